	.target	sm_90a

	.elftype	@"ET_EXEC"


//--------------------- .note.nv.tkinfo           --------------------------
	.section	.note.nv.tkinfo,"",@"SHT_NOTE"
	.sectionflags	@"SHF_NOTE_NV_TKINFO"
	.tkinfo
        /*0018*/ 	.word	0x00000002
        /*0030*/ 	.string	""
        /*0030*/ 	.string	"ptxas"
        /*0030*/ 	.string	"Cuda compilation tools, release 13.0, V13.0.88"
        /*0030*/ 	.string	"Build cuda_13.0.r13.0/compiler.36424714_0"
        /*0030*/ 	.string	"-arch sm_90a -m 64 "



//--------------------- .note.nv.cuinfo           --------------------------
	.section	.note.nv.cuinfo,"",@"SHT_NOTE"
	.sectionflags	@"SHF_NOTE_NV_CUINFO"
        /*0018*/ 	.short	0x0002
        /*001a*/ 	.short	0x005a
        /*001c*/ 	.short	0x0082
	.zero		2


//--------------------- .nv.info                  --------------------------
	.section	.nv.info,"",@"SHT_CUDA_INFO"
	.align	4


	//----- nvinfo : EIATTR_REGCOUNT
	.align		4
        /*0000*/ 	.byte	0x04, 0x2f
        /*0002*/ 	.short	(.L_26 - .L_25)
	.align		4
.L_25:
        /*0004*/ 	.word	index@(_ZN7cutlass13device_kernelIN5flash11enable_sm90INS1_16FlashAttnFwdSm90INS1_25CollectiveMainloopFwdSm90ILi2EN4cute5tupleIJNS5_1CILi1EEES8_S8_EEENS6_IJNS7_ILi128EEENS7_ILi160EEENS7_ILi192EEEEEELi192ENS_12float_e4m3_tEfNS_4arch4Sm90ELb1ELb0ELb1ELb1ELb1ELb1ELb0ELb1ELb1ELb1ELb1ELb0EEENS1_21CollectiveEpilogueFwdINS6_IJSA_SC_SB_EEES9_NS_10bfloat16_tESG_Li256ELb1ELb1ELb1ELb1EEENS1_36VarlenDynamicPersistentTileSchedulerILi128ELi160ELi256ELi128ELb1ELb1ELb1ELb1ELb1ELb1EEEEEEEEEvNT_6ParamsE)
        /*0008*/ 	.word	0x000000a8


	//----- nvinfo : EIATTR_FRAME_SIZE
	.align		4
.L_26:
        /*000c*/ 	.byte	0x04, 0x11
        /*000e*/ 	.short	(.L_28 - .L_27)
	.align		4
.L_27:
        /*0010*/ 	.word	index@(_ZN7cutlass13device_kernelIN5flash11enable_sm90INS1_16FlashAttnFwdSm90INS1_25CollectiveMainloopFwdSm90ILi2EN4cute5tupleIJNS5_1CILi1EEES8_S8_EEENS6_IJNS7_ILi128EEENS7_ILi160EEENS7_ILi192EEEEEELi192ENS_12float_e4m3_tEfNS_4arch4Sm90ELb1ELb0ELb1ELb1ELb1ELb1ELb0ELb1ELb1ELb1ELb1ELb0EEENS1_21CollectiveEpilogueFwdINS6_IJSA_SC_SB_EEES9_NS_10bfloat16_tESG_Li256ELb1ELb1ELb1ELb1EEENS1_36VarlenDynamicPersistentTileSchedulerILi128ELi160ELi256ELi128ELb1ELb1ELb1ELb1ELb1ELb1EEEEEEEEEvNT_6ParamsE)
        /*0014*/ 	.word	0x00000148


	//----- nvinfo : EIATTR_REGCOUNT
	.align		4
.L_28:
        /*0018*/ 	.byte	0x04, 0x2f
        /*001a*/ 	.short	(.L_30 - .L_29)
	.align		4
.L_29:
        /*001c*/ 	.word	index@(_ZN7cutlass13device_kernelIN5flash11enable_sm90INS1_16FlashAttnFwdSm90INS1_25CollectiveMainloopFwdSm90ILi2EN4cute5tupleIJNS5_1CILi1EEES8_S8_EEENS6_IJNS7_ILi128EEENS7_ILi160EEENS7_ILi192EEEEEELi192ENS_12float_e4m3_tEfNS_4arch4Sm90ELb1ELb0ELb1ELb1ELb1ELb0ELb0ELb1ELb1ELb1ELb1ELb0EEENS1_21CollectiveEpilogueFwdINS6_IJSA_SC_SB_EEES9_NS_10bfloat16_tESG_Li256ELb1ELb1ELb1ELb1EEENS1_36VarlenDynamicPersistentTileSchedulerILi128ELi160ELi256ELi128ELb1ELb1ELb1ELb1ELb1ELb1EEEEEEEEEvNT_6ParamsE)
        /*0020*/ 	.word	0x000000a8


	//----- nvinfo : EIATTR_FRAME_SIZE
	.align		4
.L_30:
        /*0024*/ 	.byte	0x04, 0x11
        /*0026*/ 	.short	(.L_32 - .L_31)
	.align		4
.L_31:
        /*0028*/ 	.word	index@(_ZN7cutlass13device_kernelIN5flash11enable_sm90INS1_16FlashAttnFwdSm90INS1_25CollectiveMainloopFwdSm90ILi2EN4cute5tupleIJNS5_1CILi1EEES8_S8_EEENS6_IJNS7_ILi128EEENS7_ILi160EEENS7_ILi192EEEEEELi192ENS_12float_e4m3_tEfNS_4arch4Sm90ELb1ELb0ELb1ELb1ELb1ELb0ELb0ELb1ELb1ELb1ELb1ELb0EEENS1_21CollectiveEpilogueFwdINS6_IJSA_SC_SB_EEES9_NS_10bfloat16_tESG_Li256ELb1ELb1ELb1ELb1EEENS1_36VarlenDynamicPersistentTileSchedulerILi128ELi160ELi256ELi128ELb1ELb1ELb1ELb1ELb1ELb1EEEEEEEEEvNT_6ParamsE)
        /*002c*/ 	.word	0x00000030


	//----- nvinfo : EIATTR_REGCOUNT
	.align		4
.L_32:
        /*0030*/ 	.byte	0x04, 0x2f
        /*0032*/ 	.short	(.L_34 - .L_33)
	.align		4
.L_33:
        /*0034*/ 	.word	index@(_ZN7cutlass13device_kernelIN5flash11enable_sm90INS1_16FlashAttnFwdSm90INS1_25CollectiveMainloopFwdSm90ILi2EN4cute5tupleIJNS5_1CILi1EEES8_S8_EEENS6_IJNS7_ILi128EEENS7_ILi160EEENS7_ILi192EEEEEELi192ENS_12float_e4m3_tEfNS_4arch4Sm90ELb1ELb0ELb1ELb0ELb1ELb0ELb0ELb1ELb1ELb1ELb1ELb0EEENS1_21CollectiveEpilogueFwdINS6_IJSA_SC_SB_EEES9_NS_10bfloat16_tESG_Li256ELb0ELb1ELb1ELb1EEENS1_19SingleTileSchedulerILb0ELb1ELb1ELi128EEEEEEEEEvNT_6ParamsE)
        /*0038*/ 	.word	0x000000a8


	//----- nvinfo : EIATTR_FRAME_SIZE
	.align		4
.L_34:
        /*003c*/ 	.byte	0x04, 0x11
        /*003e*/ 	.short	(.L_36 - .L_35)
	.align		4
.L_35:
        /*0040*/ 	.word	index@(_ZN7cutlass13device_kernelIN5flash11enable_sm90INS1_16FlashAttnFwdSm90INS1_25CollectiveMainloopFwdSm90ILi2EN4cute5tupleIJNS5_1CILi1EEES8_S8_EEENS6_IJNS7_ILi128EEENS7_ILi160EEENS7_ILi192EEEEEELi192ENS_12float_e4m3_tEfNS_4arch4Sm90ELb1ELb0ELb1ELb0ELb1ELb0ELb0ELb1ELb1ELb1ELb1ELb0EEENS1_21CollectiveEpilogueFwdINS6_IJSA_SC_SB_EEES9_NS_10bfloat16_tESG_Li256ELb0ELb1ELb1ELb1EEENS1_19SingleTileSchedulerILb0ELb1ELb1ELi128EEEEEEEEEvNT_6ParamsE)
        /*0044*/ 	.word	0x00000018


	//----- nvinfo : EIATTR_REGCOUNT
	.align		4
.L_36:
        /*0048*/ 	.byte	0x04, 0x2f
        /*004a*/ 	.short	(.L_38 - .L_37)
	.align		4
.L_37:
        /*004c*/ 	.word	index@(_ZN7cutlass13device_kernelIN5flash11enable_sm90INS1_16FlashAttnFwdSm90INS1_25CollectiveMainloopFwdSm90ILi2EN4cute5tupleIJNS5_1CILi1EEES8_S8_EEENS6_IJNS7_ILi128EEESA_NS7_ILi192EEEEEELi192ENS_12float_e4m3_tEfNS_4arch4Sm90ELb0ELb1ELb1ELb1ELb1ELb1ELb0ELb1ELb1ELb1ELb1ELb0EEENS1_21CollectiveEpilogueFwdINS6_IJSA_SB_SA_EEES9_NS_10bfloat16_tESF_Li256ELb1ELb1ELb1ELb1EEENS1_36VarlenDynamicPersistentTileSchedulerILi128ELi128ELi256ELi128ELb1ELb1ELb1ELb1ELb0ELb1EEEEEEEEEvNT_6ParamsE)
        /*0050*/ 	.word	0x000000a8


	//----- nvinfo : EIATTR_FRAME_SIZE
	.align		4
.L_38:
        /*0054*/ 	.byte	0x04, 0x11
        /*0056*/ 	.short	(.L_40 - .L_39)
	.align		4
.L_39:
        /*0058*/ 	.word	index@(_ZN7cutlass13device_kernelIN5flash11enable_sm90INS1_16FlashAttnFwdSm90INS1_25CollectiveMainloopFwdSm90ILi2EN4cute5tupleIJNS5_1CILi1EEES8_S8_EEENS6_IJNS7_ILi128EEESA_NS7_ILi192EEEEEELi192ENS_12float_e4m3_tEfNS_4arch4Sm90ELb0ELb1ELb1ELb1ELb1ELb1ELb0ELb1ELb1ELb1ELb1ELb0EEENS1_21CollectiveEpilogueFwdINS6_IJSA_SB_SA_EEES9_NS_10bfloat16_tESF_Li256ELb1ELb1ELb1ELb1EEENS1_36VarlenDynamicPersistentTileSchedulerILi128ELi128ELi256ELi128ELb1ELb1ELb1ELb1ELb0ELb1EEEEEEEEEvNT_6ParamsE)
        /*005c*/ 	.word	0x00000040


	//----- nvinfo : EIATTR_REGCOUNT
	.align		4
.L_40:
        /*0060*/ 	.byte	0x04, 0x2f
        /*0062*/ 	.short	(.L_42 - .L_41)
	.align		4
.L_41:
        /*0064*/ 	.word	index@(_ZN7cutlass13device_kernelIN5flash11enable_sm90INS1_16FlashAttnFwdSm90INS1_25CollectiveMainloopFwdSm90ILi2EN4cute5tupleIJNS5_1CILi1EEES8_S8_EEENS6_IJNS7_ILi128EEESA_NS7_ILi192EEEEEELi192ENS_12float_e4m3_tEfNS_4arch4Sm90ELb0ELb1ELb1ELb1ELb1ELb0ELb0ELb1ELb1ELb1ELb1ELb0EEENS1_21CollectiveEpilogueFwdINS6_IJSA_SB_SA_EEES9_NS_10bfloat16_tESF_Li256ELb1ELb1ELb1ELb1EEENS1_36VarlenDynamicPersistentTileSchedulerILi128ELi128ELi256ELi128ELb1ELb1ELb1ELb1ELb0ELb1EEEEEEEEEvNT_6ParamsE)
        /*0068*/ 	.word	0x000000a8


	//----- nvinfo : EIATTR_FRAME_SIZE
	.align		4
.L_42:
        /*006c*/ 	.byte	0x04, 0x11
        /*006e*/ 	.short	(.L_44 - .L_43)
	.align		4
.L_43:
        /*0070*/ 	.word	index@(_ZN7cutlass13device_kernelIN5flash11enable_sm90INS1_16FlashAttnFwdSm90INS1_25CollectiveMainloopFwdSm90ILi2EN4cute5tupleIJNS5_1CILi1EEES8_S8_EEENS6_IJNS7_ILi128EEESA_NS7_ILi192EEEEEELi192ENS_12float_e4m3_tEfNS_4arch4Sm90ELb0ELb1ELb1ELb1ELb1ELb0ELb0ELb1ELb1ELb1ELb1ELb0EEENS1_21CollectiveEpilogueFwdINS6_IJSA_SB_SA_EEES9_NS_10bfloat16_tESF_Li256ELb1ELb1ELb1ELb1EEENS1_36VarlenDynamicPersistentTileSchedulerILi128ELi128ELi256ELi128ELb1ELb1ELb1ELb1ELb0ELb1EEEEEEEEEvNT_6ParamsE)
        /*0074*/ 	.word	0x00000010


	//----- nvinfo : EIATTR_REGCOUNT
	.align		4
.L_44:
        /*0078*/ 	.byte	0x04, 0x2f
        /*007a*/ 	.short	(.L_46 - .L_45)
	.align		4
.L_45:
        /*007c*/ 	.word	index@(_ZN7cutlass13device_kernelIN5flash11enable_sm90INS1_16FlashAttnFwdSm90INS1_25CollectiveMainloopFwdSm90ILi2EN4cute5tupleIJNS5_1CILi1EEES8_S8_EEENS6_IJNS7_ILi128EEESA_NS7_ILi192EEEEEELi192ENS_12float_e4m3_tEfNS_4arch4Sm90ELb0ELb1ELb1ELb0ELb1ELb0ELb0ELb1ELb1ELb1ELb1ELb0EEENS1_21CollectiveEpilogueFwdINS6_IJSA_SB_SA_EEES9_NS_10bfloat16_tESF_Li256ELb0ELb1ELb1ELb1EEENS1_19SingleTileSchedulerILb0ELb1ELb1ELi128EEEEEEEEEvNT_6ParamsE)
        /*0080*/ 	.word	0x000000a8


	//----- nvinfo : EIATTR_FRAME_SIZE
	.align		4
.L_46:
        /*0084*/ 	.byte	0x04, 0x11
        /*0086*/ 	.short	(.L_48 - .L_47)
	.align		4
.L_47:
        /*0088*/ 	.word	index@(_ZN7cutlass13device_kernelIN5flash11enable_sm90INS1_16FlashAttnFwdSm90INS1_25CollectiveMainloopFwdSm90ILi2EN4cute5tupleIJNS5_1CILi1EEES8_S8_EEENS6_IJNS7_ILi128EEESA_NS7_ILi192EEEEEELi192ENS_12float_e4m3_tEfNS_4arch4Sm90ELb0ELb1ELb1ELb0ELb1ELb0ELb0ELb1ELb1ELb1ELb1ELb0EEENS1_21CollectiveEpilogueFwdINS6_IJSA_SB_SA_EEES9_NS_10bfloat16_tESF_Li256ELb0ELb1ELb1ELb1EEENS1_19SingleTileSchedulerILb0ELb1ELb1ELi128EEEEEEEEEvNT_6ParamsE)
        /*008c*/ 	.word	0x00000000


	//----- nvinfo : EIATTR_REGCOUNT
	.align		4
.L_48:
        /*0090*/ 	.byte	0x04, 0x2f
        /*0092*/ 	.short	(.L_50 - .L_49)
	.align		4
.L_49:
        /*0094*/ 	.word	index@(_ZN7cutlass13device_kernelIN5flash11enable_sm90INS1_16FlashAttnFwdSm90INS1_25CollectiveMainloopFwdSm90ILi2EN4cute5tupleIJNS5_1CILi1EEES8_S8_EEENS6_IJNS7_ILi128EEENS7_ILi160EEENS7_ILi192EEEEEELi192ENS_12float_e4m3_tEfNS_4arch4Sm90ELb0ELb0ELb1ELb1ELb1ELb1ELb0ELb1ELb1ELb1ELb1ELb0EEENS1_21CollectiveEpilogueFwdINS6_IJSA_SC_SB_EEES9_NS_10bfloat16_tESG_Li256ELb1ELb1ELb1ELb1EEENS1_36VarlenDynamicPersistentTileSchedulerILi128ELi160ELi256ELi128ELb1ELb1ELb1ELb0ELb1ELb1EEEEEEEEEvNT_6ParamsE)
        /*0098*/ 	.word	0x000000a8


	//----- nvinfo : EIATTR_FRAME_SIZE
	.align		4
.L_50:
        /*009c*/ 	.byte	0x04, 0x11
        /*009e*/ 	.short	(.L_52 - .L_51)
	.align		4
.L_51:
        /*00a0*/ 	.word	index@(_ZN7cutlass13device_kernelIN5flash11enable_sm90INS1_16FlashAttnFwdSm90INS1_25CollectiveMainloopFwdSm90ILi2EN4cute5tupleIJNS5_1CILi1EEES8_S8_EEENS6_IJNS7_ILi128EEENS7_ILi160EEENS7_ILi192EEEEEELi192ENS_12float_e4m3_tEfNS_4arch4Sm90ELb0ELb0ELb1ELb1ELb1ELb1ELb0ELb1ELb1ELb1ELb1ELb0EEENS1_21CollectiveEpilogueFwdINS6_IJSA_SC_SB_EEES9_NS_10bfloat16_tESG_Li256ELb1ELb1ELb1ELb1EEENS1_36VarlenDynamicPersistentTileSchedulerILi128ELi160ELi256ELi128ELb1ELb1ELb1ELb0ELb1ELb1EEEEEEEEEvNT_6ParamsE)
        /*00a4*/ 	.word	0x00000140


	//----- nvinfo : EIATTR_REGCOUNT
	.align		4
.L_52:
        /*00a8*/ 	.byte	0x04, 0x2f
        /*00aa*/ 	.short	(.L_54 - .L_53)
	.align		4
.L_53:
        /*00ac*/ 	.word	index@(_ZN7cutlass13device_kernelIN5flash11enable_sm90INS1_16FlashAttnFwdSm90INS1_25CollectiveMainloopFwdSm90ILi2EN4cute5tupleIJNS5_1CILi1EEES8_S8_EEENS6_IJNS7_ILi128EEENS7_ILi160EEENS7_ILi192EEEEEELi192ENS_12float_e4m3_tEfNS_4arch4Sm90ELb0ELb0ELb1ELb1ELb1ELb0ELb0ELb1ELb1ELb1ELb1ELb0EEENS1_21CollectiveEpilogueFwdINS6_IJSA_SC_SB_EEES9_NS_10bfloat16_tESG_Li256ELb1ELb1ELb1ELb1EEENS1_36VarlenDynamicPersistentTileSchedulerILi128ELi160ELi256ELi128ELb1ELb1ELb1ELb0ELb1ELb1EEEEEEEEEvNT_6ParamsE)
        /*00b0*/ 	.word	0x000000a8


	//----- nvinfo : EIATTR_FRAME_SIZE
	.align		4
.L_54:
        /*00b4*/ 	.byte	0x04, 0x11
        /*00b6*/ 	.short	(.L_56 - .L_55)
	.align		4
.L_55:
        /*00b8*/ 	.word	index@(_ZN7cutlass13device_kernelIN5flash11enable_sm90INS1_16FlashAttnFwdSm90INS1_25CollectiveMainloopFwdSm90ILi2EN4cute5tupleIJNS5_1CILi1EEES8_S8_EEENS6_IJNS7_ILi128EEENS7_ILi160EEENS7_ILi192EEEEEELi192ENS_12float_e4m3_tEfNS_4arch4Sm90ELb0ELb0ELb1ELb1ELb1ELb0ELb0ELb1ELb1ELb1ELb1ELb0EEENS1_21CollectiveEpilogueFwdINS6_IJSA_SC_SB_EEES9_NS_10bfloat16_tESG_Li256ELb1ELb1ELb1ELb1EEENS1_36VarlenDynamicPersistentTileSchedulerILi128ELi160ELi256ELi128ELb1ELb1ELb1ELb0ELb1ELb1EEEEEEEEEvNT_6ParamsE)
        /*00bc*/ 	.word	0x00000030


	//----- nvinfo : EIATTR_REGCOUNT
	.align		4
.L_56:
        /*00c0*/ 	.byte	0x04, 0x2f
        /*00c2*/ 	.short	(.L_58 - .L_57)
	.align		4
.L_57:
        /*00c4*/ 	.word	index@(_ZN7cutlass13device_kernelIN5flash11enable_sm90INS1_16FlashAttnFwdSm90INS1_25CollectiveMainloopFwdSm90ILi2EN4cute5tupleIJNS5_1CILi1EEES8_S8_EEENS6_IJNS7_ILi128EEENS7_ILi160EEENS7_ILi192EEEEEELi192ENS_12float_e4m3_tEfNS_4arch4Sm90ELb0ELb0ELb1ELb0ELb1ELb0ELb0ELb1ELb1ELb1ELb1ELb0EEENS1_21CollectiveEpilogueFwdINS6_IJSA_SC_SB_EEES9_NS_10bfloat16_tESG_Li256ELb0ELb1ELb1ELb1EEENS1_19SingleTileSchedulerILb0ELb1ELb1ELi128EEEEEEEEEvNT_6ParamsE)
        /*00c8*/ 	.word	0x000000a8


	//----- nvinfo : EIATTR_FRAME_SIZE
	.align		4
.L_58:
        /*00cc*/ 	.byte	0x04, 0x11
        /*00ce*/ 	.short	(.L_60 - .L_59)
	.align		4
.L_59:
        /*00d0*/ 	.word	index@(_ZN7cutlass13device_kernelIN5flash11enable_sm90INS1_16FlashAttnFwdSm90INS1_25CollectiveMainloopFwdSm90ILi2EN4cute5tupleIJNS5_1CILi1EEES8_S8_EEENS6_IJNS7_ILi128EEENS7_ILi160EEENS7_ILi192EEEEEELi192ENS_12float_e4m3_tEfNS_4arch4Sm90ELb0ELb0ELb1ELb0ELb1ELb0ELb0ELb1ELb1ELb1ELb1ELb0EEENS1_21CollectiveEpilogueFwdINS6_IJSA_SC_SB_EEES9_NS_10bfloat16_tESG_Li256ELb0ELb1ELb1ELb1EEENS1_19SingleTileSchedulerILb0ELb1ELb1ELi128EEEEEEEEEvNT_6ParamsE)
        /*00d4*/ 	.word	0x00000010


	//----- nvinfo : EIATTR_MIN_STACK_SIZE
	.align		4
.L_60:
        /*00d8*/ 	.byte	0x04, 0x12
        /*00da*/ 	.short	(.L_62 - .L_61)
	.align		4
.L_61:
        /*00dc*/ 	.word	index@(_ZN7cutlass13device_kernelIN5flash11enable_sm90INS1_16FlashAttnFwdSm90INS1_25CollectiveMainloopFwdSm90ILi2EN4cute5tupleIJNS5_1CILi1EEES8_S8_EEENS6_IJNS7_ILi128EEENS7_ILi160EEENS7_ILi192EEEEEELi192ENS_12float_e4m3_tEfNS_4arch4Sm90ELb0ELb0ELb1ELb0ELb1ELb0ELb0ELb1ELb1ELb1ELb1ELb0EEENS1_21CollectiveEpilogueFwdINS6_IJSA_SC_SB_EEES9_NS_10bfloat16_tESG_Li256ELb0ELb1ELb1ELb1EEENS1_19SingleTileSchedulerILb0ELb1ELb1ELi128EEEEEEEEEvNT_6ParamsE)
        /*00e0*/ 	.word	0x00000010


	//----- nvinfo : EIATTR_MIN_STACK_SIZE
	.align		4
.L_62:
        /*00e4*/ 	.byte	0x04, 0x12
        /*00e6*/ 	.short	(.L_64 - .L_63)
	.align		4
.L_63:
        /*00e8*/ 	.word	index@(_ZN7cutlass13device_kernelIN5flash11enable_sm90INS1_16FlashAttnFwdSm90INS1_25CollectiveMainloopFwdSm90ILi2EN4cute5tupleIJNS5_1CILi1EEES8_S8_EEENS6_IJNS7_ILi128EEENS7_ILi160EEENS7_ILi192EEEEEELi192ENS_12float_e4m3_tEfNS_4arch4Sm90ELb0ELb0ELb1ELb1ELb1ELb0ELb0ELb1ELb1ELb1ELb1ELb0EEENS1_21CollectiveEpilogueFwdINS6_IJSA_SC_SB_EEES9_NS_10bfloat16_tESG_Li256ELb1ELb1ELb1ELb1EEENS1_36VarlenDynamicPersistentTileSchedulerILi128ELi160ELi256ELi128ELb1ELb1ELb1ELb0ELb1ELb1EEEEEEEEEvNT_6ParamsE)
        /*00ec*/ 	.word	0x00000030


	//----- nvinfo : EIATTR_MIN_STACK_SIZE
	.align		4
.L_64:
        /*00f0*/ 	.byte	0x04, 0x12
        /*00f2*/ 	.short	(.L_66 - .L_65)
	.align		4
.L_65:
        /*00f4*/ 	.word	index@(_ZN7cutlass13device_kernelIN5flash11enable_sm90INS1_16FlashAttnFwdSm90INS1_25CollectiveMainloopFwdSm90ILi2EN4cute5tupleIJNS5_1CILi1EEES8_S8_EEENS6_IJNS7_ILi128EEENS7_ILi160EEENS7_ILi192EEEEEELi192ENS_12float_e4m3_tEfNS_4arch4Sm90ELb0ELb0ELb1ELb1ELb1ELb1ELb0ELb1ELb1ELb1ELb1ELb0EEENS1_21CollectiveEpilogueFwdINS6_IJSA_SC_SB_EEES9_NS_10bfloat16_tESG_Li256ELb1ELb1ELb1ELb1EEENS1_36VarlenDynamicPersistentTileSchedulerILi128ELi160ELi256ELi128ELb1ELb1ELb1ELb0ELb1ELb1EEEEEEEEEvNT_6ParamsE)
        /*00f8*/ 	.word	0x00000140


	//----- nvinfo : EIATTR_MIN_STACK_SIZE
	.align		4
.L_66:
        /*00fc*/ 	.byte	0x04, 0x12
        /*00fe*/ 	.short	(.L_68 - .L_67)
	.align		4
.L_67:
        /*0100*/ 	.word	index@(_ZN7cutlass13device_kernelIN5flash11enable_sm90INS1_16FlashAttnFwdSm90INS1_25CollectiveMainloopFwdSm90ILi2EN4cute5tupleIJNS5_1CILi1EEES8_S8_EEENS6_IJNS7_ILi128EEESA_NS7_ILi192EEEEEELi192ENS_12float_e4m3_tEfNS_4arch4Sm90ELb0ELb1ELb1ELb0ELb1ELb0ELb0ELb1ELb1ELb1ELb1ELb0EEENS1_21CollectiveEpilogueFwdINS6_IJSA_SB_SA_EEES9_NS_10bfloat16_tESF_Li256ELb0ELb1ELb1ELb1EEENS1_19SingleTileSchedulerILb0ELb1ELb1ELi128EEEEEEEEEvNT_6ParamsE)
        /*0104*/ 	.word	0x00000000


	//----- nvinfo : EIATTR_MIN_STACK_SIZE
	.align		4
.L_68:
        /*0108*/ 	.byte	0x04, 0x12
        /*010a*/ 	.short	(.L_70 - .L_69)
	.align		4
.L_69:
        /*010c*/ 	.word	index@(_ZN7cutlass13device_kernelIN5flash11enable_sm90INS1_16FlashAttnFwdSm90INS1_25CollectiveMainloopFwdSm90ILi2EN4cute5tupleIJNS5_1CILi1EEES8_S8_EEENS6_IJNS7_ILi128EEESA_NS7_ILi192EEEEEELi192ENS_12float_e4m3_tEfNS_4arch4Sm90ELb0ELb1ELb1ELb1ELb1ELb0ELb0ELb1ELb1ELb1ELb1ELb0EEENS1_21CollectiveEpilogueFwdINS6_IJSA_SB_SA_EEES9_NS_10bfloat16_tESF_Li256ELb1ELb1ELb1ELb1EEENS1_36VarlenDynamicPersistentTileSchedulerILi128ELi128ELi256ELi128ELb1ELb1ELb1ELb1ELb0ELb1EEEEEEEEEvNT_6ParamsE)
        /*0110*/ 	.word	0x00000010


	//----- nvinfo : EIATTR_MIN_STACK_SIZE
	.align		4
.L_70:
        /*0114*/ 	.byte	0x04, 0x12
        /*0116*/ 	.short	(.L_72 - .L_71)
	.align		4
.L_71:
        /*0118*/ 	.word	index@(_ZN7cutlass13device_kernelIN5flash11enable_sm90INS1_16FlashAttnFwdSm90INS1_25CollectiveMainloopFwdSm90ILi2EN4cute5tupleIJNS5_1CILi1EEES8_S8_EEENS6_IJNS7_ILi128EEESA_NS7_ILi192EEEEEELi192ENS_12float_e4m3_tEfNS_4arch4Sm90ELb0ELb1ELb1ELb1ELb1ELb1ELb0ELb1ELb1ELb1ELb1ELb0EEENS1_21CollectiveEpilogueFwdINS6_IJSA_SB_SA_EEES9_NS_10bfloat16_tESF_Li256ELb1ELb1ELb1ELb1EEENS1_36VarlenDynamicPersistentTileSchedulerILi128ELi128ELi256ELi128ELb1ELb1ELb1ELb1ELb0ELb1EEEEEEEEEvNT_6ParamsE)
        /*011c*/ 	.word	0x00000040


	//----- nvinfo : EIATTR_MIN_STACK_SIZE
	.align		4
.L_72:
        /*0120*/ 	.byte	0x04, 0x12
        /*0122*/ 	.short	(.L_74 - .L_73)
	.align		4
.L_73:
        /*0124*/ 	.word	index@(_ZN7cutlass13device_kernelIN5flash11enable_sm90INS1_16FlashAttnFwdSm90INS1_25CollectiveMainloopFwdSm90ILi2EN4cute5tupleIJNS5_1CILi1EEES8_S8_EEENS6_IJNS7_ILi128EEENS7_ILi160EEENS7_ILi192EEEEEELi192ENS_12float_e4m3_tEfNS_4arch4Sm90ELb1ELb0ELb1ELb0ELb1ELb0ELb0ELb1ELb1ELb1ELb1ELb0EEENS1_21CollectiveEpilogueFwdINS6_IJSA_SC_SB_EEES9_NS_10bfloat16_tESG_Li256ELb0ELb1ELb1ELb1EEENS1_19SingleTileSchedulerILb0ELb1ELb1ELi128EEEEEEEEEvNT_6ParamsE)
        /*0128*/ 	.word	0x00000018


	//----- nvinfo : EIATTR_MIN_STACK_SIZE
	.align		4
.L_74:
        /*012c*/ 	.byte	0x04, 0x12
        /*012e*/ 	.short	(.L_76 - .L_75)
	.align		4
.L_75:
        /*0130*/ 	.word	index@(_ZN7cutlass13device_kernelIN5flash11enable_sm90INS1_16FlashAttnFwdSm90INS1_25CollectiveMainloopFwdSm90ILi2EN4cute5tupleIJNS5_1CILi1EEES8_S8_EEENS6_IJNS7_ILi128EEENS7_ILi160EEENS7_ILi192EEEEEELi192ENS_12float_e4m3_tEfNS_4arch4Sm90ELb1ELb0ELb1ELb1ELb1ELb0ELb0ELb1ELb1ELb1ELb1ELb0EEENS1_21CollectiveEpilogueFwdINS6_IJSA_SC_SB_EEES9_NS_10bfloat16_tESG_Li256ELb1ELb1ELb1ELb1EEENS1_36VarlenDynamicPersistentTileSchedulerILi128ELi160ELi256ELi128ELb1ELb1ELb1ELb1ELb1ELb1EEEEEEEEEvNT_6ParamsE)
        /*0134*/ 	.word	0x00000030


	//----- nvinfo : EIATTR_MIN_STACK_SIZE
	.align		4
.L_76:
        /*0138*/ 	.byte	0x04, 0x12
        /*013a*/ 	.short	(.L_78 - .L_77)
	.align		4
.L_77:
        /*013c*/ 	.word	index@(_ZN7cutlass13device_kernelIN5flash11enable_sm90INS1_16FlashAttnFwdSm90INS1_25CollectiveMainloopFwdSm90ILi2EN4cute5tupleIJNS5_1CILi1EEES8_S8_EEENS6_IJNS7_ILi128EEENS7_ILi160EEENS7_ILi192EEEEEELi192ENS_12float_e4m3_tEfNS_4arch4Sm90ELb1ELb0ELb1ELb1ELb1ELb1ELb0ELb1ELb1ELb1ELb1ELb0EEENS1_21CollectiveEpilogueFwdINS6_IJSA_SC_SB_EEES9_NS_10bfloat16_tESG_Li256ELb1ELb1ELb1ELb1EEENS1_36VarlenDynamicPersistentTileSchedulerILi128ELi160ELi256ELi128ELb1ELb1ELb1ELb1ELb1ELb1EEEEEEEEEvNT_6ParamsE)
        /*0140*/ 	.word	0x00000148
.L_78:


//--------------------- .nv.compat                --------------------------
	.section	.nv.compat,"",@"SHT_CUDA_COMPAT_INFO"
	.align	4
        /*0000*/ 	.byte	0x02, 0x09, 0x01, 0x00, 0x02, 0x02, 0x04, 0x00, 0x02, 0x05, 0x05, 0x00, 0x03, 0x07, 0x01, 0x01
        /*0010*/ 	.byte	0x02, 0x03, 0x01, 0x00, 0x02, 0x06, 0x01, 0x00, 0x04, 0x0b, 0x08, 0x00, 0x00, 0x00, 0x00, 0x00
        /*0020*/ 	.byte	0x00, 0x00, 0x00, 0x00


//--------------------- .nv.info._ZN7cutlass13device_kernelIN5flash11enable_sm90INS1_16FlashAttnFwdSm90INS1_25CollectiveMainloopFwdSm90ILi2EN4cute5tupleIJNS5_1CILi1EEES8_S8_EEENS6_IJNS7_ILi128EEENS7_ILi160EEENS7_ILi192EEEEEELi192ENS_12float_e4m3_tEfNS_4arch4Sm90ELb0ELb0ELb1ELb0ELb1ELb0ELb0ELb1ELb1ELb1ELb1ELb0EEENS1_21CollectiveEpilogueFwdINS6_IJSA_SC_SB_EEES9_NS_10bfloat16_tESG_Li256ELb0ELb1ELb1ELb1EEENS1_19SingleTileSchedulerILb0ELb1ELb1ELi128EEEEEEEEEvNT_6ParamsE --------------------------
	.section	.nv.info._ZN7cutlass13device_kernelIN5flash11enable_sm90INS1_16FlashAttnFwdSm90INS1_25CollectiveMainloopFwdSm90ILi2EN4cute5tupleIJNS5_1CILi1EEES8_S8_EEENS6_IJNS7_ILi128EEENS7_ILi160EEENS7_ILi192EEEEEELi192ENS_12float_e4m3_tEfNS_4arch4Sm90ELb0ELb0ELb1ELb0ELb1ELb0ELb0ELb1ELb1ELb1ELb1ELb0EEENS1_21CollectiveEpilogueFwdINS6_IJSA_SC_SB_EEES9_NS_10bfloat16_tESG_Li256ELb0ELb1ELb1ELb1EEENS1_19SingleTileSchedulerILb0ELb1ELb1ELi128EEEEEEEEEvNT_6ParamsE,"",@"SHT_CUDA_INFO"
	.sectionflags	@""
	.align	4


	//----- nvinfo : EIATTR_CUDA_API_VERSION
	.align		4
        /*0000*/ 	.byte	0x04, 0x37
        /*0002*/ 	.short	(.L_80 - .L_79)
.L_79:
        /*0004*/ 	.word	0x00000082


	//----- nvinfo : EIATTR_KPARAM_INFO
	.align		4
.L_80:
        /*0008*/ 	.byte	0x04, 0x17
        /*000a*/ 	.short	(.L_82 - .L_81)
.L_81:
        /*000c*/ 	.word	0x00000000
        /*0010*/ 	.short	0x0000
        /*0012*/ 	.short	0x0070
        /*0014*/ 	.byte	0x00, 0xf0, 0x01, 0x28


	//----- nvinfo : EIATTR_SPARSE_MMA_MASK
	.align		4
.L_82:
        /*0018*/ 	.byte	0x03, 0x50
        /*001a*/ 	.short	0x0000


	//----- nvinfo : EIATTR_MAXREG_COUNT
	.align		4
        /*001c*/ 	.byte	0x03, 0x1b
        /*001e*/ 	.short	0x00a8


	//----- nvinfo : EIATTR_NUM_BARRIERS
	.align		4
        /*0020*/ 	.byte	0x02, 0x4c
        /*0022*/ 	.byte	0x10
	.zero		1


	//----- nvinfo : EIATTR_EXTERNS
	.align		4
        /*0024*/ 	.byte	0x04, 0x0f
        /*0026*/ 	.short	(.L_84 - .L_83)


	//   ....[0]....
	.align		4
.L_83:
        /*0028*/ 	.word	index@(__assertfail)


	//----- nvinfo : EIATTR_ANNOTATIONS
	.align		4
.L_84:
        /*002c*/ 	.byte	0x04, 0x55
        /*002e*/ 	.short	(.L_86 - .L_85)


	//   ....[0]....
.L_85:
        /*0030*/ 	.word	0x00000001
        /*0034*/ 	.byte	0x60, 0xdc, 0x00, 0x00, 0x01, 0x00, 0x00, 0x00, 0xe0, 0xdf, 0x00, 0x00, 0x01, 0x00, 0x00, 0x00
        /*0044*/ 	.byte	0xd0, 0xe0, 0x00, 0x00, 0x01, 0x00, 0x00, 0x00, 0x90, 0xf9, 0x00, 0x00, 0x01, 0x00, 0x00, 0x00
        /*0054*/ 	.byte	0x50, 0x09, 0x01, 0x00, 0x01, 0x00, 0x00, 0x00, 0xb0, 0x09, 0x01, 0x00, 0x01, 0x00, 0x00, 0x00
        /*0064*/ 	.byte	0x30, 0x12, 0x01, 0x00, 0x01, 0x00, 0x00, 0x00, 0x90, 0x12, 0x01, 0x00


	//----- nvinfo : EIATTR_MERCURY_ISA_VERSION
	.align		4
.L_86:
        /*0070*/ 	.byte	0x03, 0x5f
        /*0072*/ 	.short	0x0101


	//----- nvinfo : EIATTR_INT_WARP_WIDE_INSTR_OFFSETS
	.align		4
        /*0074*/ 	.byte	0x04, 0x31
        /*0076*/ 	.short	(.L_88 - .L_87)


	//   ....[0]....
.L_87:
        /*0078*/ 	.word	0x000000c0


	//   ....[1]....
        /*007c*/ 	.word	0x000000d0


	//   ....[2]....
        /*0080*/ 	.word	0x00000170


	//----- nvinfo : EIATTR_COOP_GROUP_MASK_REGIDS
	.align		4
.L_88:
        /*0084*/ 	.byte	0x04, 0x29
        /*0086*/ 	.short	(.L_90 - .L_89)


	//   ....[0]....
.L_89:
        /*0088*/ 	.word	0xffffffff


	//   ....[1]....
        /*008c*/ 	.word	0xffffffff


	//   ....[2]....
        /*0090*/ 	.word	0xffffffff


	//   ....[3]....
        /*0094*/ 	.word	0xffffffff


	//   ....[4]....
        /*0098*/ 	.word	0xffffffff


	//   ....[5]....
        /*009c*/ 	.word	0xffffffff


	//   ....[6]....
        /*00a0*/ 	.word	0xffffffff


	//   ....[7]....
        /*00a4*/ 	.word	0xffffffff


	//   ....[8]....
        /*00a8*/ 	.word	0xffffffff


	//   ....[9]....
        /*00ac*/ 	.word	0xffffffff


	//   ....[10]....
        /*00b0*/ 	.word	0xffffffff


	//   ....[11]....
        /*00b4*/ 	.word	0xffffffff


	//   ....[12]....
        /*00b8*/ 	.word	0xffffffff


	//   ....[13]....
        /*00bc*/ 	.word	0xffffffff


	//   ....[14]....
        /*00c0*/ 	.word	0xffffffff


	//   ....[15]....
        /*00c4*/ 	.word	0xffffffff


	//   ....[16]....
        /*00c8*/ 	.word	0xffffffff


	//   ....[17]....
        /*00cc*/ 	.word	0xffffffff


	//   ....[18]....
        /*00d0*/ 	.word	0xffffffff


	//   ....[19]....
        /*00d4*/ 	.word	0xffffffff


	//   ....[20]....
        /*00d8*/ 	.word	0xffffffff


	//   ....[21]....
        /*00dc*/ 	.word	0xffffffff


	//   ....[22]....
        /*00e0*/ 	.word	0xffffffff


	//   ....[23]....
        /*00e4*/ 	.word	0xffffffff


	//   ....[24]....
        /*00e8*/ 	.word	0xffffffff


	//   ....[25]....
        /*00ec*/ 	.word	0xffffffff


	//   ....[26]....
        /*00f0*/ 	.word	0xffffffff


	//   ....[27]....
        /*00f4*/ 	.word	0xffffffff


	//   ....[28]....
        /*00f8*/ 	.word	0xffffffff


	//   ....[29]....
        /*00fc*/ 	.word	0xffffffff


	//   ....[30]....
        /*0100*/ 	.word	0xffffffff


	//   ....[31]....
        /*0104*/ 	.word	0xffffffff


	//   ....[32]....
        /*0108*/ 	.word	0xffffffff


	//   ....[33]....
        /*010c*/ 	.word	0xffffffff


	//   ....[34]....
        /*0110*/ 	.word	0xffffffff


	//   ....[35]....
        /*0114*/ 	.word	0xffffffff


	//   ....[36]....
        /*0118*/ 	.word	0xffffffff


	//   ....[37]....
        /*011c*/ 	.word	0xffffffff


	//   ....[38]....
        /*0120*/ 	.word	0xffffffff


	//   ....[39]....
        /*0124*/ 	.word	0xffffffff


	//   ....[40]....
        /*0128*/ 	.word	0xffffffff


	//   ....[41]....
        /*012c*/ 	.word	0xffffffff


	//   ....[42]....
        /*0130*/ 	.word	0xffffffff


	//   ....[43]....
        /*0134*/ 	.word	0xffffffff


	//   ....[44]....
        /*0138*/ 	.word	0xffffffff


	//   ....[45]....
        /*013c*/ 	.word	0xffffffff


	//   ....[46]....
        /*0140*/ 	.word	0xffffffff


	//   ....[47]....
        /*0144*/ 	.word	0xffffffff


	//   ....[48]....
        /*0148*/ 	.word	0xffffffff


	//   ....[49]....
        /*014c*/ 	.word	0xffffffff


	//   ....[50]....
        /*0150*/ 	.word	0xffffffff


	//   ....[51]....
        /*0154*/ 	.word	0xffffffff


	//   ....[52]....
        /*0158*/ 	.word	0xffffffff


	//   ....[53]....
        /*015c*/ 	.word	0xffffffff


	//   ....[54]....
        /*0160*/ 	.word	0xffffffff


	//   ....[55]....
        /*0164*/ 	.word	0xffffffff


	//   ....[56]....
        /*0168*/ 	.word	0xffffffff


	//   ....[57]....
        /*016c*/ 	.word	0xffffffff


	//   ....[58]....
        /*0170*/ 	.word	0xffffffff


	//   ....[59]....
        /*0174*/ 	.word	0xffffffff


	//   ....[60]....
        /*0178*/ 	.word	0xffffffff


	//   ....[61]....
        /*017c*/ 	.word	0xffffffff


	//   ....[62]....
        /*0180*/ 	.word	0xffffffff


	//   ....[63]....
        /*0184*/ 	.word	0xffffffff


	//   ....[64]....
        /*0188*/ 	.word	0xffffffff


	//   ....[65]....
        /*018c*/ 	.word	0xffffffff


	//   ....[66]....
        /*0190*/ 	.word	0xffffffff


	//   ....[67]....
        /*0194*/ 	.word	0xffffffff


	//   ....[68]....
        /*0198*/ 	.word	0xffffffff


	//   ....[69]....
        /*019c*/ 	.word	0xffffffff


	//   ....[70]....
        /*01a0*/ 	.word	0xffffffff


	//   ....[71]....
        /*01a4*/ 	.word	0xffffffff


	//   ....[72]....
        /*01a8*/ 	.word	0xffffffff


	//   ....[73]....
        /*01ac*/ 	.word	0xffffffff


	//   ....[74]....
        /*01b0*/ 	.word	0xffffffff


	//   ....[75]....
        /*01b4*/ 	.word	0xffffffff


	//   ....[76]....
        /*01b8*/ 	.word	0xffffffff


	//   ....[77]....
        /*01bc*/ 	.word	0xffffffff


	//   ....[78]....
        /*01c0*/ 	.word	0xffffffff


	//   ....[79]....
        /*01c4*/ 	.word	0xffffffff


	//   ....[80]....
        /*01c8*/ 	.word	0xffffffff


	//   ....[81]....
        /*01cc*/ 	.word	0xffffffff


	//   ....[82]....
        /*01d0*/ 	.word	0xffffffff


	//   ....[83]....
        /*01d4*/ 	.word	0xffffffff


	//   ....[84]....
        /*01d8*/ 	.word	0xffffffff


	//   ....[85]....
        /*01dc*/ 	.word	0xffffffff


	//   ....[86]....
        /*01e0*/ 	.word	0xffffffff


	//   ....[87]....
        /*01e4*/ 	.word	0xffffffff


	//   ....[88]....
        /*01e8*/ 	.word	0xffffffff


	//   ....[89]....
        /*01ec*/ 	.word	0xffffffff


	//   ....[90]....
        /*01f0*/ 	.word	0xffffffff


	//   ....[91]....
        /*01f4*/ 	.word	0xffffffff


	//   ....[92]....
        /*01f8*/ 	.word	0xffffffff


	//   ....[93]....
        /*01fc*/ 	.word	0xffffffff


	//   ....[94]....
        /*0200*/ 	.word	0xffffffff


	//   ....[95]....
        /*0204*/ 	.word	0xffffffff


	//   ....[96]....
        /*0208*/ 	.word	0xffffffff


	//   ....[97]....
        /*020c*/ 	.word	0xffffffff


	//   ....[98]....
        /*0210*/ 	.word	0xffffffff


	//   ....[99]....
        /*0214*/ 	.word	0xffffffff


	//   ....[100]....
        /*0218*/ 	.word	0xffffffff


	//   ....[101]....
        /*021c*/ 	.word	0xffffffff


	//   ....[102]....
        /*0220*/ 	.word	0xffffffff


	//   ....[103]....
        /*0224*/ 	.word	0xffffffff


	//   ....[104]....
        /*0228*/ 	.word	0xffffffff


	//   ....[105]....
        /*022c*/ 	.word	0xffffffff


	//   ....[106]....
        /*0230*/ 	.word	0xffffffff


	//   ....[107]....
        /*0234*/ 	.word	0xffffffff


	//   ....[108]....
        /*0238*/ 	.word	0xffffffff


	//   ....[109]....
        /*023c*/ 	.word	0xffffffff


	//   ....[110]....
        /*0240*/ 	.word	0xffffffff


	//   ....[111]....
        /*0244*/ 	.word	0xffffffff


	//   ....[112]....
        /*0248*/ 	.word	0xffffffff


	//   ....[113]....
        /*024c*/ 	.word	0xffffffff


	//   ....[114]....
        /*0250*/ 	.word	0xffffffff


	//   ....[115]....
        /*0254*/ 	.word	0xffffffff


	//   ....[116]....
        /*0258*/ 	.word	0xffffffff


	//   ....[117]....
        /*025c*/ 	.word	0xffffffff


	//   ....[118]....
        /*0260*/ 	.word	0xffffffff


	//   ....[119]....
        /*0264*/ 	.word	0xffffffff


	//   ....[120]....
        /*0268*/ 	.word	0xffffffff


	//   ....[121]....
        /*026c*/ 	.word	0xffffffff


	//   ....[122]....
        /*0270*/ 	.word	0xffffffff


	//   ....[123]....
        /*0274*/ 	.word	0xffffffff


	//   ....[124]....
        /*0278*/ 	.word	0xffffffff


	//   ....[125]....
        /*027c*/ 	.word	0xffffffff


	//   ....[126]....
        /*0280*/ 	.word	0xffffffff


	//   ....[127]....
        /*0284*/ 	.word	0xffffffff


	//   ....[128]....
        /*0288*/ 	.word	0xffffffff


	//   ....[129]....
        /*028c*/ 	.word	0xffffffff


	//   ....[130]....
        /*0290*/ 	.word	0xffffffff


	//   ....[131]....
        /*0294*/ 	.word	0xffffffff


	//   ....[132]....
        /*0298*/ 	.word	0xffffffff


	//   ....[133]....
        /*029c*/ 	.word	0xffffffff


	//   ....[134]....
        /*02a0*/ 	.word	0xffffffff


	//   ....[135]....
        /*02a4*/ 	.word	0xffffffff


	//   ....[136]....
        /*02a8*/ 	.word	0xffffffff


	//   ....[137]....
        /*02ac*/ 	.word	0xffffffff


	//   ....[138]....
        /*02b0*/ 	.word	0xffffffff


	//   ....[139]....
        /*02b4*/ 	.word	0xffffffff


	//   ....[140]....
        /*02b8*/ 	.word	0xffffffff


	//   ....[141]....
        /*02bc*/ 	.word	0xffffffff


	//   ....[142]....
        /*02c0*/ 	.word	0xffffffff


	//   ....[143]....
        /*02c4*/ 	.word	0xffffffff


	//   ....[144]....
        /*02c8*/ 	.word	0xffffffff


	//   ....[145]....
        /*02cc*/ 	.word	0xffffffff


	//   ....[146]....
        /*02d0*/ 	.word	0xffffffff


	//   ....[147]....
        /*02d4*/ 	.word	0xffffffff


	//   ....[148]....
        /*02d8*/ 	.word	0xffffffff


	//   ....[149]....
        /*02dc*/ 	.word	0xffffffff


	//   ....[150]....
        /*02e0*/ 	.word	0xffffffff


	//   ....[151]....
        /*02e4*/ 	.word	0xffffffff


	//   ....[152]....
        /*02e8*/ 	.word	0xffffffff


	//   ....[153]....
        /*02ec*/ 	.word	0xffffffff


	//   ....[154]....
        /*02f0*/ 	.word	0xffffffff


	//   ....[155]....
        /*02f4*/ 	.word	0xffffffff


	//   ....[156]....
        /*02f8*/ 	.word	0xffffffff


	//   ....[157]....
        /*02fc*/ 	.word	0xffffffff


	//   ....[158]....
        /*0300*/ 	.word	0xffffffff


	//   ....[159]....
        /*0304*/ 	.word	0xffffffff


	//   ....[160]....
        /*0308*/ 	.word	0xffffffff


	//   ....[161]....
        /*030c*/ 	.word	0xffffffff


	//   ....[162]....
        /*0310*/ 	.word	0xffffffff


	//   ....[163]....
        /*0314*/ 	.word	0xffffffff


	//   ....[164]....
        /*0318*/ 	.word	0xffffffff


	//   ....[165]....
        /*031c*/ 	.word	0xffffffff


	//   ....[166]....
        /*0320*/ 	.word	0xffffffff


	//   ....[167]....
        /*0324*/ 	.word	0xffffffff


	//   ....[168]....
        /*0328*/ 	.word	0xffffffff


	//   ....[169]....
        /*032c*/ 	.word	0xffffffff


	//   ....[170]....
        /*0330*/ 	.word	0xffffffff


	//   ....[171]....
        /*0334*/ 	.word	0xffffffff


	//   ....[172]....
        /*0338*/ 	.word	0xffffffff


	//   ....[173]....
        /*033c*/ 	.word	0x0500000f


	//   ....[174]....
        /*0340*/ 	.word	0x0500000f


	//   ....[175]....
        /*0344*/ 	.word	0x0500000f


	//   ....[176]....
        /*0348*/ 	.word	0x0500000f


	//   ....[177]....
        /*034c*/ 	.word	0x0500000f


	//   ....[178]....
        /*0350*/ 	.word	0x0500000f


	//   ....[179]....
        /*0354*/ 	.word	0x0500000f


	//   ....[180]....
        /*0358*/ 	.word	0x0500000f


	//   ....[181]....
        /*035c*/ 	.word	0x0500000f


	//   ....[182]....
        /*0360*/ 	.word	0x0500000f


	//   ....[183]....
        /*0364*/ 	.word	0x0500000f


	//   ....[184]....
        /*0368*/ 	.word	0x0500000f


	//   ....[185]....
        /*036c*/ 	.word	0x0500000f


	//   ....[186]....
        /*0370*/ 	.word	0x0500000f


	//   ....[187]....
        /*0374*/ 	.word	0x0500000f


	//   ....[188]....
        /*0378*/ 	.word	0x0500000f


	//   ....[189]....
        /*037c*/ 	.word	0x0500000f


	//   ....[190]....
        /*0380*/ 	.word	0x0500000f


	//   ....[191]....
        /*0384*/ 	.word	0x0500000f


	//   ....[192]....
        /*0388*/ 	.word	0x0500000f


	//   ....[193]....
        /*038c*/ 	.word	0x0500000f


	//   ....[194]....
        /*0390*/ 	.word	0x0500000f


	//   ....[195]....
        /*0394*/ 	.word	0x0500000f


	//   ....[196]....
        /*0398*/ 	.word	0x0500000f


	//   ....[197]....
        /*039c*/ 	.word	0x0500000f


	//   ....[198]....
        /*03a0*/ 	.word	0x0500000f


	//   ....[199]....
        /*03a4*/ 	.word	0x0500000f


	//   ....[200]....
        /*03a8*/ 	.word	0x0500000f


	//   ....[201]....
        /*03ac*/ 	.word	0x0500000f


	//   ....[202]....
        /*03b0*/ 	.word	0x0500000f


	//   ....[203]....
        /*03b4*/ 	.word	0x0500000f


	//   ....[204]....
        /*03b8*/ 	.word	0x0500000f


	//   ....[205]....
        /*03bc*/ 	.word	0x0500000f


	//   ....[206]....
        /*03c0*/ 	.word	0x0500000f


	//   ....[207]....
        /*03c4*/ 	.word	0x0500000f


	//   ....[208]....
        /*03c8*/ 	.word	0x0500000f


	//   ....[209]....
        /*03cc*/ 	.word	0x0500000f


	//   ....[210]....
        /*03d0*/ 	.word	0x0500000f


	//   ....[211]....
        /*03d4*/ 	.word	0x0500000f


	//   ....[212]....
        /*03d8*/ 	.word	0x0500000f


	//   ....[213]....
        /*03dc*/ 	.word	0x0500000f


	//   ....[214]....
        /*03e0*/ 	.word	0x0500000f


	//   ....[215]....
        /*03e4*/ 	.word	0x0500000f


	//   ....[216]....
        /*03e8*/ 	.word	0x0500000f


	//   ....[217]....
        /*03ec*/ 	.word	0x0500000f


	//   ....[218]....
        /*03f0*/ 	.word	0x0500000f


	//   ....[219]....
        /*03f4*/ 	.word	0x0500000f


	//   ....[220]....
        /*03f8*/ 	.word	0x0500000f


	//   ....[221]....
        /*03fc*/ 	.word	0x0500000f


	//----- nvinfo : EIATTR_COOP_GROUP_INSTR_OFFSETS
	.align		4
.L_90:
        /*0400*/ 	.byte	0x04, 0x28
        /*0402*/ 	.short	(.L_92 - .L_91)


	//   ....[0]....
.L_91:
        /*0404*/ 	.word	0x00000080


	//   ....[1]....
        /*0408*/ 	.word	0x00000090


	//   ....[2]....
        /*040c*/ 	.word	0x000002d0


	//   ....[3]....
        /*0410*/ 	.word	0x00000430


	//   ....[4]....
        /*0414*/ 	.word	0x00000550


	//   ....[5]....
        /*0418*/ 	.word	0x000006b0


	//   ....[6]....
        /*041c*/ 	.word	0x000011f0


	//   ....[7]....
        /*0420*/ 	.word	0x00003ae0


	//   ....[8]....
        /*0424*/ 	.word	0x00003be0


	//   ....[9]....
        /*0428*/ 	.word	0x00004150


	//   ....[10]....
        /*042c*/ 	.word	0x00004210


	//   ....[11]....
        /*0430*/ 	.word	0x000077e0


	//   ....[12]....
        /*0434*/ 	.word	0x00007800


	//   ....[13]....
        /*0438*/ 	.word	0x00007820


	//   ....[14]....
        /*043c*/ 	.word	0x00007850


	//   ....[15]....
        /*0440*/ 	.word	0x00009580


	//   ....[16]....
        /*0444*/ 	.word	0x00009590


	//   ....[17]....
        /*0448*/ 	.word	0x000095c0


	//   ....[18]....
        /*044c*/ 	.word	0x000095d0


	//   ....[19]....
        /*0450*/ 	.word	0x0000a870


	//   ....[20]....
        /*0454*/ 	.word	0x0000a880


	//   ....[21]....
        /*0458*/ 	.word	0x0000a890


	//   ....[22]....
        /*045c*/ 	.word	0x0000a8a0


	//   ....[23]....
        /*0460*/ 	.word	0x0000a8b0


	//   ....[24]....
        /*0464*/ 	.word	0x0000a8c0


	//   ....[25]....
        /*0468*/ 	.word	0x0000a8d0


	//   ....[26]....
        /*046c*/ 	.word	0x0000a8e0


	//   ....[27]....
        /*0470*/ 	.word	0x0000a8f0


	//   ....[28]....
        /*0474*/ 	.word	0x0000a900


	//   ....[29]....
        /*0478*/ 	.word	0x0000a910


	//   ....[30]....
        /*047c*/ 	.word	0x0000a920


	//   ....[31]....
        /*0480*/ 	.word	0x0000a930


	//   ....[32]....
        /*0484*/ 	.word	0x0000a940


	//   ....[33]....
        /*0488*/ 	.word	0x0000a950


	//   ....[34]....
        /*048c*/ 	.word	0x0000a980


	//   ....[35]....
        /*0490*/ 	.word	0x0000a990


	//   ....[36]....
        /*0494*/ 	.word	0x0000a9a0


	//   ....[37]....
        /*0498*/ 	.word	0x0000a9b0


	//   ....[38]....
        /*049c*/ 	.word	0x0000a9c0


	//   ....[39]....
        /*04a0*/ 	.word	0x0000a9d0


	//   ....[40]....
        /*04a4*/ 	.word	0x0000a9f0


	//   ....[41]....
        /*04a8*/ 	.word	0x0000aa20


	//   ....[42]....
        /*04ac*/ 	.word	0x0000aa40


	//   ....[43]....
        /*04b0*/ 	.word	0x0000aa50


	//   ....[44]....
        /*04b4*/ 	.word	0x0000aa60


	//   ....[45]....
        /*04b8*/ 	.word	0x0000aa70


	//   ....[46]....
        /*04bc*/ 	.word	0x0000aa90


	//   ....[47]....
        /*04c0*/ 	.word	0x0000aaa0


	//   ....[48]....
        /*04c4*/ 	.word	0x0000aab0


	//   ....[49]....
        /*04c8*/ 	.word	0x0000aac0


	//   ....[50]....
        /*04cc*/ 	.word	0x0000aae0


	//   ....[51]....
        /*04d0*/ 	.word	0x0000aaf0


	//   ....[52]....
        /*04d4*/ 	.word	0x0000ab00


	//   ....[53]....
        /*04d8*/ 	.word	0x0000ab10


	//   ....[54]....
        /*04dc*/ 	.word	0x0000ab20


	//   ....[55]....
        /*04e0*/ 	.word	0x0000ab30


	//   ....[56]....
        /*04e4*/ 	.word	0x0000ab50


	//   ....[57]....
        /*04e8*/ 	.word	0x0000ab60


	//   ....[58]....
        /*04ec*/ 	.word	0x0000ab70


	//   ....[59]....
        /*04f0*/ 	.word	0x0000ab80


	//   ....[60]....
        /*04f4*/ 	.word	0x0000ab90


	//   ....[61]....
        /*04f8*/ 	.word	0x0000aba0


	//   ....[62]....
        /*04fc*/ 	.word	0x0000abb0


	//   ....[63]....
        /*0500*/ 	.word	0x0000abc0


	//   ....[64]....
        /*0504*/ 	.word	0x0000abd0


	//   ....[65]....
        /*0508*/ 	.word	0x0000abe0


	//   ....[66]....
        /*050c*/ 	.word	0x0000abf0


	//   ....[67]....
        /*0510*/ 	.word	0x0000ac00


	//   ....[68]....
        /*0514*/ 	.word	0x0000ac10


	//   ....[69]....
        /*0518*/ 	.word	0x0000ac20


	//   ....[70]....
        /*051c*/ 	.word	0x0000ac30


	//   ....[71]....
        /*0520*/ 	.word	0x0000ac40


	//   ....[72]....
        /*0524*/ 	.word	0x0000ac50


	//   ....[73]....
        /*0528*/ 	.word	0x0000ac60


	//   ....[74]....
        /*052c*/ 	.word	0x0000ac70


	//   ....[75]....
        /*0530*/ 	.word	0x0000ac80


	//   ....[76]....
        /*0534*/ 	.word	0x0000ac90


	//   ....[77]....
        /*0538*/ 	.word	0x0000aca0


	//   ....[78]....
        /*053c*/ 	.word	0x0000acb0


	//   ....[79]....
        /*0540*/ 	.word	0x0000acc0


	//   ....[80]....
        /*0544*/ 	.word	0x0000acd0


	//   ....[81]....
        /*0548*/ 	.word	0x0000ace0


	//   ....[82]....
        /*054c*/ 	.word	0x0000ad00


	//   ....[83]....
        /*0550*/ 	.word	0x0000ad30


	//   ....[84]....
        /*0554*/ 	.word	0x0000ad60


	//   ....[85]....
        /*0558*/ 	.word	0x0000ad90


	//   ....[86]....
        /*055c*/ 	.word	0x0000adc0


	//   ....[87]....
        /*0560*/ 	.word	0x0000adf0


	//   ....[88]....
        /*0564*/ 	.word	0x0000ae20


	//   ....[89]....
        /*0568*/ 	.word	0x0000ae50


	//   ....[90]....
        /*056c*/ 	.word	0x0000ae80


	//   ....[91]....
        /*0570*/ 	.word	0x0000aeb0


	//   ....[92]....
        /*0574*/ 	.word	0x0000aef0


	//   ....[93]....
        /*0578*/ 	.word	0x0000af20


	//   ....[94]....
        /*057c*/ 	.word	0x0000af40


	//   ....[95]....
        /*0580*/ 	.word	0x0000af60


	//   ....[96]....
        /*0584*/ 	.word	0x0000af80


	//   ....[97]....
        /*0588*/ 	.word	0x0000afb0


	//   ....[98]....
        /*058c*/ 	.word	0x0000afe0


	//   ....[99]....
        /*0590*/ 	.word	0x0000b020


	//   ....[100]....
        /*0594*/ 	.word	0x0000b060


	//   ....[101]....
        /*0598*/ 	.word	0x0000b0a0


	//   ....[102]....
        /*059c*/ 	.word	0x0000b0d0


	//   ....[103]....
        /*05a0*/ 	.word	0x0000b110


	//   ....[104]....
        /*05a4*/ 	.word	0x0000b140


	//   ....[105]....
        /*05a8*/ 	.word	0x0000b170


	//   ....[106]....
        /*05ac*/ 	.word	0x0000b190


	//   ....[107]....
        /*05b0*/ 	.word	0x0000b1c0


	//   ....[108]....
        /*05b4*/ 	.word	0x0000b1e0


	//   ....[109]....
        /*05b8*/ 	.word	0x0000b200


	//   ....[110]....
        /*05bc*/ 	.word	0x0000b210


	//   ....[111]....
        /*05c0*/ 	.word	0x0000b220


	//   ....[112]....
        /*05c4*/ 	.word	0x0000b230


	//   ....[113]....
        /*05c8*/ 	.word	0x0000b260


	//   ....[114]....
        /*05cc*/ 	.word	0x0000b280


	//   ....[115]....
        /*05d0*/ 	.word	0x0000b670


	//   ....[116]....
        /*05d4*/ 	.word	0x0000b6d0


	//   ....[117]....
        /*05d8*/ 	.word	0x0000b710


	//   ....[118]....
        /*05dc*/ 	.word	0x0000b750


	//   ....[119]....
        /*05e0*/ 	.word	0x0000b790


	//   ....[120]....
        /*05e4*/ 	.word	0x0000b7c0


	//   ....[121]....
        /*05e8*/ 	.word	0x0000c150


	//   ....[122]....
        /*05ec*/ 	.word	0x0000c180


	//   ....[123]....
        /*05f0*/ 	.word	0x0000cfd0


	//   ....[124]....
        /*05f4*/ 	.word	0x0000e560


	//   ....[125]....
        /*05f8*/ 	.word	0x0000e5a0


	//   ....[126]....
        /*05fc*/ 	.word	0x0000e5d0


	//   ....[127]....
        /*0600*/ 	.word	0x0000e5f0


	//   ....[128]....
        /*0604*/ 	.word	0x0000e6c0


	//   ....[129]....
        /*0608*/ 	.word	0x0000e6d0


	//   ....[130]....
        /*060c*/ 	.word	0x0000e760


	//   ....[131]....
        /*0610*/ 	.word	0x0000e770


	//   ....[132]....
        /*0614*/ 	.word	0x0000e780


	//   ....[133]....
        /*0618*/ 	.word	0x0000e810


	//   ....[134]....
        /*061c*/ 	.word	0x0000ec50


	//   ....[135]....
        /*0620*/ 	.word	0x0000ec80


	//   ....[136]....
        /*0624*/ 	.word	0x0000eca0


	//   ....[137]....
        /*0628*/ 	.word	0x0000ed00


	//   ....[138]....
        /*062c*/ 	.word	0x0000ed60


	//   ....[139]....
        /*0630*/ 	.word	0x0000ed90


	//   ....[140]....
        /*0634*/ 	.word	0x0000edb0


	//   ....[141]....
        /*0638*/ 	.word	0x0000ee20


	//   ....[142]....
        /*063c*/ 	.word	0x0000ee50


	//   ....[143]....
        /*0640*/ 	.word	0x0000eec0


	//   ....[144]....
        /*0644*/ 	.word	0x0000f4f0


	//   ....[145]....
        /*0648*/ 	.word	0x0000f520


	//   ....[146]....
        /*064c*/ 	.word	0x0000f550


	//   ....[147]....
        /*0650*/ 	.word	0x0000f5c0


	//   ....[148]....
        /*0654*/ 	.word	0x0000f610


	//   ....[149]....
        /*0658*/ 	.word	0x0000f640


	//   ....[150]....
        /*065c*/ 	.word	0x0000f670


	//   ....[151]....
        /*0660*/ 	.word	0x0000f6f0


	//   ....[152]....
        /*0664*/ 	.word	0x0000ff80


	//   ....[153]....
        /*0668*/ 	.word	0x0000ffa0


	//   ....[154]....
        /*066c*/ 	.word	0x0000ffb0


	//   ....[155]....
        /*0670*/ 	.word	0x0000ffc0


	//   ....[156]....
        /*0674*/ 	.word	0x0000ffd0


	//   ....[157]....
        /*0678*/ 	.word	0x00010030


	//   ....[158]....
        /*067c*/ 	.word	0x00010040


	//   ....[159]....
        /*0680*/ 	.word	0x00010050


	//   ....[160]....
        /*0684*/ 	.word	0x000100b0


	//   ....[161]....
        /*0688*/ 	.word	0x000100d0


	//   ....[162]....
        /*068c*/ 	.word	0x00010530


	//   ....[163]....
        /*0690*/ 	.word	0x00010550


	//   ....[164]....
        /*0694*/ 	.word	0x00010570


	//   ....[165]....
        /*0698*/ 	.word	0x00010590


	//   ....[166]....
        /*069c*/ 	.word	0x000105b0


	//   ....[167]....
        /*06a0*/ 	.word	0x00010600


	//   ....[168]....
        /*06a4*/ 	.word	0x00010620


	//   ....[169]....
        /*06a8*/ 	.word	0x00010630


	//   ....[170]....
        /*06ac*/ 	.word	0x00010680


	//   ....[171]....
        /*06b0*/ 	.word	0x000106e0


	//   ....[172]....
        /*06b4*/ 	.word	0x00011a90


	//   ....[173]....
        /*06b8*/ 	.word	0x00011f90


	//   ....[174]....
        /*06bc*/ 	.word	0x00012080


	//   ....[175]....
        /*06c0*/ 	.word	0x00012160


	//   ....[176]....
        /*06c4*/ 	.word	0x000121f0


	//   ....[177]....
        /*06c8*/ 	.word	0x000122f0


	//   ....[178]....
        /*06cc*/ 	.word	0x00012350


	//   ....[179]....
        /*06d0*/ 	.word	0x00012450


	//   ....[180]....
        /*06d4*/ 	.word	0x000124b0


	//   ....[181]....
        /*06d8*/ 	.word	0x00012580


	//   ....[182]....
        /*06dc*/ 	.word	0x00012640


	//   ....[183]....
        /*06e0*/ 	.word	0x00012710


	//   ....[184]....
        /*06e4*/ 	.word	0x00012890


	//   ....[185]....
        /*06e8*/ 	.word	0x00012930


	//   ....[186]....
        /*06ec*/ 	.word	0x00012a50


	//   ....[187]....
        /*06f0*/ 	.word	0x00012aa0


	//   ....[188]....
        /*06f4*/ 	.word	0x00012b80


	//   ....[189]....
        /*06f8*/ 	.word	0x00012c30


	//   ....[190]....
        /*06fc*/ 	.word	0x00012ca0


	//   ....[191]....
        /*0700*/ 	.word	0x00012d70


	//   ....[192]....
        /*0704*/ 	.word	0x00012de0


	//   ....[193]....
        /*0708*/ 	.word	0x00012eb0


	//   ....[194]....
        /*070c*/ 	.word	0x00012f50


	//   ....[195]....
        /*0710*/ 	.word	0x00012fa0


	//   ....[196]....
        /*0714*/ 	.word	0x00013060


	//   ....[197]....
        /*0718*/ 	.word	0x00013110


	//   ....[198]....
        /*071c*/ 	.word	0x00013170


	//   ....[199]....
        /*0720*/ 	.word	0x00013270


	//   ....[200]....
        /*0724*/ 	.word	0x000132f0


	//   ....[201]....
        /*0728*/ 	.word	0x000133b0


	//   ....[202]....
        /*072c*/ 	.word	0x000134f0


	//   ....[203]....
        /*0730*/ 	.word	0x00013590


	//   ....[204]....
        /*0734*/ 	.word	0x000135f0


	//   ....[205]....
        /*0738*/ 	.word	0x000136c0


	//   ....[206]....
        /*073c*/ 	.word	0x00013720


	//   ....[207]....
        /*0740*/ 	.word	0x000137f0


	//   ....[208]....
        /*0744*/ 	.word	0x00013850


	//   ....[209]....
        /*0748*/ 	.word	0x00013920


	//   ....[210]....
        /*074c*/ 	.word	0x00013980


	//   ....[211]....
        /*0750*/ 	.word	0x00013a50


	//   ....[212]....
        /*0754*/ 	.word	0x00013b30


	//   ....[213]....
        /*0758*/ 	.word	0x00013bd0


	//   ....[214]....
        /*075c*/ 	.word	0x00013c40


	//   ....[215]....
        /*0760*/ 	.word	0x00013d00


	//   ....[216]....
        /*0764*/ 	.word	0x00013d60


	//   ....[217]....
        /*0768*/ 	.word	0x00013e20


	//   ....[218]....
        /*076c*/ 	.word	0x00013e80


	//   ....[219]....
        /*0770*/ 	.word	0x00013f40


	//   ....[220]....
        /*0774*/ 	.word	0x00013fa0


	//   ....[221]....
        /*0778*/ 	.word	0x00014060


	//----- nvinfo : EIATTR_REG_RECONFIG
	.align		4
.L_92:
        /*077c*/ 	.byte	0x01, 0x54
	.zero		2


	//----- nvinfo : EIATTR_SYSCALL_OFFSETS
	.align		4
        /*0780*/ 	.byte	0x04, 0x46
        /*0782*/ 	.short	(.L_94 - .L_93)


	//   ....[0]....
.L_93:
        /*0784*/ 	.word	0x000013b0


	//   ....[1]....
        /*0788*/ 	.word	0x0000d720


	//   ....[2]....
        /*078c*/ 	.word	0x0000d860


	//   ....[3]....
        /*0790*/ 	.word	0x0000d9a0


	//   ....[4]....
        /*0794*/ 	.word	0x0000dac0


	//   ....[5]....
        /*0798*/ 	.word	0x0000f270


	//----- nvinfo : EIATTR_MBARRIER_INSTR_OFFSETS
	.align		4
.L_94:
        /*079c*/ 	.byte	0x04, 0x39
        /*079e*/ 	.short	(.L_96 - .L_95)


	//   ....[0]....
.L_95:
        /*07a0*/ 	.word	0x00000180
        /*07a4*/ 	.word	0x000000ff
        /*07a8*/ 	.word	0x00033400
        /*07ac*/ 	.short	0x0100
        /*07ae*/ 	.byte	0x08
	.zero		1


	//   ....[1]....
        /*07b0*/ 	.word	0x00000190
        /*07b4*/ 	.word	0x000000ff
        /*07b8*/ 	.word	0x00033420
        /*07bc*/ 	.short	0x0100
        /*07be*/ 	.byte	0x08
	.zero		1


	//   ....[2]....
        /*07c0*/ 	.word	0x00000280
        /*07c4*/ 	.word	0x000000ff
        /*07c8*/ 	.word	0x00033430
        /*07cc*/ 	.short	0x0100
        /*07ce*/ 	.byte	0x08
	.zero		1


	//   ....[3]....
        /*07d0*/ 	.word	0x00000290
        /*07d4*/ 	.word	0x000000ff
        /*07d8*/ 	.word	0x00033440
        /*07dc*/ 	.short	0x0100
        /*07de*/ 	.byte	0x08
	.zero		1


	//   ....[4]....
        /*07e0*/ 	.word	0x000002a0
        /*07e4*/ 	.word	0x000000ff
        /*07e8*/ 	.word	0x00033438
        /*07ec*/ 	.short	0x0100
        /*07ee*/ 	.byte	0x08
	.zero		1


	//   ....[5]....
        /*07f0*/ 	.word	0x000002b0
        /*07f4*/ 	.word	0x000000ff
        /*07f8*/ 	.word	0x00033448
        /*07fc*/ 	.short	0x0100
        /*07fe*/ 	.byte	0x08
	.zero		1


	//   ....[6]....
        /*0800*/ 	.word	0x000003e0
        /*0804*/ 	.word	0x000000ff
        /*0808*/ 	.word	0x00033450
        /*080c*/ 	.short	0x0100
        /*080e*/ 	.byte	0x08
	.zero		1


	//   ....[7]....
        /*0810*/ 	.word	0x000003f0
        /*0814*/ 	.word	0x000000ff
        /*0818*/ 	.word	0x00033460
        /*081c*/ 	.short	0x0100
        /*081e*/ 	.byte	0x08
	.zero		1


	//   ....[8]....
        /*0820*/ 	.word	0x00000400
        /*0824*/ 	.word	0x000000ff
        /*0828*/ 	.word	0x00033458
        /*082c*/ 	.short	0x0100
        /*082e*/ 	.byte	0x08
	.zero		1


	//   ....[9]....
        /*0830*/ 	.word	0x00000410
        /*0834*/ 	.word	0x000000ff
        /*0838*/ 	.word	0x00033468
        /*083c*/ 	.short	0x0100
        /*083e*/ 	.byte	0x08
	.zero		1


	//   ....[10]....
        /*0840*/ 	.word	0x00000500
        /*0844*/ 	.word	0x000000ff
        /*0848*/ 	.word	0x00033470
        /*084c*/ 	.short	0x0100
        /*084e*/ 	.byte	0x06
	.zero		1


	//   ....[11]....
        /*0850*/ 	.word	0x00000510
        /*0854*/ 	.word	0x000000ff
        /*0858*/ 	.word	0x00033480
        /*085c*/ 	.short	0x0100
        /*085e*/ 	.byte	0x06
	.zero		1


	//   ....[12]....
        /*0860*/ 	.word	0x00000520
        /*0864*/ 	.word	0x000000ff
        /*0868*/ 	.word	0x00033478
        /*086c*/ 	.short	0x0100
        /*086e*/ 	.byte	0x06
	.zero		1


	//   ....[13]....
        /*0870*/ 	.word	0x00000530
        /*0874*/ 	.word	0x000000ff
        /*0878*/ 	.word	0x00033488
        /*087c*/ 	.short	0x0100
        /*087e*/ 	.byte	0x06
	.zero		1


	//   ....[14]....
        /*0880*/ 	.word	0x00000660
        /*0884*/ 	.word	0x000000ff
        /*0888*/ 	.word	0x00033490
        /*088c*/ 	.short	0x0100
        /*088e*/ 	.byte	0x08
	.zero		1


	//   ....[15]....
        /*0890*/ 	.word	0x00000670
        /*0894*/ 	.word	0x000000ff
        /*0898*/ 	.word	0x000334a0
        /*089c*/ 	.short	0x0100
        /*089e*/ 	.byte	0x08
	.zero		1


	//   ....[16]....
        /*08a0*/ 	.word	0x00000680
        /*08a4*/ 	.word	0x000000ff
        /*08a8*/ 	.word	0x00033498
        /*08ac*/ 	.short	0x0100
        /*08ae*/ 	.byte	0x08
	.zero		1


	//   ....[17]....
        /*08b0*/ 	.word	0x00000690
        /*08b4*/ 	.word	0x000000ff
        /*08b8*/ 	.word	0x000334a8
        /*08bc*/ 	.short	0x0100
        /*08be*/ 	.byte	0x08
	.zero		1


	//   ....[18]....
        /*08c0*/ 	.word	0x000007d0
        /*08c4*/ 	.word	0x000000ff
        /*08c8*/ 	.word	0x000334b0
        /*08cc*/ 	.short	0x0100
        /*08ce*/ 	.byte	0x08
	.zero		1


	//   ....[19]....
        /*08d0*/ 	.word	0x000007e0
        /*08d4*/ 	.word	0x000000ff
        /*08d8*/ 	.word	0x000334c0
        /*08dc*/ 	.short	0x0100
        /*08de*/ 	.byte	0x08
	.zero		1


	//   ....[20]....
        /*08e0*/ 	.word	0x000007f0
        /*08e4*/ 	.word	0x000000ff
        /*08e8*/ 	.word	0x000334b8
        /*08ec*/ 	.short	0x0100
        /*08ee*/ 	.byte	0x08
	.zero		1


	//   ....[21]....
        /*08f0*/ 	.word	0x00000800
        /*08f4*/ 	.word	0x000000ff
        /*08f8*/ 	.word	0x000334c8
        /*08fc*/ 	.short	0x0100
        /*08fe*/ 	.byte	0x08
	.zero		1


	//   ....[22]....
        /*0900*/ 	.word	0x00001680
        /*0904*/ 	.word	0x000000ff
        /*0908*/ 	.word	0x00033400
        /*090c*/ 	.short	0x010a
        /*090e*/ 	.byte	0x24
	.zero		1


	//   ....[23]....
        /*0910*/ 	.word	0x00001710
        /*0914*/ 	.word	0x000000ff
        /*0918*/ 	.word	0x00033430
        /*091c*/ 	.short	0x010a
        /*091e*/ 	.byte	0x24
	.zero		1


	//   ....[24]....
        /*0920*/ 	.word	0x00001770
        /*0924*/ 	.word	0x000000ff
        /*0928*/ 	.word	0x00033430
        /*092c*/ 	.short	0x010a
        /*092e*/ 	.byte	0x24
	.zero		1


	//   ....[25]....
        /*0930*/ 	.word	0x00002f10
        /*0934*/ 	.word	0x000000ff
        /*0938*/ 	.word	0x00000000
        /*093c*/ 	.short	0x0101
        /*093e*/ 	.byte	0x04
	.zero		1


	//   ....[26]....
        /*0940*/ 	.word	0x00005910
        /*0944*/ 	.word	0x000000ff
        /*0948*/ 	.word	0x00033430
        /*094c*/ 	.short	0x010a
        /*094e*/ 	.byte	0x04
	.zero		1


	//   ....[27]....
        /*0950*/ 	.word	0x00005950
        /*0954*/ 	.word	0x000000ff
        /*0958*/ 	.word	0x00033430
        /*095c*/ 	.short	0x010a
        /*095e*/ 	.byte	0x04
	.zero		1


	//   ....[28]....
        /*0960*/ 	.word	0x00006620
        /*0964*/ 	.word	0x000000ff
        /*0968*/ 	.word	0x00033450
        /*096c*/ 	.short	0x010a
        /*096e*/ 	.byte	0x04
	.zero		1


	//   ....[29]....
        /*0970*/ 	.word	0x00006660
        /*0974*/ 	.word	0x000000ff
        /*0978*/ 	.word	0x00033450
        /*097c*/ 	.short	0x010a
        /*097e*/ 	.byte	0x04
	.zero		1


	//   ....[30]....
        /*0980*/ 	.word	0x00006fb0
        /*0984*/ 	.word	0x000000ff
        /*0988*/ 	.word	0x00000000
        /*098c*/ 	.short	0x0101
        /*098e*/ 	.byte	0x04
	.zero		1


	//   ....[31]....
        /*0990*/ 	.word	0x00008970
        /*0994*/ 	.word	0x000000ff
        /*0998*/ 	.word	0x00000000
        /*099c*/ 	.short	0x0101
        /*099e*/ 	.byte	0x04
	.zero		1


	//   ....[32]....
        /*09a0*/ 	.word	0x000091e0
        /*09a4*/ 	.word	0x000000ff
        /*09a8*/ 	.word	0x00033450
        /*09ac*/ 	.short	0x010a
        /*09ae*/ 	.byte	0x09
	.zero		1


	//   ....[33]....
        /*09b0*/ 	.word	0x00009220
        /*09b4*/ 	.word	0x000000ff
        /*09b8*/ 	.word	0x00033450
        /*09bc*/ 	.short	0x010a
        /*09be*/ 	.byte	0x09
	.zero		1


	//   ....[34]....
        /*09c0*/ 	.word	0x000098b0
        /*09c4*/ 	.word	0x000000ff
        /*09c8*/ 	.word	0x00000000
        /*09cc*/ 	.short	0x0101
        /*09ce*/ 	.byte	0x04
	.zero		1


	//   ....[35]....
        /*09d0*/ 	.word	0x0000b7e0
        /*09d4*/ 	.word	0x000000ff
        /*09d8*/ 	.word	0x00000000
        /*09dc*/ 	.short	0x0101
        /*09de*/ 	.byte	0x04
	.zero		1


	//   ....[36]....
        /*09e0*/ 	.word	0x0000e260
        /*09e4*/ 	.word	0x000000ff
        /*09e8*/ 	.word	0x00033480
        /*09ec*/ 	.short	0x010a
        /*09ee*/ 	.byte	0x2a
	.zero		1


	//   ....[37]....
        /*09f0*/ 	.word	0x0000e960
        /*09f4*/ 	.word	0x000000ff
        /*09f8*/ 	.word	0x00033470
        /*09fc*/ 	.short	0x0107
        /*09fe*/ 	.byte	0x2a
	.zero		1


	//   ....[38]....
        /*0a00*/ 	.word	0x0000e9f0
        /*0a04*/ 	.word	0x000000ff
        /*0a08*/ 	.word	0x00033470
        /*0a0c*/ 	.short	0x0101
        /*0a0e*/ 	.byte	0x2a
	.zero		1


	//   ....[39]....
        /*0a10*/ 	.word	0x0000ea20
        /*0a14*/ 	.word	0x000000ff
        /*0a18*/ 	.word	0x00033440
        /*0a1c*/ 	.short	0x010a
        /*0a1e*/ 	.byte	0x2a
	.zero		1


	//   ....[40]....
        /*0a20*/ 	.word	0x0000f010
        /*0a24*/ 	.word	0x000000ff
        /*0a28*/ 	.word	0x00033430
        /*0a2c*/ 	.short	0x0107
        /*0a2e*/ 	.byte	0x2a
	.zero		1


	//   ....[41]....
        /*0a30*/ 	.word	0x0000f0a0
        /*0a34*/ 	.word	0x000000ff
        /*0a38*/ 	.word	0x00033430
        /*0a3c*/ 	.short	0x0101
        /*0a3e*/ 	.byte	0x2a
	.zero		1


	//   ....[42]....
        /*0a40*/ 	.word	0x0000f800
        /*0a44*/ 	.word	0x000000ff
        /*0a48*/ 	.word	0x00033400
        /*0a4c*/ 	.short	0x0107
        /*0a4e*/ 	.byte	0x2a
	.zero		1


	//   ....[43]....
        /*0a50*/ 	.word	0x0000f860
        /*0a54*/ 	.word	0x000000ff
        /*0a58*/ 	.word	0x00033400
        /*0a5c*/ 	.short	0x0101
        /*0a5e*/ 	.byte	0x2a
	.zero		1


	//   ....[44]....
        /*0a60*/ 	.word	0x0000f870
        /*0a64*/ 	.word	0x000000ff
        /*0a68*/ 	.word	0x00033420
        /*0a6c*/ 	.short	0x010a
        /*0a6e*/ 	.byte	0x2a
	.zero		1


	//   ....[45]....
        /*0a70*/ 	.word	0x0000fc90
        /*0a74*/ 	.word	0x00000005
        /*0a78*/ 	.word	0x00033480
        /*0a7c*/ 	.short	0x010a
        /*0a7e*/ 	.byte	0x3f
	.zero		1


	//   ....[46]....
        /*0a80*/ 	.word	0x00010200
        /*0a84*/ 	.word	0x00000005
        /*0a88*/ 	.word	0x00033470
        /*0a8c*/ 	.short	0x0107
        /*0a8e*/ 	.byte	0x3f
	.zero		1


	//   ....[47]....
        /*0a90*/ 	.word	0x00010290
        /*0a94*/ 	.word	0x00000005
        /*0a98*/ 	.word	0x00033470
        /*0a9c*/ 	.short	0x0101
        /*0a9e*/ 	.byte	0x3f
	.zero		1


	//   ....[48]....
        /*0aa0*/ 	.word	0x000102c0
        /*0aa4*/ 	.word	0x00000005
        /*0aa8*/ 	.word	0x00033440
        /*0aac*/ 	.short	0x010a
        /*0aae*/ 	.byte	0x3f
	.zero		1


	//   ....[49]....
        /*0ab0*/ 	.word	0x000107c0
        /*0ab4*/ 	.word	0x00000005
        /*0ab8*/ 	.word	0x00033430
        /*0abc*/ 	.short	0x0107
        /*0abe*/ 	.byte	0x3f
	.zero		1


	//   ....[50]....
        /*0ac0*/ 	.word	0x00010860
        /*0ac4*/ 	.word	0x00000005
        /*0ac8*/ 	.word	0x00033430
        /*0acc*/ 	.short	0x0101
        /*0ace*/ 	.byte	0x3f
	.zero		1


	//   ....[51]....
        /*0ad0*/ 	.word	0x000108e0
        /*0ad4*/ 	.word	0x00000005
        /*0ad8*/ 	.word	0x00033470
        /*0adc*/ 	.short	0x010a
        /*0ade*/ 	.byte	0x3f
	.zero		1


	//   ....[52]....
        /*0ae0*/ 	.word	0x00010980
        /*0ae4*/ 	.word	0x00000005
        /*0ae8*/ 	.word	0x00033460
        /*0aec*/ 	.short	0x010a
        /*0aee*/ 	.byte	0x3f
	.zero		1


	//   ....[53]....
        /*0af0*/ 	.word	0x00011040
        /*0af4*/ 	.word	0x00000005
        /*0af8*/ 	.word	0x00033450
        /*0afc*/ 	.short	0x0101
        /*0afe*/ 	.byte	0x3f
	.zero		1


	//   ....[54]....
        /*0b00*/ 	.word	0x000110e0
        /*0b04*/ 	.word	0x00000005
        /*0b08*/ 	.word	0x00000000
        /*0b0c*/ 	.short	0x0101
        /*0b0e*/ 	.byte	0x3f
	.zero		1


	//   ....[55]....
        /*0b10*/ 	.word	0x000111b0
        /*0b14*/ 	.word	0x00000000
        /*0b18*/ 	.word	0x00033470
        /*0b1c*/ 	.short	0x010a
        /*0b1e*/ 	.byte	0x3f
	.zero		1


	//   ....[56]....
        /*0b20*/ 	.word	0x00011260
        /*0b24*/ 	.word	0x00000000
        /*0b28*/ 	.word	0x00033460
        /*0b2c*/ 	.short	0x010a
        /*0b2e*/ 	.byte	0x3f
	.zero		1


	//   ....[57]....
        /*0b30*/ 	.word	0x00011920
        /*0b34*/ 	.word	0x00000000
        /*0b38*/ 	.word	0x00033450
        /*0b3c*/ 	.short	0x0101
        /*0b3e*/ 	.byte	0x3f
	.zero		1


	//   ....[58]....
        /*0b40*/ 	.word	0x000119a0
        /*0b44*/ 	.word	0x00000000
        /*0b48*/ 	.word	0x00000000
        /*0b4c*/ 	.short	0x0101
        /*0b4e*/ 	.byte	0x3f
	.zero		1


	//   ....[59]....
        /*0b50*/ 	.word	0x00011a40
        /*0b54*/ 	.word	0x00000005
        /*0b58*/ 	.word	0x00033420
        /*0b5c*/ 	.short	0x010a
        /*0b5e*/ 	.byte	0x3f
	.zero		1


	//   ....[60]....
        /*0b60*/ 	.word	0x00011b60
        /*0b64*/ 	.word	0x00000004
        /*0b68*/ 	.word	0x00033440
        /*0b6c*/ 	.short	0x010a
        /*0b6e*/ 	.byte	0x3f
	.zero		1


	//   ....[61]....
        /*0b70*/ 	.word	0x00011c00
        /*0b74*/ 	.word	0x00000005
        /*0b78*/ 	.word	0x00033440
        /*0b7c*/ 	.short	0x010a
        /*0b7e*/ 	.byte	0x3f
	.zero		1


	//   ....[62]....
        /*0b80*/ 	.word	0x00011c40
        /*0b84*/ 	.word	0x00000004
        /*0b88*/ 	.word	0x00033460
        /*0b8c*/ 	.short	0x010a
        /*0b8e*/ 	.byte	0x3f
	.zero		1


	//   ....[63]....
        /*0b90*/ 	.word	0x00011c80
        /*0b94*/ 	.word	0x00000005
        /*0b98*/ 	.word	0x00033460
        /*0b9c*/ 	.short	0x010a
        /*0b9e*/ 	.byte	0x3f
	.zero		1


	//   ....[64]....
        /*0ba0*/ 	.word	0x00011cc0
        /*0ba4*/ 	.word	0x00000004
        /*0ba8*/ 	.word	0x00033480
        /*0bac*/ 	.short	0x010a
        /*0bae*/ 	.byte	0x3f
	.zero		1


	//   ....[65]....
        /*0bb0*/ 	.word	0x00011d00
        /*0bb4*/ 	.word	0x00000005
        /*0bb8*/ 	.word	0x00033480
        /*0bbc*/ 	.short	0x010a
        /*0bbe*/ 	.byte	0x3f
	.zero		1


	//   ....[66]....
        /*0bc0*/ 	.word	0x00011d70
        /*0bc4*/ 	.word	0x00000003
        /*0bc8*/ 	.word	0x00033400
        /*0bcc*/ 	.short	0x010a
        /*0bce*/ 	.byte	0x3f
	.zero		1


	//   ....[67]....
        /*0bd0*/ 	.word	0x00011dd0
        /*0bd4*/ 	.word	0x00000003
        /*0bd8*/ 	.word	0x00033430
        /*0bdc*/ 	.short	0x010a
        /*0bde*/ 	.byte	0x3f
	.zero		1


	//   ....[68]....
        /*0be0*/ 	.word	0x00011e30
        /*0be4*/ 	.word	0x00000009
        /*0be8*/ 	.word	0x00033430
        /*0bec*/ 	.short	0x010a
        /*0bee*/ 	.byte	0x3f
	.zero		1


	//   ....[69]....
        /*0bf0*/ 	.word	0x00011e90
        /*0bf4*/ 	.word	0x0000000a
        /*0bf8*/ 	.word	0x00033450
        /*0bfc*/ 	.short	0x010a
        /*0bfe*/ 	.byte	0x3f
	.zero		1


	//   ....[70]....
        /*0c00*/ 	.word	0x00011ef0
        /*0c04*/ 	.word	0x00000003
        /*0c08*/ 	.word	0x00033450
        /*0c0c*/ 	.short	0x010a
        /*0c0e*/ 	.byte	0x3f
	.zero		1


	//   ....[71]....
        /*0c10*/ 	.word	0x00011fd0
        /*0c14*/ 	.word	0x00000003
        /*0c18*/ 	.word	0x00033480
        /*0c1c*/ 	.short	0x010a
        /*0c1e*/ 	.byte	0x3f
	.zero		1


	//   ....[72]....
        /*0c20*/ 	.word	0x000127e0
        /*0c24*/ 	.word	0x00000003
        /*0c28*/ 	.word	0x00033440
        /*0c2c*/ 	.short	0x010a
        /*0c2e*/ 	.byte	0x3f
	.zero		1


	//   ....[73]....
        /*0c30*/ 	.word	0x000133f0
        /*0c34*/ 	.word	0x00000003
        /*0c38*/ 	.word	0x00033420
        /*0c3c*/ 	.short	0x010a
        /*0c3e*/ 	.byte	0x3f
	.zero		1


	//   ....[74]....
        /*0c40*/ 	.word	0x00013440
        /*0c44*/ 	.word	0x00000005
        /*0c48*/ 	.word	0x00033480
        /*0c4c*/ 	.short	0x010a
        /*0c4e*/ 	.byte	0x3f
	.zero		1


	//   ....[75]....
        /*0c50*/ 	.word	0x00013a80
        /*0c54*/ 	.word	0x00000005
        /*0c58*/ 	.word	0x00033440
        /*0c5c*/ 	.short	0x010a
        /*0c5e*/ 	.byte	0x3f
	.zero		1


	//   ....[76]....
        /*0c60*/ 	.word	0x00014090
        /*0c64*/ 	.word	0x00000005
        /*0c68*/ 	.word	0x00033470
        /*0c6c*/ 	.short	0x010a
        /*0c6e*/ 	.byte	0x3f
	.zero		1


	//   ....[77]....
        /*0c70*/ 	.word	0x000140e0
        /*0c74*/ 	.word	0x00000005
        /*0c78*/ 	.word	0x00033460
        /*0c7c*/ 	.short	0x010a
        /*0c7e*/ 	.byte	0x3f
	.zero		1


	//   ....[78]....
        /*0c80*/ 	.word	0x00014130
        /*0c84*/ 	.word	0x00000000
        /*0c88*/ 	.word	0x00033470
        /*0c8c*/ 	.short	0x010a
        /*0c8e*/ 	.byte	0x3f
	.zero		1


	//   ....[79]....
        /*0c90*/ 	.word	0x00014180
        /*0c94*/ 	.word	0x00000000
        /*0c98*/ 	.word	0x00033460
        /*0c9c*/ 	.short	0x010a
        /*0c9e*/ 	.byte	0x3f
	.zero		1


	//   ....[80]....
        /*0ca0*/ 	.word	0x000141d0
        /*0ca4*/ 	.word	0x00000005
        /*0ca8*/ 	.word	0x00033420
        /*0cac*/ 	.short	0x010a
        /*0cae*/ 	.byte	0x3f
	.zero		1


	//   ....[81]....
        /*0cb0*/ 	.word	0x00014220
        /*0cb4*/ 	.word	0x00000004
        /*0cb8*/ 	.word	0x00033440
        /*0cbc*/ 	.short	0x010a
        /*0cbe*/ 	.byte	0x3f
	.zero		1


	//   ....[82]....
        /*0cc0*/ 	.word	0x00014270
        /*0cc4*/ 	.word	0x00000005
        /*0cc8*/ 	.word	0x00033440
        /*0ccc*/ 	.short	0x010a
        /*0cce*/ 	.byte	0x3f
	.zero		1


	//   ....[83]....
        /*0cd0*/ 	.word	0x000142c0
        /*0cd4*/ 	.word	0x00000004
        /*0cd8*/ 	.word	0x00033460
        /*0cdc*/ 	.short	0x010a
        /*0cde*/ 	.byte	0x3f
	.zero		1


	//   ....[84]....
        /*0ce0*/ 	.word	0x00014310
        /*0ce4*/ 	.word	0x00000005
        /*0ce8*/ 	.word	0x00033460
        /*0cec*/ 	.short	0x010a
        /*0cee*/ 	.byte	0x3f
	.zero		1


	//   ....[85]....
        /*0cf0*/ 	.word	0x00014360
        /*0cf4*/ 	.word	0x00000004
        /*0cf8*/ 	.word	0x00033480
        /*0cfc*/ 	.short	0x010a
        /*0cfe*/ 	.byte	0x3f
	.zero		1


	//----- nvinfo : EIATTR_NUM_MBARRIERS
	.align		4
.L_96:
        /*0d00*/ 	.byte	0x03, 0x38
        /*0d02*/ 	.short	0x0016


	//----- nvinfo : EIATTR_EXIT_INSTR_OFFSETS
	.align		4
        /*0d04*/ 	.byte	0x04, 0x1c
        /*0d06*/ 	.short	(.L_98 - .L_97)


	//   ....[0]....
.L_97:
        /*0d08*/ 	.word	0x00011d50


	//----- nvinfo : EIATTR_MAX_THREADS
	.align		4
.L_98:
        /*0d0c*/ 	.byte	0x04, 0x05
        /*0d0e*/ 	.short	(.L_100 - .L_99)
.L_99:
        /*0d10*/ 	.word	0x00000180
        /*0d14*/ 	.word	0x00000001
        /*0d18*/ 	.word	0x00000001


	//----- nvinfo : EIATTR_CRS_STACK_SIZE
	.align		4
.L_100:
        /*0d1c*/ 	.byte	0x04, 0x1e
        /*0d1e*/ 	.short	(.L_102 - .L_101)
.L_101:
        /*0d20*/ 	.word	0x00000000


	//----- nvinfo : EIATTR_CBANK_PARAM_SIZE
	.align		4
.L_102:
        /*0d24*/ 	.byte	0x03, 0x19
        /*0d26*/ 	.short	0x0a70


	//----- nvinfo : EIATTR_PARAM_CBANK
	.align		4
        /*0d28*/ 	.byte	0x04, 0x0a
        /*0d2a*/ 	.short	(.L_104 - .L_103)
	.align		4
.L_103:
        /*0d2c*/ 	.word	index@(.nv.constant0._ZN7cutlass13device_kernelIN5flash11enable_sm90INS1_16FlashAttnFwdSm90INS1_25CollectiveMainloopFwdSm90ILi2EN4cute5tupleIJNS5_1CILi1EEES8_S8_EEENS6_IJNS7_ILi128EEENS7_ILi160EEENS7_ILi192EEEEEELi192ENS_12float_e4m3_tEfNS_4arch4Sm90ELb0ELb0ELb1ELb0ELb1ELb0ELb0ELb1ELb1ELb1ELb1ELb0EEENS1_21CollectiveEpilogueFwdINS6_IJSA_SC_SB_EEES9_NS_10bfloat16_tESG_Li256ELb0ELb1ELb1ELb1EEENS1_19SingleTileSchedulerILb0ELb1ELb1ELi128EEEEEEEEEvNT_6ParamsE)
        /*0d30*/ 	.short	0x0210
        /*0d32*/ 	.short	0x0a70


	//----- nvinfo : EIATTR_SW_WAR
	.align		4
.L_104:
        /*0d34*/ 	.byte	0x04, 0x36
        /*0d36*/ 	.short	(.L_106 - .L_105)
.L_105:
        /*0d38*/ 	.word	0x00000008
.L_106:


//--------------------- .nv.info._ZN7cutlass13device_kernelIN5flash11enable_sm90INS1_16FlashAttnFwdSm90INS1_25CollectiveMainloopFwdSm90ILi2EN4cute5tupleIJNS5_1CILi1EEES8_S8_EEENS6_IJNS7_ILi128EEENS7_ILi160EEENS7_ILi192EEEEEELi192ENS_12float_e4m3_tEfNS_4arch4Sm90ELb0ELb0ELb1ELb1ELb1ELb0ELb0ELb1ELb1ELb1ELb1ELb0EEENS1_21CollectiveEpilogueFwdINS6_IJSA_SC_SB_EEES9_NS_10bfloat16_tESG_Li256ELb1ELb1ELb1ELb1EEENS1_36VarlenDynamicPersistentTileSchedulerILi128ELi160ELi256ELi128ELb1ELb1ELb1ELb0ELb1ELb1EEEEEEEEEvNT_6ParamsE --------------------------
	.section	.nv.info._ZN7cutlass13device_kernelIN5flash11enable_sm90INS1_16FlashAttnFwdSm90INS1_25CollectiveMainloopFwdSm90ILi2EN4cute5tupleIJNS5_1CILi1EEES8_S8_EEENS6_IJNS7_ILi128EEENS7_ILi160EEENS7_ILi192EEEEEELi192ENS_12float_e4m3_tEfNS_4arch4Sm90ELb0ELb0ELb1ELb1ELb1ELb0ELb0ELb1ELb1ELb1ELb1ELb0EEENS1_21CollectiveEpilogueFwdINS6_IJSA_SC_SB_EEES9_NS_10bfloat16_tESG_Li256ELb1ELb1ELb1ELb1EEENS1_36VarlenDynamicPersistentTileSchedulerILi128ELi160ELi256ELi128ELb1ELb1ELb1ELb0ELb1ELb1EEEEEEEEEvNT_6ParamsE,"",@"SHT_CUDA_INFO"
	.sectionflags	@""
	.align	4


	//----- nvinfo : EIATTR_CUDA_API_VERSION
	.align		4
        /*0000*/ 	.byte	0x04, 0x37
        /*0002*/ 	.short	(.L_108 - .L_107)
.L_107:
        /*0004*/ 	.word	0x00000082


	//----- nvinfo : EIATTR_KPARAM_INFO
	.align		4
.L_108:
        /*0008*/ 	.byte	0x04, 0x17
        /*000a*/ 	.short	(.L_110 - .L_109)
.L_109:
        /*000c*/ 	.word	0x00000000
        /*0010*/ 	.short	0x0000
        /*0012*/ 	.short	0x0070
        /*0014*/ 	.byte	0x00, 0xf0, 0x01, 0x2a


	//----- nvinfo : EIATTR_SPARSE_MMA_MASK
	.align		4
.L_110:
        /*0018*/ 	.byte	0x03, 0x50
        /*001a*/ 	.short	0x0000


	//----- nvinfo : EIATTR_MAXREG_COUNT
	.align		4
        /*001c*/ 	.byte	0x03, 0x1b
        /*001e*/ 	.short	0x00a8


	//----- nvinfo : EIATTR_NUM_BARRIERS
	.align		4
        /*0020*/ 	.byte	0x02, 0x4c
        /*0022*/ 	.byte	0x10
	.zero		1


	//----- nvinfo : EIATTR_EXTERNS
	.align		4
        /*0024*/ 	.byte	0x04, 0x0f
        /*0026*/ 	.short	(.L_112 - .L_111)


	//   ....[0]....
	.align		4
.L_111:
        /*0028*/ 	.word	index@(__assertfail)


	//----- nvinfo : EIATTR_ANNOTATIONS
	.align		4
.L_112:
        /*002c*/ 	.byte	0x04, 0x55
        /*002e*/ 	.short	(.L_114 - .L_113)


	//   ....[0]....
.L_113:
        /*0030*/ 	.word	0x00000001
        /*0034*/ 	.byte	0x20, 0x0c, 0x00, 0x00, 0x01, 0x00, 0x00, 0x00, 0x10, 0x0d, 0x00, 0x00, 0x01, 0x00, 0x00, 0x00
        /* <DEDUP_REMOVED lines=23> */
        /*01b4*/ 	.byte	0x30, 0x62, 0x01, 0x00


	//----- nvinfo : EIATTR_MERCURY_ISA_VERSION
	.align		4
.L_114:
        /*01b8*/ 	.byte	0x03, 0x5f
        /*01ba*/ 	.short	0x0101


	//----- nvinfo : EIATTR_UNUSED_LOAD_BYTE_OFFSET
	.align		4
        /*01bc*/ 	.byte	0x04, 0x44
        /*01be*/ 	.short	(.L_116 - .L_115)


	//   ....[0]....
.L_115:
        /*01c0*/ 	.word	0x00000980
        /*01c4*/ 	.word	0x0000fff0


	//   ....[1]....
        /*01c8*/ 	.word	0x0000a530
        /*01cc*/ 	.word	0x0000fff0


	//----- nvinfo : EIATTR_INT_WARP_WIDE_INSTR_OFFSETS
	.align		4
.L_116:
        /*01d0*/ 	.byte	0x04, 0x31
        /*01d2*/ 	.short	(.L_118 - .L_117)


	//   ....[0]....
.L_117:
        /*01d4*/ 	.word	0x000000c0


	//   ....[1]....
        /*01d8*/ 	.word	0x000000d0


	//   ....[2]....
        /*01dc*/ 	.word	0x00000170


	//   ....[3]....
        /*01e0*/ 	.word	0x00010d10


	//   ....[4]....
        /*01e4*/ 	.word	0x00010da0


	//   ....[5]....
        /*01e8*/ 	.word	0x00014c60


	//   ....[6]....
        /*01ec*/ 	.word	0x00014cf0


	//----- nvinfo : EIATTR_COOP_GROUP_MASK_REGIDS
	.align		4
.L_118:
        /*01f0*/ 	.byte	0x04, 0x29
        /*01f2*/ 	.short	(.L_120 - .L_119)


	//   ....[0]....
.L_119:
        /*01f4*/ 	.word	0xffffffff


	//   ....[1]....
        /*01f8*/ 	.word	0xffffffff


	//   ....[2]....
        /*01fc*/ 	.word	0xffffffff


	//   ....[3]....
        /*0200*/ 	.word	0xffffffff


	//   ....[4]....
        /*0204*/ 	.word	0xffffffff


	//   ....[5]....
        /*0208*/ 	.word	0xffffffff


	//   ....[6]....
        /*020c*/ 	.word	0xffffffff


	//   ....[7]....
        /*0210*/ 	.word	0xffffffff


	//   ....[8]....
        /*0214*/ 	.word	0xffffffff


	//   ....[9]....
        /*0218*/ 	.word	0xffffffff


	//   ....[10]....
        /*021c*/ 	.word	0xffffffff


	//   ....[11]....
        /*0220*/ 	.word	0xffffffff


	//   ....[12]....
        /*0224*/ 	.word	0xffffffff


	//   ....[13]....
        /*0228*/ 	.word	0xffffffff


	//   ....[14]....
        /*022c*/ 	.word	0xffffffff


	//   ....[15]....
        /*0230*/ 	.word	0xffffffff


	//   ....[16]....
        /*0234*/ 	.word	0xffffffff


	//   ....[17]....
        /*0238*/ 	.word	0xffffffff


	//   ....[18]....
        /*023c*/ 	.word	0xffffffff


	//   ....[19]....
        /*0240*/ 	.word	0xffffffff


	//   ....[20]....
        /*0244*/ 	.word	0xffffffff


	//   ....[21]....
        /*0248*/ 	.word	0xffffffff


	//   ....[22]....
        /*024c*/ 	.word	0xffffffff


	//   ....[23]....
        /*0250*/ 	.word	0xffffffff


	//   ....[24]....
        /*0254*/ 	.word	0xffffffff


	//   ....[25]....
        /*0258*/ 	.word	0xffffffff


	//   ....[26]....
        /*025c*/ 	.word	0xffffffff


	//   ....[27]....
        /*0260*/ 	.word	0xffffffff


	//   ....[28]....
        /*0264*/ 	.word	0xffffffff


	//   ....[29]....
        /*0268*/ 	.word	0xffffffff


	//   ....[30]....
        /*026c*/ 	.word	0xffffffff


	//   ....[31]....
        /*0270*/ 	.word	0xffffffff


	//   ....[32]....
        /*0274*/ 	.word	0xffffffff


	//   ....[33]....
        /*0278*/ 	.word	0xffffffff


	//   ....[34]....
        /*027c*/ 	.word	0xffffffff


	//   ....[35]....
        /*0280*/ 	.word	0xffffffff


	//   ....[36]....
        /*0284*/ 	.word	0xffffffff


	//   ....[37]....
        /*0288*/ 	.word	0xffffffff


	//   ....[38]....
        /*028c*/ 	.word	0xffffffff


	//   ....[39]....
        /*0290*/ 	.word	0xffffffff


	//   ....[40]....
        /*0294*/ 	.word	0xffffffff


	//   ....[41]....
        /*0298*/ 	.word	0xffffffff


	//   ....[42]....
        /*029c*/ 	.word	0xffffffff


	//   ....[43]....
        /*02a0*/ 	.word	0xffffffff


	//   ....[44]....
        /*02a4*/ 	.word	0xffffffff


	//   ....[45]....
        /*02a8*/ 	.word	0xffffffff


	//   ....[46]....
        /*02ac*/ 	.word	0xffffffff


	//   ....[47]....
        /*02b0*/ 	.word	0xffffffff


	//   ....[48]....
        /*02b4*/ 	.word	0xffffffff


	//   ....[49]....
        /*02b8*/ 	.word	0xffffffff


	//   ....[50]....
        /*02bc*/ 	.word	0xffffffff


	//   ....[51]....
        /*02c0*/ 	.word	0xffffffff


	//   ....[52]....
        /*02c4*/ 	.word	0xffffffff


	//   ....[53]....
        /*02c8*/ 	.word	0xffffffff


	//   ....[54]....
        /*02cc*/ 	.word	0xffffffff


	//   ....[55]....
        /*02d0*/ 	.word	0xffffffff


	//   ....[56]....
        /*02d4*/ 	.word	0xffffffff


	//   ....[57]....
        /*02d8*/ 	.word	0xffffffff


	//   ....[58]....
        /*02dc*/ 	.word	0xffffffff


	//   ....[59]....
        /*02e0*/ 	.word	0xffffffff


	//   ....[60]....
        /*02e4*/ 	.word	0xffffffff


	//   ....[61]....
        /*02e8*/ 	.word	0xffffffff


	//   ....[62]....
        /*02ec*/ 	.word	0xffffffff


	//   ....[63]....
        /*02f0*/ 	.word	0xffffffff


	//   ....[64]....
        /*02f4*/ 	.word	0xffffffff


	//   ....[65]....
        /*02f8*/ 	.word	0xffffffff


	//   ....[66]....
        /*02fc*/ 	.word	0xffffffff


	//   ....[67]....
        /*0300*/ 	.word	0xffffffff


	//   ....[68]....
        /*0304*/ 	.word	0xffffffff


	//   ....[69]....
        /*0308*/ 	.word	0xffffffff


	//   ....[70]....
        /*030c*/ 	.word	0xffffffff


	//   ....[71]....
        /*0310*/ 	.word	0xffffffff


	//   ....[72]....
        /*0314*/ 	.word	0xffffffff


	//   ....[73]....
        /*0318*/ 	.word	0xffffffff


	//   ....[74]....
        /*031c*/ 	.word	0xffffffff


	//   ....[75]....
        /*0320*/ 	.word	0xffffffff


	//   ....[76]....
        /*0324*/ 	.word	0xffffffff


	//   ....[77]....
        /*0328*/ 	.word	0xffffffff


	//   ....[78]....
        /*032c*/ 	.word	0xffffffff


	//   ....[79]....
        /*0330*/ 	.word	0xffffffff


	//   ....[80]....
        /*0334*/ 	.word	0xffffffff


	//   ....[81]....
        /*0338*/ 	.word	0xffffffff


	//   ....[82]....
        /*033c*/ 	.word	0xffffffff


	//   ....[83]....
        /*0340*/ 	.word	0xffffffff


	//   ....[84]....
        /*0344*/ 	.word	0xffffffff


	//   ....[85]....
        /*0348*/ 	.word	0xffffffff


	//   ....[86]....
        /*034c*/ 	.word	0xffffffff


	//   ....[87]....
        /*0350*/ 	.word	0xffffffff


	//   ....[88]....
        /*0354*/ 	.word	0xffffffff


	//   ....[89]....
        /*0358*/ 	.word	0xffffffff


	//   ....[90]....
        /*035c*/ 	.word	0xffffffff


	//   ....[91]....
        /*0360*/ 	.word	0xffffffff


	//   ....[92]....
        /*0364*/ 	.word	0xffffffff


	//   ....[93]....
        /*0368*/ 	.word	0xffffffff


	//   ....[94]....
        /*036c*/ 	.word	0xffffffff


	//   ....[95]....
        /*0370*/ 	.word	0xffffffff


	//   ....[96]....
        /*0374*/ 	.word	0xffffffff


	//   ....[97]....
        /*0378*/ 	.word	0xffffffff


	//   ....[98]....
        /*037c*/ 	.word	0xffffffff


	//   ....[99]....
        /*0380*/ 	.word	0xffffffff


	//   ....[100]....
        /*0384*/ 	.word	0xffffffff


	//   ....[101]....
        /*0388*/ 	.word	0xffffffff


	//   ....[102]....
        /*038c*/ 	.word	0xffffffff


	//   ....[103]....
        /*0390*/ 	.word	0xffffffff


	//   ....[104]....
        /*0394*/ 	.word	0xffffffff


	//   ....[105]....
        /*0398*/ 	.word	0xffffffff


	//   ....[106]....
        /*039c*/ 	.word	0xffffffff


	//   ....[107]....
        /*03a0*/ 	.word	0xffffffff


	//   ....[108]....
        /*03a4*/ 	.word	0xffffffff


	//   ....[109]....
        /*03a8*/ 	.word	0xffffffff


	//   ....[110]....
        /*03ac*/ 	.word	0xffffffff


	//   ....[111]....
        /*03b0*/ 	.word	0xffffffff


	//   ....[112]....
        /*03b4*/ 	.word	0xffffffff


	//   ....[113]....
        /*03b8*/ 	.word	0xffffffff


	//   ....[114]....
        /*03bc*/ 	.word	0xffffffff


	//   ....[115]....
        /*03c0*/ 	.word	0xffffffff


	//   ....[116]....
        /*03c4*/ 	.word	0xffffffff


	//   ....[117]....
        /*03c8*/ 	.word	0xffffffff


	//   ....[118]....
        /*03cc*/ 	.word	0xffffffff


	//   ....[119]....
        /*03d0*/ 	.word	0xffffffff


	//   ....[120]....
        /*03d4*/ 	.word	0xffffffff


	//   ....[121]....
        /*03d8*/ 	.word	0xffffffff


	//   ....[122]....
        /*03dc*/ 	.word	0xffffffff


	//   ....[123]....
        /*03e0*/ 	.word	0xffffffff


	//   ....[124]....
        /*03e4*/ 	.word	0xffffffff


	//   ....[125]....
        /*03e8*/ 	.word	0xffffffff


	//   ....[126]....
        /*03ec*/ 	.word	0xffffffff


	//   ....[127]....
        /*03f0*/ 	.word	0xffffffff


	//   ....[128]....
        /*03f4*/ 	.word	0xffffffff


	//   ....[129]....
        /*03f8*/ 	.word	0xffffffff


	//   ....[130]....
        /*03fc*/ 	.word	0xffffffff


	//   ....[131]....
        /*0400*/ 	.word	0xffffffff


	//   ....[132]....
        /*0404*/ 	.word	0xffffffff


	//   ....[133]....
        /*0408*/ 	.word	0xffffffff


	//   ....[134]....
        /*040c*/ 	.word	0xffffffff


	//   ....[135]....
        /*0410*/ 	.word	0xffffffff


	//   ....[136]....
        /*0414*/ 	.word	0xffffffff


	//   ....[137]....
        /*0418*/ 	.word	0xffffffff


	//   ....[138]....
        /*041c*/ 	.word	0xffffffff


	//   ....[139]....
        /*0420*/ 	.word	0xffffffff


	//   ....[140]....
        /*0424*/ 	.word	0xffffffff


	//   ....[141]....
        /*0428*/ 	.word	0xffffffff


	//   ....[142]....
        /*042c*/ 	.word	0xffffffff


	//   ....[143]....
        /*0430*/ 	.word	0xffffffff


	//   ....[144]....
        /*0434*/ 	.word	0xffffffff


	//   ....[145]....
        /*0438*/ 	.word	0xffffffff


	//   ....[146]....
        /*043c*/ 	.word	0xffffffff


	//   ....[147]....
        /*0440*/ 	.word	0xffffffff


	//   ....[148]....
        /*0444*/ 	.word	0xffffffff


	//   ....[149]....
        /*0448*/ 	.word	0xffffffff


	//   ....[150]....
        /*044c*/ 	.word	0xffffffff


	//   ....[151]....
        /*0450*/ 	.word	0xffffffff


	//   ....[152]....
        /*0454*/ 	.word	0xffffffff


	//   ....[153]....
        /*0458*/ 	.word	0xffffffff


	//   ....[154]....
        /*045c*/ 	.word	0xffffffff


	//   ....[155]....
        /*0460*/ 	.word	0xffffffff


	//   ....[156]....
        /*0464*/ 	.word	0xffffffff


	//   ....[157]....
        /*0468*/ 	.word	0xffffffff


	//   ....[158]....
        /*046c*/ 	.word	0xffffffff


	//   ....[159]....
        /*0470*/ 	.word	0xffffffff


	//   ....[160]....
        /*0474*/ 	.word	0xffffffff


	//   ....[161]....
        /*0478*/ 	.word	0xffffffff


	//   ....[162]....
        /*047c*/ 	.word	0xffffffff


	//   ....[163]....
        /*0480*/ 	.word	0xffffffff


	//   ....[164]....
        /*0484*/ 	.word	0xffffffff


	//   ....[165]....
        /*0488*/ 	.word	0xffffffff


	//   ....[166]....
        /*048c*/ 	.word	0xffffffff


	//   ....[167]....
        /*0490*/ 	.word	0xffffffff


	//   ....[168]....
        /*0494*/ 	.word	0xffffffff


	//   ....[169]....
        /*0498*/ 	.word	0xffffffff


	//   ....[170]....
        /*049c*/ 	.word	0xffffffff


	//   ....[171]....
        /*04a0*/ 	.word	0xffffffff


	//   ....[172]....
        /*04a4*/ 	.word	0xffffffff


	//   ....[173]....
        /*04a8*/ 	.word	0xffffffff


	//   ....[174]....
        /*04ac*/ 	.word	0xffffffff


	//   ....[175]....
        /*04b0*/ 	.word	0xffffffff


	//   ....[176]....
        /*04b4*/ 	.word	0xffffffff


	//   ....[177]....
        /*04b8*/ 	.word	0xffffffff


	//   ....[178]....
        /*04bc*/ 	.word	0xffffffff


	//   ....[179]....
        /*04c0*/ 	.word	0xffffffff


	//   ....[180]....
        /*04c4*/ 	.word	0xffffffff


	//   ....[181]....
        /*04c8*/ 	.word	0xffffffff


	//   ....[182]....
        /*04cc*/ 	.word	0xffffffff


	//   ....[183]....
        /*04d0*/ 	.word	0xffffffff


	//   ....[184]....
        /*04d4*/ 	.word	0xffffffff


	//   ....[185]....
        /*04d8*/ 	.word	0xffffffff


	//   ....[186]....
        /*04dc*/ 	.word	0xffffffff


	//   ....[187]....
        /*04e0*/ 	.word	0xffffffff


	//   ....[188]....
        /*04e4*/ 	.word	0xffffffff


	//   ....[189]....
        /*04e8*/ 	.word	0xffffffff


	//   ....[190]....
        /*04ec*/ 	.word	0xffffffff


	//   ....[191]....
        /*04f0*/ 	.word	0xffffffff


	//   ....[192]....
        /*04f4*/ 	.word	0xffffffff


	//   ....[193]....
        /*04f8*/ 	.word	0xffffffff


	//   ....[194]....
        /*04fc*/ 	.word	0xffffffff


	//   ....[195]....
        /*0500*/ 	.word	0xffffffff


	//   ....[196]....
        /*0504*/ 	.word	0xffffffff


	//   ....[197]....
        /*0508*/ 	.word	0xffffffff


	//   ....[198]....
        /*050c*/ 	.word	0xffffffff


	//   ....[199]....
        /*0510*/ 	.word	0xffffffff


	//   ....[200]....
        /*0514*/ 	.word	0xffffffff


	//   ....[201]....
        /*0518*/ 	.word	0xffffffff


	//   ....[202]....
        /*051c*/ 	.word	0xffffffff


	//   ....[203]....
        /*0520*/ 	.word	0xffffffff


	//   ....[204]....
        /*0524*/ 	.word	0xffffffff


	//   ....[205]....
        /*0528*/ 	.word	0xffffffff


	//   ....[206]....
        /*052c*/ 	.word	0xffffffff


	//   ....[207]....
        /*0530*/ 	.word	0xffffffff


	//   ....[208]....
        /*0534*/ 	.word	0xffffffff


	//   ....[209]....
        /*0538*/ 	.word	0xffffffff


	//   ....[210]....
        /*053c*/ 	.word	0xffffffff


	//   ....[211]....
        /*0540*/ 	.word	0xffffffff


	//   ....[212]....
        /*0544*/ 	.word	0xffffffff


	//   ....[213]....
        /*0548*/ 	.word	0xffffffff


	//   ....[214]....
        /*054c*/ 	.word	0xffffffff


	//   ....[215]....
        /*0550*/ 	.word	0xffffffff


	//   ....[216]....
        /*0554*/ 	.word	0xffffffff


	//   ....[217]....
        /*0558*/ 	.word	0xffffffff


	//   ....[218]....
        /*055c*/ 	.word	0xffffffff


	//   ....[219]....
        /*0560*/ 	.word	0xffffffff


	//   ....[220]....
        /*0564*/ 	.word	0xffffffff


	//   ....[221]....
        /*0568*/ 	.word	0xffffffff


	//   ....[222]....
        /*056c*/ 	.word	0xffffffff


	//   ....[223]....
        /*0570*/ 	.word	0x0500000f


	//   ....[224]....
        /*0574*/ 	.word	0x0500000f


	//   ....[225]....
        /*0578*/ 	.word	0x0500000f


	//   ....[226]....
        /*057c*/ 	.word	0x0500000f


	//   ....[227]....
        /*0580*/ 	.word	0x0500000f


	//   ....[228]....
        /*0584*/ 	.word	0x0500000f


	//   ....[229]....
        /*0588*/ 	.word	0x0500000f


	//   ....[230]....
        /*058c*/ 	.word	0x0500000f


	//   ....[231]....
        /*0590*/ 	.word	0x0500000f


	//   ....[232]....
        /*0594*/ 	.word	0x0500000f


	//   ....[233]....
        /*0598*/ 	.word	0x0500000f


	//   ....[234]....
        /*059c*/ 	.word	0x0500000f


	//   ....[235]....
        /*05a0*/ 	.word	0x0500000f


	//   ....[236]....
        /*05a4*/ 	.word	0x0500000f


	//   ....[237]....
        /*05a8*/ 	.word	0x0500000f


	//   ....[238]....
        /*05ac*/ 	.word	0x0500000f


	//   ....[239]....
        /*05b0*/ 	.word	0x0500000f


	//   ....[240]....
        /*05b4*/ 	.word	0x0500000f


	//   ....[241]....
        /*05b8*/ 	.word	0x0500000f


	//   ....[242]....
        /*05bc*/ 	.word	0x0500000f


	//   ....[243]....
        /*05c0*/ 	.word	0x0500000f


	//   ....[244]....
        /*05c4*/ 	.word	0x0500000f


	//   ....[245]....
        /*05c8*/ 	.word	0x0500000f


	//   ....[246]....
        /*05cc*/ 	.word	0x0500000f


	//   ....[247]....
        /*05d0*/ 	.word	0x0500000f


	//   ....[248]....
        /*05d4*/ 	.word	0x0500000f


	//   ....[249]....
        /*05d8*/ 	.word	0x0500000f


	//   ....[250]....
        /*05dc*/ 	.word	0x0500000f


	//   ....[251]....
        /*05e0*/ 	.word	0x0500000f


	//   ....[252]....
        /*05e4*/ 	.word	0x0500000f


	//   ....[253]....
        /*05e8*/ 	.word	0x0500000f


	//   ....[254]....
        /*05ec*/ 	.word	0x0500000f


	//   ....[255]....
        /*05f0*/ 	.word	0x0500000f


	//   ....[0]....
        /*05f4*/ 	.word	0x0500000f


	//   ....[1]....
        /*05f8*/ 	.word	0x0500000f


	//   ....[2]....
        /*05fc*/ 	.word	0x0500000f


	//   ....[3]....
        /*0600*/ 	.word	0x0500000f


	//   ....[4]....
        /*0604*/ 	.word	0x0500000f


	//   ....[5]....
        /*0608*/ 	.word	0x0500000f


	//   ....[6]....
        /*060c*/ 	.word	0x0500000f


	//   ....[7]....
        /*0610*/ 	.word	0x0500000f


	//   ....[8]....
        /*0614*/ 	.word	0x0500000f


	//   ....[9]....
        /*0618*/ 	.word	0x0500000f


	//   ....[10]....
        /*061c*/ 	.word	0x0500000f


	//   ....[11]....
        /*0620*/ 	.word	0x0500000f


	//   ....[12]....
        /*0624*/ 	.word	0x0500000f


	//   ....[13]....
        /*0628*/ 	.word	0x0500000f


	//   ....[14]....
        /*062c*/ 	.word	0x0500000f


	//   ....[15]....
        /*0630*/ 	.word	0x0500000f


	//   ....[16]....
        /*0634*/ 	.word	0x0500000f


	//----- nvinfo : EIATTR_COOP_GROUP_INSTR_OFFSETS
	.align		4
.L_120:
        /*0638*/ 	.byte	0x04, 0x28
        /*063a*/ 	.short	(.L_122 - .L_121)


	//   ....[0]....
.L_121:
        /*063c*/ 	.word	0x00000080


	//   ....[1]....
        /*0640*/ 	.word	0x00000090


	//   ....[2]....
        /*0644*/ 	.word	0x000002d0


	//   ....[3]....
        /*0648*/ 	.word	0x00000430


	//   ....[4]....
        /*064c*/ 	.word	0x00000550


	//   ....[5]....
        /*0650*/ 	.word	0x000006b0


	//   ....[6]....
        /*0654*/ 	.word	0x00001a20


	//   ....[7]....
        /*0658*/ 	.word	0x00004120


	//   ....[8]....
        /*065c*/ 	.word	0x000041c0


	//   ....[9]....
        /*0660*/ 	.word	0x00004860


	//   ....[10]....
        /*0664*/ 	.word	0x000048c0


	//   ....[11]....
        /*0668*/ 	.word	0x00007ea0


	//   ....[12]....
        /*066c*/ 	.word	0x00007ec0


	//   ....[13]....
        /*0670*/ 	.word	0x00007ee0


	//   ....[14]....
        /*0674*/ 	.word	0x00007f10


	//   ....[15]....
        /*0678*/ 	.word	0x00009b70


	//   ....[16]....
        /*067c*/ 	.word	0x00009b80


	//   ....[17]....
        /*0680*/ 	.word	0x00009c00


	//   ....[18]....
        /*0684*/ 	.word	0x00009c10


	//   ....[19]....
        /*0688*/ 	.word	0x0000b0a0


	//   ....[20]....
        /*068c*/ 	.word	0x0000b0c0


	//   ....[21]....
        /*0690*/ 	.word	0x0000b0f0


	//   ....[22]....
        /*0694*/ 	.word	0x0000b110


	//   ....[23]....
        /*0698*/ 	.word	0x0000b130


	//   ....[24]....
        /*069c*/ 	.word	0x0000b150


	//   ....[25]....
        /*06a0*/ 	.word	0x0000b180


	//   ....[26]....
        /*06a4*/ 	.word	0x0000b1a0


	//   ....[27]....
        /*06a8*/ 	.word	0x0000b1b0


	//   ....[28]....
        /*06ac*/ 	.word	0x0000b1c0


	//   ....[29]....
        /*06b0*/ 	.word	0x0000b1d0


	//   ....[30]....
        /*06b4*/ 	.word	0x0000b1e0


	//   ....[31]....
        /*06b8*/ 	.word	0x0000b1f0


	//   ....[32]....
        /*06bc*/ 	.word	0x0000b200


	//   ....[33]....
        /*06c0*/ 	.word	0x0000b210


	//   ....[34]....
        /*06c4*/ 	.word	0x0000b220


	//   ....[35]....
        /*06c8*/ 	.word	0x0000b230


	//   ....[36]....
        /*06cc*/ 	.word	0x0000b240


	//   ....[37]....
        /*06d0*/ 	.word	0x0000b250


	//   ....[38]....
        /*06d4*/ 	.word	0x0000b260


	//   ....[39]....
        /*06d8*/ 	.word	0x0000b270


	//   ....[40]....
        /*06dc*/ 	.word	0x0000b280


	//   ....[41]....
        /*06e0*/ 	.word	0x0000b290


	//   ....[42]....
        /*06e4*/ 	.word	0x0000b2a0


	//   ....[43]....
        /*06e8*/ 	.word	0x0000b2b0


	//   ....[44]....
        /*06ec*/ 	.word	0x0000b2c0


	//   ....[45]....
        /*06f0*/ 	.word	0x0000b2d0


	//   ....[46]....
        /*06f4*/ 	.word	0x0000b2e0


	//   ....[47]....
        /*06f8*/ 	.word	0x0000b2f0


	//   ....[48]....
        /*06fc*/ 	.word	0x0000b300


	//   ....[49]....
        /*0700*/ 	.word	0x0000b310


	//   ....[50]....
        /*0704*/ 	.word	0x0000b320


	//   ....[51]....
        /*0708*/ 	.word	0x0000b330


	//   ....[52]....
        /*070c*/ 	.word	0x0000b340


	//   ....[53]....
        /*0710*/ 	.word	0x0000b350


	//   ....[54]....
        /*0714*/ 	.word	0x0000b360


	//   ....[55]....
        /*0718*/ 	.word	0x0000b370


	//   ....[56]....
        /*071c*/ 	.word	0x0000b380


	//   ....[57]....
        /*0720*/ 	.word	0x0000b390


	//   ....[58]....
        /*0724*/ 	.word	0x0000b3a0


	//   ....[59]....
        /*0728*/ 	.word	0x0000b3b0


	//   ....[60]....
        /*072c*/ 	.word	0x0000b3c0


	//   ....[61]....
        /*0730*/ 	.word	0x0000b3d0


	//   ....[62]....
        /*0734*/ 	.word	0x0000b3e0


	//   ....[63]....
        /*0738*/ 	.word	0x0000b3f0


	//   ....[64]....
        /*073c*/ 	.word	0x0000b400


	//   ....[65]....
        /*0740*/ 	.word	0x0000b410


	//   ....[66]....
        /*0744*/ 	.word	0x0000b420


	//   ....[67]....
        /*0748*/ 	.word	0x0000b430


	//   ....[68]....
        /*074c*/ 	.word	0x0000b440


	//   ....[69]....
        /*0750*/ 	.word	0x0000b450


	//   ....[70]....
        /*0754*/ 	.word	0x0000b460


	//   ....[71]....
        /*0758*/ 	.word	0x0000b470


	//   ....[72]....
        /*075c*/ 	.word	0x0000b480


	//   ....[73]....
        /*0760*/ 	.word	0x0000b490


	//   ....[74]....
        /*0764*/ 	.word	0x0000b4a0


	//   ....[75]....
        /*0768*/ 	.word	0x0000b4b0


	//   ....[76]....
        /*076c*/ 	.word	0x0000b4c0


	//   ....[77]....
        /*0770*/ 	.word	0x0000b4d0


	//   ....[78]....
        /*0774*/ 	.word	0x0000b4e0


	//   ....[79]....
        /*0778*/ 	.word	0x0000b4f0


	//   ....[80]....
        /*077c*/ 	.word	0x0000b500


	//   ....[81]....
        /*0780*/ 	.word	0x0000b510


	//   ....[82]....
        /*0784*/ 	.word	0x0000b520


	//   ....[83]....
        /*0788*/ 	.word	0x0000b530


	//   ....[84]....
        /*078c*/ 	.word	0x0000b540


	//   ....[85]....
        /*0790*/ 	.word	0x0000b550


	//   ....[86]....
        /*0794*/ 	.word	0x0000b560


	//   ....[87]....
        /*0798*/ 	.word	0x0000b570


	//   ....[88]....
        /*079c*/ 	.word	0x0000b580


	//   ....[89]....
        /*07a0*/ 	.word	0x0000b590


	//   ....[90]....
        /*07a4*/ 	.word	0x0000b5a0


	//   ....[91]....
        /*07a8*/ 	.word	0x0000b5b0


	//   ....[92]....
        /*07ac*/ 	.word	0x0000b5c0


	//   ....[93]....
        /*07b0*/ 	.word	0x0000b5d0


	//   ....[94]....
        /*07b4*/ 	.word	0x0000b5e0


	//   ....[95]....
        /*07b8*/ 	.word	0x0000b5f0


	//   ....[96]....
        /*07bc*/ 	.word	0x0000b600


	//   ....[97]....
        /*07c0*/ 	.word	0x0000b610


	//   ....[98]....
        /*07c4*/ 	.word	0x0000b620


	//   ....[99]....
        /*07c8*/ 	.word	0x0000b630


	//   ....[100]....
        /*07cc*/ 	.word	0x0000b640


	//   ....[101]....
        /*07d0*/ 	.word	0x0000b650


	//   ....[102]....
        /*07d4*/ 	.word	0x0000b660


	//   ....[103]....
        /*07d8*/ 	.word	0x0000b670


	//   ....[104]....
        /*07dc*/ 	.word	0x0000b680


	//   ....[105]....
        /*07e0*/ 	.word	0x0000b690


	//   ....[106]....
        /*07e4*/ 	.word	0x0000b6a0


	//   ....[107]....
        /*07e8*/ 	.word	0x0000b6b0


	//   ....[108]....
        /*07ec*/ 	.word	0x0000b6c0


	//   ....[109]....
        /*07f0*/ 	.word	0x0000b6d0


	//   ....[110]....
        /*07f4*/ 	.word	0x0000b6e0


	//   ....[111]....
        /*07f8*/ 	.word	0x0000b6f0


	//   ....[112]....
        /*07fc*/ 	.word	0x0000b700


	//   ....[113]....
        /*0800*/ 	.word	0x0000b710


	//   ....[114]....
        /*0804*/ 	.word	0x0000b720


	//   ....[115]....
        /*0808*/ 	.word	0x0000c620


	//   ....[116]....
        /*080c*/ 	.word	0x0000c640


	//   ....[117]....
        /*0810*/ 	.word	0x0000c650


	//   ....[118]....
        /*0814*/ 	.word	0x0000c660


	//   ....[119]....
        /*0818*/ 	.word	0x0000cf50


	//   ....[120]....
        /*081c*/ 	.word	0x0000cf70


	//   ....[121]....
        /*0820*/ 	.word	0x0000d0b0


	//   ....[122]....
        /*0824*/ 	.word	0x0000d0d0


	//   ....[123]....
        /*0828*/ 	.word	0x0000d1d0


	//   ....[124]....
        /*082c*/ 	.word	0x0000d1f0


	//   ....[125]....
        /*0830*/ 	.word	0x0000d300


	//   ....[126]....
        /*0834*/ 	.word	0x0000d320


	//   ....[127]....
        /*0838*/ 	.word	0x0000d7a0


	//   ....[128]....
        /*083c*/ 	.word	0x0000d7b0


	//   ....[129]....
        /*0840*/ 	.word	0x0000df70


	//   ....[130]....
        /*0844*/ 	.word	0x0000df80


	//   ....[131]....
        /*0848*/ 	.word	0x0000f080


	//   ....[132]....
        /*084c*/ 	.word	0x0000f0b0


	//   ....[133]....
        /*0850*/ 	.word	0x0000f1d0


	//   ....[134]....
        /*0854*/ 	.word	0x0000f1f0


	//   ....[135]....
        /*0858*/ 	.word	0x0000f2f0


	//   ....[136]....
        /*085c*/ 	.word	0x0000f310


	//   ....[137]....
        /*0860*/ 	.word	0x0000f420


	//   ....[138]....
        /*0864*/ 	.word	0x0000f440


	//   ....[139]....
        /*0868*/ 	.word	0x0000f5d0


	//   ....[140]....
        /*086c*/ 	.word	0x0000f7f0


	//   ....[141]....
        /*0870*/ 	.word	0x0000f820


	//   ....[142]....
        /*0874*/ 	.word	0x0000f850


	//   ....[143]....
        /*0878*/ 	.word	0x0000f880


	//   ....[144]....
        /*087c*/ 	.word	0x0000f8b0


	//   ....[145]....
        /*0880*/ 	.word	0x0000f8f0


	//   ....[146]....
        /*0884*/ 	.word	0x0000fa70


	//   ....[147]....
        /*0888*/ 	.word	0x0000faa0


	//   ....[148]....
        /*088c*/ 	.word	0x0000fad0


	//   ....[149]....
        /*0890*/ 	.word	0x0000fb00


	//   ....[150]....
        /*0894*/ 	.word	0x0000fb30


	//   ....[151]....
        /*0898*/ 	.word	0x0000fb60


	//   ....[152]....
        /*089c*/ 	.word	0x0000fbf0


	//   ....[153]....
        /*08a0*/ 	.word	0x0000fc40


	//   ....[154]....
        /*08a4*/ 	.word	0x0000fc50


	//   ....[155]....
        /*08a8*/ 	.word	0x0000fcf0


	//   ....[156]....
        /*08ac*/ 	.word	0x00011c60


	//   ....[157]....
        /*08b0*/ 	.word	0x00011c90


	//   ....[158]....
        /*08b4*/ 	.word	0x00011cc0


	//   ....[159]....
        /*08b8*/ 	.word	0x00011dd0


	//   ....[160]....
        /*08bc*/ 	.word	0x00011de0


	//   ....[161]....
        /*08c0*/ 	.word	0x00011e70


	//   ....[162]....
        /*08c4*/ 	.word	0x00011e80


	//   ....[163]....
        /*08c8*/ 	.word	0x00011e90


	//   ....[164]....
        /*08cc*/ 	.word	0x00011f20


	//   ....[165]....
        /*08d0*/ 	.word	0x00011fc0


	//   ....[166]....
        /*08d4*/ 	.word	0x000123a0


	//   ....[167]....
        /*08d8*/ 	.word	0x000123e0


	//   ....[168]....
        /*08dc*/ 	.word	0x00012410


	//   ....[169]....
        /*08e0*/ 	.word	0x00012430


	//   ....[170]....
        /*08e4*/ 	.word	0x00012500


	//   ....[171]....
        /*08e8*/ 	.word	0x00012510


	//   ....[172]....
        /*08ec*/ 	.word	0x000125a0


	//   ....[173]....
        /*08f0*/ 	.word	0x000125b0


	//   ....[174]....
        /*08f4*/ 	.word	0x000125c0


	//   ....[175]....
        /*08f8*/ 	.word	0x00012690


	//   ....[176]....
        /*08fc*/ 	.word	0x00012e60


	//   ....[177]....
        /*0900*/ 	.word	0x00012e90


	//   ....[178]....
        /*0904*/ 	.word	0x00012ef0


	//   ....[179]....
        /*0908*/ 	.word	0x00012f40


	//   ....[180]....
        /*090c*/ 	.word	0x00012f90


	//   ....[181]....
        /*0910*/ 	.word	0x00012ff0


	//   ....[182]....
        /*0914*/ 	.word	0x00013010


	//   ....[183]....
        /*0918*/ 	.word	0x00013050


	//   ....[184]....
        /*091c*/ 	.word	0x00013a20


	//   ....[185]....
        /*0920*/ 	.word	0x00013a30


	//   ....[186]....
        /*0924*/ 	.word	0x00013a40


	//   ....[187]....
        /*0928*/ 	.word	0x00013a80


	//   ....[188]....
        /*092c*/ 	.word	0x00013ac0


	//   ....[189]....
        /*0930*/ 	.word	0x00013ad0


	//   ....[190]....
        /*0934*/ 	.word	0x00013b30


	//   ....[191]....
        /*0938*/ 	.word	0x00013b60


	//   ....[192]....
        /*093c*/ 	.word	0x00013ba0


	//   ....[193]....
        /*0940*/ 	.word	0x00013c00


	//   ....[194]....
        /*0944*/ 	.word	0x00014020


	//   ....[195]....
        /*0948*/ 	.word	0x00014030


	//   ....[196]....
        /*094c*/ 	.word	0x00014040


	//   ....[197]....
        /*0950*/ 	.word	0x00014050


	//   ....[198]....
        /*0954*/ 	.word	0x00014060


	//   ....[199]....
        /*0958*/ 	.word	0x000140c0


	//   ....[200]....
        /*095c*/ 	.word	0x000140d0


	//   ....[201]....
        /*0960*/ 	.word	0x00014130


	//   ....[202]....
        /*0964*/ 	.word	0x00014160


	//   ....[203]....
        /*0968*/ 	.word	0x000141a0


	//   ....[204]....
        /*096c*/ 	.word	0x000157d0


	//   ....[205]....
        /*0970*/ 	.word	0x00015820


	//   ....[206]....
        /*0974*/ 	.word	0x00015850


	//   ....[207]....
        /*0978*/ 	.word	0x00015880


	//   ....[208]....
        /*097c*/ 	.word	0x000158b0


	//   ....[209]....
        /*0980*/ 	.word	0x000158c0


	//   ....[210]....
        /*0984*/ 	.word	0x000158f0


	//   ....[211]....
        /*0988*/ 	.word	0x00015940


	//   ....[212]....
        /*098c*/ 	.word	0x00015aa0


	//   ....[213]....
        /*0990*/ 	.word	0x00015ad0


	//   ....[214]....
        /*0994*/ 	.word	0x00015b00


	//   ....[215]....
        /*0998*/ 	.word	0x00015b30


	//   ....[216]....
        /*099c*/ 	.word	0x00015b60


	//   ....[217]....
        /*09a0*/ 	.word	0x00015ba0


	//   ....[218]....
        /*09a4*/ 	.word	0x00015c20


	//   ....[219]....
        /*09a8*/ 	.word	0x00015c70


	//   ....[220]....
        /*09ac*/ 	.word	0x00015c80


	//   ....[221]....
        /*09b0*/ 	.word	0x00015d10


	//   ....[222]....
        /*09b4*/ 	.word	0x00016350


	//   ....[223]....
        /*09b8*/ 	.word	0x000168a0


	//   ....[224]....
        /*09bc*/ 	.word	0x00016980


	//   ....[225]....
        /*09c0*/ 	.word	0x00016a50


	//   ....[226]....
        /*09c4*/ 	.word	0x00016bd0


	//   ....[227]....
        /*09c8*/ 	.word	0x00016c60


	//   ....[228]....
        /*09cc*/ 	.word	0x00016cc0


	//   ....[229]....
        /*09d0*/ 	.word	0x00016dc0


	//   ....[230]....
        /*09d4*/ 	.word	0x00016e20


	//   ....[231]....
        /*09d8*/ 	.word	0x00016ef0


	//   ....[232]....
        /*09dc*/ 	.word	0x00016fb0


	//   ....[233]....
        /*09e0*/ 	.word	0x00017080


	//   ....[234]....
        /*09e4*/ 	.word	0x00017200


	//   ....[235]....
        /*09e8*/ 	.word	0x000172c0


	//   ....[236]....
        /*09ec*/ 	.word	0x00017410


	//   ....[237]....
        /*09f0*/ 	.word	0x00017460


	//   ....[238]....
        /*09f4*/ 	.word	0x00017560


	//   ....[239]....
        /*09f8*/ 	.word	0x00017610


	//   ....[240]....
        /*09fc*/ 	.word	0x00017670


	//   ....[241]....
        /*0a00*/ 	.word	0x00017710


	//   ....[242]....
        /*0a04*/ 	.word	0x000177e0


	//   ....[243]....
        /*0a08*/ 	.word	0x000178b0


	//   ....[244]....
        /*0a0c*/ 	.word	0x00017950


	//   ....[245]....
        /*0a10*/ 	.word	0x000179c0


	//   ....[246]....
        /*0a14*/ 	.word	0x00017a40


	//   ....[247]....
        /*0a18*/ 	.word	0x00017b00


	//   ....[248]....
        /*0a1c*/ 	.word	0x00017b80


	//   ....[249]....
        /*0a20*/ 	.word	0x00017c60


	//   ....[250]....
        /*0a24*/ 	.word	0x00017ce0


	//   ....[251]....
        /*0a28*/ 	.word	0x00017da0


	//   ....[252]....
        /*0a2c*/ 	.word	0x00017ed0


	//   ....[253]....
        /*0a30*/ 	.word	0x00017f60


	//   ....[254]....
        /*0a34*/ 	.word	0x00017fc0


	//   ....[255]....
        /*0a38*/ 	.word	0x000180a0


	//   ....[0]....
        /*0a3c*/ 	.word	0x00018100


	//   ....[1]....
        /*0a40*/ 	.word	0x000181d0


	//   ....[2]....
        /*0a44*/ 	.word	0x00018230


	//   ....[3]....
        /*0a48*/ 	.word	0x00018300


	//   ....[4]....
        /*0a4c*/ 	.word	0x00018360


	//   ....[5]....
        /*0a50*/ 	.word	0x00018430


	//   ....[6]....
        /*0a54*/ 	.word	0x00018520


	//   ....[7]....
        /*0a58*/ 	.word	0x000185b0


	//   ....[8]....
        /*0a5c*/ 	.word	0x00018610


	//   ....[9]....
        /*0a60*/ 	.word	0x000186e0


	//   ....[10]....
        /*0a64*/ 	.word	0x00018740


	//   ....[11]....
        /*0a68*/ 	.word	0x00018810


	//   ....[12]....
        /*0a6c*/ 	.word	0x00018870


	//   ....[13]....
        /*0a70*/ 	.word	0x00018940


	//   ....[14]....
        /*0a74*/ 	.word	0x000189a0


	//   ....[15]....
        /*0a78*/ 	.word	0x00018a70


	//   ....[16]....
        /*0a7c*/ 	.word	0x00018cc0


	//----- nvinfo : EIATTR_REG_RECONFIG
	.align		4
.L_122:
        /*0a80*/ 	.byte	0x01, 0x54
	.zero		2


	//----- nvinfo : EIATTR_SYSCALL_OFFSETS
	.align		4
        /*0a84*/ 	.byte	0x04, 0x46
        /*0a86*/ 	.short	(.L_124 - .L_123)


	//   ....[0]....
.L_123:
        /*0a88*/ 	.word	0x00001ba0


	//   ....[1]....
        /*0a8c*/ 	.word	0x00010f10


	//   ....[2]....
        /*0a90*/ 	.word	0x00011080


	//   ....[3]....
        /*0a94*/ 	.word	0x000111d0


	//   ....[4]....
        /*0a98*/ 	.word	0x00011310


	//   ....[5]....
        /*0a9c*/ 	.word	0x00012ab0


	//----- nvinfo : EIATTR_MBARRIER_INSTR_OFFSETS
	.align		4
.L_124:
        /*0aa0*/ 	.byte	0x04, 0x39
        /*0aa2*/ 	.short	(.L_126 - .L_125)


	//   ....[0]....
.L_125:
        /*0aa4*/ 	.word	0x00000180
        /*0aa8*/ 	.word	0x000000ff
        /*0aac*/ 	.word	0x00033400
        /*0ab0*/ 	.short	0x0100
        /*0ab2*/ 	.byte	0x08
	.zero		1


	//   ....[1]....
        /*0ab4*/ 	.word	0x00000190
        /*0ab8*/ 	.word	0x000000ff
        /*0abc*/ 	.word	0x00033420
        /*0ac0*/ 	.short	0x0100
        /*0ac2*/ 	.byte	0x08
	.zero		1


	//   ....[2]....
        /*0ac4*/ 	.word	0x00000280
        /*0ac8*/ 	.word	0x000000ff
        /*0acc*/ 	.word	0x00033430
        /*0ad0*/ 	.short	0x0100
        /*0ad2*/ 	.byte	0x08
	.zero		1


	//   ....[3]....
        /*0ad4*/ 	.word	0x00000290
        /*0ad8*/ 	.word	0x000000ff
        /*0adc*/ 	.word	0x00033440
        /*0ae0*/ 	.short	0x0100
        /*0ae2*/ 	.byte	0x08
	.zero		1


	//   ....[4]....
        /*0ae4*/ 	.word	0x000002a0
        /*0ae8*/ 	.word	0x000000ff
        /*0aec*/ 	.word	0x00033438
        /*0af0*/ 	.short	0x0100
        /*0af2*/ 	.byte	0x08
	.zero		1


	//   ....[5]....
        /*0af4*/ 	.word	0x000002b0
        /*0af8*/ 	.word	0x000000ff
        /*0afc*/ 	.word	0x00033448
        /*0b00*/ 	.short	0x0100
        /*0b02*/ 	.byte	0x08
	.zero		1


	//   ....[6]....
        /*0b04*/ 	.word	0x000003e0
        /*0b08*/ 	.word	0x000000ff
        /*0b0c*/ 	.word	0x00033450
        /*0b10*/ 	.short	0x0100
        /*0b12*/ 	.byte	0x08
	.zero		1


	//   ....[7]....
        /*0b14*/ 	.word	0x000003f0
        /*0b18*/ 	.word	0x000000ff
        /*0b1c*/ 	.word	0x00033460
        /*0b20*/ 	.short	0x0100
        /*0b22*/ 	.byte	0x08
	.zero		1


	//   ....[8]....
        /*0b24*/ 	.word	0x00000400
        /*0b28*/ 	.word	0x000000ff
        /*0b2c*/ 	.word	0x00033458
        /*0b30*/ 	.short	0x0100
        /*0b32*/ 	.byte	0x08
	.zero		1


	//   ....[9]....
        /*0b34*/ 	.word	0x00000410
        /*0b38*/ 	.word	0x000000ff
        /*0b3c*/ 	.word	0x00033468
        /*0b40*/ 	.short	0x0100
        /*0b42*/ 	.byte	0x08
	.zero		1


	//   ....[10]....
        /*0b44*/ 	.word	0x00000500
        /*0b48*/ 	.word	0x000000ff
        /*0b4c*/ 	.word	0x00033470
        /*0b50*/ 	.short	0x0100
        /*0b52*/ 	.byte	0x06
	.zero		1


	//   ....[11]....
        /*0b54*/ 	.word	0x00000510
        /*0b58*/ 	.word	0x000000ff
        /*0b5c*/ 	.word	0x00033480
        /*0b60*/ 	.short	0x0100
        /*0b62*/ 	.byte	0x06
	.zero		1


	//   ....[12]....
        /*0b64*/ 	.word	0x00000520
        /*0b68*/ 	.word	0x000000ff
        /*0b6c*/ 	.word	0x00033478
        /*0b70*/ 	.short	0x0100
        /*0b72*/ 	.byte	0x06
	.zero		1


	//   ....[13]....
        /*0b74*/ 	.word	0x00000530
        /*0b78*/ 	.word	0x000000ff
        /*0b7c*/ 	.word	0x00033488
        /*0b80*/ 	.short	0x0100
        /*0b82*/ 	.byte	0x06
	.zero		1


	//   ....[14]....
        /*0b84*/ 	.word	0x00000660
        /*0b88*/ 	.word	0x000000ff
        /*0b8c*/ 	.word	0x00033490
        /*0b90*/ 	.short	0x0100
        /*0b92*/ 	.byte	0x08
	.zero		1


	//   ....[15]....
        /*0b94*/ 	.word	0x00000670
        /*0b98*/ 	.word	0x000000ff
        /*0b9c*/ 	.word	0x000334a0
        /*0ba0*/ 	.short	0x0100
        /*0ba2*/ 	.byte	0x08
	.zero		1


	//   ....[16]....
        /*0ba4*/ 	.word	0x00000680
        /*0ba8*/ 	.word	0x000000ff
        /*0bac*/ 	.word	0x00033498
        /*0bb0*/ 	.short	0x0100
        /*0bb2*/ 	.byte	0x08
	.zero		1


	//   ....[17]....
        /*0bb4*/ 	.word	0x00000690
        /*0bb8*/ 	.word	0x000000ff
        /*0bbc*/ 	.word	0x000334a8
        /*0bc0*/ 	.short	0x0100
        /*0bc2*/ 	.byte	0x08
	.zero		1


	//   ....[18]....
        /*0bc4*/ 	.word	0x000007e0
        /*0bc8*/ 	.word	0x000000ff
        /*0bcc*/ 	.word	0x000334b0
        /*0bd0*/ 	.short	0x0100
        /*0bd2*/ 	.byte	0x08
	.zero		1


	//   ....[19]....
        /*0bd4*/ 	.word	0x000007f0
        /*0bd8*/ 	.word	0x000000ff
        /*0bdc*/ 	.word	0x000334c0
        /*0be0*/ 	.short	0x0100
        /*0be2*/ 	.byte	0x08
	.zero		1


	//   ....[20]....
        /*0be4*/ 	.word	0x00000800
        /*0be8*/ 	.word	0x000000ff
        /*0bec*/ 	.word	0x000334b8
        /*0bf0*/ 	.short	0x0100
        /*0bf2*/ 	.byte	0x08
	.zero		1


	//   ....[21]....
        /*0bf4*/ 	.word	0x00000810
        /*0bf8*/ 	.word	0x000000ff
        /*0bfc*/ 	.word	0x000334c8
        /*0c00*/ 	.short	0x0100
        /*0c02*/ 	.byte	0x08
	.zero		1


	//   ....[22]....
        /*0c04*/ 	.word	0x00001df0
        /*0c08*/ 	.word	0x000000ff
        /*0c0c*/ 	.word	0x00033400
        /*0c10*/ 	.short	0x010a
        /*0c12*/ 	.byte	0x31
	.zero		1


	//   ....[23]....
        /*0c14*/ 	.word	0x00001eb0
        /*0c18*/ 	.word	0x00000003
        /*0c1c*/ 	.word	0x00033430
        /*0c20*/ 	.short	0x010a
        /*0c22*/ 	.byte	0x3f
	.zero		1


	//   ....[24]....
        /*0c24*/ 	.word	0x00001f00
        /*0c28*/ 	.word	0x00000003
        /*0c2c*/ 	.word	0x00033430
        /*0c30*/ 	.short	0x010a
        /*0c32*/ 	.byte	0x3f
	.zero		1


	//   ....[25]....
        /*0c34*/ 	.word	0x000034e0
        /*0c38*/ 	.word	0x000000ff
        /*0c3c*/ 	.word	0x00000000
        /*0c40*/ 	.short	0x0101
        /*0c42*/ 	.byte	0x07
	.zero		1


	//   ....[26]....
        /*0c44*/ 	.word	0x00005fd0
        /*0c48*/ 	.word	0x000000ff
        /*0c4c*/ 	.word	0x00033430
        /*0c50*/ 	.short	0x010a
        /*0c52*/ 	.byte	0x06
	.zero		1


	//   ....[27]....
        /*0c54*/ 	.word	0x00006010
        /*0c58*/ 	.word	0x000000ff
        /*0c5c*/ 	.word	0x00033430
        /*0c60*/ 	.short	0x010a
        /*0c62*/ 	.byte	0x06
	.zero		1


	//   ....[28]....
        /*0c64*/ 	.word	0x00006c90
        /*0c68*/ 	.word	0x000000ff
        /*0c6c*/ 	.word	0x00033450
        /*0c70*/ 	.short	0x010a
        /*0c72*/ 	.byte	0x06
	.zero		1


	//   ....[29]....
        /*0c74*/ 	.word	0x00006cd0
        /*0c78*/ 	.word	0x000000ff
        /*0c7c*/ 	.word	0x00033450
        /*0c80*/ 	.short	0x010a
        /*0c82*/ 	.byte	0x06
	.zero		1


	//   ....[30]....
        /*0c84*/ 	.word	0x00007660
        /*0c88*/ 	.word	0x000000ff
        /*0c8c*/ 	.word	0x00000000
        /*0c90*/ 	.short	0x0101
        /*0c92*/ 	.byte	0x07
	.zero		1


	//   ....[31]....
        /*0c94*/ 	.word	0x00009030
        /*0c98*/ 	.word	0x000000ff
        /*0c9c*/ 	.word	0x00000000
        /*0ca0*/ 	.short	0x0101
        /*0ca2*/ 	.byte	0x07
	.zero		1


	//   ....[32]....
        /*0ca4*/ 	.word	0x000098c0
        /*0ca8*/ 	.word	0x000000ff
        /*0cac*/ 	.word	0x00033450
        /*0cb0*/ 	.short	0x010a
        /*0cb2*/ 	.byte	0x05
	.zero		1


	//   ....[33]....
        /*0cb4*/ 	.word	0x00009900
        /*0cb8*/ 	.word	0x000000ff
        /*0cbc*/ 	.word	0x00033450
        /*0cc0*/ 	.short	0x010a
        /*0cc2*/ 	.byte	0x05
	.zero		1


	//   ....[34]....
        /*0cc4*/ 	.word	0x0000a1f0
        /*0cc8*/ 	.word	0x000000ff
        /*0ccc*/ 	.word	0x00000000
        /*0cd0*/ 	.short	0x0101
        /*0cd2*/ 	.byte	0x04
	.zero		1


	//   ....[35]....
        /*0cd4*/ 	.word	0x0000cf40
        /*0cd8*/ 	.word	0x000000ff
        /*0cdc*/ 	.word	0x00000000
        /*0ce0*/ 	.short	0x0101
        /*0ce2*/ 	.byte	0x08
	.zero		1


	//   ....[36]....
        /*0ce4*/ 	.word	0x0000d5c0
        /*0ce8*/ 	.word	0x000000ff
        /*0cec*/ 	.word	0x00000000
        /*0cf0*/ 	.short	0x0101
        /*0cf2*/ 	.byte	0x08
	.zero		1


	//   ....[37]....
        /*0cf4*/ 	.word	0x00011980
        /*0cf8*/ 	.word	0x00000004
        /*0cfc*/ 	.word	0x00033480
        /*0d00*/ 	.short	0x010a
        /*0d02*/ 	.byte	0x3f
	.zero		1


	//   ....[38]....
        /*0d04*/ 	.word	0x00012090
        /*0d08*/ 	.word	0x00000004
        /*0d0c*/ 	.word	0x00033470
        /*0d10*/ 	.short	0x0107
        /*0d12*/ 	.byte	0x3f
	.zero		1


	//   ....[39]....
        /*0d14*/ 	.word	0x00012150
        /*0d18*/ 	.word	0x00000004
        /*0d1c*/ 	.word	0x00033470
        /*0d20*/ 	.short	0x0101
        /*0d22*/ 	.byte	0x3f
	.zero		1


	//   ....[40]....
        /*0d24*/ 	.word	0x00012180
        /*0d28*/ 	.word	0x00000004
        /*0d2c*/ 	.word	0x00033440
        /*0d30*/ 	.short	0x010a
        /*0d32*/ 	.byte	0x3f
	.zero		1


	//   ....[41]....
        /*0d34*/ 	.word	0x000127f0
        /*0d38*/ 	.word	0x00000004
        /*0d3c*/ 	.word	0x00033430
        /*0d40*/ 	.short	0x0107
        /*0d42*/ 	.byte	0x3f
	.zero		1


	//   ....[42]....
        /*0d44*/ 	.word	0x000128c0
        /*0d48*/ 	.word	0x00000004
        /*0d4c*/ 	.word	0x00033430
        /*0d50*/ 	.short	0x0101
        /*0d52*/ 	.byte	0x3f
	.zero		1


	//   ....[43]....
        /*0d54*/ 	.word	0x00013160
        /*0d58*/ 	.word	0x00000010
        /*0d5c*/ 	.word	0x00033400
        /*0d60*/ 	.short	0x0107
        /*0d62*/ 	.byte	0x3f
	.zero		1


	//   ....[44]....
        /*0d64*/ 	.word	0x00013260
        /*0d68*/ 	.word	0x00000010
        /*0d6c*/ 	.word	0x00033400
        /*0d70*/ 	.short	0x0101
        /*0d72*/ 	.byte	0x3f
	.zero		1


	//   ....[45]....
        /*0d74*/ 	.word	0x00013280
        /*0d78*/ 	.word	0x00000010
        /*0d7c*/ 	.word	0x00033420
        /*0d80*/ 	.short	0x010a
        /*0d82*/ 	.byte	0x3f
	.zero		1


	//   ....[46]....
        /*0d84*/ 	.word	0x00013770
        /*0d88*/ 	.word	0x00000004
        /*0d8c*/ 	.word	0x00033480
        /*0d90*/ 	.short	0x010a
        /*0d92*/ 	.byte	0x3f
	.zero		1


	//   ....[47]....
        /*0d94*/ 	.word	0x00013ca0
        /*0d98*/ 	.word	0x00000004
        /*0d9c*/ 	.word	0x00033470
        /*0da0*/ 	.short	0x0107
        /*0da2*/ 	.byte	0x3f
	.zero		1


	//   ....[48]....
        /*0da4*/ 	.word	0x00013d60
        /*0da8*/ 	.word	0x00000004
        /*0dac*/ 	.word	0x00033470
        /*0db0*/ 	.short	0x0101
        /*0db2*/ 	.byte	0x3f
	.zero		1


	//   ....[49]....
        /*0db4*/ 	.word	0x00013d90
        /*0db8*/ 	.word	0x00000004
        /*0dbc*/ 	.word	0x00033440
        /*0dc0*/ 	.short	0x010a
        /*0dc2*/ 	.byte	0x3f
	.zero		1


	//   ....[50]....
        /*0dc4*/ 	.word	0x00014290
        /*0dc8*/ 	.word	0x00000004
        /*0dcc*/ 	.word	0x00033430
        /*0dd0*/ 	.short	0x0107
        /*0dd2*/ 	.byte	0x3f
	.zero		1


	//   ....[51]....
        /*0dd4*/ 	.word	0x00014360
        /*0dd8*/ 	.word	0x00000004
        /*0ddc*/ 	.word	0x00033430
        /*0de0*/ 	.short	0x0101
        /*0de2*/ 	.byte	0x3f
	.zero		1


	//   ....[52]....
        /*0de4*/ 	.word	0x000143e0
        /*0de8*/ 	.word	0x00000000
        /*0dec*/ 	.word	0x00033470
        /*0df0*/ 	.short	0x010a
        /*0df2*/ 	.byte	0x3f
	.zero		1


	//   ....[53]....
        /*0df4*/ 	.word	0x00014470
        /*0df8*/ 	.word	0x00000000
        /*0dfc*/ 	.word	0x00033460
        /*0e00*/ 	.short	0x010a
        /*0e02*/ 	.byte	0x3f
	.zero		1


	//   ....[54]....
        /*0e04*/ 	.word	0x00014b40
        /*0e08*/ 	.word	0x00000000
        /*0e0c*/ 	.word	0x00033450
        /*0e10*/ 	.short	0x0101
        /*0e12*/ 	.byte	0x3f
	.zero		1


	//   ....[55]....
        /*0e14*/ 	.word	0x00014bc0
        /*0e18*/ 	.word	0x00000000
        /*0e1c*/ 	.word	0x00000000
        /*0e20*/ 	.short	0x0101
        /*0e22*/ 	.byte	0x3f
	.zero		1


	//   ....[56]....
        /*0e24*/ 	.word	0x00014d90
        /*0e28*/ 	.word	0x00000003
        /*0e2c*/ 	.word	0x00033470
        /*0e30*/ 	.short	0x010a
        /*0e32*/ 	.byte	0x3f
	.zero		1


	//   ....[57]....
        /*0e34*/ 	.word	0x00014e10
        /*0e38*/ 	.word	0x00000003
        /*0e3c*/ 	.word	0x00033460
        /*0e40*/ 	.short	0x010a
        /*0e42*/ 	.byte	0x3f
	.zero		1


	//   ....[58]....
        /*0e44*/ 	.word	0x000154f0
        /*0e48*/ 	.word	0x00000003
        /*0e4c*/ 	.word	0x00033450
        /*0e50*/ 	.short	0x0101
        /*0e52*/ 	.byte	0x3f
	.zero		1


	//   ....[59]....
        /*0e54*/ 	.word	0x00015570
        /*0e58*/ 	.word	0x00000000
        /*0e5c*/ 	.word	0x00000000
        /*0e60*/ 	.short	0x0101
        /*0e62*/ 	.byte	0x3f
	.zero		1


	//   ....[60]....
        /*0e64*/ 	.word	0x000162d0
        /*0e68*/ 	.word	0x00000004
        /*0e6c*/ 	.word	0x00033420
        /*0e70*/ 	.short	0x010a
        /*0e72*/ 	.byte	0x3f
	.zero		1


	//   ....[61]....
        /*0e74*/ 	.word	0x00016450
        /*0e78*/ 	.word	0x00000005
        /*0e7c*/ 	.word	0x00033440
        /*0e80*/ 	.short	0x010a
        /*0e82*/ 	.byte	0x3f
	.zero		1


	//   ....[62]....
        /*0e84*/ 	.word	0x000164f0
        /*0e88*/ 	.word	0x0000001b
        /*0e8c*/ 	.word	0x00033440
        /*0e90*/ 	.short	0x010a
        /*0e92*/ 	.byte	0x3f
	.zero		1


	//   ....[63]....
        /*0e94*/ 	.word	0x00016530
        /*0e98*/ 	.word	0x00000005
        /*0e9c*/ 	.word	0x00033460
        /*0ea0*/ 	.short	0x010a
        /*0ea2*/ 	.byte	0x3f
	.zero		1


	//   ....[64]....
        /*0ea4*/ 	.word	0x00016570
        /*0ea8*/ 	.word	0x0000001b
        /*0eac*/ 	.word	0x00033460
        /*0eb0*/ 	.short	0x010a
        /*0eb2*/ 	.byte	0x3f
	.zero		1


	//   ....[65]....
        /*0eb4*/ 	.word	0x000165b0
        /*0eb8*/ 	.word	0x00000005
        /*0ebc*/ 	.word	0x00033480
        /*0ec0*/ 	.short	0x010a
        /*0ec2*/ 	.byte	0x3f
	.zero		1


	//   ....[66]....
        /*0ec4*/ 	.word	0x000165f0
        /*0ec8*/ 	.word	0x0000001b
        /*0ecc*/ 	.word	0x00033480
        /*0ed0*/ 	.short	0x010a
        /*0ed2*/ 	.byte	0x3f
	.zero		1


	//   ....[67]....
        /*0ed4*/ 	.word	0x00016660
        /*0ed8*/ 	.word	0x00000003
        /*0edc*/ 	.word	0x00033400
        /*0ee0*/ 	.short	0x010a
        /*0ee2*/ 	.byte	0x3f
	.zero		1


	//   ....[68]....
        /*0ee4*/ 	.word	0x000166b0
        /*0ee8*/ 	.word	0x00000003
        /*0eec*/ 	.word	0x00033430
        /*0ef0*/ 	.short	0x010a
        /*0ef2*/ 	.byte	0x3f
	.zero		1


	//   ....[69]....
        /*0ef4*/ 	.word	0x00016710
        /*0ef8*/ 	.word	0x00000008
        /*0efc*/ 	.word	0x00033430
        /*0f00*/ 	.short	0x010a
        /*0f02*/ 	.byte	0x3f
	.zero		1


	//   ....[70]....
        /*0f04*/ 	.word	0x00016770
        /*0f08*/ 	.word	0x00000008
        /*0f0c*/ 	.word	0x00033450
        /*0f10*/ 	.short	0x010a
        /*0f12*/ 	.byte	0x3f
	.zero		1


	//   ....[71]....
        /*0f14*/ 	.word	0x000167d0
        /*0f18*/ 	.word	0x00000005
        /*0f1c*/ 	.word	0x00033450
        /*0f20*/ 	.short	0x010a
        /*0f22*/ 	.byte	0x3f
	.zero		1


	//   ....[72]....
        /*0f24*/ 	.word	0x000168d0
        /*0f28*/ 	.word	0x00000004
        /*0f2c*/ 	.word	0x00033480
        /*0f30*/ 	.short	0x010a
        /*0f32*/ 	.byte	0x3f
	.zero		1


	//   ....[73]....
        /*0f34*/ 	.word	0x00017150
        /*0f38*/ 	.word	0x00000004
        /*0f3c*/ 	.word	0x00033440
        /*0f40*/ 	.short	0x010a
        /*0f42*/ 	.byte	0x3f
	.zero		1


	//   ....[74]....
        /*0f44*/ 	.word	0x00017dd0
        /*0f48*/ 	.word	0x00000010
        /*0f4c*/ 	.word	0x00033420
        /*0f50*/ 	.short	0x010a
        /*0f52*/ 	.byte	0x3f
	.zero		1


	//   ....[75]....
        /*0f54*/ 	.word	0x00017e20
        /*0f58*/ 	.word	0x00000004
        /*0f5c*/ 	.word	0x00033480
        /*0f60*/ 	.short	0x010a
        /*0f62*/ 	.byte	0x3f
	.zero		1


	//   ....[76]....
        /*0f64*/ 	.word	0x00018470
        /*0f68*/ 	.word	0x00000004
        /*0f6c*/ 	.word	0x00033440
        /*0f70*/ 	.short	0x010a
        /*0f72*/ 	.byte	0x3f
	.zero		1


	//   ....[77]....
        /*0f74*/ 	.word	0x00018aa0
        /*0f78*/ 	.word	0x00000000
        /*0f7c*/ 	.word	0x00033470
        /*0f80*/ 	.short	0x010a
        /*0f82*/ 	.byte	0x3f
	.zero		1


	//   ....[78]....
        /*0f84*/ 	.word	0x00018af0
        /*0f88*/ 	.word	0x00000000
        /*0f8c*/ 	.word	0x00033460
        /*0f90*/ 	.short	0x010a
        /*0f92*/ 	.byte	0x3f
	.zero		1


	//   ....[79]....
        /*0f94*/ 	.word	0x00018b40
        /*0f98*/ 	.word	0x00000003
        /*0f9c*/ 	.word	0x00033470
        /*0fa0*/ 	.short	0x010a
        /*0fa2*/ 	.byte	0x3f
	.zero		1


	//   ....[80]....
        /*0fa4*/ 	.word	0x00018b90
        /*0fa8*/ 	.word	0x00000003
        /*0fac*/ 	.word	0x00033460
        /*0fb0*/ 	.short	0x010a
        /*0fb2*/ 	.byte	0x3f
	.zero		1


	//   ....[81]....
        /*0fb4*/ 	.word	0x00018be0
        /*0fb8*/ 	.word	0x00000004
        /*0fbc*/ 	.word	0x00033420
        /*0fc0*/ 	.short	0x010a
        /*0fc2*/ 	.byte	0x3f
	.zero		1


	//   ....[82]....
        /*0fc4*/ 	.word	0x00018d80
        /*0fc8*/ 	.word	0x00000005
        /*0fcc*/ 	.word	0x00033440
        /*0fd0*/ 	.short	0x010a
        /*0fd2*/ 	.byte	0x3f
	.zero		1


	//   ....[83]....
        /*0fd4*/ 	.word	0x00018dd0
        /*0fd8*/ 	.word	0x0000001b
        /*0fdc*/ 	.word	0x00033440
        /*0fe0*/ 	.short	0x010a
        /*0fe2*/ 	.byte	0x3f
	.zero		1


	//   ....[84]....
        /*0fe4*/ 	.word	0x00018e20
        /*0fe8*/ 	.word	0x00000005
        /*0fec*/ 	.word	0x00033460
        /*0ff0*/ 	.short	0x010a
        /*0ff2*/ 	.byte	0x3f
	.zero		1


	//   ....[85]....
        /*0ff4*/ 	.word	0x00018e70
        /*0ff8*/ 	.word	0x0000001b
        /*0ffc*/ 	.word	0x00033460
        /*1000*/ 	.short	0x010a
        /*1002*/ 	.byte	0x3f
	.zero		1


	//   ....[86]....
        /*1004*/ 	.word	0x00018ec0
        /*1008*/ 	.word	0x00000005
        /*100c*/ 	.word	0x00033480
        /*1010*/ 	.short	0x010a
        /*1012*/ 	.byte	0x3f
	.zero		1


	//----- nvinfo : EIATTR_NUM_MBARRIERS
	.align		4
.L_126:
        /*1014*/ 	.byte	0x03, 0x38
        /*1016*/ 	.short	0x0016


	//----- nvinfo : EIATTR_EXIT_INSTR_OFFSETS
	.align		4
        /*1018*/ 	.byte	0x04, 0x1c
        /*101a*/ 	.short	(.L_128 - .L_127)


	//   ....[0]....
.L_127:
        /*101c*/ 	.word	0x000009c0


	//   ....[1]....
        /*1020*/ 	.word	0x0000f580


	//   ....[2]....
        /*1024*/ 	.word	0x00016640


	//----- nvinfo : EIATTR_MAX_THREADS
	.align		4
.L_128:
        /*1028*/ 	.byte	0x04, 0x05
        /*102a*/ 	.short	(.L_130 - .L_129)
.L_129:
        /*102c*/ 	.word	0x00000180
        /*1030*/ 	.word	0x00000001
        /*1034*/ 	.word	0x00000001


	//----- nvinfo : EIATTR_CRS_STACK_SIZE
	.align		4
.L_130:
        /*1038*/ 	.byte	0x04, 0x1e
        /*103a*/ 	.short	(.L_132 - .L_131)
.L_131:
        /*103c*/ 	.word	0x00000000


	//----- nvinfo : EIATTR_CBANK_PARAM_SIZE
	.align		4
.L_132:
        /*1040*/ 	.byte	0x03, 0x19
        /*1042*/ 	.short	0x0af0


	//----- nvinfo : EIATTR_PARAM_CBANK
	.align		4
        /*1044*/ 	.byte	0x04, 0x0a
        /*1046*/ 	.short	(.L_134 - .L_133)
	.align		4
.L_133:
        /*1048*/ 	.word	index@(.nv.constant0._ZN7cutlass13device_kernelIN5flash11enable_sm90INS1_16FlashAttnFwdSm90INS1_25CollectiveMainloopFwdSm90ILi2EN4cute5tupleIJNS5_1CILi1EEES8_S8_EEENS6_IJNS7_ILi128EEENS7_ILi160EEENS7_ILi192EEEEEELi192ENS_12float_e4m3_tEfNS_4arch4Sm90ELb0ELb0ELb1ELb1ELb1ELb0ELb0ELb1ELb1ELb1ELb1ELb0EEENS1_21CollectiveEpilogueFwdINS6_IJSA_SC_SB_EEES9_NS_10bfloat16_tESG_Li256ELb1ELb1ELb1ELb1EEENS1_36VarlenDynamicPersistentTileSchedulerILi128ELi160ELi256ELi128ELb1ELb1ELb1ELb0ELb1ELb1EEEEEEEEEvNT_6ParamsE)
        /*104c*/ 	.short	0x0210
        /*104e*/ 	.short	0x0af0


	//----- nvinfo : EIATTR_SW_WAR
	.align		4
.L_134:
        /*1050*/ 	.byte	0x04, 0x36
        /*1052*/ 	.short	(.L_136 - .L_135)
.L_135:
        /*1054*/ 	.word	0x00000008
.L_136:


//--------------------- .nv.info._ZN7cutlass13device_kernelIN5flash11enable_sm90INS1_16FlashAttnFwdSm90INS1_25CollectiveMainloopFwdSm90ILi2EN4cute5tupleIJNS5_1CILi1EEES8_S8_EEENS6_IJNS7_ILi128EEENS7_ILi160EEENS7_ILi192EEEEEELi192ENS_12float_e4m3_tEfNS_4arch4Sm90ELb0ELb0ELb1ELb1ELb1ELb1ELb0ELb1ELb1ELb1ELb1ELb0EEENS1_21CollectiveEpilogueFwdINS6_IJSA_SC_SB_EEES9_NS_10bfloat16_tESG_Li256ELb1ELb1ELb1ELb1EEENS1_36VarlenDynamicPersistentTileSchedulerILi128ELi160ELi256ELi128ELb1ELb1ELb1ELb0ELb1ELb1EEEEEEEEEvNT_6ParamsE --------------------------
	.section	.nv.info._ZN7cutlass13device_kernelIN5flash11enable_sm90INS1_16FlashAttnFwdSm90INS1_25CollectiveMainloopFwdSm90ILi2EN4cute5tupleIJNS5_1CILi1EEES8_S8_EEENS6_IJNS7_ILi128EEENS7_ILi160EEENS7_ILi192EEEEEELi192ENS_12float_e4m3_tEfNS_4arch4Sm90ELb0ELb0ELb1ELb1ELb1ELb1ELb0ELb1ELb1ELb1ELb1ELb0EEENS1_21CollectiveEpilogueFwdINS6_IJSA_SC_SB_EEES9_NS_10bfloat16_tESG_Li256ELb1ELb1ELb1ELb1EEENS1_36VarlenDynamicPersistentTileSchedulerILi128ELi160ELi256ELi128ELb1ELb1ELb1ELb0ELb1ELb1EEEEEEEEEvNT_6ParamsE,"",@"SHT_CUDA_INFO"
	.sectionflags	@""
	.align	4


	//----- nvinfo : EIATTR_CUDA_API_VERSION
	.align		4
        /*0000*/ 	.byte	0x04, 0x37
        /*0002*/ 	.short	(.L_138 - .L_137)
.L_137:
        /*0004*/ 	.word	0x00000082


	//----- nvinfo : EIATTR_KPARAM_INFO
	.align		4
.L_138:
        /*0008*/ 	.byte	0x04, 0x17
        /*000a*/ 	.short	(.L_140 - .L_139)
.L_139:
        /*000c*/ 	.word	0x00000000
        /*0010*/ 	.short	0x0000
        /*0012*/ 	.short	0x0070
        /*0014*/ 	.byte	0x00, 0xf0, 0x01, 0x2a


	//----- nvinfo : EIATTR_SPARSE_MMA_MASK
	.align		4
.L_140:
        /*0018*/ 	.byte	0x03, 0x50
        /*001a*/ 	.short	0x0000


	//----- nvinfo : EIATTR_MAXREG_COUNT
	.align		4
        /*001c*/ 	.byte	0x03, 0x1b
        /*001e*/ 	.short	0x00a8


	//----- nvinfo : EIATTR_NUM_BARRIERS
	.align		4
        /*0020*/ 	.byte	0x02, 0x4c
        /*0022*/ 	.byte	0x10
	.zero		1


	//----- nvinfo : EIATTR_EXTERNS
	.align		4
        /*0024*/ 	.byte	0x04, 0x0f
        /*0026*/ 	.short	(.L_142 - .L_141)


	//   ....[0]....
	.align		4
.L_141:
        /*0028*/ 	.word	index@(__assertfail)


	//----- nvinfo : EIATTR_ANNOTATIONS
	.align		4
.L_142:
        /*002c*/ 	.byte	0x04, 0x55
        /*002e*/ 	.short	(.L_144 - .L_143)


	//   ....[0]....
.L_143:
        /* <DEDUP_REMOVED lines=172> */
        /*0ae4*/ 	.byte	0x70, 0x50, 0x03, 0x00, 0x01, 0x00, 0x00, 0x00, 0x90, 0x50, 0x03, 0x00


	//----- nvinfo : EIATTR_MERCURY_ISA_VERSION
	.align		4
.L_144:
        /*0af0*/ 	.byte	0x03, 0x5f
        /*0af2*/ 	.short	0x0101


	//----- nvinfo : EIATTR_UNUSED_LOAD_BYTE_OFFSET
	.align		4
        /*0af4*/ 	.byte	0x04, 0x44
        /*0af6*/ 	.short	(.L_146 - .L_145)


	//   ....[0]....
.L_145:
        /*0af8*/ 	.word	0x00000a90
        /*0afc*/ 	.word	0x0000fff0


	//   ....[1]....
        /*0b00*/ 	.word	0x00021b90
        /*0b04*/ 	.word	0x0000fff0


	//----- nvinfo : EIATTR_INT_WARP_WIDE_INSTR_OFFSETS
	.align		4
.L_146:
        /*0b08*/ 	.byte	0x04, 0x31
        /*0b0a*/ 	.short	(.L_148 - .L_147)


	//   ....[0]....
.L_147:
        /*0b0c*/ 	.word	0x00000130


	//   ....[1]....
        /*0b10*/ 	.word	0x00000170


	//   ....[2]....
        /*0b14*/ 	.word	0x000001e0


	//   ....[3]....
        /*0b18*/ 	.word	0x0002a590


	//   ....[4]....
        /*0b1c*/ 	.word	0x0002a620


	//   ....[5]....
        /*0b20*/ 	.word	0x0002e500


	//   ....[6]....
        /*0b24*/ 	.word	0x0002e590


	//----- nvinfo : EIATTR_COOP_GROUP_MASK_REGIDS
	.align		4
.L_148:
        /*0b28*/ 	.byte	0x04, 0x29
        /*0b2a*/ 	.short	(.L_150 - .L_149)


	//   ....[0]....
.L_149:
        /*0b2c*/ 	.word	0xffffffff


	//   ....[1]....
        /*0b30*/ 	.word	0xffffffff


	//   ....[2]....
        /*0b34*/ 	.word	0xffffffff


	//   ....[3]....
        /*0b38*/ 	.word	0xffffffff


	//   ....[4]....
        /*0b3c*/ 	.word	0xffffffff


	//   ....[5]....
        /*0b40*/ 	.word	0xffffffff


	//   ....[6]....
        /*0b44*/ 	.word	0xffffffff


	//   ....[7]....
        /*0b48*/ 	.word	0xffffffff


	//   ....[8]....
        /*0b4c*/ 	.word	0xffffffff


	//   ....[9]....
        /*0b50*/ 	.word	0xffffffff


	//   ....[10]....
        /*0b54*/ 	.word	0xffffffff


	//   ....[11]....
        /*0b58*/ 	.word	0xffffffff


	//   ....[12]....
        /*0b5c*/ 	.word	0xffffffff


	//   ....[13]....
        /*0b60*/ 	.word	0xffffffff


	//   ....[14]....
        /*0b64*/ 	.word	0xffffffff


	//   ....[15]....
        /*0b68*/ 	.word	0xffffffff


	//   ....[16]....
        /*0b6c*/ 	.word	0xffffffff


	//   ....[17]....
        /*0b70*/ 	.word	0xffffffff


	//   ....[18]....
        /*0b74*/ 	.word	0xffffffff


	//   ....[19]....
        /*0b78*/ 	.word	0xffffffff


	//   ....[20]....
        /*0b7c*/ 	.word	0xffffffff


	//   ....[21]....
        /*0b80*/ 	.word	0xffffffff


	//   ....[22]....
        /*0b84*/ 	.word	0xffffffff


	//   ....[23]....
        /*0b88*/ 	.word	0xffffffff


	//   ....[24]....
        /*0b8c*/ 	.word	0xffffffff


	//   ....[25]....
        /*0b90*/ 	.word	0xffffffff


	//   ....[26]....
        /*0b94*/ 	.word	0xffffffff


	//   ....[27]....
        /*0b98*/ 	.word	0xffffffff


	//   ....[28]....
        /*0b9c*/ 	.word	0xffffffff


	//   ....[29]....
        /*0ba0*/ 	.word	0xffffffff


	//   ....[30]....
        /*0ba4*/ 	.word	0xffffffff


	//   ....[31]....
        /*0ba8*/ 	.word	0xffffffff


	//   ....[32]....
        /*0bac*/ 	.word	0xffffffff


	//   ....[33]....
        /*0bb0*/ 	.word	0xffffffff


	//   ....[34]....
        /*0bb4*/ 	.word	0xffffffff


	//   ....[35]....
        /*0bb8*/ 	.word	0xffffffff


	//   ....[36]....
        /*0bbc*/ 	.word	0xffffffff


	//   ....[37]....
        /*0bc0*/ 	.word	0xffffffff


	//   ....[38]....
        /*0bc4*/ 	.word	0xffffffff


	//   ....[39]....
        /*0bc8*/ 	.word	0xffffffff


	//   ....[40]....
        /*0bcc*/ 	.word	0xffffffff


	//   ....[41]....
        /*0bd0*/ 	.word	0xffffffff


	//   ....[42]....
        /*0bd4*/ 	.word	0xffffffff


	//   ....[43]....
        /*0bd8*/ 	.word	0xffffffff


	//   ....[44]....
        /*0bdc*/ 	.word	0xffffffff


	//   ....[45]....
        /*0be0*/ 	.word	0xffffffff


	//   ....[46]....
        /*0be4*/ 	.word	0xffffffff


	//   ....[47]....
        /*0be8*/ 	.word	0xffffffff


	//   ....[48]....
        /*0bec*/ 	.word	0xffffffff


	//   ....[49]....
        /*0bf0*/ 	.word	0xffffffff


	//   ....[50]....
        /*0bf4*/ 	.word	0xffffffff


	//   ....[51]....
        /*0bf8*/ 	.word	0xffffffff


	//   ....[52]....
        /*0bfc*/ 	.word	0xffffffff


	//   ....[53]....
        /*0c00*/ 	.word	0xffffffff


	//   ....[54]....
        /*0c04*/ 	.word	0xffffffff


	//   ....[55]....
        /*0c08*/ 	.word	0xffffffff


	//   ....[56]....
        /*0c0c*/ 	.word	0xffffffff


	//   ....[57]....
        /*0c10*/ 	.word	0xffffffff


	//   ....[58]....
        /*0c14*/ 	.word	0xffffffff


	//   ....[59]....
        /*0c18*/ 	.word	0xffffffff


	//   ....[60]....
        /*0c1c*/ 	.word	0xffffffff


	//   ....[61]....
        /*0c20*/ 	.word	0xffffffff


	//   ....[62]....
        /*0c24*/ 	.word	0xffffffff


	//   ....[63]....
        /*0c28*/ 	.word	0xffffffff


	//   ....[64]....
        /*0c2c*/ 	.word	0xffffffff


	//   ....[65]....
        /*0c30*/ 	.word	0xffffffff


	//   ....[66]....
        /*0c34*/ 	.word	0xffffffff


	//   ....[67]....
        /*0c38*/ 	.word	0xffffffff


	//   ....[68]....
        /*0c3c*/ 	.word	0xffffffff


	//   ....[69]....
        /*0c40*/ 	.word	0xffffffff


	//   ....[70]....
        /*0c44*/ 	.word	0xffffffff


	//   ....[71]....
        /*0c48*/ 	.word	0xffffffff


	//   ....[72]....
        /*0c4c*/ 	.word	0xffffffff


	//   ....[73]....
        /*0c50*/ 	.word	0xffffffff


	//   ....[74]....
        /*0c54*/ 	.word	0xffffffff


	//   ....[75]....
        /*0c58*/ 	.word	0xffffffff


	//   ....[76]....
        /*0c5c*/ 	.word	0xffffffff


	//   ....[77]....
        /*0c60*/ 	.word	0xffffffff


	//   ....[78]....
        /*0c64*/ 	.word	0xffffffff


	//   ....[79]....
        /*0c68*/ 	.word	0xffffffff


	//   ....[80]....
        /*0c6c*/ 	.word	0xffffffff


	//   ....[81]....
        /*0c70*/ 	.word	0xffffffff


	//   ....[82]....
        /*0c74*/ 	.word	0xffffffff


	//   ....[83]....
        /*0c78*/ 	.word	0xffffffff


	//   ....[84]....
        /*0c7c*/ 	.word	0xffffffff


	//   ....[85]....
        /*0c80*/ 	.word	0xffffffff


	//   ....[86]....
        /*0c84*/ 	.word	0xffffffff


	//   ....[87]....
        /*0c88*/ 	.word	0xffffffff


	//   ....[88]....
        /*0c8c*/ 	.word	0xffffffff


	//   ....[89]....
        /*0c90*/ 	.word	0xffffffff


	//   ....[90]....
        /*0c94*/ 	.word	0xffffffff


	//   ....[91]....
        /*0c98*/ 	.word	0xffffffff


	//   ....[92]....
        /*0c9c*/ 	.word	0xffffffff


	//   ....[93]....
        /*0ca0*/ 	.word	0xffffffff


	//   ....[94]....
        /*0ca4*/ 	.word	0xffffffff


	//   ....[95]....
        /*0ca8*/ 	.word	0xffffffff


	//   ....[96]....
        /*0cac*/ 	.word	0xffffffff


	//   ....[97]....
        /*0cb0*/ 	.word	0xffffffff


	//   ....[98]....
        /*0cb4*/ 	.word	0xffffffff


	//   ....[99]....
        /*0cb8*/ 	.word	0xffffffff


	//   ....[100]....
        /*0cbc*/ 	.word	0xffffffff


	//   ....[101]....
        /*0cc0*/ 	.word	0xffffffff


	//   ....[102]....
        /*0cc4*/ 	.word	0xffffffff


	//   ....[103]....
        /*0cc8*/ 	.word	0xffffffff


	//   ....[104]....
        /*0ccc*/ 	.word	0xffffffff


	//   ....[105]....
        /*0cd0*/ 	.word	0xffffffff


	//   ....[106]....
        /*0cd4*/ 	.word	0xffffffff


	//   ....[107]....
        /*0cd8*/ 	.word	0xffffffff


	//   ....[108]....
        /*0cdc*/ 	.word	0xffffffff


	//   ....[109]....
        /*0ce0*/ 	.word	0xffffffff


	//   ....[110]....
        /*0ce4*/ 	.word	0xffffffff


	//   ....[111]....
        /*0ce8*/ 	.word	0xffffffff


	//   ....[112]....
        /*0cec*/ 	.word	0xffffffff


	//   ....[113]....
        /*0cf0*/ 	.word	0xffffffff


	//   ....[114]....
        /*0cf4*/ 	.word	0xffffffff


	//   ....[115]....
        /*0cf8*/ 	.word	0xffffffff


	//   ....[116]....
        /*0cfc*/ 	.word	0xffffffff


	//   ....[117]....
        /*0d00*/ 	.word	0xffffffff


	//   ....[118]....
        /*0d04*/ 	.word	0xffffffff


	//   ....[119]....
        /*0d08*/ 	.word	0xffffffff


	//   ....[120]....
        /*0d0c*/ 	.word	0xffffffff


	//   ....[121]....
        /*0d10*/ 	.word	0xffffffff


	//   ....[122]....
        /*0d14*/ 	.word	0xffffffff


	//   ....[123]....
        /*0d18*/ 	.word	0xffffffff


	//   ....[124]....
        /*0d1c*/ 	.word	0xffffffff


	//   ....[125]....
        /*0d20*/ 	.word	0xffffffff


	//   ....[126]....
        /*0d24*/ 	.word	0xffffffff


	//   ....[127]....
        /*0d28*/ 	.word	0xffffffff


	//   ....[128]....
        /*0d2c*/ 	.word	0xffffffff


	//   ....[129]....
        /*0d30*/ 	.word	0xffffffff


	//   ....[130]....
        /*0d34*/ 	.word	0xffffffff


	//   ....[131]....
        /*0d38*/ 	.word	0xffffffff


	//   ....[132]....
        /*0d3c*/ 	.word	0xffffffff


	//   ....[133]....
        /*0d40*/ 	.word	0xffffffff


	//   ....[134]....
        /*0d44*/ 	.word	0xffffffff


	//   ....[135]....
        /*0d48*/ 	.word	0xffffffff


	//   ....[136]....
        /*0d4c*/ 	.word	0xffffffff


	//   ....[137]....
        /*0d50*/ 	.word	0xffffffff


	//   ....[138]....
        /*0d54*/ 	.word	0xffffffff


	//   ....[139]....
        /*0d58*/ 	.word	0xffffffff


	//   ....[140]....
        /*0d5c*/ 	.word	0xffffffff


	//   ....[141]....
        /*0d60*/ 	.word	0xffffffff


	//   ....[142]....
        /*0d64*/ 	.word	0xffffffff


	//   ....[143]....
        /*0d68*/ 	.word	0xffffffff


	//   ....[144]....
        /*0d6c*/ 	.word	0xffffffff


	//   ....[145]....
        /*0d70*/ 	.word	0xffffffff


	//   ....[146]....
        /*0d74*/ 	.word	0xffffffff


	//   ....[147]....
        /*0d78*/ 	.word	0xffffffff


	//   ....[148]....
        /*0d7c*/ 	.word	0xffffffff


	//   ....[149]....
        /*0d80*/ 	.word	0xffffffff


	//   ....[150]....
        /*0d84*/ 	.word	0xffffffff


	//   ....[151]....
        /*0d88*/ 	.word	0xffffffff


	//   ....[152]....
        /*0d8c*/ 	.word	0xffffffff


	//   ....[153]....
        /*0d90*/ 	.word	0xffffffff


	//   ....[154]....
        /*0d94*/ 	.word	0xffffffff


	//   ....[155]....
        /*0d98*/ 	.word	0xffffffff


	//   ....[156]....
        /*0d9c*/ 	.word	0xffffffff


	//   ....[157]....
        /*0da0*/ 	.word	0xffffffff


	//   ....[158]....
        /*0da4*/ 	.word	0xffffffff


	//   ....[159]....
        /*0da8*/ 	.word	0xffffffff


	//   ....[160]....
        /*0dac*/ 	.word	0xffffffff


	//   ....[161]....
        /*0db0*/ 	.word	0xffffffff


	//   ....[162]....
        /*0db4*/ 	.word	0xffffffff


	//   ....[163]....
        /*0db8*/ 	.word	0xffffffff


	//   ....[164]....
        /*0dbc*/ 	.word	0xffffffff


	//   ....[165]....
        /*0dc0*/ 	.word	0xffffffff


	//   ....[166]....
        /*0dc4*/ 	.word	0xffffffff


	//   ....[167]....
        /*0dc8*/ 	.word	0xffffffff


	//   ....[168]....
        /*0dcc*/ 	.word	0xffffffff


	//   ....[169]....
        /*0dd0*/ 	.word	0xffffffff


	//   ....[170]....
        /*0dd4*/ 	.word	0xffffffff


	//   ....[171]....
        /*0dd8*/ 	.word	0xffffffff


	//   ....[172]....
        /*0ddc*/ 	.word	0xffffffff


	//   ....[173]....
        /*0de0*/ 	.word	0xffffffff


	//   ....[174]....
        /*0de4*/ 	.word	0xffffffff


	//   ....[175]....
        /*0de8*/ 	.word	0xffffffff


	//   ....[176]....
        /*0dec*/ 	.word	0xffffffff


	//   ....[177]....
        /*0df0*/ 	.word	0xffffffff


	//   ....[178]....
        /*0df4*/ 	.word	0xffffffff


	//   ....[179]....
        /*0df8*/ 	.word	0xffffffff


	//   ....[180]....
        /*0dfc*/ 	.word	0xffffffff


	//   ....[181]....
        /*0e00*/ 	.word	0xffffffff


	//   ....[182]....
        /*0e04*/ 	.word	0xffffffff


	//   ....[183]....
        /*0e08*/ 	.word	0xffffffff


	//   ....[184]....
        /*0e0c*/ 	.word	0xffffffff


	//   ....[185]....
        /*0e10*/ 	.word	0xffffffff


	//   ....[186]....
        /*0e14*/ 	.word	0xffffffff


	//   ....[187]....
        /*0e18*/ 	.word	0xffffffff


	//   ....[188]....
        /*0e1c*/ 	.word	0xffffffff


	//   ....[189]....
        /*0e20*/ 	.word	0xffffffff


	//   ....[190]....
        /*0e24*/ 	.word	0xffffffff


	//   ....[191]....
        /*0e28*/ 	.word	0xffffffff


	//   ....[192]....
        /*0e2c*/ 	.word	0xffffffff


	//   ....[193]....
        /*0e30*/ 	.word	0xffffffff


	//   ....[194]....
        /*0e34*/ 	.word	0xffffffff


	//   ....[195]....
        /*0e38*/ 	.word	0xffffffff


	//   ....[196]....
        /*0e3c*/ 	.word	0xffffffff


	//   ....[197]....
        /*0e40*/ 	.word	0xffffffff


	//   ....[198]....
        /*0e44*/ 	.word	0xffffffff


	//   ....[199]....
        /*0e48*/ 	.word	0xffffffff


	//   ....[200]....
        /*0e4c*/ 	.word	0xffffffff


	//   ....[201]....
        /*0e50*/ 	.word	0xffffffff


	//   ....[202]....
        /*0e54*/ 	.word	0xffffffff


	//   ....[203]....
        /*0e58*/ 	.word	0xffffffff


	//   ....[204]....
        /*0e5c*/ 	.word	0xffffffff


	//   ....[205]....
        /*0e60*/ 	.word	0xffffffff


	//   ....[206]....
        /*0e64*/ 	.word	0xffffffff


	//   ....[207]....
        /*0e68*/ 	.word	0xffffffff


	//   ....[208]....
        /*0e6c*/ 	.word	0xffffffff


	//   ....[209]....
        /*0e70*/ 	.word	0xffffffff


	//   ....[210]....
        /*0e74*/ 	.word	0xffffffff


	//   ....[211]....
        /*0e78*/ 	.word	0xffffffff


	//   ....[212]....
        /*0e7c*/ 	.word	0xffffffff


	//   ....[213]....
        /*0e80*/ 	.word	0xffffffff


	//   ....[214]....
        /*0e84*/ 	.word	0xffffffff


	//   ....[215]....
        /*0e88*/ 	.word	0xffffffff


	//   ....[216]....
        /*0e8c*/ 	.word	0xffffffff


	//   ....[217]....
        /*0e90*/ 	.word	0xffffffff


	//   ....[218]....
        /*0e94*/ 	.word	0xffffffff


	//   ....[219]....
        /*0e98*/ 	.word	0xffffffff


	//   ....[220]....
        /*0e9c*/ 	.word	0xffffffff


	//   ....[221]....
        /*0ea0*/ 	.word	0xffffffff


	//   ....[222]....
        /*0ea4*/ 	.word	0xffffffff


	//   ....[223]....
        /*0ea8*/ 	.word	0xffffffff


	//   ....[224]....
        /*0eac*/ 	.word	0xffffffff


	//   ....[225]....
        /*0eb0*/ 	.word	0xffffffff


	//   ....[226]....
        /*0eb4*/ 	.word	0xffffffff


	//   ....[227]....
        /*0eb8*/ 	.word	0xffffffff


	//   ....[228]....
        /*0ebc*/ 	.word	0xffffffff


	//   ....[229]....
        /*0ec0*/ 	.word	0xffffffff


	//   ....[230]....
        /*0ec4*/ 	.word	0xffffffff


	//   ....[231]....
        /*0ec8*/ 	.word	0xffffffff


	//   ....[232]....
        /*0ecc*/ 	.word	0xffffffff


	//   ....[233]....
        /*0ed0*/ 	.word	0xffffffff


	//   ....[234]....
        /*0ed4*/ 	.word	0xffffffff


	//   ....[235]....
        /*0ed8*/ 	.word	0xffffffff


	//   ....[236]....
        /*0edc*/ 	.word	0xffffffff


	//   ....[237]....
        /*0ee0*/ 	.word	0xffffffff


	//   ....[238]....
        /*0ee4*/ 	.word	0xffffffff


	//   ....[239]....
        /*0ee8*/ 	.word	0xffffffff


	//   ....[240]....
        /*0eec*/ 	.word	0xffffffff


	//   ....[241]....
        /*0ef0*/ 	.word	0xffffffff


	//   ....[242]....
        /*0ef4*/ 	.word	0xffffffff


	//   ....[243]....
        /*0ef8*/ 	.word	0xffffffff


	//   ....[244]....
        /*0efc*/ 	.word	0xffffffff


	//   ....[245]....
        /*0f00*/ 	.word	0xffffffff


	//   ....[246]....
        /*0f04*/ 	.word	0xffffffff


	//   ....[247]....
        /*0f08*/ 	.word	0xffffffff


	//   ....[248]....
        /*0f0c*/ 	.word	0xffffffff


	//   ....[249]....
        /*0f10*/ 	.word	0x0500000f


	//   ....[250]....
        /*0f14*/ 	.word	0x0500000f


	//   ....[251]....
        /*0f18*/ 	.word	0x0500000f


	//   ....[252]....
        /*0f1c*/ 	.word	0x0500000f


	//   ....[253]....
        /*0f20*/ 	.word	0x0500000f


	//   ....[254]....
        /*0f24*/ 	.word	0x0500000f


	//   ....[255]....
        /*0f28*/ 	.word	0x0500000f


	//   ....[0]....
        /*0f2c*/ 	.word	0x0500000f


	//   ....[1]....
        /*0f30*/ 	.word	0x0500000f


	//   ....[2]....
        /*0f34*/ 	.word	0x0500000f


	//   ....[3]....
        /*0f38*/ 	.word	0x0500000f


	//   ....[4]....
        /*0f3c*/ 	.word	0x0500000f


	//   ....[5]....
        /*0f40*/ 	.word	0x0500000f


	//   ....[6]....
        /*0f44*/ 	.word	0x0500000f


	//   ....[7]....
        /*0f48*/ 	.word	0x0500000f


	//   ....[8]....
        /*0f4c*/ 	.word	0x0500000f


	//   ....[9]....
        /*0f50*/ 	.word	0x0500000f


	//   ....[10]....
        /*0f54*/ 	.word	0x0500000f


	//   ....[11]....
        /*0f58*/ 	.word	0x0500000f


	//   ....[12]....
        /*0f5c*/ 	.word	0x0500000f


	//   ....[13]....
        /*0f60*/ 	.word	0x0500000f


	//   ....[14]....
        /*0f64*/ 	.word	0x0500000f


	//   ....[15]....
        /*0f68*/ 	.word	0x0500000f


	//   ....[16]....
        /*0f6c*/ 	.word	0x0500000f


	//   ....[17]....
        /*0f70*/ 	.word	0x0500000f


	//   ....[18]....
        /*0f74*/ 	.word	0x0500000f


	//   ....[19]....
        /*0f78*/ 	.word	0x0500000f


	//   ....[20]....
        /*0f7c*/ 	.word	0x0500000f


	//   ....[21]....
        /*0f80*/ 	.word	0x0500000f


	//   ....[22]....
        /*0f84*/ 	.word	0x0500000f


	//   ....[23]....
        /*0f88*/ 	.word	0x0500000f


	//   ....[24]....
        /*0f8c*/ 	.word	0x0500000f


	//   ....[25]....
        /*0f90*/ 	.word	0x0500000f


	//   ....[26]....
        /*0f94*/ 	.word	0x0500000f


	//   ....[27]....
        /*0f98*/ 	.word	0x0500000f


	//   ....[28]....
        /*0f9c*/ 	.word	0x0500000f


	//   ....[29]....
        /*0fa0*/ 	.word	0x0500000f


	//   ....[30]....
        /*0fa4*/ 	.word	0x0500000f


	//   ....[31]....
        /*0fa8*/ 	.word	0x0500000f


	//   ....[32]....
        /*0fac*/ 	.word	0x0500000f


	//   ....[33]....
        /*0fb0*/ 	.word	0x0500000f


	//   ....[34]....
        /*0fb4*/ 	.word	0x0500000f


	//   ....[35]....
        /*0fb8*/ 	.word	0x0500000f


	//   ....[36]....
        /*0fbc*/ 	.word	0x0500000f


	//   ....[37]....
        /*0fc0*/ 	.word	0x0500000f


	//   ....[38]....
        /*0fc4*/ 	.word	0x0500000f


	//   ....[39]....
        /*0fc8*/ 	.word	0x0500000f


	//   ....[40]....
        /*0fcc*/ 	.word	0x0500000f


	//   ....[41]....
        /*0fd0*/ 	.word	0x0500000f


	//   ....[42]....
        /*0fd4*/ 	.word	0x0500000f


	//   ....[43]....
        /*0fd8*/ 	.word	0x0500000f


	//   ....[44]....
        /*0fdc*/ 	.word	0x0500000f


	//   ....[45]....
        /*0fe0*/ 	.word	0x0500000f


	//   ....[46]....
        /*0fe4*/ 	.word	0x0500000f


	//   ....[47]....
        /*0fe8*/ 	.word	0x0500000f


	//   ....[48]....
        /*0fec*/ 	.word	0x0500000f


	//   ....[49]....
        /*0ff0*/ 	.word	0x0500000f


	//   ....[50]....
        /*0ff4*/ 	.word	0x0500000f


	//   ....[51]....
        /*0ff8*/ 	.word	0x0500000f


	//   ....[52]....
        /*0ffc*/ 	.word	0x0500000f


	//   ....[53]....
        /*1000*/ 	.word	0x0500000f


	//   ....[54]....
        /*1004*/ 	.word	0x0500000f


	//   ....[55]....
        /*1008*/ 	.word	0x0500000f


	//   ....[56]....
        /*100c*/ 	.word	0x0500000f


	//   ....[57]....
        /*1010*/ 	.word	0x0500000f


	//   ....[58]....
        /*1014*/ 	.word	0x0500000f


	//   ....[59]....
        /*1018*/ 	.word	0x0500000f


	//   ....[60]....
        /*101c*/ 	.word	0x0500000f


	//   ....[61]....
        /*1020*/ 	.word	0x0500000f


	//   ....[62]....
        /*1024*/ 	.word	0x0500000f


	//   ....[63]....
        /*1028*/ 	.word	0x0500000f


	//   ....[64]....
        /*102c*/ 	.word	0x0500000f


	//   ....[65]....
        /*1030*/ 	.word	0x0500000f


	//   ....[66]....
        /*1034*/ 	.word	0x0500000f


	//   ....[67]....
        /*1038*/ 	.word	0x0500000f


	//   ....[68]....
        /*103c*/ 	.word	0x0500000f


	//   ....[69]....
        /*1040*/ 	.word	0x0500000f


	//   ....[70]....
        /*1044*/ 	.word	0x0500000f


	//   ....[71]....
        /*1048*/ 	.word	0x0500000f


	//   ....[72]....
        /*104c*/ 	.word	0x0500000f


	//   ....[73]....
        /*1050*/ 	.word	0x0500000f


	//   ....[74]....
        /*1054*/ 	.word	0x0500000f


	//   ....[75]....
        /*1058*/ 	.word	0x0500000f


	//   ....[76]....
        /*105c*/ 	.word	0x0500000f


	//   ....[77]....
        /*1060*/ 	.word	0x0500000f


	//   ....[78]....
        /*1064*/ 	.word	0x0500000f


	//   ....[79]....
        /*1068*/ 	.word	0x0500000f


	//   ....[80]....
        /*106c*/ 	.word	0x0500000f


	//   ....[81]....
        /*1070*/ 	.word	0x0500000f


	//   ....[82]....
        /*1074*/ 	.word	0x0500000f


	//   ....[83]....
        /*1078*/ 	.word	0x0500000f


	//   ....[84]....
        /*107c*/ 	.word	0x0500000f


	//   ....[85]....
        /*1080*/ 	.word	0x0500000f


	//   ....[86]....
        /*1084*/ 	.word	0x0500000f


	//   ....[87]....
        /*1088*/ 	.word	0x0500000f


	//   ....[88]....
        /*108c*/ 	.word	0x0500000f


	//   ....[89]....
        /*1090*/ 	.word	0x0500000f


	//   ....[90]....
        /*1094*/ 	.word	0x0500000f


	//   ....[91]....
        /*1098*/ 	.word	0x0500000f


	//   ....[92]....
        /*109c*/ 	.word	0x0500000f


	//   ....[93]....
        /*10a0*/ 	.word	0x0500000f


	//   ....[94]....
        /*10a4*/ 	.word	0x0500000f


	//   ....[95]....
        /*10a8*/ 	.word	0x0500000f


	//   ....[96]....
        /*10ac*/ 	.word	0x0500000f


	//   ....[97]....
        /*10b0*/ 	.word	0x0500000f


	//   ....[98]....
        /*10b4*/ 	.word	0x0500000f


	//   ....[99]....
        /*10b8*/ 	.word	0x0500000f


	//   ....[100]....
        /*10bc*/ 	.word	0x0500000f


	//   ....[101]....
        /*10c0*/ 	.word	0x0500000f


	//   ....[102]....
        /*10c4*/ 	.word	0x0500000f


	//   ....[103]....
        /*10c8*/ 	.word	0x0500000f


	//   ....[104]....
        /*10cc*/ 	.word	0x0500000f


	//   ....[105]....
        /*10d0*/ 	.word	0x0500000f


	//   ....[106]....
        /*10d4*/ 	.word	0x0500000f


	//   ....[107]....
        /*10d8*/ 	.word	0x0500000f


	//   ....[108]....
        /*10dc*/ 	.word	0x0500000f


	//   ....[109]....
        /*10e0*/ 	.word	0x0500000f


	//   ....[110]....
        /*10e4*/ 	.word	0x0500000f


	//   ....[111]....
        /*10e8*/ 	.word	0x0500000f


	//   ....[112]....
        /*10ec*/ 	.word	0x0500000f


	//   ....[113]....
        /*10f0*/ 	.word	0x0500000f


	//   ....[114]....
        /*10f4*/ 	.word	0x0500000f


	//   ....[115]....
        /*10f8*/ 	.word	0x0500000f


	//   ....[116]....
        /*10fc*/ 	.word	0x0500000f


	//   ....[117]....
        /*1100*/ 	.word	0x0500000f


	//   ....[118]....
        /*1104*/ 	.word	0x0500000f


	//   ....[119]....
        /*1108*/ 	.word	0x0500000f


	//   ....[120]....
        /*110c*/ 	.word	0x0500000f


	//   ....[121]....
        /*1110*/ 	.word	0x0500000f


	//   ....[122]....
        /*1114*/ 	.word	0x0500000f


	//   ....[123]....
        /*1118*/ 	.word	0x0500000f


	//   ....[124]....
        /*111c*/ 	.word	0x0500000f


	//   ....[125]....
        /*1120*/ 	.word	0x0500000f


	//   ....[126]....
        /*1124*/ 	.word	0x0500000f


	//   ....[127]....
        /*1128*/ 	.word	0x0500000f


	//   ....[128]....
        /*112c*/ 	.word	0x0500000f


	//   ....[129]....
        /*1130*/ 	.word	0x0500000f


	//   ....[130]....
        /*1134*/ 	.word	0x0500000f


	//   ....[131]....
        /*1138*/ 	.word	0x0500000f


	//   ....[132]....
        /*113c*/ 	.word	0x0500000f


	//   ....[133]....
        /*1140*/ 	.word	0x0500000f


	//   ....[134]....
        /*1144*/ 	.word	0x0500000f


	//   ....[135]....
        /*1148*/ 	.word	0x0500000f


	//   ....[136]....
        /*114c*/ 	.word	0x0500000f


	//   ....[137]....
        /*1150*/ 	.word	0x0500000f


	//   ....[138]....
        /*1154*/ 	.word	0x0500000f


	//   ....[139]....
        /*1158*/ 	.word	0x0500000f


	//   ....[140]....
        /*115c*/ 	.word	0x0500000f


	//   ....[141]....
        /*1160*/ 	.word	0x0500000f


	//   ....[142]....
        /*1164*/ 	.word	0x0500000f


	//   ....[143]....
        /*1168*/ 	.word	0x0500000f


	//   ....[144]....
        /*116c*/ 	.word	0x0500000f


	//   ....[145]....
        /*1170*/ 	.word	0x0500000f


	//   ....[146]....
        /*1174*/ 	.word	0x0500000f


	//   ....[147]....
        /*1178*/ 	.word	0x0500000f


	//   ....[148]....
        /*117c*/ 	.word	0x0500000f


	//   ....[149]....
        /*1180*/ 	.word	0x0500000f


	//   ....[150]....
        /*1184*/ 	.word	0x0500000f


	//   ....[151]....
        /*1188*/ 	.word	0x0500000f


	//   ....[152]....
        /*118c*/ 	.word	0x0500000f


	//   ....[153]....
        /*1190*/ 	.word	0x0500000f


	//   ....[154]....
        /*1194*/ 	.word	0x0500000f


	//   ....[155]....
        /*1198*/ 	.word	0x0500000f


	//   ....[156]....
        /*119c*/ 	.word	0x0500000f


	//   ....[157]....
        /*11a0*/ 	.word	0x0500000f


	//   ....[158]....
        /*11a4*/ 	.word	0x0500000f


	//   ....[159]....
        /*11a8*/ 	.word	0x0500000f


	//   ....[160]....
        /*11ac*/ 	.word	0x0500000f


	//   ....[161]....
        /*11b0*/ 	.word	0x0500000f


	//   ....[162]....
        /*11b4*/ 	.word	0x0500000f


	//   ....[163]....
        /*11b8*/ 	.word	0x0500000f


	//   ....[164]....
        /*11bc*/ 	.word	0x0500000f


	//   ....[165]....
        /*11c0*/ 	.word	0x0500000f


	//   ....[166]....
        /*11c4*/ 	.word	0x0500000f


	//   ....[167]....
        /*11c8*/ 	.word	0x0500000f


	//   ....[168]....
        /*11cc*/ 	.word	0x0500000f


	//   ....[169]....
        /*11d0*/ 	.word	0x0500000f


	//   ....[170]....
        /*11d4*/ 	.word	0x0500000f


	//   ....[171]....
        /*11d8*/ 	.word	0x0500000f


	//   ....[172]....
        /*11dc*/ 	.word	0x0500000f


	//   ....[173]....
        /*11e0*/ 	.word	0x0500000f


	//   ....[174]....
        /*11e4*/ 	.word	0x0500000f


	//   ....[175]....
        /*11e8*/ 	.word	0x0500000f


	//   ....[176]....
        /*11ec*/ 	.word	0x0500000f


	//   ....[177]....
        /*11f0*/ 	.word	0x0500000f


	//   ....[178]....
        /*11f4*/ 	.word	0x0500000f


	//   ....[179]....
        /*11f8*/ 	.word	0x0500000f


	//   ....[180]....
        /*11fc*/ 	.word	0x0500000f


	//   ....[181]....
        /*1200*/ 	.word	0x0500000f


	//   ....[182]....
        /*1204*/ 	.word	0x0500000f


	//   ....[183]....
        /*1208*/ 	.word	0x0500000f


	//   ....[184]....
        /*120c*/ 	.word	0x0500000f


	//   ....[185]....
        /*1210*/ 	.word	0x0500000f


	//   ....[186]....
        /*1214*/ 	.word	0x0500000f


	//   ....[187]....
        /*1218*/ 	.word	0x0500000f


	//   ....[188]....
        /*121c*/ 	.word	0x0500000f


	//   ....[189]....
        /*1220*/ 	.word	0x0500000f


	//   ....[190]....
        /*1224*/ 	.word	0x0500000f


	//   ....[191]....
        /*1228*/ 	.word	0x0500000f


	//   ....[192]....
        /*122c*/ 	.word	0x0500000f


	//   ....[193]....
        /*1230*/ 	.word	0x0500000f


	//   ....[194]....
        /*1234*/ 	.word	0x0500000f


	//   ....[195]....
        /*1238*/ 	.word	0x0500000f


	//   ....[196]....
        /*123c*/ 	.word	0x0500000f


	//   ....[197]....
        /*1240*/ 	.word	0x0500000f


	//   ....[198]....
        /*1244*/ 	.word	0x0500000f


	//----- nvinfo : EIATTR_COOP_GROUP_INSTR_OFFSETS
	.align		4
.L_150:
        /*1248*/ 	.byte	0x04, 0x28
        /*124a*/ 	.short	(.L_152 - .L_151)


	//   ....[0]....
.L_151:
        /*124c*/ 	.word	0x00000070


	//   ....[1]....
        /*1250*/ 	.word	0x00000140


	//   ....[2]....
        /*1254*/ 	.word	0x00000190


	//   ....[3]....
        /*1258*/ 	.word	0x000003c0


	//   ....[4]....
        /*125c*/ 	.word	0x00000520


	//   ....[5]....
        /*1260*/ 	.word	0x00000640


	//   ....[6]....
        /*1264*/ 	.word	0x000007a0


	//   ....[7]....
        /*1268*/ 	.word	0x00003ec0


	//   ....[8]....
        /*126c*/ 	.word	0x00003ed0


	//   ....[9]....
        /*1270*/ 	.word	0x00006bb0


	//   ....[10]....
        /*1274*/ 	.word	0x00006bc0


	//   ....[11]....
        /*1278*/ 	.word	0x0000a090


	//   ....[12]....
        /*127c*/ 	.word	0x0000a0a0


	//   ....[13]....
        /*1280*/ 	.word	0x0000d000


	//   ....[14]....
        /*1284*/ 	.word	0x0000d010


	//   ....[15]....
        /*1288*/ 	.word	0x000100d0


	//   ....[16]....
        /*128c*/ 	.word	0x000100e0


	//   ....[17]....
        /*1290*/ 	.word	0x00010360


	//   ....[18]....
        /*1294*/ 	.word	0x00010370


	//   ....[19]....
        /*1298*/ 	.word	0x00010850


	//   ....[20]....
        /*129c*/ 	.word	0x000108b0


	//   ....[21]....
        /*12a0*/ 	.word	0x00010b10


	//   ....[22]....
        /*12a4*/ 	.word	0x00010b30


	//   ....[23]....
        /*12a8*/ 	.word	0x000115b0


	//   ....[24]....
        /*12ac*/ 	.word	0x00011d90


	//   ....[25]....
        /*12b0*/ 	.word	0x00011da0


	//   ....[26]....
        /*12b4*/ 	.word	0x00011db0


	//   ....[27]....
        /*12b8*/ 	.word	0x00011dc0


	//   ....[28]....
        /*12bc*/ 	.word	0x00015380


	//   ....[29]....
        /*12c0*/ 	.word	0x00015390


	//   ....[30]....
        /*12c4*/ 	.word	0x000153a0


	//   ....[31]....
        /*12c8*/ 	.word	0x000153b0


	//   ....[32]....
        /*12cc*/ 	.word	0x0001ae80


	//   ....[33]....
        /*12d0*/ 	.word	0x0001aea0


	//   ....[34]....
        /*12d4*/ 	.word	0x0001b3b0


	//   ....[35]....
        /*12d8*/ 	.word	0x0001b3d0


	//   ....[36]....
        /*12dc*/ 	.word	0x0001ef10


	//   ....[37]....
        /*12e0*/ 	.word	0x0001ef60


	//   ....[38]....
        /*12e4*/ 	.word	0x0001f340


	//   ....[39]....
        /*12e8*/ 	.word	0x0001f360


	//   ....[40]....
        /*12ec*/ 	.word	0x00021180


	//   ....[41]....
        /*12f0*/ 	.word	0x000211e0


	//   ....[42]....
        /*12f4*/ 	.word	0x00021200


	//   ....[43]....
        /*12f8*/ 	.word	0x00021220


	//   ....[44]....
        /*12fc*/ 	.word	0x000221d0


	//   ....[45]....
        /*1300*/ 	.word	0x00022200


	//   ....[46]....
        /*1304*/ 	.word	0x00022250


	//   ....[47]....
        /*1308*/ 	.word	0x00022280


	//   ....[48]....
        /*130c*/ 	.word	0x000222b0


	//   ....[49]....
        /*1310*/ 	.word	0x000222e0


	//   ....[50]....
        /*1314*/ 	.word	0x00022310


	//   ....[51]....
        /*1318*/ 	.word	0x00022350


	//   ....[52]....
        /*131c*/ 	.word	0x00022380


	//   ....[53]....
        /*1320*/ 	.word	0x000223b0


	//   ....[54]....
        /*1324*/ 	.word	0x000223e0


	//   ....[55]....
        /*1328*/ 	.word	0x00022410


	//   ....[56]....
        /*132c*/ 	.word	0x00022440


	//   ....[57]....
        /*1330*/ 	.word	0x00022470


	//   ....[58]....
        /*1334*/ 	.word	0x000224a0


	//   ....[59]....
        /*1338*/ 	.word	0x000224d0


	//   ....[60]....
        /*133c*/ 	.word	0x00022500


	//   ....[61]....
        /*1340*/ 	.word	0x00022530


	//   ....[62]....
        /*1344*/ 	.word	0x00022560


	//   ....[63]....
        /*1348*/ 	.word	0x00022590


	//   ....[64]....
        /*134c*/ 	.word	0x000225c0


	//   ....[65]....
        /*1350*/ 	.word	0x000225f0


	//   ....[66]....
        /*1354*/ 	.word	0x00022620


	//   ....[67]....
        /*1358*/ 	.word	0x00022650


	//   ....[68]....
        /*135c*/ 	.word	0x00022680


	//   ....[69]....
        /*1360*/ 	.word	0x000226b0


	//   ....[70]....
        /*1364*/ 	.word	0x000226e0


	//   ....[71]....
        /*1368*/ 	.word	0x00022710


	//   ....[72]....
        /*136c*/ 	.word	0x00022740


	//   ....[73]....
        /*1370*/ 	.word	0x00022770


	//   ....[74]....
        /*1374*/ 	.word	0x000227a0


	//   ....[75]....
        /*1378*/ 	.word	0x000227d0


	//   ....[76]....
        /*137c*/ 	.word	0x00022800


	//   ....[77]....
        /*1380*/ 	.word	0x00022830


	//   ....[78]....
        /*1384*/ 	.word	0x00022860


	//   ....[79]....
        /*1388*/ 	.word	0x00022890


	//   ....[80]....
        /*138c*/ 	.word	0x000228c0


	//   ....[81]....
        /*1390*/ 	.word	0x000228f0


	//   ....[82]....
        /*1394*/ 	.word	0x00022920


	//   ....[83]....
        /*1398*/ 	.word	0x00022950


	//   ....[84]....
        /*139c*/ 	.word	0x00022980


	//   ....[85]....
        /*13a0*/ 	.word	0x000229b0


	//   ....[86]....
        /*13a4*/ 	.word	0x000229e0


	//   ....[87]....
        /*13a8*/ 	.word	0x00022a10


	//   ....[88]....
        /*13ac*/ 	.word	0x00022a40


	//   ....[89]....
        /*13b0*/ 	.word	0x00022a70


	//   ....[90]....
        /*13b4*/ 	.word	0x00022aa0


	//   ....[91]....
        /*13b8*/ 	.word	0x00022ad0


	//   ....[92]....
        /*13bc*/ 	.word	0x00022b00


	//   ....[93]....
        /*13c0*/ 	.word	0x00022b30


	//   ....[94]....
        /*13c4*/ 	.word	0x00022b60


	//   ....[95]....
        /*13c8*/ 	.word	0x00022b90


	//   ....[96]....
        /*13cc*/ 	.word	0x00022bc0


	//   ....[97]....
        /*13d0*/ 	.word	0x00022bf0


	//   ....[98]....
        /*13d4*/ 	.word	0x00022c20


	//   ....[99]....
        /*13d8*/ 	.word	0x00022c50


	//   ....[100]....
        /*13dc*/ 	.word	0x00022c80


	//   ....[101]....
        /*13e0*/ 	.word	0x00022cb0


	//   ....[102]....
        /*13e4*/ 	.word	0x00022ce0


	//   ....[103]....
        /*13e8*/ 	.word	0x00022d10


	//   ....[104]....
        /*13ec*/ 	.word	0x00022d40


	//   ....[105]....
        /*13f0*/ 	.word	0x00022d70


	//   ....[106]....
        /*13f4*/ 	.word	0x00022da0


	//   ....[107]....
        /*13f8*/ 	.word	0x00022dd0


	//   ....[108]....
        /*13fc*/ 	.word	0x00022e00


	//   ....[109]....
        /*1400*/ 	.word	0x00022e30


	//   ....[110]....
        /*1404*/ 	.word	0x00022e60


	//   ....[111]....
        /*1408*/ 	.word	0x00022e90


	//   ....[112]....
        /*140c*/ 	.word	0x00022ec0


	//   ....[113]....
        /*1410*/ 	.word	0x00022ef0


	//   ....[114]....
        /*1414*/ 	.word	0x00022f20


	//   ....[115]....
        /*1418*/ 	.word	0x00022f40


	//   ....[116]....
        /*141c*/ 	.word	0x00022f50


	//   ....[117]....
        /*1420*/ 	.word	0x00022f60


	//   ....[118]....
        /*1424*/ 	.word	0x00022f70


	//   ....[119]....
        /*1428*/ 	.word	0x00022f80


	//   ....[120]....
        /*142c*/ 	.word	0x00022f90


	//   ....[121]....
        /*1430*/ 	.word	0x00022fa0


	//   ....[122]....
        /*1434*/ 	.word	0x00022fb0


	//   ....[123]....
        /*1438*/ 	.word	0x00022fc0


	//   ....[124]....
        /*143c*/ 	.word	0x00022fd0


	//   ....[125]....
        /*1440*/ 	.word	0x00022fe0


	//   ....[126]....
        /*1444*/ 	.word	0x00022ff0


	//   ....[127]....
        /*1448*/ 	.word	0x00023020


	//   ....[128]....
        /*144c*/ 	.word	0x00023050


	//   ....[129]....
        /*1450*/ 	.word	0x00023060


	//   ....[130]....
        /*1454*/ 	.word	0x00023090


	//   ....[131]....
        /*1458*/ 	.word	0x000230c0


	//   ....[132]....
        /*145c*/ 	.word	0x000230d0


	//   ....[133]....
        /*1460*/ 	.word	0x00023100


	//   ....[134]....
        /*1464*/ 	.word	0x00023130


	//   ....[135]....
        /*1468*/ 	.word	0x00023160


	//   ....[136]....
        /*146c*/ 	.word	0x00023190


	//   ....[137]....
        /*1470*/ 	.word	0x000231c0


	//   ....[138]....
        /*1474*/ 	.word	0x000231f0


	//   ....[139]....
        /*1478*/ 	.word	0x00023220


	//   ....[140]....
        /*147c*/ 	.word	0x00023c20


	//   ....[141]....
        /*1480*/ 	.word	0x00023c40


	//   ....[142]....
        /*1484*/ 	.word	0x00023c50


	//   ....[143]....
        /*1488*/ 	.word	0x00023c60


	//   ....[144]....
        /*148c*/ 	.word	0x00024510


	//   ....[145]....
        /*1490*/ 	.word	0x00024520


	//   ....[146]....
        /*1494*/ 	.word	0x000246d0


	//   ....[147]....
        /*1498*/ 	.word	0x000246e0


	//   ....[148]....
        /*149c*/ 	.word	0x00024830


	//   ....[149]....
        /*14a0*/ 	.word	0x00024840


	//   ....[150]....
        /*14a4*/ 	.word	0x00024990


	//   ....[151]....
        /*14a8*/ 	.word	0x000249a0


	//   ....[152]....
        /*14ac*/ 	.word	0x00024d90


	//   ....[153]....
        /*14b0*/ 	.word	0x00024da0


	//   ....[154]....
        /*14b4*/ 	.word	0x000259f0


	//   ....[155]....
        /*14b8*/ 	.word	0x00025a00


	//   ....[156]....
        /*14bc*/ 	.word	0x00027180


	//   ....[157]....
        /*14c0*/ 	.word	0x00027190


	//   ....[158]....
        /*14c4*/ 	.word	0x000272f0


	//   ....[159]....
        /*14c8*/ 	.word	0x00027300


	//   ....[160]....
        /*14cc*/ 	.word	0x00027450


	//   ....[161]....
        /*14d0*/ 	.word	0x00027460


	//   ....[162]....
        /*14d4*/ 	.word	0x000275b0


	//   ....[163]....
        /*14d8*/ 	.word	0x000275c0


	//   ....[164]....
        /*14dc*/ 	.word	0x00027760


	//   ....[165]....
        /*14e0*/ 	.word	0x00027970


	//   ....[166]....
        /*14e4*/ 	.word	0x000279a0


	//   ....[167]....
        /*14e8*/ 	.word	0x000279d0


	//   ....[168]....
        /*14ec*/ 	.word	0x00027a00


	//   ....[169]....
        /*14f0*/ 	.word	0x00027a30


	//   ....[170]....
        /*14f4*/ 	.word	0x00027a60


	//   ....[171]....
        /*14f8*/ 	.word	0x00027bf0


	//   ....[172]....
        /*14fc*/ 	.word	0x00027c20


	//   ....[173]....
        /*1500*/ 	.word	0x00027c50


	//   ....[174]....
        /*1504*/ 	.word	0x00027c80


	//   ....[175]....
        /*1508*/ 	.word	0x00027cb0


	//   ....[176]....
        /*150c*/ 	.word	0x00027ce0


	//   ....[177]....
        /*1510*/ 	.word	0x00027d70


	//   ....[178]....
        /*1514*/ 	.word	0x00027da0


	//   ....[179]....
        /*1518*/ 	.word	0x00027db0


	//   ....[180]....
        /*151c*/ 	.word	0x00027e40


	//   ....[181]....
        /*1520*/ 	.word	0x00028f20


	//   ....[182]....
        /*1524*/ 	.word	0x0002b4e0


	//   ....[183]....
        /*1528*/ 	.word	0x0002b520


	//   ....[184]....
        /*152c*/ 	.word	0x0002b640


	//   ....[185]....
        /*1530*/ 	.word	0x0002b650


	//   ....[186]....
        /*1534*/ 	.word	0x0002b6e0


	//   ....[187]....
        /*1538*/ 	.word	0x0002b6f0


	//   ....[188]....
        /*153c*/ 	.word	0x0002b700


	//   ....[189]....
        /*1540*/ 	.word	0x0002b790


	//   ....[190]....
        /*1544*/ 	.word	0x0002b830


	//   ....[191]....
        /*1548*/ 	.word	0x0002b840


	//   ....[192]....
        /*154c*/ 	.word	0x0002bc70


	//   ....[193]....
        /*1550*/ 	.word	0x0002bcb0


	//   ....[194]....
        /*1554*/ 	.word	0x0002bce0


	//   ....[195]....
        /*1558*/ 	.word	0x0002bdd0


	//   ....[196]....
        /*155c*/ 	.word	0x0002bde0


	//   ....[197]....
        /*1560*/ 	.word	0x0002be70


	//   ....[198]....
        /*1564*/ 	.word	0x0002be80


	//   ....[199]....
        /*1568*/ 	.word	0x0002be90


	//   ....[200]....
        /*156c*/ 	.word	0x0002bea0


	//   ....[201]....
        /*1570*/ 	.word	0x0002bf80


	//   ....[202]....
        /*1574*/ 	.word	0x0002c710


	//   ....[203]....
        /*1578*/ 	.word	0x0002c740


	//   ....[204]....
        /*157c*/ 	.word	0x0002c760


	//   ....[205]....
        /*1580*/ 	.word	0x0002c7f0


	//   ....[206]....
        /*1584*/ 	.word	0x0002c810


	//   ....[207]....
        /*1588*/ 	.word	0x0002c8a0


	//   ....[208]....
        /*158c*/ 	.word	0x0002c8c0


	//   ....[209]....
        /*1590*/ 	.word	0x0002c8d0


	//   ....[210]....
        /*1594*/ 	.word	0x0002d2c0


	//   ....[211]....
        /*1598*/ 	.word	0x0002d2d0


	//   ....[212]....
        /*159c*/ 	.word	0x0002d2e0


	//   ....[213]....
        /*15a0*/ 	.word	0x0002d320


	//   ....[214]....
        /*15a4*/ 	.word	0x0002d360


	//   ....[215]....
        /*15a8*/ 	.word	0x0002d370


	//   ....[216]....
        /*15ac*/ 	.word	0x0002d3d0


	//   ....[217]....
        /*15b0*/ 	.word	0x0002d400


	//   ....[218]....
        /*15b4*/ 	.word	0x0002d440


	//   ....[219]....
        /*15b8*/ 	.word	0x0002d4a0


	//   ....[220]....
        /*15bc*/ 	.word	0x0002d8b0


	//   ....[221]....
        /*15c0*/ 	.word	0x0002d8c0


	//   ....[222]....
        /*15c4*/ 	.word	0x0002d8d0


	//   ....[223]....
        /*15c8*/ 	.word	0x0002d8e0


	//   ....[224]....
        /*15cc*/ 	.word	0x0002d8f0


	//   ....[225]....
        /*15d0*/ 	.word	0x0002d950


	//   ....[226]....
        /*15d4*/ 	.word	0x0002d960


	//   ....[227]....
        /*15d8*/ 	.word	0x0002d9c0


	//   ....[228]....
        /*15dc*/ 	.word	0x0002d9f0


	//   ....[229]....
        /*15e0*/ 	.word	0x0002da30


	//   ....[230]....
        /*15e4*/ 	.word	0x0002f040


	//   ....[231]....
        /*15e8*/ 	.word	0x0002f070


	//   ....[232]....
        /*15ec*/ 	.word	0x0002f0d0


	//   ....[233]....
        /*15f0*/ 	.word	0x0002f100


	//   ....[234]....
        /*15f4*/ 	.word	0x0002f130


	//   ....[235]....
        /*15f8*/ 	.word	0x0002f160


	//   ....[236]....
        /*15fc*/ 	.word	0x0002f190


	//   ....[237]....
        /*1600*/ 	.word	0x0002f1c0


	//   ....[238]....
        /*1604*/ 	.word	0x0002f360


	//   ....[239]....
        /*1608*/ 	.word	0x0002f390


	//   ....[240]....
        /*160c*/ 	.word	0x0002f3c0


	//   ....[241]....
        /*1610*/ 	.word	0x0002f3f0


	//   ....[242]....
        /*1614*/ 	.word	0x0002f420


	//   ....[243]....
        /*1618*/ 	.word	0x0002f450


	//   ....[244]....
        /*161c*/ 	.word	0x0002f510


	//   ....[245]....
        /*1620*/ 	.word	0x0002f530


	//   ....[246]....
        /*1624*/ 	.word	0x0002f540


	//   ....[247]....
        /*1628*/ 	.word	0x0002f5a0


	//   ....[248]....
        /*162c*/ 	.word	0x0002fbe0


	//   ....[249]....
        /*1630*/ 	.word	0x0002ff80


	//   ....[250]....
        /*1634*/ 	.word	0x00030010


	//   ....[251]....
        /*1638*/ 	.word	0x000300b0


	//   ....[252]....
        /*163c*/ 	.word	0x00030140


	//   ....[253]....
        /*1640*/ 	.word	0x00030230


	//   ....[254]....
        /*1644*/ 	.word	0x000302c0


	//   ....[255]....
        /*1648*/ 	.word	0x00030360


	//   ....[0]....
        /*164c*/ 	.word	0x000303f0


	//   ....[1]....
        /*1650*/ 	.word	0x000304e0


	//   ....[2]....
        /*1654*/ 	.word	0x00030570


	//   ....[3]....
        /*1658*/ 	.word	0x00030610


	//   ....[4]....
        /*165c*/ 	.word	0x000306a0


	//   ....[5]....
        /*1660*/ 	.word	0x00030780


	//   ....[6]....
        /*1664*/ 	.word	0x00030830


	//   ....[7]....
        /*1668*/ 	.word	0x000308c0


	//   ....[8]....
        /*166c*/ 	.word	0x00030910


	//   ....[9]....
        /*1670*/ 	.word	0x00030960


	//   ....[10]....
        /*1674*/ 	.word	0x00030a50


	//   ....[11]....
        /*1678*/ 	.word	0x00030ae0


	//   ....[12]....
        /*167c*/ 	.word	0x00030b30


	//   ....[13]....
        /*1680*/ 	.word	0x00030b80


	//   ....[14]....
        /*1684*/ 	.word	0x00030f10


	//   ....[15]....
        /*1688*/ 	.word	0x00031020


	//   ....[16]....
        /*168c*/ 	.word	0x00031150


	//   ....[17]....
        /*1690*/ 	.word	0x00031270


	//   ....[18]....
        /*1694*/ 	.word	0x000313a0


	//   ....[19]....
        /*1698*/ 	.word	0x000314b0


	//   ....[20]....
        /*169c*/ 	.word	0x00031580


	//   ....[21]....
        /*16a0*/ 	.word	0x000315d0


	//   ....[22]....
        /*16a4*/ 	.word	0x00031650


	//   ....[23]....
        /*16a8*/ 	.word	0x000316c0


	//   ....[24]....
        /*16ac*/ 	.word	0x00031720


	//   ....[25]....
        /*16b0*/ 	.word	0x00031770


	//   ....[26]....
        /*16b4*/ 	.word	0x000317d0


	//   ....[27]....
        /*16b8*/ 	.word	0x00031820


	//   ....[28]....
        /*16bc*/ 	.word	0x00031880


	//   ....[29]....
        /*16c0*/ 	.word	0x000318d0


	//   ....[30]....
        /*16c4*/ 	.word	0x00031950


	//   ....[31]....
        /*16c8*/ 	.word	0x000319c0


	//   ....[32]....
        /*16cc*/ 	.word	0x00031a20


	//   ....[33]....
        /*16d0*/ 	.word	0x00031a90


	//   ....[34]....
        /*16d4*/ 	.word	0x00031af0


	//   ....[35]....
        /*16d8*/ 	.word	0x00031b80


	//   ....[36]....
        /*16dc*/ 	.word	0x00031be0


	//   ....[37]....
        /*16e0*/ 	.word	0x00031c30


	//   ....[38]....
        /*16e4*/ 	.word	0x00031c90


	//   ....[39]....
        /*16e8*/ 	.word	0x00031d20


	//   ....[40]....
        /*16ec*/ 	.word	0x00031d80


	//   ....[41]....
        /*16f0*/ 	.word	0x00031dd0


	//   ....[42]....
        /*16f4*/ 	.word	0x00031e30


	//   ....[43]....
        /*16f8*/ 	.word	0x00031ec0


	//   ....[44]....
        /*16fc*/ 	.word	0x00031f20


	//   ....[45]....
        /*1700*/ 	.word	0x00031f70


	//   ....[46]....
        /*1704*/ 	.word	0x00031fd0


	//   ....[47]....
        /*1708*/ 	.word	0x00032060


	//   ....[48]....
        /*170c*/ 	.word	0x000320c0


	//   ....[49]....
        /*1710*/ 	.word	0x00032110


	//   ....[50]....
        /*1714*/ 	.word	0x00032170


	//   ....[51]....
        /*1718*/ 	.word	0x00032200


	//   ....[52]....
        /*171c*/ 	.word	0x00032260


	//   ....[53]....
        /*1720*/ 	.word	0x000322b0


	//   ....[54]....
        /*1724*/ 	.word	0x00032310


	//   ....[55]....
        /*1728*/ 	.word	0x000323a0


	//   ....[56]....
        /*172c*/ 	.word	0x00032400


	//   ....[57]....
        /*1730*/ 	.word	0x00032450


	//   ....[58]....
        /*1734*/ 	.word	0x000324b0


	//   ....[59]....
        /*1738*/ 	.word	0x00032540


	//   ....[60]....
        /*173c*/ 	.word	0x000325a0


	//   ....[61]....
        /*1740*/ 	.word	0x000325f0


	//   ....[62]....
        /*1744*/ 	.word	0x00032650


	//   ....[63]....
        /*1748*/ 	.word	0x000326e0


	//   ....[64]....
        /*174c*/ 	.word	0x00032740


	//   ....[65]....
        /*1750*/ 	.word	0x00032790


	//   ....[66]....
        /*1754*/ 	.word	0x000327f0


	//   ....[67]....
        /*1758*/ 	.word	0x00032880


	//   ....[68]....
        /*175c*/ 	.word	0x000328e0


	//   ....[69]....
        /*1760*/ 	.word	0x00032930


	//   ....[70]....
        /*1764*/ 	.word	0x00032990


	//   ....[71]....
        /*1768*/ 	.word	0x00032a20


	//   ....[72]....
        /*176c*/ 	.word	0x00032a80


	//   ....[73]....
        /*1770*/ 	.word	0x00032ad0


	//   ....[74]....
        /*1774*/ 	.word	0x00032b30


	//   ....[75]....
        /*1778*/ 	.word	0x00032bc0


	//   ....[76]....
        /*177c*/ 	.word	0x00032c20


	//   ....[77]....
        /*1780*/ 	.word	0x00032c70


	//   ....[78]....
        /*1784*/ 	.word	0x00032cd0


	//   ....[79]....
        /*1788*/ 	.word	0x00032d60


	//   ....[80]....
        /*178c*/ 	.word	0x00032dc0


	//   ....[81]....
        /*1790*/ 	.word	0x00032e10


	//   ....[82]....
        /*1794*/ 	.word	0x00032e90


	//   ....[83]....
        /*1798*/ 	.word	0x00032ee0


	//   ....[84]....
        /*179c*/ 	.word	0x00032f40


	//   ....[85]....
        /*17a0*/ 	.word	0x00032f90


	//   ....[86]....
        /*17a4*/ 	.word	0x00032ff0


	//   ....[87]....
        /*17a8*/ 	.word	0x00033060


	//   ....[88]....
        /*17ac*/ 	.word	0x000330c0


	//   ....[89]....
        /*17b0*/ 	.word	0x00033110


	//   ....[90]....
        /*17b4*/ 	.word	0x00033190


	//   ....[91]....
        /*17b8*/ 	.word	0x00033200


	//   ....[92]....
        /*17bc*/ 	.word	0x00033260


	//   ....[93]....
        /*17c0*/ 	.word	0x000332b0


	//   ....[94]....
        /*17c4*/ 	.word	0x00033330


	//   ....[95]....
        /*17c8*/ 	.word	0x000333a0


	//   ....[96]....
        /*17cc*/ 	.word	0x00033400


	//   ....[97]....
        /*17d0*/ 	.word	0x00033450


	//   ....[98]....
        /*17d4*/ 	.word	0x000334d0


	//   ....[99]....
        /*17d8*/ 	.word	0x00033540


	//   ....[100]....
        /*17dc*/ 	.word	0x000335a0


	//   ....[101]....
        /*17e0*/ 	.word	0x000335f0


	//   ....[102]....
        /*17e4*/ 	.word	0x00033670


	//   ....[103]....
        /*17e8*/ 	.word	0x000336e0


	//   ....[104]....
        /*17ec*/ 	.word	0x00033740


	//   ....[105]....
        /*17f0*/ 	.word	0x00033790


	//   ....[106]....
        /*17f4*/ 	.word	0x00033860


	//   ....[107]....
        /*17f8*/ 	.word	0x000338e0


	//   ....[108]....
        /*17fc*/ 	.word	0x00033980


	//   ....[109]....
        /*1800*/ 	.word	0x000339d0


	//   ....[110]....
        /*1804*/ 	.word	0x00033a60


	//   ....[111]....
        /*1808*/ 	.word	0x00033ab0


	//   ....[112]....
        /*180c*/ 	.word	0x00033b40


	//   ....[113]....
        /*1810*/ 	.word	0x00033bd0


	//   ....[114]....
        /*1814*/ 	.word	0x00033c60


	//   ....[115]....
        /*1818*/ 	.word	0x00033cf0


	//   ....[116]....
        /*181c*/ 	.word	0x00033d80


	//   ....[117]....
        /*1820*/ 	.word	0x00033e10


	//   ....[118]....
        /*1824*/ 	.word	0x00033e90


	//   ....[119]....
        /*1828*/ 	.word	0x00033ee0


	//   ....[120]....
        /*182c*/ 	.word	0x00033f80


	//   ....[121]....
        /*1830*/ 	.word	0x00034010


	//   ....[122]....
        /*1834*/ 	.word	0x00034090


	//   ....[123]....
        /*1838*/ 	.word	0x000340e0


	//   ....[124]....
        /*183c*/ 	.word	0x00034170


	//   ....[125]....
        /*1840*/ 	.word	0x00034200


	//   ....[126]....
        /*1844*/ 	.word	0x00034290


	//   ....[127]....
        /*1848*/ 	.word	0x00034320


	//   ....[128]....
        /*184c*/ 	.word	0x000343b0


	//   ....[129]....
        /*1850*/ 	.word	0x00034440


	//   ....[130]....
        /*1854*/ 	.word	0x00034500


	//   ....[131]....
        /*1858*/ 	.word	0x000347d0


	//   ....[132]....
        /*185c*/ 	.word	0x000348d0


	//   ....[133]....
        /*1860*/ 	.word	0x00034970


	//   ....[134]....
        /*1864*/ 	.word	0x00034af0


	//   ....[135]....
        /*1868*/ 	.word	0x00034b80


	//   ....[136]....
        /*186c*/ 	.word	0x00034be0


	//   ....[137]....
        /*1870*/ 	.word	0x00034ce0


	//   ....[138]....
        /*1874*/ 	.word	0x00034d40


	//   ....[139]....
        /*1878*/ 	.word	0x00034e20


	//   ....[140]....
        /*187c*/ 	.word	0x00034f10


	//   ....[141]....
        /*1880*/ 	.word	0x00034fe0


	//   ....[142]....
        /*1884*/ 	.word	0x00035150


	//   ....[143]....
        /*1888*/ 	.word	0x00035210


	//   ....[144]....
        /*188c*/ 	.word	0x00035360


	//   ....[145]....
        /*1890*/ 	.word	0x000353b0


	//   ....[146]....
        /*1894*/ 	.word	0x000354b0


	//   ....[147]....
        /*1898*/ 	.word	0x00035560


	//   ....[148]....
        /*189c*/ 	.word	0x000355c0


	//   ....[149]....
        /*18a0*/ 	.word	0x00035660


	//   ....[150]....
        /*18a4*/ 	.word	0x00035720


	//   ....[151]....
        /*18a8*/ 	.word	0x000357f0


	//   ....[152]....
        /*18ac*/ 	.word	0x000358a0


	//   ....[153]....
        /*18b0*/ 	.word	0x00035900


	//   ....[154]....
        /*18b4*/ 	.word	0x00035960


	//   ....[155]....
        /*18b8*/ 	.word	0x00035a60


	//   ....[156]....
        /*18bc*/ 	.word	0x00035ac0


	//   ....[157]....
        /*18c0*/ 	.word	0x00035bc0


	//   ....[158]....
        /*18c4*/ 	.word	0x00035c20


	//   ....[159]....
        /*18c8*/ 	.word	0x00035d00


	//   ....[160]....
        /*18cc*/ 	.word	0x00035e30


	//   ....[161]....
        /*18d0*/ 	.word	0x00035ec0


	//   ....[162]....
        /*18d4*/ 	.word	0x00035f20


	//   ....[163]....
        /*18d8*/ 	.word	0x00036000


	//   ....[164]....
        /*18dc*/ 	.word	0x00036060


	//   ....[165]....
        /*18e0*/ 	.word	0x00036130


	//   ....[166]....
        /*18e4*/ 	.word	0x00036190


	//   ....[167]....
        /*18e8*/ 	.word	0x00036260


	//   ....[168]....
        /*18ec*/ 	.word	0x000362c0


	//   ....[169]....
        /*18f0*/ 	.word	0x00036390


	//   ....[170]....
        /*18f4*/ 	.word	0x00036480


	//   ....[171]....
        /*18f8*/ 	.word	0x00036510


	//   ....[172]....
        /*18fc*/ 	.word	0x00036570


	//   ....[173]....
        /*1900*/ 	.word	0x00036640


	//   ....[174]....
        /*1904*/ 	.word	0x000366a0


	//   ....[175]....
        /*1908*/ 	.word	0x00036770


	//   ....[176]....
        /*190c*/ 	.word	0x000367d0


	//   ....[177]....
        /*1910*/ 	.word	0x000368a0


	//   ....[178]....
        /*1914*/ 	.word	0x00036900


	//   ....[179]....
        /*1918*/ 	.word	0x000369d0


	//   ....[180]....
        /*191c*/ 	.word	0x00036ba0


	//   ....[181]....
        /*1920*/ 	.word	0x00036c40


	//   ....[182]....
        /*1924*/ 	.word	0x00036dc0


	//   ....[183]....
        /*1928*/ 	.word	0x00036e30


	//   ....[184]....
        /*192c*/ 	.word	0x00036ea0


	//   ....[185]....
        /*1930*/ 	.word	0x00036f10


	//   ....[186]....
        /*1934*/ 	.word	0x00036f80


	//   ....[187]....
        /*1938*/ 	.word	0x00037000


	//   ....[188]....
        /*193c*/ 	.word	0x00037080


	//   ....[189]....
        /*1940*/ 	.word	0x00037110


	//   ....[190]....
        /*1944*/ 	.word	0x00037180


	//   ....[191]....
        /*1948*/ 	.word	0x000371f0


	//   ....[192]....
        /*194c*/ 	.word	0x00037260


	//   ....[193]....
        /*1950*/ 	.word	0x000372e0


	//   ....[194]....
        /*1954*/ 	.word	0x00037350


	//   ....[195]....
        /*1958*/ 	.word	0x000373f0


	//   ....[196]....
        /*195c*/ 	.word	0x00037440


	//   ....[197]....
        /*1960*/ 	.word	0x000374d0


	//   ....[198]....
        /*1964*/ 	.word	0x00037600


	//----- nvinfo : EIATTR_REG_RECONFIG
	.align		4
.L_152:
        /*1968*/ 	.byte	0x01, 0x54
	.zero		2


	//----- nvinfo : EIATTR_SYSCALL_OFFSETS
	.align		4
        /*196c*/ 	.byte	0x04, 0x46
        /*196e*/ 	.short	(.L_154 - .L_153)


	//   ....[0]....
.L_153:
        /*1970*/ 	.word	0x00002440


	//   ....[1]....
        /*1974*/ 	.word	0x00002590


	//   ....[2]....
        /*1978*/ 	.word	0x00011760


	//   ....[3]....
        /*197c*/ 	.word	0x00011cc0


	//   ....[4]....
        /*1980*/ 	.word	0x0002a780


	//   ....[5]....
        /*1984*/ 	.word	0x0002a910


	//   ....[6]....
        /*1988*/ 	.word	0x0002aa60


	//   ....[7]....
        /*198c*/ 	.word	0x0002aba0


	//   ....[8]....
        /*1990*/ 	.word	0x0002c3a0


	//----- nvinfo : EIATTR_MBARRIER_INSTR_OFFSETS
	.align		4
.L_154:
        /*1994*/ 	.byte	0x04, 0x39
        /*1996*/ 	.short	(.L_156 - .L_155)


	//   ....[0]....
.L_155:
        /*1998*/ 	.word	0x00000270
        /*199c*/ 	.word	0x000000ff
        /*19a0*/ 	.word	0x00033400
        /*19a4*/ 	.short	0x0100
        /*19a6*/ 	.byte	0x08
	.zero		1


	//   ....[1]....
        /*19a8*/ 	.word	0x00000280
        /*19ac*/ 	.word	0x000000ff
        /*19b0*/ 	.word	0x00033420
        /*19b4*/ 	.short	0x0100
        /*19b6*/ 	.byte	0x08
	.zero		1


	//   ....[2]....
        /*19b8*/ 	.word	0x00000370
        /*19bc*/ 	.word	0x000000ff
        /*19c0*/ 	.word	0x00033430
        /*19c4*/ 	.short	0x0100
        /*19c6*/ 	.byte	0x08
	.zero		1


	//   ....[3]....
        /*19c8*/ 	.word	0x00000380
        /*19cc*/ 	.word	0x000000ff
        /*19d0*/ 	.word	0x00033440
        /*19d4*/ 	.short	0x0100
        /*19d6*/ 	.byte	0x08
	.zero		1


	//   ....[4]....
        /*19d8*/ 	.word	0x00000390
        /*19dc*/ 	.word	0x000000ff
        /*19e0*/ 	.word	0x00033438
        /*19e4*/ 	.short	0x0100
        /*19e6*/ 	.byte	0x08
	.zero		1


	//   ....[5]....
        /*19e8*/ 	.word	0x000003a0
        /*19ec*/ 	.word	0x000000ff
        /*19f0*/ 	.word	0x00033448
        /*19f4*/ 	.short	0x0100
        /*19f6*/ 	.byte	0x08
	.zero		1


	//   ....[6]....
        /*19f8*/ 	.word	0x000004d0
        /*19fc*/ 	.word	0x000000ff
        /*1a00*/ 	.word	0x00033450
        /*1a04*/ 	.short	0x0100
        /*1a06*/ 	.byte	0x08
	.zero		1


	//   ....[7]....
        /*1a08*/ 	.word	0x000004e0
        /*1a0c*/ 	.word	0x000000ff
        /*1a10*/ 	.word	0x00033460
        /*1a14*/ 	.short	0x0100
        /*1a16*/ 	.byte	0x08
	.zero		1


	//   ....[8]....
        /*1a18*/ 	.word	0x000004f0
        /*1a1c*/ 	.word	0x000000ff
        /*1a20*/ 	.word	0x00033458
        /*1a24*/ 	.short	0x0100
        /*1a26*/ 	.byte	0x08
	.zero		1


	//   ....[9]....
        /*1a28*/ 	.word	0x00000500
        /*1a2c*/ 	.word	0x000000ff
        /*1a30*/ 	.word	0x00033468
        /*1a34*/ 	.short	0x0100
        /*1a36*/ 	.byte	0x08
	.zero		1


	//   ....[10]....
        /*1a38*/ 	.word	0x000005f0
        /*1a3c*/ 	.word	0x000000ff
        /*1a40*/ 	.word	0x00033470
        /*1a44*/ 	.short	0x0100
        /*1a46*/ 	.byte	0x06
	.zero		1


	//   ....[11]....
        /*1a48*/ 	.word	0x00000600
        /*1a4c*/ 	.word	0x000000ff
        /*1a50*/ 	.word	0x00033480
        /*1a54*/ 	.short	0x0100
        /*1a56*/ 	.byte	0x06
	.zero		1


	//   ....[12]....
        /*1a58*/ 	.word	0x00000610
        /*1a5c*/ 	.word	0x000000ff
        /*1a60*/ 	.word	0x00033478
        /*1a64*/ 	.short	0x0100
        /*1a66*/ 	.byte	0x06
	.zero		1


	//   ....[13]....
        /*1a68*/ 	.word	0x00000620
        /*1a6c*/ 	.word	0x000000ff
        /*1a70*/ 	.word	0x00033488
        /*1a74*/ 	.short	0x0100
        /*1a76*/ 	.byte	0x06
	.zero		1


	//   ....[14]....
        /*1a78*/ 	.word	0x00000750
        /*1a7c*/ 	.word	0x000000ff
        /*1a80*/ 	.word	0x00033490
        /*1a84*/ 	.short	0x0100
        /*1a86*/ 	.byte	0x08
	.zero		1


	//   ....[15]....
        /*1a88*/ 	.word	0x00000760
        /*1a8c*/ 	.word	0x000000ff
        /*1a90*/ 	.word	0x000334a0
        /*1a94*/ 	.short	0x0100
        /*1a96*/ 	.byte	0x08
	.zero		1


	//   ....[16]....
        /*1a98*/ 	.word	0x00000770
        /*1a9c*/ 	.word	0x000000ff
        /*1aa0*/ 	.word	0x00033498
        /*1aa4*/ 	.short	0x0100
        /*1aa6*/ 	.byte	0x08
	.zero		1


	//   ....[17]....
        /*1aa8*/ 	.word	0x00000780
        /*1aac*/ 	.word	0x000000ff
        /*1ab0*/ 	.word	0x000334a8
        /*1ab4*/ 	.short	0x0100
        /*1ab6*/ 	.byte	0x08
	.zero		1


	//   ....[18]....
        /*1ab8*/ 	.word	0x000008c0
        /*1abc*/ 	.word	0x000000ff
        /*1ac0*/ 	.word	0x000334b0
        /*1ac4*/ 	.short	0x0100
        /*1ac6*/ 	.byte	0x08
	.zero		1


	//   ....[19]....
        /*1ac8*/ 	.word	0x000008d0
        /*1acc*/ 	.word	0x000000ff
        /*1ad0*/ 	.word	0x000334c0
        /*1ad4*/ 	.short	0x0100
        /*1ad6*/ 	.byte	0x08
	.zero		1


	//   ....[20]....
        /*1ad8*/ 	.word	0x000008e0
        /*1adc*/ 	.word	0x000000ff
        /*1ae0*/ 	.word	0x000334b8
        /*1ae4*/ 	.short	0x0100
        /*1ae6*/ 	.byte	0x08
	.zero		1


	//   ....[21]....
        /*1ae8*/ 	.word	0x000008f0
        /*1aec*/ 	.word	0x000000ff
        /*1af0*/ 	.word	0x000334c8
        /*1af4*/ 	.short	0x0100
        /*1af6*/ 	.byte	0x08
	.zero		1


	//   ....[22]....
        /*1af8*/ 	.word	0x00003e70
        /*1afc*/ 	.word	0x0000005d
        /*1b00*/ 	.word	0x00033490
        /*1b04*/ 	.short	0x010a
        /*1b06*/ 	.byte	0x3f
	.zero		1


	//   ....[23]....
        /*1b08*/ 	.word	0x0000a020
        /*1b0c*/ 	.word	0x0000005d
        /*1b10*/ 	.word	0x00033490
        /*1b14*/ 	.short	0x010a
        /*1b16*/ 	.byte	0x3f
	.zero		1


	//   ....[24]....
        /*1b18*/ 	.word	0x0000fee0
        /*1b1c*/ 	.word	0x0000005d
        /*1b20*/ 	.word	0x00033490
        /*1b24*/ 	.short	0x010a
        /*1b26*/ 	.byte	0x3f
	.zero		1


	//   ....[25]....
        /*1b28*/ 	.word	0x000106a0
        /*1b2c*/ 	.word	0x0000000b
        /*1b30*/ 	.word	0x00000000
        /*1b34*/ 	.short	0x0101
        /*1b36*/ 	.byte	0x3f
	.zero		1


	//   ....[26]....
        /*1b38*/ 	.word	0x000106e0
        /*1b3c*/ 	.word	0x0000005d
        /*1b40*/ 	.word	0x000334b0
        /*1b44*/ 	.short	0x010a
        /*1b46*/ 	.byte	0x3f
	.zero		1


	//   ....[27]....
        /*1b48*/ 	.word	0x00010e40
        /*1b4c*/ 	.word	0x0000005d
        /*1b50*/ 	.word	0x00000000
        /*1b54*/ 	.short	0x0101
        /*1b56*/ 	.byte	0x3f
	.zero		1


	//   ....[28]....
        /*1b58*/ 	.word	0x00011a20
        /*1b5c*/ 	.word	0x00000012
        /*1b60*/ 	.word	0x00033400
        /*1b64*/ 	.short	0x010a
        /*1b66*/ 	.byte	0x3f
	.zero		1


	//   ....[29]....
        /*1b68*/ 	.word	0x00011a70
        /*1b6c*/ 	.word	0x00000012
        /*1b70*/ 	.word	0x00033400
        /*1b74*/ 	.short	0x010a
        /*1b76*/ 	.byte	0x3f
	.zero		1


	//   ....[30]....
        /*1b78*/ 	.word	0x000123a0
        /*1b7c*/ 	.word	0x00000012
        /*1b80*/ 	.word	0x00033400
        /*1b84*/ 	.short	0x010a
        /*1b86*/ 	.byte	0x3f
	.zero		1


	//   ....[31]....
        /*1b88*/ 	.word	0x000157d0
        /*1b8c*/ 	.word	0x00000012
        /*1b90*/ 	.word	0x00033400
        /*1b94*/ 	.short	0x010a
        /*1b96*/ 	.byte	0x3f
	.zero		1


	//   ....[32]....
        /*1b98*/ 	.word	0x00018950
        /*1b9c*/ 	.word	0x00000000
        /*1ba0*/ 	.word	0x00033430
        /*1ba4*/ 	.short	0x010a
        /*1ba6*/ 	.byte	0x3f
	.zero		1


	//   ....[33]....
        /*1ba8*/ 	.word	0x000189a0
        /*1bac*/ 	.word	0x00000000
        /*1bb0*/ 	.word	0x00033430
        /*1bb4*/ 	.short	0x010a
        /*1bb6*/ 	.byte	0x3f
	.zero		1


	//   ....[34]....
        /*1bb8*/ 	.word	0x0001b980
        /*1bbc*/ 	.word	0x00000000
        /*1bc0*/ 	.word	0x00000000
        /*1bc4*/ 	.short	0x0101
        /*1bc6*/ 	.byte	0x3f
	.zero		1


	//   ....[35]....
        /*1bc8*/ 	.word	0x0001cec0
        /*1bcc*/ 	.word	0x00000005
        /*1bd0*/ 	.word	0x00033430
        /*1bd4*/ 	.short	0x010a
        /*1bd6*/ 	.byte	0x3f
	.zero		1


	//   ....[36]....
        /*1bd8*/ 	.word	0x0001cf10
        /*1bdc*/ 	.word	0x00000005
        /*1be0*/ 	.word	0x00033430
        /*1be4*/ 	.short	0x010a
        /*1be6*/ 	.byte	0x3f
	.zero		1


	//   ....[37]....
        /*1be8*/ 	.word	0x0001e020
        /*1bec*/ 	.word	0x00000004
        /*1bf0*/ 	.word	0x00033450
        /*1bf4*/ 	.short	0x010a
        /*1bf6*/ 	.byte	0x3f
	.zero		1


	//   ....[38]....
        /*1bf8*/ 	.word	0x0001e060
        /*1bfc*/ 	.word	0x00000004
        /*1c00*/ 	.word	0x00033450
        /*1c04*/ 	.short	0x010a
        /*1c06*/ 	.byte	0x3f
	.zero		1


	//   ....[39]....
        /*1c08*/ 	.word	0x0001eb30
        /*1c0c*/ 	.word	0x000000bf
        /*1c10*/ 	.word	0x00000000
        /*1c14*/ 	.short	0x0101
        /*1c16*/ 	.byte	0x3f
	.zero		1


	//   ....[40]....
        /*1c18*/ 	.word	0x00020610
        /*1c1c*/ 	.word	0x00000000
        /*1c20*/ 	.word	0x00000000
        /*1c24*/ 	.short	0x0101
        /*1c26*/ 	.byte	0x3f
	.zero		1


	//   ....[41]....
        /*1c28*/ 	.word	0x00020e10
        /*1c2c*/ 	.word	0x00000008
        /*1c30*/ 	.word	0x00033450
        /*1c34*/ 	.short	0x010a
        /*1c36*/ 	.byte	0x3f
	.zero		1


	//   ....[42]....
        /*1c38*/ 	.word	0x00020e90
        /*1c3c*/ 	.word	0x00000008
        /*1c40*/ 	.word	0x00033450
        /*1c44*/ 	.short	0x010a
        /*1c46*/ 	.byte	0x3f
	.zero		1


	//   ....[43]....
        /*1c48*/ 	.word	0x00021780
        /*1c4c*/ 	.word	0x00000003
        /*1c50*/ 	.word	0x00000000
        /*1c54*/ 	.short	0x0101
        /*1c56*/ 	.byte	0x3f
	.zero		1


	//   ....[44]....
        /*1c58*/ 	.word	0x00024440
        /*1c5c*/ 	.word	0x00000000
        /*1c60*/ 	.word	0x00000000
        /*1c64*/ 	.short	0x0101
        /*1c66*/ 	.byte	0x3f
	.zero		1


	//   ....[45]....
        /*1c68*/ 	.word	0x00024ce0
        /*1c6c*/ 	.word	0x00000024
        /*1c70*/ 	.word	0x00000000
        /*1c74*/ 	.short	0x0101
        /*1c76*/ 	.byte	0x3f
	.zero		1


	//   ....[46]....
        /*1c78*/ 	.word	0x00029000
        /*1c7c*/ 	.word	0x00000016
        /*1c80*/ 	.word	0x00033420
        /*1c84*/ 	.short	0x010a
        /*1c86*/ 	.byte	0x3f
	.zero		1


	//   ....[47]....
        /*1c88*/ 	.word	0x00029090
        /*1c8c*/ 	.word	0x0000000b
        /*1c90*/ 	.word	0x000334a0
        /*1c94*/ 	.short	0x010a
        /*1c96*/ 	.byte	0x3f
	.zero		1


	//   ....[48]....
        /*1c98*/ 	.word	0x000294e0
        /*1c9c*/ 	.word	0x0000000b
        /*1ca0*/ 	.word	0x000334c0
        /*1ca4*/ 	.short	0x010a
        /*1ca6*/ 	.byte	0x3f
	.zero		1


	//   ....[49]....
        /*1ca8*/ 	.word	0x000299f0
        /*1cac*/ 	.word	0x0000000a
        /*1cb0*/ 	.word	0x000334a0
        /*1cb4*/ 	.short	0x010a
        /*1cb6*/ 	.byte	0x3f
	.zero		1


	//   ....[50]....
        /*1cb8*/ 	.word	0x00029e30
        /*1cbc*/ 	.word	0x0000000a
        /*1cc0*/ 	.word	0x000334c0
        /*1cc4*/ 	.short	0x010a
        /*1cc6*/ 	.byte	0x3f
	.zero		1


	//   ....[51]....
        /*1cc8*/ 	.word	0x0002b1d0
        /*1ccc*/ 	.word	0x00000000
        /*1cd0*/ 	.word	0x00033480
        /*1cd4*/ 	.short	0x010a
        /*1cd6*/ 	.byte	0x3f
	.zero		1


	//   ....[52]....
        /*1cd8*/ 	.word	0x0002b940
        /*1cdc*/ 	.word	0x00000000
        /*1ce0*/ 	.word	0x00033470
        /*1ce4*/ 	.short	0x0107
        /*1ce6*/ 	.byte	0x3f
	.zero		1


	//   ....[53]....
        /*1ce8*/ 	.word	0x0002ba00
        /*1cec*/ 	.word	0x00000000
        /*1cf0*/ 	.word	0x00033470
        /*1cf4*/ 	.short	0x0101
        /*1cf6*/ 	.byte	0x3f
	.zero		1


	//   ....[54]....
        /*1cf8*/ 	.word	0x0002ba50
        /*1cfc*/ 	.word	0x00000000
        /*1d00*/ 	.word	0x00033440
        /*1d04*/ 	.short	0x010a
        /*1d06*/ 	.byte	0x3f
	.zero		1


	//   ....[55]....
        /*1d08*/ 	.word	0x0002c0b0
        /*1d0c*/ 	.word	0x00000000
        /*1d10*/ 	.word	0x00033430
        /*1d14*/ 	.short	0x0107
        /*1d16*/ 	.byte	0x3f
	.zero		1


	//   ....[56]....
        /*1d18*/ 	.word	0x0002c190
        /*1d1c*/ 	.word	0x00000000
        /*1d20*/ 	.word	0x00033430
        /*1d24*/ 	.short	0x0101
        /*1d26*/ 	.byte	0x3f
	.zero		1


	//   ....[57]....
        /*1d28*/ 	.word	0x0002ca10
        /*1d2c*/ 	.word	0x00000016
        /*1d30*/ 	.word	0x00033400
        /*1d34*/ 	.short	0x0107
        /*1d36*/ 	.byte	0x3f
	.zero		1


	//   ....[58]....
        /*1d38*/ 	.word	0x0002cb10
        /*1d3c*/ 	.word	0x00000016
        /*1d40*/ 	.word	0x00033400
        /*1d44*/ 	.short	0x0101
        /*1d46*/ 	.byte	0x3f
	.zero		1


	//   ....[59]....
        /*1d48*/ 	.word	0x0002cb40
        /*1d4c*/ 	.word	0x00000016
        /*1d50*/ 	.word	0x00033420
        /*1d54*/ 	.short	0x010a
        /*1d56*/ 	.byte	0x3f
	.zero		1


	//   ....[60]....
        /*1d58*/ 	.word	0x0002d010
        /*1d5c*/ 	.word	0x00000004
        /*1d60*/ 	.word	0x00033480
        /*1d64*/ 	.short	0x010a
        /*1d66*/ 	.byte	0x3f
	.zero		1


	//   ....[61]....
        /*1d68*/ 	.word	0x0002d540
        /*1d6c*/ 	.word	0x00000004
        /*1d70*/ 	.word	0x00033470
        /*1d74*/ 	.short	0x0107
        /*1d76*/ 	.byte	0x3f
	.zero		1


	//   ....[62]....
        /*1d78*/ 	.word	0x0002d600
        /*1d7c*/ 	.word	0x00000004
        /*1d80*/ 	.word	0x00033470
        /*1d84*/ 	.short	0x0101
        /*1d86*/ 	.byte	0x3f
	.zero		1


	//   ....[63]....
        /*1d88*/ 	.word	0x0002d630
        /*1d8c*/ 	.word	0x00000004
        /*1d90*/ 	.word	0x00033440
        /*1d94*/ 	.short	0x010a
        /*1d96*/ 	.byte	0x3f
	.zero		1


	//   ....[64]....
        /*1d98*/ 	.word	0x0002db20
        /*1d9c*/ 	.word	0x00000004
        /*1da0*/ 	.word	0x00033430
        /*1da4*/ 	.short	0x0107
        /*1da6*/ 	.byte	0x3f
	.zero		1


	//   ....[65]....
        /*1da8*/ 	.word	0x0002dbf0
        /*1dac*/ 	.word	0x00000004
        /*1db0*/ 	.word	0x00033430
        /*1db4*/ 	.short	0x0101
        /*1db6*/ 	.byte	0x3f
	.zero		1


	//   ....[66]....
        /*1db8*/ 	.word	0x0002dc70
        /*1dbc*/ 	.word	0x00000000
        /*1dc0*/ 	.word	0x00033470
        /*1dc4*/ 	.short	0x010a
        /*1dc6*/ 	.byte	0x3f
	.zero		1


	//   ....[67]....
        /*1dc8*/ 	.word	0x0002dd00
        /*1dcc*/ 	.word	0x00000000
        /*1dd0*/ 	.word	0x00033460
        /*1dd4*/ 	.short	0x010a
        /*1dd6*/ 	.byte	0x3f
	.zero		1


	//   ....[68]....
        /*1dd8*/ 	.word	0x0002e3d0
        /*1ddc*/ 	.word	0x00000000
        /*1de0*/ 	.word	0x00033450
        /*1de4*/ 	.short	0x0101
        /*1de6*/ 	.byte	0x3f
	.zero		1


	//   ....[69]....
        /*1de8*/ 	.word	0x0002e460
        /*1dec*/ 	.word	0x00000000
        /*1df0*/ 	.word	0x00000000
        /*1df4*/ 	.short	0x0101
        /*1df6*/ 	.byte	0x3f
	.zero		1


	//   ....[70]....
        /*1df8*/ 	.word	0x0002e620
        /*1dfc*/ 	.word	0x00000003
        /*1e00*/ 	.word	0x00033470
        /*1e04*/ 	.short	0x010a
        /*1e06*/ 	.byte	0x3f
	.zero		1


	//   ....[71]....
        /*1e08*/ 	.word	0x0002e6a0
        /*1e0c*/ 	.word	0x00000003
        /*1e10*/ 	.word	0x00033460
        /*1e14*/ 	.short	0x010a
        /*1e16*/ 	.byte	0x3f
	.zero		1


	//   ....[72]....
        /*1e18*/ 	.word	0x0002ed80
        /*1e1c*/ 	.word	0x00000003
        /*1e20*/ 	.word	0x00033450
        /*1e24*/ 	.short	0x0101
        /*1e26*/ 	.byte	0x3f
	.zero		1


	//   ....[73]....
        /*1e28*/ 	.word	0x0002ee30
        /*1e2c*/ 	.word	0x00000003
        /*1e30*/ 	.word	0x00000000
        /*1e34*/ 	.short	0x0101
        /*1e36*/ 	.byte	0x3f
	.zero		1


	//   ....[74]....
        /*1e38*/ 	.word	0x0002fb60
        /*1e3c*/ 	.word	0x00000005
        /*1e40*/ 	.word	0x00033420
        /*1e44*/ 	.short	0x010a
        /*1e46*/ 	.byte	0x3f
	.zero		1


	//   ....[75]....
        /*1e48*/ 	.word	0x0002fcd0
        /*1e4c*/ 	.word	0x00000003
        /*1e50*/ 	.word	0x00033440
        /*1e54*/ 	.short	0x010a
        /*1e56*/ 	.byte	0x3f
	.zero		1


	//   ....[76]....
        /*1e58*/ 	.word	0x0002fd70
        /*1e5c*/ 	.word	0x0000001d
        /*1e60*/ 	.word	0x00033440
        /*1e64*/ 	.short	0x010a
        /*1e66*/ 	.byte	0x3f
	.zero		1


	//   ....[77]....
        /*1e68*/ 	.word	0x0002fdb0
        /*1e6c*/ 	.word	0x00000003
        /*1e70*/ 	.word	0x00033460
        /*1e74*/ 	.short	0x010a
        /*1e76*/ 	.byte	0x3f
	.zero		1


	//   ....[78]....
        /*1e78*/ 	.word	0x0002fdf0
        /*1e7c*/ 	.word	0x0000001d
        /*1e80*/ 	.word	0x00033460
        /*1e84*/ 	.short	0x010a
        /*1e86*/ 	.byte	0x3f
	.zero		1


	//   ....[79]....
        /*1e88*/ 	.word	0x0002fe30
        /*1e8c*/ 	.word	0x00000003
        /*1e90*/ 	.word	0x00033480
        /*1e94*/ 	.short	0x010a
        /*1e96*/ 	.byte	0x3f
	.zero		1


	//   ....[80]....
        /*1e98*/ 	.word	0x0002fe70
        /*1e9c*/ 	.word	0x0000001d
        /*1ea0*/ 	.word	0x00033480
        /*1ea4*/ 	.short	0x010a
        /*1ea6*/ 	.byte	0x3f
	.zero		1


	//   ....[81]....
        /*1ea8*/ 	.word	0x0002fed0
        /*1eac*/ 	.word	0x0000005d
        /*1eb0*/ 	.word	0x00033490
        /*1eb4*/ 	.short	0x010a
        /*1eb6*/ 	.byte	0x3f
	.zero		1


	//   ....[82]....
        /*1eb8*/ 	.word	0x00030180
        /*1ebc*/ 	.word	0x0000005d
        /*1ec0*/ 	.word	0x00033490
        /*1ec4*/ 	.short	0x010a
        /*1ec6*/ 	.byte	0x3f
	.zero		1


	//   ....[83]....
        /*1ec8*/ 	.word	0x00030430
        /*1ecc*/ 	.word	0x0000005d
        /*1ed0*/ 	.word	0x00033490
        /*1ed4*/ 	.short	0x010a
        /*1ed6*/ 	.byte	0x3f
	.zero		1


	//   ....[84]....
        /*1ed8*/ 	.word	0x000306e0
        /*1edc*/ 	.word	0x0000005d
        /*1ee0*/ 	.word	0x000334b0
        /*1ee4*/ 	.short	0x010a
        /*1ee6*/ 	.byte	0x3f
	.zero		1


	//   ....[85]....
        /*1ee8*/ 	.word	0x000309a0
        /*1eec*/ 	.word	0x00000012
        /*1ef0*/ 	.word	0x00033400
        /*1ef4*/ 	.short	0x010a
        /*1ef6*/ 	.byte	0x3f
	.zero		1


	//   ....[86]....
        /*1ef8*/ 	.word	0x00030bc0
        /*1efc*/ 	.word	0x00000012
        /*1f00*/ 	.word	0x00033400
        /*1f04*/ 	.short	0x010a
        /*1f06*/ 	.byte	0x3f
	.zero		1


	//   ....[87]....
        /*1f08*/ 	.word	0x00030c10
        /*1f0c*/ 	.word	0x00000000
        /*1f10*/ 	.word	0x00033430
        /*1f14*/ 	.short	0x010a
        /*1f16*/ 	.byte	0x3f
	.zero		1


	//   ....[88]....
        /*1f18*/ 	.word	0x00030c60
        /*1f1c*/ 	.word	0x00000005
        /*1f20*/ 	.word	0x00033430
        /*1f24*/ 	.short	0x010a
        /*1f26*/ 	.byte	0x3f
	.zero		1


	//   ....[89]....
        /*1f28*/ 	.word	0x00030cb0
        /*1f2c*/ 	.word	0x00000004
        /*1f30*/ 	.word	0x00033450
        /*1f34*/ 	.short	0x010a
        /*1f36*/ 	.byte	0x3f
	.zero		1


	//   ....[90]....
        /*1f38*/ 	.word	0x00030d00
        /*1f3c*/ 	.word	0x00000008
        /*1f40*/ 	.word	0x00033450
        /*1f44*/ 	.short	0x010a
        /*1f46*/ 	.byte	0x3f
	.zero		1


	//   ....[91]....
        /*1f48*/ 	.word	0x000345c0
        /*1f4c*/ 	.word	0x00000016
        /*1f50*/ 	.word	0x00033420
        /*1f54*/ 	.short	0x010a
        /*1f56*/ 	.byte	0x3f
	.zero		1


	//   ....[92]....
        /*1f58*/ 	.word	0x00034610
        /*1f5c*/ 	.word	0x0000000b
        /*1f60*/ 	.word	0x000334a0
        /*1f64*/ 	.short	0x010a
        /*1f66*/ 	.byte	0x3f
	.zero		1


	//   ....[93]....
        /*1f68*/ 	.word	0x00034660
        /*1f6c*/ 	.word	0x0000000b
        /*1f70*/ 	.word	0x000334c0
        /*1f74*/ 	.short	0x010a
        /*1f76*/ 	.byte	0x3f
	.zero		1


	//   ....[94]....
        /*1f78*/ 	.word	0x000346b0
        /*1f7c*/ 	.word	0x0000000a
        /*1f80*/ 	.word	0x000334a0
        /*1f84*/ 	.short	0x010a
        /*1f86*/ 	.byte	0x3f
	.zero		1


	//   ....[95]....
        /*1f88*/ 	.word	0x00034700
        /*1f8c*/ 	.word	0x0000000a
        /*1f90*/ 	.word	0x000334c0
        /*1f94*/ 	.short	0x010a
        /*1f96*/ 	.byte	0x3f
	.zero		1


	//   ....[96]....
        /*1f98*/ 	.word	0x00034820
        /*1f9c*/ 	.word	0x00000000
        /*1fa0*/ 	.word	0x00033480
        /*1fa4*/ 	.short	0x010a
        /*1fa6*/ 	.byte	0x3f
	.zero		1


	//   ....[97]....
        /*1fa8*/ 	.word	0x000350a0
        /*1fac*/ 	.word	0x00000000
        /*1fb0*/ 	.word	0x00033440
        /*1fb4*/ 	.short	0x010a
        /*1fb6*/ 	.byte	0x3f
	.zero		1


	//   ....[98]....
        /*1fb8*/ 	.word	0x00035d30
        /*1fbc*/ 	.word	0x00000016
        /*1fc0*/ 	.word	0x00033420
        /*1fc4*/ 	.short	0x010a
        /*1fc6*/ 	.byte	0x3f
	.zero		1


	//   ....[99]....
        /*1fc8*/ 	.word	0x00035d80
        /*1fcc*/ 	.word	0x00000004
        /*1fd0*/ 	.word	0x00033480
        /*1fd4*/ 	.short	0x010a
        /*1fd6*/ 	.byte	0x3f
	.zero		1


	//   ....[100]....
        /*1fd8*/ 	.word	0x000363d0
        /*1fdc*/ 	.word	0x00000004
        /*1fe0*/ 	.word	0x00033440
        /*1fe4*/ 	.short	0x010a
        /*1fe6*/ 	.byte	0x3f
	.zero		1


	//   ....[101]....
        /*1fe8*/ 	.word	0x00036a00
        /*1fec*/ 	.word	0x00000000
        /*1ff0*/ 	.word	0x00033470
        /*1ff4*/ 	.short	0x010a
        /*1ff6*/ 	.byte	0x3f
	.zero		1


	//   ....[102]....
        /*1ff8*/ 	.word	0x00036a50
        /*1ffc*/ 	.word	0x00000000
        /*2000*/ 	.word	0x00033460
        /*2004*/ 	.short	0x010a
        /*2006*/ 	.byte	0x3f
	.zero		1


	//   ....[103]....
        /*2008*/ 	.word	0x00036aa0
        /*200c*/ 	.word	0x00000003
        /*2010*/ 	.word	0x00033470
        /*2014*/ 	.short	0x010a
        /*2016*/ 	.byte	0x3f
	.zero		1


	//   ....[104]....
        /*2018*/ 	.word	0x00036af0
        /*201c*/ 	.word	0x00000003
        /*2020*/ 	.word	0x00033460
        /*2024*/ 	.short	0x010a
        /*2026*/ 	.byte	0x3f
	.zero		1


	//   ....[105]....
        /*2028*/ 	.word	0x00037520
        /*202c*/ 	.word	0x00000005
        /*2030*/ 	.word	0x00033420
        /*2034*/ 	.short	0x010a
        /*2036*/ 	.byte	0x3f
	.zero		1


	//   ....[106]....
        /*2038*/ 	.word	0x000376c0
        /*203c*/ 	.word	0x00000003
        /*2040*/ 	.word	0x00033440
        /*2044*/ 	.short	0x010a
        /*2046*/ 	.byte	0x3f
	.zero		1


	//   ....[107]....
        /*2048*/ 	.word	0x00037710
        /*204c*/ 	.word	0x0000001d
        /*2050*/ 	.word	0x00033440
        /*2054*/ 	.short	0x010a
        /*2056*/ 	.byte	0x3f
	.zero		1


	//   ....[108]....
        /*2058*/ 	.word	0x00037760
        /*205c*/ 	.word	0x00000003
        /*2060*/ 	.word	0x00033460
        /*2064*/ 	.short	0x010a
        /*2066*/ 	.byte	0x3f
	.zero		1


	//   ....[109]....
        /*2068*/ 	.word	0x000377b0
        /*206c*/ 	.word	0x0000001d
        /*2070*/ 	.word	0x00033460
        /*2074*/ 	.short	0x010a
        /*2076*/ 	.byte	0x3f
	.zero		1


	//   ....[110]....
        /*2078*/ 	.word	0x00037800
        /*207c*/ 	.word	0x00000003
        /*2080*/ 	.word	0x00033480
        /*2084*/ 	.short	0x010a
        /*2086*/ 	.byte	0x3f
	.zero		1


	//----- nvinfo : EIATTR_NUM_MBARRIERS
	.align		4
.L_156:
        /*2088*/ 	.byte	0x03, 0x38
        /*208a*/ 	.short	0x0016


	//----- nvinfo : EIATTR_EXIT_INSTR_OFFSETS
	.align		4
        /*208c*/ 	.byte	0x04, 0x1c
        /*208e*/ 	.short	(.L_158 - .L_157)


	//   ....[0]....
.L_157:
        /*2090*/ 	.word	0x0002fec0


	//----- nvinfo : EIATTR_MAX_THREADS
	.align		4
.L_158:
        /*2094*/ 	.byte	0x04, 0x05
        /*2096*/ 	.short	(.L_160 - .L_159)
.L_159:
        /*2098*/ 	.word	0x00000180
        /*209c*/ 	.word	0x00000001
        /*20a0*/ 	.word	0x00000001


	//----- nvinfo : EIATTR_CRS_STACK_SIZE
	.align		4
.L_160:
        /*20a4*/ 	.byte	0x04, 0x1e
        /*20a6*/ 	.short	(.L_162 - .L_161)
.L_161:
        /*20a8*/ 	.word	0x00000000


	//----- nvinfo : EIATTR_CBANK_PARAM_SIZE
	.align		4
.L_162:
        /*20ac*/ 	.byte	0x03, 0x19
        /*20ae*/ 	.short	0x0af0


	//----- nvinfo : EIATTR_PARAM_CBANK
	.align		4
        /*20b0*/ 	.byte	0x04, 0x0a
        /*20b2*/ 	.short	(.L_164 - .L_163)
	.align		4
.L_163:
        /*20b4*/ 	.word	index@(.nv.constant0._ZN7cutlass13device_kernelIN5flash11enable_sm90INS1_16FlashAttnFwdSm90INS1_25CollectiveMainloopFwdSm90ILi2EN4cute5tupleIJNS5_1CILi1EEES8_S8_EEENS6_IJNS7_ILi128EEENS7_ILi160EEENS7_ILi192EEEEEELi192ENS_12float_e4m3_tEfNS_4arch4Sm90ELb0ELb0ELb1ELb1ELb1ELb1ELb0ELb1ELb1ELb1ELb1ELb0EEENS1_21CollectiveEpilogueFwdINS6_IJSA_SC_SB_EEES9_NS_10bfloat16_tESG_Li256ELb1ELb1ELb1ELb1EEENS1_36VarlenDynamicPersistentTileSchedulerILi128ELi160ELi256ELi128ELb1ELb1ELb1ELb0ELb1ELb1EEEEEEEEEvNT_6ParamsE)
        /*20b8*/ 	.short	0x0210
        /*20ba*/ 	.short	0x0af0


	//----- nvinfo : EIATTR_SW_WAR
	.align		4
.L_164:
        /*20bc*/ 	.byte	0x04, 0x36
        /*20be*/ 	.short	(.L_166 - .L_165)
.L_165:
        /*20c0*/ 	.word	0x00000008
.L_166:


//--------------------- .nv.info._ZN7cutlass13device_kernelIN5flash11enable_sm90INS1_16FlashAttnFwdSm90INS1_25CollectiveMainloopFwdSm90ILi2EN4cute5tupleIJNS5_1CILi1EEES8_S8_EEENS6_IJNS7_ILi128EEESA_NS7_ILi192EEEEEELi192ENS_12float_e4m3_tEfNS_4arch4Sm90ELb0ELb1ELb1ELb0ELb1ELb0ELb0ELb1ELb1ELb1ELb1ELb0EEENS1_21CollectiveEpilogueFwdINS6_IJSA_SB_SA_EEES9_NS_10bfloat16_tESF_Li256ELb0ELb1ELb1ELb1EEENS1_19SingleTileSchedulerILb0ELb1ELb1ELi128EEEEEEEEEvNT_6ParamsE --------------------------
	.section	.nv.info._ZN7cutlass13device_kernelIN5flash11enable_sm90INS1_16FlashAttnFwdSm90INS1_25CollectiveMainloopFwdSm90ILi2EN4cute5tupleIJNS5_1CILi1EEES8_S8_EEENS6_IJNS7_ILi128EEESA_NS7_ILi192EEEEEELi192ENS_12float_e4m3_tEfNS_4arch4Sm90ELb0ELb1ELb1ELb0ELb1ELb0ELb0ELb1ELb1ELb1ELb1ELb0EEENS1_21CollectiveEpilogueFwdINS6_IJSA_SB_SA_EEES9_NS_10bfloat16_tESF_Li256ELb0ELb1ELb1ELb1EEENS1_19SingleTileSchedulerILb0ELb1ELb1ELi128EEEEEEEEEvNT_6ParamsE,"",@"SHT_CUDA_INFO"
	.sectionflags	@""
	.align	4


	//----- nvinfo : EIATTR_CUDA_API_VERSION
	.align		4
        /*0000*/ 	.byte	0x04, 0x37
        /*0002*/ 	.short	(.L_168 - .L_167)
.L_167:
        /*0004*/ 	.word	0x00000082


	//----- nvinfo : EIATTR_KPARAM_INFO
	.align		4
.L_168:
        /*0008*/ 	.byte	0x04, 0x17
        /*000a*/ 	.short	(.L_170 - .L_169)
.L_169:
        /*000c*/ 	.word	0x00000000
        /*0010*/ 	.short	0x0000
        /*0012*/ 	.short	0x0070
        /*0014*/ 	.byte	0x00, 0xf0, 0x01, 0x28


	//----- nvinfo : EIATTR_SPARSE_MMA_MASK
	.align		4
.L_170:
        /*0018*/ 	.byte	0x03, 0x50
        /*001a*/ 	.short	0x0000


	//----- nvinfo : EIATTR_MAXREG_COUNT
	.align		4
        /*001c*/ 	.byte	0x03, 0x1b
        /*001e*/ 	.short	0x00a8


	//----- nvinfo : EIATTR_NUM_BARRIERS
	.align		4
        /*0020*/ 	.byte	0x02, 0x4c
        /*0022*/ 	.byte	0x10
	.zero		1


	//----- nvinfo : EIATTR_EXTERNS
	.align		4
        /*0024*/ 	.byte	0x04, 0x0f
        /*0026*/ 	.short	(.L_172 - .L_171)


	//   ....[0]....
	.align		4
.L_171:
        /*0028*/ 	.word	index@(__assertfail)


	//----- nvinfo : EIATTR_MERCURY_ISA_VERSION
	.align		4
.L_172:
        /*002c*/ 	.byte	0x03, 0x5f
        /*002e*/ 	.short	0x0101


	//----- nvinfo : EIATTR_INT_WARP_WIDE_INSTR_OFFSETS
	.align		4
        /*0030*/ 	.byte	0x04, 0x31
        /*0032*/ 	.short	(.L_174 - .L_173)


	//   ....[0]....
.L_173:
        /*0034*/ 	.word	0x000000b0


	//   ....[1]....
        /*0038*/ 	.word	0x000000c0


	//   ....[2]....
        /*003c*/ 	.word	0x00000160


	//----- nvinfo : EIATTR_COOP_GROUP_MASK_REGIDS
	.align		4
.L_174:
        /*0040*/ 	.byte	0x04, 0x29
        /*0042*/ 	.short	(.L_176 - .L_175)


	//   ....[0]....
.L_175:
        /*0044*/ 	.word	0xffffffff


	//   ....[1]....
        /*0048*/ 	.word	0xffffffff


	//   ....[2]....
        /*004c*/ 	.word	0xffffffff


	//   ....[3]....
        /*0050*/ 	.word	0xffffffff


	//   ....[4]....
        /*0054*/ 	.word	0xffffffff


	//   ....[5]....
        /*0058*/ 	.word	0xffffffff


	//   ....[6]....
        /*005c*/ 	.word	0xffffffff


	//   ....[7]....
        /*0060*/ 	.word	0xffffffff


	//   ....[8]....
        /*0064*/ 	.word	0xffffffff


	//   ....[9]....
        /*0068*/ 	.word	0xffffffff


	//   ....[10]....
        /*006c*/ 	.word	0xffffffff


	//   ....[11]....
        /*0070*/ 	.word	0xffffffff


	//   ....[12]....
        /*0074*/ 	.word	0xffffffff


	//   ....[13]....
        /*0078*/ 	.word	0xffffffff


	//   ....[14]....
        /*007c*/ 	.word	0xffffffff


	//   ....[15]....
        /*0080*/ 	.word	0xffffffff


	//   ....[16]....
        /*0084*/ 	.word	0xffffffff


	//   ....[17]....
        /*0088*/ 	.word	0xffffffff


	//   ....[18]....
        /*008c*/ 	.word	0xffffffff


	//   ....[19]....
        /*0090*/ 	.word	0xffffffff


	//   ....[20]....
        /*0094*/ 	.word	0xffffffff


	//   ....[21]....
        /*0098*/ 	.word	0xffffffff


	//   ....[22]....
        /*009c*/ 	.word	0xffffffff


	//   ....[23]....
        /*00a0*/ 	.word	0xffffffff


	//   ....[24]....
        /*00a4*/ 	.word	0xffffffff


	//   ....[25]....
        /*00a8*/ 	.word	0xffffffff


	//   ....[26]....
        /*00ac*/ 	.word	0xffffffff


	//   ....[27]....
        /*00b0*/ 	.word	0xffffffff


	//   ....[28]....
        /*00b4*/ 	.word	0xffffffff


	//   ....[29]....
        /*00b8*/ 	.word	0xffffffff


	//   ....[30]....
        /*00bc*/ 	.word	0xffffffff


	//   ....[31]....
        /*00c0*/ 	.word	0xffffffff


	//   ....[32]....
        /*00c4*/ 	.word	0xffffffff


	//   ....[33]....
        /*00c8*/ 	.word	0xffffffff


	//   ....[34]....
        /*00cc*/ 	.word	0xffffffff


	//   ....[35]....
        /*00d0*/ 	.word	0xffffffff


	//   ....[36]....
        /*00d4*/ 	.word	0xffffffff


	//   ....[37]....
        /*00d8*/ 	.word	0xffffffff


	//   ....[38]....
        /*00dc*/ 	.word	0xffffffff


	//   ....[39]....
        /*00e0*/ 	.word	0xffffffff


	//   ....[40]....
        /*00e4*/ 	.word	0xffffffff


	//   ....[41]....
        /*00e8*/ 	.word	0xffffffff


	//   ....[42]....
        /*00ec*/ 	.word	0xffffffff


	//   ....[43]....
        /*00f0*/ 	.word	0xffffffff


	//   ....[44]....
        /*00f4*/ 	.word	0xffffffff


	//   ....[45]....
        /*00f8*/ 	.word	0xffffffff


	//   ....[46]....
        /*00fc*/ 	.word	0xffffffff


	//   ....[47]....
        /*0100*/ 	.word	0xffffffff


	//   ....[48]....
        /*0104*/ 	.word	0xffffffff


	//   ....[49]....
        /*0108*/ 	.word	0xffffffff


	//   ....[50]....
        /*010c*/ 	.word	0xffffffff


	//   ....[51]....
        /*0110*/ 	.word	0xffffffff


	//   ....[52]....
        /*0114*/ 	.word	0xffffffff


	//   ....[53]....
        /*0118*/ 	.word	0xffffffff


	//   ....[54]....
        /*011c*/ 	.word	0xffffffff


	//   ....[55]....
        /*0120*/ 	.word	0xffffffff


	//   ....[56]....
        /*0124*/ 	.word	0xffffffff


	//   ....[57]....
        /*0128*/ 	.word	0xffffffff


	//   ....[58]....
        /*012c*/ 	.word	0xffffffff


	//   ....[59]....
        /*0130*/ 	.word	0xffffffff


	//   ....[60]....
        /*0134*/ 	.word	0xffffffff


	//   ....[61]....
        /*0138*/ 	.word	0xffffffff


	//   ....[62]....
        /*013c*/ 	.word	0xffffffff


	//   ....[63]....
        /*0140*/ 	.word	0xffffffff


	//   ....[64]....
        /*0144*/ 	.word	0xffffffff


	//   ....[65]....
        /*0148*/ 	.word	0xffffffff


	//   ....[66]....
        /*014c*/ 	.word	0xffffffff


	//   ....[67]....
        /*0150*/ 	.word	0xffffffff


	//   ....[68]....
        /*0154*/ 	.word	0xffffffff


	//   ....[69]....
        /*0158*/ 	.word	0xffffffff


	//   ....[70]....
        /*015c*/ 	.word	0xffffffff


	//   ....[71]....
        /*0160*/ 	.word	0xffffffff


	//   ....[72]....
        /*0164*/ 	.word	0xffffffff


	//   ....[73]....
        /*0168*/ 	.word	0xffffffff


	//   ....[74]....
        /*016c*/ 	.word	0xffffffff


	//   ....[75]....
        /*0170*/ 	.word	0xffffffff


	//   ....[76]....
        /*0174*/ 	.word	0xffffffff


	//   ....[77]....
        /*0178*/ 	.word	0xffffffff


	//   ....[78]....
        /*017c*/ 	.word	0xffffffff


	//   ....[79]....
        /*0180*/ 	.word	0xffffffff


	//   ....[80]....
        /*0184*/ 	.word	0xffffffff


	//   ....[81]....
        /*0188*/ 	.word	0xffffffff


	//   ....[82]....
        /*018c*/ 	.word	0xffffffff


	//   ....[83]....
        /*0190*/ 	.word	0xffffffff


	//   ....[84]....
        /*0194*/ 	.word	0xffffffff


	//   ....[85]....
        /*0198*/ 	.word	0xffffffff


	//   ....[86]....
        /*019c*/ 	.word	0xffffffff


	//   ....[87]....
        /*01a0*/ 	.word	0xffffffff


	//   ....[88]....
        /*01a4*/ 	.word	0xffffffff


	//   ....[89]....
        /*01a8*/ 	.word	0xffffffff


	//   ....[90]....
        /*01ac*/ 	.word	0xffffffff


	//   ....[91]....
        /*01b0*/ 	.word	0xffffffff


	//   ....[92]....
        /*01b4*/ 	.word	0xffffffff


	//   ....[93]....
        /*01b8*/ 	.word	0xffffffff


	//   ....[94]....
        /*01bc*/ 	.word	0xffffffff


	//   ....[95]....
        /*01c0*/ 	.word	0xffffffff


	//   ....[96]....
        /*01c4*/ 	.word	0xffffffff


	//   ....[97]....
        /*01c8*/ 	.word	0xffffffff


	//   ....[98]....
        /*01cc*/ 	.word	0xffffffff


	//   ....[99]....
        /*01d0*/ 	.word	0xffffffff


	//   ....[100]....
        /*01d4*/ 	.word	0xffffffff


	//   ....[101]....
        /*01d8*/ 	.word	0xffffffff


	//   ....[102]....
        /*01dc*/ 	.word	0xffffffff


	//   ....[103]....
        /*01e0*/ 	.word	0xffffffff


	//   ....[104]....
        /*01e4*/ 	.word	0xffffffff


	//   ....[105]....
        /*01e8*/ 	.word	0xffffffff


	//   ....[106]....
        /*01ec*/ 	.word	0xffffffff


	//   ....[107]....
        /*01f0*/ 	.word	0xffffffff


	//   ....[108]....
        /*01f4*/ 	.word	0xffffffff


	//   ....[109]....
        /*01f8*/ 	.word	0xffffffff


	//   ....[110]....
        /*01fc*/ 	.word	0xffffffff


	//   ....[111]....
        /*0200*/ 	.word	0xffffffff


	//   ....[112]....
        /*0204*/ 	.word	0xffffffff


	//   ....[113]....
        /*0208*/ 	.word	0xffffffff


	//   ....[114]....
        /*020c*/ 	.word	0xffffffff


	//   ....[115]....
        /*0210*/ 	.word	0xffffffff


	//   ....[116]....
        /*0214*/ 	.word	0xffffffff


	//   ....[117]....
        /*0218*/ 	.word	0xffffffff


	//   ....[118]....
        /*021c*/ 	.word	0xffffffff


	//   ....[119]....
        /*0220*/ 	.word	0xffffffff


	//   ....[120]....
        /*0224*/ 	.word	0xffffffff


	//   ....[121]....
        /*0228*/ 	.word	0xffffffff


	//   ....[122]....
        /*022c*/ 	.word	0xffffffff


	//   ....[123]....
        /*0230*/ 	.word	0xffffffff


	//   ....[124]....
        /*0234*/ 	.word	0xffffffff


	//   ....[125]....
        /*0238*/ 	.word	0xffffffff


	//   ....[126]....
        /*023c*/ 	.word	0xffffffff


	//   ....[127]....
        /*0240*/ 	.word	0xffffffff


	//   ....[128]....
        /*0244*/ 	.word	0xffffffff


	//   ....[129]....
        /*0248*/ 	.word	0xffffffff


	//   ....[130]....
        /*024c*/ 	.word	0xffffffff


	//   ....[131]....
        /*0250*/ 	.word	0xffffffff


	//   ....[132]....
        /*0254*/ 	.word	0xffffffff


	//   ....[133]....
        /*0258*/ 	.word	0xffffffff


	//   ....[134]....
        /*025c*/ 	.word	0xffffffff


	//   ....[135]....
        /*0260*/ 	.word	0xffffffff


	//   ....[136]....
        /*0264*/ 	.word	0xffffffff


	//   ....[137]....
        /*0268*/ 	.word	0xffffffff


	//   ....[138]....
        /*026c*/ 	.word	0xffffffff


	//   ....[139]....
        /*0270*/ 	.word	0xffffffff


	//   ....[140]....
        /*0274*/ 	.word	0xffffffff


	//   ....[141]....
        /*0278*/ 	.word	0xffffffff


	//   ....[142]....
        /*027c*/ 	.word	0xffffffff


	//   ....[143]....
        /*0280*/ 	.word	0xffffffff


	//   ....[144]....
        /*0284*/ 	.word	0xffffffff


	//   ....[145]....
        /*0288*/ 	.word	0xffffffff


	//   ....[146]....
        /*028c*/ 	.word	0xffffffff


	//   ....[147]....
        /*0290*/ 	.word	0xffffffff


	//   ....[148]....
        /*0294*/ 	.word	0xffffffff


	//   ....[149]....
        /*0298*/ 	.word	0xffffffff


	//   ....[150]....
        /*029c*/ 	.word	0xffffffff


	//   ....[151]....
        /*02a0*/ 	.word	0xffffffff


	//   ....[152]....
        /*02a4*/ 	.word	0xffffffff


	//   ....[153]....
        /*02a8*/ 	.word	0xffffffff


	//   ....[154]....
        /*02ac*/ 	.word	0xffffffff


	//   ....[155]....
        /*02b0*/ 	.word	0xffffffff


	//   ....[156]....
        /*02b4*/ 	.word	0xffffffff


	//   ....[157]....
        /*02b8*/ 	.word	0xffffffff


	//   ....[158]....
        /*02bc*/ 	.word	0xffffffff


	//   ....[159]....
        /*02c0*/ 	.word	0xffffffff


	//   ....[160]....
        /*02c4*/ 	.word	0xffffffff


	//   ....[161]....
        /*02c8*/ 	.word	0xffffffff


	//   ....[162]....
        /*02cc*/ 	.word	0xffffffff


	//   ....[163]....
        /*02d0*/ 	.word	0xffffffff


	//   ....[164]....
        /*02d4*/ 	.word	0xffffffff


	//   ....[165]....
        /*02d8*/ 	.word	0xffffffff


	//   ....[166]....
        /*02dc*/ 	.word	0xffffffff


	//   ....[167]....
        /*02e0*/ 	.word	0xffffffff


	//   ....[168]....
        /*02e4*/ 	.word	0xffffffff


	//   ....[169]....
        /*02e8*/ 	.word	0xffffffff


	//   ....[170]....
        /*02ec*/ 	.word	0xffffffff


	//   ....[171]....
        /*02f0*/ 	.word	0xffffffff


	//   ....[172]....
        /*02f4*/ 	.word	0xffffffff


	//   ....[173]....
        /*02f8*/ 	.word	0xffffffff


	//   ....[174]....
        /*02fc*/ 	.word	0xffffffff


	//   ....[175]....
        /*0300*/ 	.word	0xffffffff


	//   ....[176]....
        /*0304*/ 	.word	0xffffffff


	//   ....[177]....
        /*0308*/ 	.word	0xffffffff


	//   ....[178]....
        /*030c*/ 	.word	0xffffffff


	//   ....[179]....
        /*0310*/ 	.word	0x0500000f


	//   ....[180]....
        /*0314*/ 	.word	0x0500000f


	//   ....[181]....
        /*0318*/ 	.word	0x0500000f


	//   ....[182]....
        /*031c*/ 	.word	0x0500000f


	//   ....[183]....
        /*0320*/ 	.word	0x0500000f


	//   ....[184]....
        /*0324*/ 	.word	0x0500000f


	//   ....[185]....
        /*0328*/ 	.word	0x0500000f


	//   ....[186]....
        /*032c*/ 	.word	0x0500000f


	//   ....[187]....
        /*0330*/ 	.word	0x0500000f


	//   ....[188]....
        /*0334*/ 	.word	0x0500000f


	//   ....[189]....
        /*0338*/ 	.word	0x0500000f


	//   ....[190]....
        /*033c*/ 	.word	0x0500000f


	//   ....[191]....
        /*0340*/ 	.word	0x0500000f


	//   ....[192]....
        /*0344*/ 	.word	0x0500000f


	//   ....[193]....
        /*0348*/ 	.word	0x0500000f


	//   ....[194]....
        /*034c*/ 	.word	0x0500000f


	//   ....[195]....
        /*0350*/ 	.word	0x0500000f


	//   ....[196]....
        /*0354*/ 	.word	0x0500000f


	//   ....[197]....
        /*0358*/ 	.word	0x0500000f


	//   ....[198]....
        /*035c*/ 	.word	0x0500000f


	//   ....[199]....
        /*0360*/ 	.word	0x0500000f


	//   ....[200]....
        /*0364*/ 	.word	0x0500000f


	//   ....[201]....
        /*0368*/ 	.word	0x0500000f


	//   ....[202]....
        /*036c*/ 	.word	0x0500000f


	//   ....[203]....
        /*0370*/ 	.word	0x0500000f


	//   ....[204]....
        /*0374*/ 	.word	0x0500000f


	//   ....[205]....
        /*0378*/ 	.word	0x0500000f


	//   ....[206]....
        /*037c*/ 	.word	0x0500000f


	//   ....[207]....
        /*0380*/ 	.word	0x0500000f


	//   ....[208]....
        /*0384*/ 	.word	0x0500000f


	//   ....[209]....
        /*0388*/ 	.word	0x0500000f


	//   ....[210]....
        /*038c*/ 	.word	0x0500000f


	//   ....[211]....
        /*0390*/ 	.word	0x0500000f


	//   ....[212]....
        /*0394*/ 	.word	0x0500000f


	//   ....[213]....
        /*0398*/ 	.word	0x0500000f


	//   ....[214]....
        /*039c*/ 	.word	0x0500000f


	//   ....[215]....
        /*03a0*/ 	.word	0x0500000f


	//   ....[216]....
        /*03a4*/ 	.word	0x0500000f


	//   ....[217]....
        /*03a8*/ 	.word	0x0500000f


	//   ....[218]....
        /*03ac*/ 	.word	0x0500000f


	//   ....[219]....
        /*03b0*/ 	.word	0x0500000f


	//----- nvinfo : EIATTR_COOP_GROUP_INSTR_OFFSETS
	.align		4
.L_176:
        /*03b4*/ 	.byte	0x04, 0x28
        /*03b6*/ 	.short	(.L_178 - .L_177)


	//   ....[0]....
.L_177:
        /*03b8*/ 	.word	0x00000070


	//   ....[1]....
        /*03bc*/ 	.word	0x00000080


	//   ....[2]....
        /*03c0*/ 	.word	0x000002c0


	//   ....[3]....
        /*03c4*/ 	.word	0x00000420


	//   ....[4]....
        /*03c8*/ 	.word	0x00000540


	//   ....[5]....
        /*03cc*/ 	.word	0x000006a0


	//   ....[6]....
        /*03d0*/ 	.word	0x000016a0


	//   ....[7]....
        /*03d4*/ 	.word	0x00002350


	//   ....[8]....
        /*03d8*/ 	.word	0x00002f70


	//   ....[9]....
        /*03dc*/ 	.word	0x00003f50


	//   ....[10]....
        /*03e0*/ 	.word	0x00004040


	//   ....[11]....
        /*03e4*/ 	.word	0x000047e0


	//   ....[12]....
        /*03e8*/ 	.word	0x00004870


	//   ....[13]....
        /*03ec*/ 	.word	0x000063c0


	//   ....[14]....
        /*03f0*/ 	.word	0x00006d20


	//   ....[15]....
        /*03f4*/ 	.word	0x00007880


	//   ....[16]....
        /*03f8*/ 	.word	0x000078c0


	//   ....[17]....
        /*03fc*/ 	.word	0x000082e0


	//   ....[18]....
        /*0400*/ 	.word	0x00008360


	//   ....[19]....
        /*0404*/ 	.word	0x0000aac0


	//   ....[20]....
        /*0408*/ 	.word	0x0000aae0


	//   ....[21]....
        /*040c*/ 	.word	0x0000ab10


	//   ....[22]....
        /*0410*/ 	.word	0x0000ab20


	//   ....[23]....
        /*0414*/ 	.word	0x0000c8f0


	//   ....[24]....
        /*0418*/ 	.word	0x0000d230


	//   ....[25]....
        /*041c*/ 	.word	0x0000de30


	//   ....[26]....
        /*0420*/ 	.word	0x0000def0


	//   ....[27]....
        /*0424*/ 	.word	0x0000e7a0


	//   ....[28]....
        /*0428*/ 	.word	0x0000e830


	//   ....[29]....
        /*042c*/ 	.word	0x0000fdf0


	//   ....[30]....
        /*0430*/ 	.word	0x0000fe00


	//   ....[31]....
        /*0434*/ 	.word	0x0000fe30


	//   ....[32]....
        /*0438*/ 	.word	0x0000fe40


	//   ....[33]....
        /*043c*/ 	.word	0x000110e0


	//   ....[34]....
        /*0440*/ 	.word	0x000110f0


	//   ....[35]....
        /*0444*/ 	.word	0x00011100


	//   ....[36]....
        /*0448*/ 	.word	0x00011110


	//   ....[37]....
        /*044c*/ 	.word	0x00011120


	//   ....[38]....
        /*0450*/ 	.word	0x00011130


	//   ....[39]....
        /*0454*/ 	.word	0x00011140


	//   ....[40]....
        /*0458*/ 	.word	0x00011150


	//   ....[41]....
        /*045c*/ 	.word	0x00011160


	//   ....[42]....
        /*0460*/ 	.word	0x00011170


	//   ....[43]....
        /*0464*/ 	.word	0x00011180


	//   ....[44]....
        /*0468*/ 	.word	0x00011190


	//   ....[45]....
        /*046c*/ 	.word	0x000111a0


	//   ....[46]....
        /*0470*/ 	.word	0x000111b0


	//   ....[47]....
        /*0474*/ 	.word	0x000111e0


	//   ....[48]....
        /*0478*/ 	.word	0x000111f0


	//   ....[49]....
        /*047c*/ 	.word	0x00011200


	//   ....[50]....
        /*0480*/ 	.word	0x00011210


	//   ....[51]....
        /*0484*/ 	.word	0x00011220


	//   ....[52]....
        /*0488*/ 	.word	0x00011230


	//   ....[53]....
        /*048c*/ 	.word	0x00011240


	//   ....[54]....
        /*0490*/ 	.word	0x00011260


	//   ....[55]....
        /*0494*/ 	.word	0x00011290


	//   ....[56]....
        /*0498*/ 	.word	0x000112b0


	//   ....[57]....
        /*049c*/ 	.word	0x000112c0


	//   ....[58]....
        /*04a0*/ 	.word	0x000112d0


	//   ....[59]....
        /*04a4*/ 	.word	0x000112e0


	//   ....[60]....
        /*04a8*/ 	.word	0x00011300


	//   ....[61]....
        /*04ac*/ 	.word	0x00011310


	//   ....[62]....
        /*04b0*/ 	.word	0x00011320


	//   ....[63]....
        /*04b4*/ 	.word	0x00011330


	//   ....[64]....
        /*04b8*/ 	.word	0x00011340


	//   ....[65]....
        /*04bc*/ 	.word	0x00011350


	//   ....[66]....
        /*04c0*/ 	.word	0x00011360


	//   ....[67]....
        /*04c4*/ 	.word	0x00011370


	//   ....[68]....
        /*04c8*/ 	.word	0x00011380


	//   ....[69]....
        /*04cc*/ 	.word	0x00011390


	//   ....[70]....
        /*04d0*/ 	.word	0x000113a0


	//   ....[71]....
        /*04d4*/ 	.word	0x000113b0


	//   ....[72]....
        /*04d8*/ 	.word	0x000113c0


	//   ....[73]....
        /*04dc*/ 	.word	0x000113d0


	//   ....[74]....
        /*04e0*/ 	.word	0x000113e0


	//   ....[75]....
        /*04e4*/ 	.word	0x000113f0


	//   ....[76]....
        /*04e8*/ 	.word	0x00011400


	//   ....[77]....
        /*04ec*/ 	.word	0x00011410


	//   ....[78]....
        /*04f0*/ 	.word	0x00011420


	//   ....[79]....
        /*04f4*/ 	.word	0x00011430


	//   ....[80]....
        /*04f8*/ 	.word	0x00011440


	//   ....[81]....
        /*04fc*/ 	.word	0x00011450


	//   ....[82]....
        /*0500*/ 	.word	0x00011460


	//   ....[83]....
        /*0504*/ 	.word	0x00011470


	//   ....[84]....
        /*0508*/ 	.word	0x00011480


	//   ....[85]....
        /*050c*/ 	.word	0x00011490


	//   ....[86]....
        /*0510*/ 	.word	0x000114a0


	//   ....[87]....
        /*0514*/ 	.word	0x000114b0


	//   ....[88]....
        /*0518*/ 	.word	0x000114c0


	//   ....[89]....
        /*051c*/ 	.word	0x000114d0


	//   ....[90]....
        /*0520*/ 	.word	0x000114e0


	//   ....[91]....
        /*0524*/ 	.word	0x000114f0


	//   ....[92]....
        /*0528*/ 	.word	0x00011500


	//   ....[93]....
        /*052c*/ 	.word	0x00011510


	//   ....[94]....
        /*0530*/ 	.word	0x00011520


	//   ....[95]....
        /*0534*/ 	.word	0x00011530


	//   ....[96]....
        /*0538*/ 	.word	0x00011540


	//   ....[97]....
        /*053c*/ 	.word	0x00011550


	//   ....[98]....
        /*0540*/ 	.word	0x00011580


	//   ....[99]....
        /*0544*/ 	.word	0x000115b0


	//   ....[100]....
        /*0548*/ 	.word	0x000115e0


	//   ....[101]....
        /*054c*/ 	.word	0x00011610


	//   ....[102]....
        /*0550*/ 	.word	0x00011640


	//   ....[103]....
        /*0554*/ 	.word	0x00011670


	//   ....[104]....
        /*0558*/ 	.word	0x000116a0


	//   ....[105]....
        /*055c*/ 	.word	0x000116d0


	//   ....[106]....
        /*0560*/ 	.word	0x00011700


	//   ....[107]....
        /*0564*/ 	.word	0x00011730


	//   ....[108]....
        /*0568*/ 	.word	0x00011760


	//   ....[109]....
        /*056c*/ 	.word	0x00011780


	//   ....[110]....
        /*0570*/ 	.word	0x000117b0


	//   ....[111]....
        /*0574*/ 	.word	0x000117e0


	//   ....[112]....
        /*0578*/ 	.word	0x00011810


	//   ....[113]....
        /*057c*/ 	.word	0x00011840


	//   ....[114]....
        /*0580*/ 	.word	0x00011870


	//   ....[115]....
        /*0584*/ 	.word	0x000118a0


	//   ....[116]....
        /*0588*/ 	.word	0x000118d0


	//   ....[117]....
        /*058c*/ 	.word	0x00011910


	//   ....[118]....
        /*0590*/ 	.word	0x00011950


	//   ....[119]....
        /*0594*/ 	.word	0x00011990


	//   ....[120]....
        /*0598*/ 	.word	0x000119c0


	//   ....[121]....
        /*059c*/ 	.word	0x00011a00


	//   ....[122]....
        /*05a0*/ 	.word	0x00011a40


	//   ....[123]....
        /*05a4*/ 	.word	0x00011a70


	//   ....[124]....
        /*05a8*/ 	.word	0x00011aa0


	//   ....[125]....
        /*05ac*/ 	.word	0x00011ad0


	//   ....[126]....
        /*05b0*/ 	.word	0x00011af0


	//   ....[127]....
        /*05b4*/ 	.word	0x00011b00


	//   ....[128]....
        /*05b8*/ 	.word	0x00011b10


	//   ....[129]....
        /*05bc*/ 	.word	0x00011f20


	//   ....[130]....
        /*05c0*/ 	.word	0x00011f60


	//   ....[131]....
        /*05c4*/ 	.word	0x00011fa0


	//   ....[132]....
        /*05c8*/ 	.word	0x00011fd0


	//   ....[133]....
        /*05cc*/ 	.word	0x00012010


	//   ....[134]....
        /*05d0*/ 	.word	0x00012040


	//   ....[135]....
        /*05d4*/ 	.word	0x000129c0


	//   ....[136]....
        /*05d8*/ 	.word	0x000129f0


	//   ....[137]....
        /*05dc*/ 	.word	0x00013840


	//   ....[138]....
        /*05e0*/ 	.word	0x00014f70


	//   ....[139]....
        /*05e4*/ 	.word	0x00014fb0


	//   ....[140]....
        /*05e8*/ 	.word	0x00015020


	//   ....[141]....
        /*05ec*/ 	.word	0x000150a0


	//   ....[142]....
        /*05f0*/ 	.word	0x000150c0


	//   ....[143]....
        /*05f4*/ 	.word	0x00015140


	//   ....[144]....
        /*05f8*/ 	.word	0x00015160


	//   ....[145]....
        /*05fc*/ 	.word	0x00015170


	//   ....[146]....
        /*0600*/ 	.word	0x000154f0


	//   ....[147]....
        /*0604*/ 	.word	0x00015510


	//   ....[148]....
        /*0608*/ 	.word	0x00015520


	//   ....[149]....
        /*060c*/ 	.word	0x00015560


	//   ....[150]....
        /*0610*/ 	.word	0x000155d0


	//   ....[151]....
        /*0614*/ 	.word	0x000155f0


	//   ....[152]....
        /*0618*/ 	.word	0x00015670


	//   ....[153]....
        /*061c*/ 	.word	0x000156b0


	//   ....[154]....
        /*0620*/ 	.word	0x00015c60


	//   ....[155]....
        /*0624*/ 	.word	0x00015c90


	//   ....[156]....
        /*0628*/ 	.word	0x00015cb0


	//   ....[157]....
        /*062c*/ 	.word	0x00015d10


	//   ....[158]....
        /*0630*/ 	.word	0x00015da0


	//   ....[159]....
        /*0634*/ 	.word	0x00015dc0


	//   ....[160]....
        /*0638*/ 	.word	0x00015e40


	//   ....[161]....
        /*063c*/ 	.word	0x00015e60


	//   ....[162]....
        /*0640*/ 	.word	0x000164f0


	//   ....[163]....
        /*0644*/ 	.word	0x00016510


	//   ....[164]....
        /*0648*/ 	.word	0x00016520


	//   ....[165]....
        /*064c*/ 	.word	0x00016540


	//   ....[166]....
        /*0650*/ 	.word	0x00016560


	//   ....[167]....
        /*0654*/ 	.word	0x000165b0


	//   ....[168]....
        /*0658*/ 	.word	0x000165d0


	//   ....[169]....
        /*065c*/ 	.word	0x00016610


	//   ....[170]....
        /*0660*/ 	.word	0x00016950


	//   ....[171]....
        /*0664*/ 	.word	0x00016970


	//   ....[172]....
        /*0668*/ 	.word	0x00016990


	//   ....[173]....
        /*066c*/ 	.word	0x000169b0


	//   ....[174]....
        /*0670*/ 	.word	0x000169d0


	//   ....[175]....
        /*0674*/ 	.word	0x00016a20


	//   ....[176]....
        /*0678*/ 	.word	0x00016a40


	//   ....[177]....
        /*067c*/ 	.word	0x00016a80


	//   ....[178]....
        /*0680*/ 	.word	0x00017b60


	//   ....[179]....
        /*0684*/ 	.word	0x000181e0


	//   ....[180]....
        /*0688*/ 	.word	0x000182d0


	//   ....[181]....
        /*068c*/ 	.word	0x000183c0


	//   ....[182]....
        /*0690*/ 	.word	0x00018420


	//   ....[183]....
        /*0694*/ 	.word	0x00018510


	//   ....[184]....
        /*0698*/ 	.word	0x00018570


	//   ....[185]....
        /*069c*/ 	.word	0x00018660


	//   ....[186]....
        /*06a0*/ 	.word	0x000186c0


	//   ....[187]....
        /*06a4*/ 	.word	0x00018780


	//   ....[188]....
        /*06a8*/ 	.word	0x00018900


	//   ....[189]....
        /*06ac*/ 	.word	0x00018990


	//   ....[190]....
        /*06b0*/ 	.word	0x00018a60


	//   ....[191]....
        /*06b4*/ 	.word	0x00018b10


	//   ....[192]....
        /*06b8*/ 	.word	0x00018b80


	//   ....[193]....
        /*06bc*/ 	.word	0x00018c50


	//   ....[194]....
        /*06c0*/ 	.word	0x00018cc0


	//   ....[195]....
        /*06c4*/ 	.word	0x00018d90


	//   ....[196]....
        /*06c8*/ 	.word	0x00018e10


	//   ....[197]....
        /*06cc*/ 	.word	0x00018e60


	//   ....[198]....
        /*06d0*/ 	.word	0x00018f30


	//   ....[199]....
        /*06d4*/ 	.word	0x00018ff0


	//   ....[200]....
        /*06d8*/ 	.word	0x00019060


	//   ....[201]....
        /*06dc*/ 	.word	0x00019150


	//   ....[202]....
        /*06e0*/ 	.word	0x000191c0


	//   ....[203]....
        /*06e4*/ 	.word	0x00019290


	//   ....[204]....
        /*06e8*/ 	.word	0x000193d0


	//   ....[205]....
        /*06ec*/ 	.word	0x00019470


	//   ....[206]....
        /*06f0*/ 	.word	0x000194d0


	//   ....[207]....
        /*06f4*/ 	.word	0x00019590


	//   ....[208]....
        /*06f8*/ 	.word	0x000195f0


	//   ....[209]....
        /*06fc*/ 	.word	0x000196c0


	//   ....[210]....
        /*0700*/ 	.word	0x00019720


	//   ....[211]....
        /*0704*/ 	.word	0x000197f0


	//   ....[212]....
        /*0708*/ 	.word	0x000198d0


	//   ....[213]....
        /*070c*/ 	.word	0x00019970


	//   ....[214]....
        /*0710*/ 	.word	0x000199e0


	//   ....[215]....
        /*0714*/ 	.word	0x00019aa0


	//   ....[216]....
        /*0718*/ 	.word	0x00019b00


	//   ....[217]....
        /*071c*/ 	.word	0x00019bc0


	//   ....[218]....
        /*0720*/ 	.word	0x00019c20


	//   ....[219]....
        /*0724*/ 	.word	0x00019cf0


	//----- nvinfo : EIATTR_REG_RECONFIG
	.align		4
.L_178:
        /*0728*/ 	.byte	0x01, 0x54
	.zero		2


	//----- nvinfo : EIATTR_SYSCALL_OFFSETS
	.align		4
        /*072c*/ 	.byte	0x04, 0x46
        /*072e*/ 	.short	(.L_180 - .L_179)


	//   ....[0]....
.L_179:
        /*0730*/ 	.word	0x00001860


	//   ....[1]....
        /*0734*/ 	.word	0x00014410


	//   ....[2]....
        /*0738*/ 	.word	0x00014550


	//   ....[3]....
        /*073c*/ 	.word	0x00014690


	//   ....[4]....
        /*0740*/ 	.word	0x000147b0


	//   ....[5]....
        /*0744*/ 	.word	0x000159b0


	//----- nvinfo : EIATTR_MBARRIER_INSTR_OFFSETS
	.align		4
.L_180:
        /*0748*/ 	.byte	0x04, 0x39
        /*074a*/ 	.short	(.L_182 - .L_181)


	//   ....[0]....
.L_181:
        /*074c*/ 	.word	0x00000170
        /*0750*/ 	.word	0x000000ff
        /*0754*/ 	.word	0x0002a800
        /*0758*/ 	.short	0x0100
        /*075a*/ 	.byte	0x08
	.zero		1


	//   ....[1]....
        /*075c*/ 	.word	0x00000180
        /*0760*/ 	.word	0x000000ff
        /*0764*/ 	.word	0x0002a820
        /*0768*/ 	.short	0x0100
        /*076a*/ 	.byte	0x08
	.zero		1


	//   ....[2]....
        /*076c*/ 	.word	0x00000270
        /*0770*/ 	.word	0x000000ff
        /*0774*/ 	.word	0x0002a830
        /*0778*/ 	.short	0x0100
        /*077a*/ 	.byte	0x08
	.zero		1


	//   ....[3]....
        /*077c*/ 	.word	0x00000280
        /*0780*/ 	.word	0x000000ff
        /*0784*/ 	.word	0x0002a840
        /*0788*/ 	.short	0x0100
        /*078a*/ 	.byte	0x08
	.zero		1


	//   ....[4]....
        /*078c*/ 	.word	0x00000290
        /*0790*/ 	.word	0x000000ff
        /*0794*/ 	.word	0x0002a838
        /*0798*/ 	.short	0x0100
        /*079a*/ 	.byte	0x08
	.zero		1


	//   ....[5]....
        /*079c*/ 	.word	0x000002a0
        /*07a0*/ 	.word	0x000000ff
        /*07a4*/ 	.word	0x0002a848
        /*07a8*/ 	.short	0x0100
        /*07aa*/ 	.byte	0x08
	.zero		1


	//   ....[6]....
        /*07ac*/ 	.word	0x000003d0
        /*07b0*/ 	.word	0x000000ff
        /*07b4*/ 	.word	0x0002a850
        /*07b8*/ 	.short	0x0100
        /*07ba*/ 	.byte	0x08
	.zero		1


	//   ....[7]....
        /*07bc*/ 	.word	0x000003e0
        /*07c0*/ 	.word	0x000000ff
        /*07c4*/ 	.word	0x0002a860
        /*07c8*/ 	.short	0x0100
        /*07ca*/ 	.byte	0x08
	.zero		1


	//   ....[8]....
        /*07cc*/ 	.word	0x000003f0
        /*07d0*/ 	.word	0x000000ff
        /*07d4*/ 	.word	0x0002a858
        /*07d8*/ 	.short	0x0100
        /*07da*/ 	.byte	0x08
	.zero		1


	//   ....[9]....
        /*07dc*/ 	.word	0x00000400
        /*07e0*/ 	.word	0x000000ff
        /*07e4*/ 	.word	0x0002a868
        /*07e8*/ 	.short	0x0100
        /*07ea*/ 	.byte	0x08
	.zero		1


	//   ....[10]....
        /*07ec*/ 	.word	0x000004f0
        /*07f0*/ 	.word	0x000000ff
        /*07f4*/ 	.word	0x0002a870
        /*07f8*/ 	.short	0x0100
        /*07fa*/ 	.byte	0x06
	.zero		1


	//   ....[11]....
        /*07fc*/ 	.word	0x00000500
        /*0800*/ 	.word	0x000000ff
        /*0804*/ 	.word	0x0002a880
        /*0808*/ 	.short	0x0100
        /*080a*/ 	.byte	0x06
	.zero		1


	//   ....[12]....
        /*080c*/ 	.word	0x00000510
        /*0810*/ 	.word	0x000000ff
        /*0814*/ 	.word	0x0002a878
        /*0818*/ 	.short	0x0100
        /*081a*/ 	.byte	0x06
	.zero		1


	//   ....[13]....
        /*081c*/ 	.word	0x00000520
        /*0820*/ 	.word	0x000000ff
        /*0824*/ 	.word	0x0002a888
        /*0828*/ 	.short	0x0100
        /*082a*/ 	.byte	0x06
	.zero		1


	//   ....[14]....
        /*082c*/ 	.word	0x00000650
        /*0830*/ 	.word	0x000000ff
        /*0834*/ 	.word	0x0002a890
        /*0838*/ 	.short	0x0100
        /*083a*/ 	.byte	0x08
	.zero		1


	//   ....[15]....
        /*083c*/ 	.word	0x00000660
        /*0840*/ 	.word	0x000000ff
        /*0844*/ 	.word	0x0002a8a0
        /*0848*/ 	.short	0x0100
        /*084a*/ 	.byte	0x08
	.zero		1


	//   ....[16]....
        /*084c*/ 	.word	0x00000670
        /*0850*/ 	.word	0x000000ff
        /*0854*/ 	.word	0x0002a898
        /*0858*/ 	.short	0x0100
        /*085a*/ 	.byte	0x08
	.zero		1


	//   ....[17]....
        /*085c*/ 	.word	0x00000680
        /*0860*/ 	.word	0x000000ff
        /*0864*/ 	.word	0x0002a8a8
        /*0868*/ 	.short	0x0100
        /*086a*/ 	.byte	0x08
	.zero		1


	//   ....[18]....
        /*086c*/ 	.word	0x000007c0
        /*0870*/ 	.word	0x000000ff
        /*0874*/ 	.word	0x0002a8b0
        /*0878*/ 	.short	0x0100
        /*087a*/ 	.byte	0x08
	.zero		1


	//   ....[19]....
        /*087c*/ 	.word	0x000007d0
        /*0880*/ 	.word	0x000000ff
        /*0884*/ 	.word	0x0002a8c0
        /*0888*/ 	.short	0x0100
        /*088a*/ 	.byte	0x08
	.zero		1


	//   ....[20]....
        /*088c*/ 	.word	0x000007e0
        /*0890*/ 	.word	0x000000ff
        /*0894*/ 	.word	0x0002a8b8
        /*0898*/ 	.short	0x0100
        /*089a*/ 	.byte	0x08
	.zero		1


	//   ....[21]....
        /*089c*/ 	.word	0x000007f0
        /*08a0*/ 	.word	0x000000ff
        /*08a4*/ 	.word	0x0002a8c8
        /*08a8*/ 	.short	0x0100
        /*08aa*/ 	.byte	0x08
	.zero		1


	//   ....[22]....
        /*08ac*/ 	.word	0x00001b30
        /*08b0*/ 	.word	0x000000ff
        /*08b4*/ 	.word	0x0002a800
        /*08b8*/ 	.short	0x010a
        /*08ba*/ 	.byte	0x24
	.zero		1


	//   ....[23]....
        /*08bc*/ 	.word	0x00001bc0
        /*08c0*/ 	.word	0x000000ff
        /*08c4*/ 	.word	0x0002a830
        /*08c8*/ 	.short	0x010a
        /*08ca*/ 	.byte	0x24
	.zero		1


	//   ....[24]....
        /*08cc*/ 	.word	0x00001c20
        /*08d0*/ 	.word	0x000000ff
        /*08d4*/ 	.word	0x0002a830
        /*08d8*/ 	.short	0x010a
        /*08da*/ 	.byte	0x24
	.zero		1


	//   ....[25]....
        /*08dc*/ 	.word	0x00002650
        /*08e0*/ 	.word	0x000000ff
        /*08e4*/ 	.word	0x00000000
        /*08e8*/ 	.short	0x0101
        /*08ea*/ 	.byte	0x06
	.zero		1


	//   ....[26]....
        /*08ec*/ 	.word	0x00005cb0
        /*08f0*/ 	.word	0x000000ff
        /*08f4*/ 	.word	0x0002a830
        /*08f8*/ 	.short	0x010a
        /*08fa*/ 	.byte	0x06
	.zero		1


	//   ....[27]....
        /*08fc*/ 	.word	0x00005cf0
        /*0900*/ 	.word	0x000000ff
        /*0904*/ 	.word	0x0002a830
        /*0908*/ 	.short	0x010a
        /*090a*/ 	.byte	0x06
	.zero		1


	//   ....[28]....
        /*090c*/ 	.word	0x00005fc0
        /*0910*/ 	.word	0x000000ff
        /*0914*/ 	.word	0x0002a850
        /*0918*/ 	.short	0x010a
        /*091a*/ 	.byte	0x06
	.zero		1


	//   ....[29]....
        /*091c*/ 	.word	0x00006000
        /*0920*/ 	.word	0x000000ff
        /*0924*/ 	.word	0x0002a850
        /*0928*/ 	.short	0x010a
        /*092a*/ 	.byte	0x06
	.zero		1


	//   ....[30]....
        /*092c*/ 	.word	0x00006770
        /*0930*/ 	.word	0x000000ff
        /*0934*/ 	.word	0x00000000
        /*0938*/ 	.short	0x0101
        /*093a*/ 	.byte	0x06
	.zero		1


	//   ....[31]....
        /*093c*/ 	.word	0x00008dc0
        /*0940*/ 	.word	0x000000ff
        /*0944*/ 	.word	0x00000000
        /*0948*/ 	.short	0x0101
        /*094a*/ 	.byte	0x0a
	.zero		1


	//   ....[32]....
        /*094c*/ 	.word	0x00009920
        /*0950*/ 	.word	0x000000ff
        /*0954*/ 	.word	0x0002a830
        /*0958*/ 	.short	0x010a
        /*095a*/ 	.byte	0x06
	.zero		1


	//   ....[33]....
        /*095c*/ 	.word	0x00009960
        /*0960*/ 	.word	0x000000ff
        /*0964*/ 	.word	0x0002a830
        /*0968*/ 	.short	0x010a
        /*096a*/ 	.byte	0x06
	.zero		1


	//   ....[34]....
        /*096c*/ 	.word	0x00009c30
        /*0970*/ 	.word	0x000000ff
        /*0974*/ 	.word	0x0002a850
        /*0978*/ 	.short	0x010a
        /*097a*/ 	.byte	0x06
	.zero		1


	//   ....[35]....
        /*097c*/ 	.word	0x00009c70
        /*0980*/ 	.word	0x000000ff
        /*0984*/ 	.word	0x0002a850
        /*0988*/ 	.short	0x010a
        /*098a*/ 	.byte	0x06
	.zero		1


	//   ....[36]....
        /*098c*/ 	.word	0x0000a390
        /*0990*/ 	.word	0x000000ff
        /*0994*/ 	.word	0x00000000
        /*0998*/ 	.short	0x0101
        /*099a*/ 	.byte	0x07
	.zero		1


	//   ....[37]....
        /*099c*/ 	.word	0x0000b910
        /*09a0*/ 	.word	0x000000ff
        /*09a4*/ 	.word	0x00000000
        /*09a8*/ 	.short	0x0101
        /*09aa*/ 	.byte	0x07
	.zero		1


	//   ....[38]....
        /*09ac*/ 	.word	0x0000c230
        /*09b0*/ 	.word	0x000000ff
        /*09b4*/ 	.word	0x0002a830
        /*09b8*/ 	.short	0x010a
        /*09ba*/ 	.byte	0x06
	.zero		1


	//   ....[39]....
        /*09bc*/ 	.word	0x0000c270
        /*09c0*/ 	.word	0x000000ff
        /*09c4*/ 	.word	0x0002a830
        /*09c8*/ 	.short	0x010a
        /*09ca*/ 	.byte	0x06
	.zero		1


	//   ....[40]....
        /*09cc*/ 	.word	0x0000c500
        /*09d0*/ 	.word	0x000000ff
        /*09d4*/ 	.word	0x0002a850
        /*09d8*/ 	.short	0x010a
        /*09da*/ 	.byte	0x06
	.zero		1


	//   ....[41]....
        /*09dc*/ 	.word	0x0000c540
        /*09e0*/ 	.word	0x000000ff
        /*09e4*/ 	.word	0x0002a850
        /*09e8*/ 	.short	0x010a
        /*09ea*/ 	.byte	0x06
	.zero		1


	//   ....[42]....
        /*09ec*/ 	.word	0x0000cc90
        /*09f0*/ 	.word	0x000000ff
        /*09f4*/ 	.word	0x00000000
        /*09f8*/ 	.short	0x0101
        /*09fa*/ 	.byte	0x06
	.zero		1


	//   ....[43]....
        /*09fc*/ 	.word	0x0000f2d0
        /*0a00*/ 	.word	0x000000ff
        /*0a04*/ 	.word	0x00000000
        /*0a08*/ 	.short	0x0101
        /*0a0a*/ 	.byte	0x07
	.zero		1


	//   ....[44]....
        /*0a0c*/ 	.word	0x0000fac0
        /*0a10*/ 	.word	0x000000ff
        /*0a14*/ 	.word	0x0002a850
        /*0a18*/ 	.short	0x010a
        /*0a1a*/ 	.byte	0x0b
	.zero		1


	//   ....[45]....
        /*0a1c*/ 	.word	0x0000fb00
        /*0a20*/ 	.word	0x000000ff
        /*0a24*/ 	.word	0x0002a850
        /*0a28*/ 	.short	0x010a
        /*0a2a*/ 	.byte	0x0b
	.zero		1


	//   ....[46]....
        /*0a2c*/ 	.word	0x00010120
        /*0a30*/ 	.word	0x000000ff
        /*0a34*/ 	.word	0x00000000
        /*0a38*/ 	.short	0x0101
        /*0a3a*/ 	.byte	0x04
	.zero		1


	//   ....[47]....
        /*0a3c*/ 	.word	0x00012050
        /*0a40*/ 	.word	0x000000ff
        /*0a44*/ 	.word	0x00000000
        /*0a48*/ 	.short	0x0101
        /*0a4a*/ 	.byte	0x04
	.zero		1


	//   ....[48]....
        /*0a4c*/ 	.word	0x00014d40
        /*0a50*/ 	.word	0x000000ff
        /*0a54*/ 	.word	0x0002a880
        /*0a58*/ 	.short	0x010a
        /*0a5a*/ 	.byte	0x30
	.zero		1


	//   ....[49]....
        /*0a5c*/ 	.word	0x000152b0
        /*0a60*/ 	.word	0x000000ff
        /*0a64*/ 	.word	0x0002a870
        /*0a68*/ 	.short	0x0107
        /*0a6a*/ 	.byte	0x30
	.zero		1


	//   ....[50]....
        /*0a6c*/ 	.word	0x00015320
        /*0a70*/ 	.word	0x000000ff
        /*0a74*/ 	.word	0x0002a870
        /*0a78*/ 	.short	0x0101
        /*0a7a*/ 	.byte	0x30
	.zero		1


	//   ....[51]....
        /*0a7c*/ 	.word	0x00015350
        /*0a80*/ 	.word	0x000000ff
        /*0a84*/ 	.word	0x0002a840
        /*0a88*/ 	.short	0x010a
        /*0a8a*/ 	.byte	0x30
	.zero		1


	//   ....[52]....
        /*0a8c*/ 	.word	0x00015760
        /*0a90*/ 	.word	0x000000ff
        /*0a94*/ 	.word	0x0002a830
        /*0a98*/ 	.short	0x0107
        /*0a9a*/ 	.byte	0x30
	.zero		1


	//   ....[53]....
        /*0a9c*/ 	.word	0x000157d0
        /*0aa0*/ 	.word	0x000000ff
        /*0aa4*/ 	.word	0x0002a830
        /*0aa8*/ 	.short	0x0101
        /*0aaa*/ 	.byte	0x30
	.zero		1


	//   ....[54]....
        /*0aac*/ 	.word	0x00015f70
        /*0ab0*/ 	.word	0x000000ff
        /*0ab4*/ 	.word	0x0002a800
        /*0ab8*/ 	.short	0x0107
        /*0aba*/ 	.byte	0x30
	.zero		1


	//   ....[55]....
        /*0abc*/ 	.word	0x00015fd0
        /*0ac0*/ 	.word	0x000000ff
        /*0ac4*/ 	.word	0x0002a800
        /*0ac8*/ 	.short	0x0101
        /*0aca*/ 	.byte	0x30
	.zero		1


	//   ....[56]....
        /*0acc*/ 	.word	0x00016000
        /*0ad0*/ 	.word	0x000000ff
        /*0ad4*/ 	.word	0x0002a820
        /*0ad8*/ 	.short	0x010a
        /*0ada*/ 	.byte	0x30
	.zero		1


	//   ....[57]....
        /*0adc*/ 	.word	0x00016300
        /*0ae0*/ 	.word	0x00000006
        /*0ae4*/ 	.word	0x0002a880
        /*0ae8*/ 	.short	0x010a
        /*0aea*/ 	.byte	0x3f
	.zero		1


	//   ....[58]....
        /*0aec*/ 	.word	0x00016700
        /*0af0*/ 	.word	0x00000006
        /*0af4*/ 	.word	0x0002a870
        /*0af8*/ 	.short	0x0107
        /*0afa*/ 	.byte	0x3f
	.zero		1


	//   ....[59]....
        /*0afc*/ 	.word	0x00016770
        /*0b00*/ 	.word	0x00000006
        /*0b04*/ 	.word	0x0002a870
        /*0b08*/ 	.short	0x0101
        /*0b0a*/ 	.byte	0x3f
	.zero		1


	//   ....[60]....
        /*0b0c*/ 	.word	0x000167a0
        /*0b10*/ 	.word	0x00000006
        /*0b14*/ 	.word	0x0002a840
        /*0b18*/ 	.short	0x010a
        /*0b1a*/ 	.byte	0x3f
	.zero		1


	//   ....[61]....
        /*0b1c*/ 	.word	0x00016b70
        /*0b20*/ 	.word	0x00000006
        /*0b24*/ 	.word	0x0002a830
        /*0b28*/ 	.short	0x0107
        /*0b2a*/ 	.byte	0x3f
	.zero		1


	//   ....[62]....
        /*0b2c*/ 	.word	0x00016bf0
        /*0b30*/ 	.word	0x00000006
        /*0b34*/ 	.word	0x0002a830
        /*0b38*/ 	.short	0x0101
        /*0b3a*/ 	.byte	0x3f
	.zero		1


	//   ....[63]....
        /*0b3c*/ 	.word	0x00016c70
        /*0b40*/ 	.word	0x00000002
        /*0b44*/ 	.word	0x0002a870
        /*0b48*/ 	.short	0x010a
        /*0b4a*/ 	.byte	0x3f
	.zero		1


	//   ....[64]....
        /*0b4c*/ 	.word	0x00016ce0
        /*0b50*/ 	.word	0x00000002
        /*0b54*/ 	.word	0x0002a860
        /*0b58*/ 	.short	0x010a
        /*0b5a*/ 	.byte	0x3f
	.zero		1


	//   ....[65]....
        /*0b5c*/ 	.word	0x00017270
        /*0b60*/ 	.word	0x00000002
        /*0b64*/ 	.word	0x0002a850
        /*0b68*/ 	.short	0x0101
        /*0b6a*/ 	.byte	0x3f
	.zero		1


	//   ....[66]....
        /*0b6c*/ 	.word	0x00017310
        /*0b70*/ 	.word	0x00000002
        /*0b74*/ 	.word	0x00000000
        /*0b78*/ 	.short	0x0101
        /*0b7a*/ 	.byte	0x3f
	.zero		1


	//   ....[67]....
        /*0b7c*/ 	.word	0x000173e0
        /*0b80*/ 	.word	0x00000002
        /*0b84*/ 	.word	0x0002a870
        /*0b88*/ 	.short	0x010a
        /*0b8a*/ 	.byte	0x3f
	.zero		1


	//   ....[68]....
        /*0b8c*/ 	.word	0x00017460
        /*0b90*/ 	.word	0x00000002
        /*0b94*/ 	.word	0x0002a860
        /*0b98*/ 	.short	0x010a
        /*0b9a*/ 	.byte	0x3f
	.zero		1


	//   ....[69]....
        /*0b9c*/ 	.word	0x000179f0
        /*0ba0*/ 	.word	0x00000002
        /*0ba4*/ 	.word	0x0002a850
        /*0ba8*/ 	.short	0x0101
        /*0baa*/ 	.byte	0x3f
	.zero		1


	//   ....[70]....
        /*0bac*/ 	.word	0x00017a70
        /*0bb0*/ 	.word	0x00000002
        /*0bb4*/ 	.word	0x00000000
        /*0bb8*/ 	.short	0x0101
        /*0bba*/ 	.byte	0x3f
	.zero		1


	//   ....[71]....
        /*0bbc*/ 	.word	0x00017b10
        /*0bc0*/ 	.word	0x00000006
        /*0bc4*/ 	.word	0x0002a820
        /*0bc8*/ 	.short	0x010a
        /*0bca*/ 	.byte	0x3f
	.zero		1


	//   ....[72]....
        /*0bcc*/ 	.word	0x00017c30
        /*0bd0*/ 	.word	0x00000005
        /*0bd4*/ 	.word	0x0002a840
        /*0bd8*/ 	.short	0x010a
        /*0bda*/ 	.byte	0x3f
	.zero		1


	//   ....[73]....
        /*0bdc*/ 	.word	0x00017cd0
        /*0be0*/ 	.word	0x00000003
        /*0be4*/ 	.word	0x0002a840
        /*0be8*/ 	.short	0x010a
        /*0bea*/ 	.byte	0x3f
	.zero		1


	//   ....[74]....
        /*0bec*/ 	.word	0x00017d10
        /*0bf0*/ 	.word	0x00000005
        /*0bf4*/ 	.word	0x0002a860
        /*0bf8*/ 	.short	0x010a
        /*0bfa*/ 	.byte	0x3f
	.zero		1


	//   ....[75]....
        /*0bfc*/ 	.word	0x00017d50
        /*0c00*/ 	.word	0x00000003
        /*0c04*/ 	.word	0x0002a860
        /*0c08*/ 	.short	0x010a
        /*0c0a*/ 	.byte	0x3f
	.zero		1


	//   ....[76]....
        /*0c0c*/ 	.word	0x00017d90
        /*0c10*/ 	.word	0x00000005
        /*0c14*/ 	.word	0x0002a880
        /*0c18*/ 	.short	0x010a
        /*0c1a*/ 	.byte	0x3f
	.zero		1


	//   ....[77]....
        /*0c1c*/ 	.word	0x00017dd0
        /*0c20*/ 	.word	0x00000003
        /*0c24*/ 	.word	0x0002a880
        /*0c28*/ 	.short	0x010a
        /*0c2a*/ 	.byte	0x3f
	.zero		1


	//   ....[78]....
        /*0c2c*/ 	.word	0x00017e40
        /*0c30*/ 	.word	0x00000003
        /*0c34*/ 	.word	0x0002a800
        /*0c38*/ 	.short	0x010a
        /*0c3a*/ 	.byte	0x3f
	.zero		1


	//   ....[79]....
        /*0c3c*/ 	.word	0x00017ea0
        /*0c40*/ 	.word	0x00000003
        /*0c44*/ 	.word	0x0002a830
        /*0c48*/ 	.short	0x010a
        /*0c4a*/ 	.byte	0x3f
	.zero		1


	//   ....[80]....
        /*0c4c*/ 	.word	0x00017f00
        /*0c50*/ 	.word	0x0000000c
        /*0c54*/ 	.word	0x0002a830
        /*0c58*/ 	.short	0x010a
        /*0c5a*/ 	.byte	0x3f
	.zero		1


	//   ....[81]....
        /*0c5c*/ 	.word	0x00017f60
        /*0c60*/ 	.word	0x0000000c
        /*0c64*/ 	.word	0x0002a850
        /*0c68*/ 	.short	0x010a
        /*0c6a*/ 	.byte	0x3f
	.zero		1


	//   ....[82]....
        /*0c6c*/ 	.word	0x00017fc0
        /*0c70*/ 	.word	0x0000000c
        /*0c74*/ 	.word	0x0002a830
        /*0c78*/ 	.short	0x010a
        /*0c7a*/ 	.byte	0x3f
	.zero		1


	//   ....[83]....
        /*0c7c*/ 	.word	0x00018020
        /*0c80*/ 	.word	0x0000000c
        /*0c84*/ 	.word	0x0002a850
        /*0c88*/ 	.short	0x010a
        /*0c8a*/ 	.byte	0x3f
	.zero		1


	//   ....[84]....
        /*0c8c*/ 	.word	0x00018080
        /*0c90*/ 	.word	0x0000000d
        /*0c94*/ 	.word	0x0002a830
        /*0c98*/ 	.short	0x010a
        /*0c9a*/ 	.byte	0x3f
	.zero		1


	//   ....[85]....
        /*0c9c*/ 	.word	0x000180e0
        /*0ca0*/ 	.word	0x0000000d
        /*0ca4*/ 	.word	0x0002a850
        /*0ca8*/ 	.short	0x010a
        /*0caa*/ 	.byte	0x3f
	.zero		1


	//   ....[86]....
        /*0cac*/ 	.word	0x00018140
        /*0cb0*/ 	.word	0x00000005
        /*0cb4*/ 	.word	0x0002a850
        /*0cb8*/ 	.short	0x010a
        /*0cba*/ 	.byte	0x3f
	.zero		1


	//   ....[87]....
        /*0cbc*/ 	.word	0x00018220
        /*0cc0*/ 	.word	0x00000003
        /*0cc4*/ 	.word	0x0002a880
        /*0cc8*/ 	.short	0x010a
        /*0cca*/ 	.byte	0x3f
	.zero		1


	//   ....[88]....
        /*0ccc*/ 	.word	0x00018850
        /*0cd0*/ 	.word	0x00000003
        /*0cd4*/ 	.word	0x0002a840
        /*0cd8*/ 	.short	0x010a
        /*0cda*/ 	.byte	0x3f
	.zero		1


	//   ....[89]....
        /*0cdc*/ 	.word	0x000192d0
        /*0ce0*/ 	.word	0x00000003
        /*0ce4*/ 	.word	0x0002a820
        /*0ce8*/ 	.short	0x010a
        /*0cea*/ 	.byte	0x3f
	.zero		1


	//   ....[90]....
        /*0cec*/ 	.word	0x00019320
        /*0cf0*/ 	.word	0x00000006
        /*0cf4*/ 	.word	0x0002a880
        /*0cf8*/ 	.short	0x010a
        /*0cfa*/ 	.byte	0x3f
	.zero		1


	//   ....[91]....
        /*0cfc*/ 	.word	0x00019820
        /*0d00*/ 	.word	0x00000006
        /*0d04*/ 	.word	0x0002a840
        /*0d08*/ 	.short	0x010a
        /*0d0a*/ 	.byte	0x3f
	.zero		1


	//   ....[92]....
        /*0d0c*/ 	.word	0x00019d20
        /*0d10*/ 	.word	0x00000002
        /*0d14*/ 	.word	0x0002a870
        /*0d18*/ 	.short	0x010a
        /*0d1a*/ 	.byte	0x3f
	.zero		1


	//   ....[93]....
        /*0d1c*/ 	.word	0x00019d70
        /*0d20*/ 	.word	0x00000002
        /*0d24*/ 	.word	0x0002a860
        /*0d28*/ 	.short	0x010a
        /*0d2a*/ 	.byte	0x3f
	.zero		1


	//   ....[94]....
        /*0d2c*/ 	.word	0x00019dc0
        /*0d30*/ 	.word	0x00000002
        /*0d34*/ 	.word	0x0002a870
        /*0d38*/ 	.short	0x010a
        /*0d3a*/ 	.byte	0x3f
	.zero		1


	//   ....[95]....
        /*0d3c*/ 	.word	0x00019e10
        /*0d40*/ 	.word	0x00000002
        /*0d44*/ 	.word	0x0002a860
        /*0d48*/ 	.short	0x010a
        /*0d4a*/ 	.byte	0x3f
	.zero		1


	//   ....[96]....
        /*0d4c*/ 	.word	0x00019e60
        /*0d50*/ 	.word	0x00000006
        /*0d54*/ 	.word	0x0002a820
        /*0d58*/ 	.short	0x010a
        /*0d5a*/ 	.byte	0x3f
	.zero		1


	//   ....[97]....
        /*0d5c*/ 	.word	0x00019eb0
        /*0d60*/ 	.word	0x00000005
        /*0d64*/ 	.word	0x0002a840
        /*0d68*/ 	.short	0x010a
        /*0d6a*/ 	.byte	0x3f
	.zero		1


	//   ....[98]....
        /*0d6c*/ 	.word	0x00019f00
        /*0d70*/ 	.word	0x00000003
        /*0d74*/ 	.word	0x0002a840
        /*0d78*/ 	.short	0x010a
        /*0d7a*/ 	.byte	0x3f
	.zero		1


	//   ....[99]....
        /*0d7c*/ 	.word	0x00019f50
        /*0d80*/ 	.word	0x00000005
        /*0d84*/ 	.word	0x0002a860
        /*0d88*/ 	.short	0x010a
        /*0d8a*/ 	.byte	0x3f
	.zero		1


	//   ....[100]....
        /*0d8c*/ 	.word	0x00019fa0
        /*0d90*/ 	.word	0x00000003
        /*0d94*/ 	.word	0x0002a860
        /*0d98*/ 	.short	0x010a
        /*0d9a*/ 	.byte	0x3f
	.zero		1


	//   ....[101]....
        /*0d9c*/ 	.word	0x00019ff0
        /*0da0*/ 	.word	0x00000005
        /*0da4*/ 	.word	0x0002a880
        /*0da8*/ 	.short	0x010a
        /*0daa*/ 	.byte	0x3f
	.zero		1


	//----- nvinfo : EIATTR_NUM_MBARRIERS
	.align		4
.L_182:
        /*0dac*/ 	.byte	0x03, 0x38
        /*0dae*/ 	.short	0x0016


	//----- nvinfo : EIATTR_EXIT_INSTR_OFFSETS
	.align		4
        /*0db0*/ 	.byte	0x04, 0x1c
        /*0db2*/ 	.short	(.L_184 - .L_183)


	//   ....[0]....
.L_183:
        /*0db4*/ 	.word	0x00017e20


	//----- nvinfo : EIATTR_MAX_THREADS
	.align		4
.L_184:
        /*0db8*/ 	.byte	0x04, 0x05
        /*0dba*/ 	.short	(.L_186 - .L_185)
.L_185:
        /*0dbc*/ 	.word	0x00000180
        /*0dc0*/ 	.word	0x00000001
        /*0dc4*/ 	.word	0x00000001


	//----- nvinfo : EIATTR_CRS_STACK_SIZE
	.align		4
.L_186:
        /*0dc8*/ 	.byte	0x04, 0x1e
        /*0dca*/ 	.short	(.L_188 - .L_187)
.L_187:
        /*0dcc*/ 	.word	0x00000000


	//----- nvinfo : EIATTR_CBANK_PARAM_SIZE
	.align		4
.L_188:
        /*0dd0*/ 	.byte	0x03, 0x19
        /*0dd2*/ 	.short	0x0a70


	//----- nvinfo : EIATTR_PARAM_CBANK
	.align		4
        /*0dd4*/ 	.byte	0x04, 0x0a
        /*0dd6*/ 	.short	(.L_190 - .L_189)
	.align		4
.L_189:
        /*0dd8*/ 	.word	index@(.nv.constant0._ZN7cutlass13device_kernelIN5flash11enable_sm90INS1_16FlashAttnFwdSm90INS1_25CollectiveMainloopFwdSm90ILi2EN4cute5tupleIJNS5_1CILi1EEES8_S8_EEENS6_IJNS7_ILi128EEESA_NS7_ILi192EEEEEELi192ENS_12float_e4m3_tEfNS_4arch4Sm90ELb0ELb1ELb1ELb0ELb1ELb0ELb0ELb1ELb1ELb1ELb1ELb0EEENS1_21CollectiveEpilogueFwdINS6_IJSA_SB_SA_EEES9_NS_10bfloat16_tESF_Li256ELb0ELb1ELb1ELb1EEENS1_19SingleTileSchedulerILb0ELb1ELb1ELi128EEEEEEEEEvNT_6ParamsE)
        /*0ddc*/ 	.short	0x0210
        /*0dde*/ 	.short	0x0a70


	//----- nvinfo : EIATTR_SW_WAR
	.align		4
.L_190:
        /*0de0*/ 	.byte	0x04, 0x36
        /*0de2*/ 	.short	(.L_192 - .L_191)
.L_191:
        /*0de4*/ 	.word	0x00000008
.L_192:


//--------------------- .nv.info._ZN7cutlass13device_kernelIN5flash11enable_sm90INS1_16FlashAttnFwdSm90INS1_25CollectiveMainloopFwdSm90ILi2EN4cute5tupleIJNS5_1CILi1EEES8_S8_EEENS6_IJNS7_ILi128EEESA_NS7_ILi192EEEEEELi192ENS_12float_e4m3_tEfNS_4arch4Sm90ELb0ELb1ELb1ELb1ELb1ELb0ELb0ELb1ELb1ELb1ELb1ELb0EEENS1_21CollectiveEpilogueFwdINS6_IJSA_SB_SA_EEES9_NS_10bfloat16_tESF_Li256ELb1ELb1ELb1ELb1EEENS1_36VarlenDynamicPersistentTileSchedulerILi128ELi128ELi256ELi128ELb1ELb1ELb1ELb1ELb0ELb1EEEEEEEEEvNT_6ParamsE --------------------------
	.section	.nv.info._ZN7cutlass13device_kernelIN5flash11enable_sm90INS1_16FlashAttnFwdSm90INS1_25CollectiveMainloopFwdSm90ILi2EN4cute5tupleIJNS5_1CILi1EEES8_S8_EEENS6_IJNS7_ILi128EEESA_NS7_ILi192EEEEEELi192ENS_12float_e4m3_tEfNS_4arch4Sm90ELb0ELb1ELb1ELb1ELb1ELb0ELb0ELb1ELb1ELb1ELb1ELb0EEENS1_21CollectiveEpilogueFwdINS6_IJSA_SB_SA_EEES9_NS_10bfloat16_tESF_Li256ELb1ELb1ELb1ELb1EEENS1_36VarlenDynamicPersistentTileSchedulerILi128ELi128ELi256ELi128ELb1ELb1ELb1ELb1ELb0ELb1EEEEEEEEEvNT_6ParamsE,"",@"SHT_CUDA_INFO"
	.sectionflags	@""
	.align	4


	//----- nvinfo : EIATTR_CUDA_API_VERSION
	.align		4
        /*0000*/ 	.byte	0x04, 0x37
        /*0002*/ 	.short	(.L_194 - .L_193)
.L_193:
        /*0004*/ 	.word	0x00000082


	//----- nvinfo : EIATTR_KPARAM_INFO
	.align		4
.L_194:
        /*0008*/ 	.byte	0x04, 0x17
        /*000a*/ 	.short	(.L_196 - .L_195)
.L_195:
        /*000c*/ 	.word	0x00000000
        /*0010*/ 	.short	0x0000
        /*0012*/ 	.short	0x0070
        /*0014*/ 	.byte	0x00, 0xf0, 0x01, 0x2a


	//----- nvinfo : EIATTR_SPARSE_MMA_MASK
	.align		4
.L_196:
        /*0018*/ 	.byte	0x03, 0x50
        /*001a*/ 	.short	0x0000


	//----- nvinfo : EIATTR_MAXREG_COUNT
	.align		4
        /*001c*/ 	.byte	0x03, 0x1b
        /*001e*/ 	.short	0x00a8


	//----- nvinfo : EIATTR_NUM_BARRIERS
	.align		4
        /*0020*/ 	.byte	0x02, 0x4c
        /*0022*/ 	.byte	0x10
	.zero		1


	//----- nvinfo : EIATTR_EXTERNS
	.align		4
        /*0024*/ 	.byte	0x04, 0x0f
        /*0026*/ 	.short	(.L_198 - .L_197)


	//   ....[0]....
	.align		4
.L_197:
        /*0028*/ 	.word	index@(__assertfail)


	//----- nvinfo : EIATTR_ANNOTATIONS
	.align		4
.L_198:
        /*002c*/ 	.byte	0x04, 0x55
        /*002e*/ 	.short	(.L_200 - .L_199)


	//   ....[0]....
.L_199:
        /*0030*/ 	.word	0x00000001
        /*0034*/ 	.byte	0xb0, 0x0c, 0x00, 0x00, 0x01, 0x00, 0x00, 0x00, 0xf0, 0x0c, 0x00, 0x00, 0x01, 0x00, 0x00, 0x00
        /*0044*/ 	.byte	0x90, 0x10, 0x01, 0x00, 0x01, 0x00, 0x00, 0x00, 0xe0, 0x2f, 0x01, 0x00, 0x01, 0x00, 0x00, 0x00
        /*0054*/ 	.byte	0x10, 0x6d, 0x01, 0x00, 0x01, 0x00, 0x00, 0x00, 0xb0, 0x6d, 0x01, 0x00, 0x01, 0x00, 0x00, 0x00
        /*0064*/ 	.byte	0x50, 0x9c, 0x01, 0x00, 0x01, 0x00, 0x00, 0x00, 0x70, 0x9c, 0x01, 0x00, 0x01, 0x00, 0x00, 0x00
        /*0074*/ 	.byte	0x40, 0xc9, 0x01, 0x00


	//----- nvinfo : EIATTR_MERCURY_ISA_VERSION
	.align		4
.L_200:
        /*0078*/ 	.byte	0x03, 0x5f
        /*007a*/ 	.short	0x0101


	//----- nvinfo : EIATTR_UNUSED_LOAD_BYTE_OFFSET
	.align		4
        /*007c*/ 	.byte	0x04, 0x44
        /*007e*/ 	.short	(.L_202 - .L_201)


	//   ....[0]....
.L_201:
        /*0080*/ 	.word	0x00000980
        /*0084*/ 	.word	0x0000fff0


	//   ....[1]....
        /*0088*/ 	.word	0x00010f60
        /*008c*/ 	.word	0x0000fff0


	//----- nvinfo : EIATTR_INT_WARP_WIDE_INSTR_OFFSETS
	.align		4
.L_202:
        /*0090*/ 	.byte	0x04, 0x31
        /*0092*/ 	.short	(.L_204 - .L_203)


	//   ....[0]....
.L_203:
        /*0094*/ 	.word	0x000000c0


	//   ....[1]....
        /*0098*/ 	.word	0x000000d0


	//   ....[2]....
        /*009c*/ 	.word	0x00000170


	//   ....[3]....
        /*00a0*/ 	.word	0x00017d90


	//   ....[4]....
        /*00a4*/ 	.word	0x00017e20


	//   ....[5]....
        /*00a8*/ 	.word	0x0001b150


	//   ....[6]....
        /*00ac*/ 	.word	0x0001b1e0


	//----- nvinfo : EIATTR_COOP_GROUP_MASK_REGIDS
	.align		4
.L_204:
        /*00b0*/ 	.byte	0x04, 0x29
        /*00b2*/ 	.short	(.L_206 - .L_205)


	//   ....[0]....
.L_205:
        /*00b4*/ 	.word	0xffffffff


	//   ....[1]....
        /*00b8*/ 	.word	0xffffffff


	//   ....[2]....
        /*00bc*/ 	.word	0xffffffff


	//   ....[3]....
        /*00c0*/ 	.word	0xffffffff


	//   ....[4]....
        /*00c4*/ 	.word	0xffffffff


	//   ....[5]....
        /*00c8*/ 	.word	0xffffffff


	//   ....[6]....
        /*00cc*/ 	.word	0xffffffff


	//   ....[7]....
        /*00d0*/ 	.word	0xffffffff


	//   ....[8]....
        /*00d4*/ 	.word	0xffffffff


	//   ....[9]....
        /*00d8*/ 	.word	0xffffffff


	//   ....[10]....
        /*00dc*/ 	.word	0xffffffff


	//   ....[11]....
        /*00e0*/ 	.word	0xffffffff


	//   ....[12]....
        /*00e4*/ 	.word	0xffffffff


	//   ....[13]....
        /*00e8*/ 	.word	0xffffffff


	//   ....[14]....
        /*00ec*/ 	.word	0xffffffff


	//   ....[15]....
        /*00f0*/ 	.word	0xffffffff


	//   ....[16]....
        /*00f4*/ 	.word	0xffffffff


	//   ....[17]....
        /*00f8*/ 	.word	0xffffffff


	//   ....[18]....
        /*00fc*/ 	.word	0xffffffff


	//   ....[19]....
        /*0100*/ 	.word	0xffffffff


	//   ....[20]....
        /*0104*/ 	.word	0xffffffff


	//   ....[21]....
        /*0108*/ 	.word	0xffffffff


	//   ....[22]....
        /*010c*/ 	.word	0xffffffff


	//   ....[23]....
        /*0110*/ 	.word	0xffffffff


	//   ....[24]....
        /*0114*/ 	.word	0xffffffff


	//   ....[25]....
        /*0118*/ 	.word	0xffffffff


	//   ....[26]....
        /*011c*/ 	.word	0xffffffff


	//   ....[27]....
        /*0120*/ 	.word	0xffffffff


	//   ....[28]....
        /*0124*/ 	.word	0xffffffff


	//   ....[29]....
        /*0128*/ 	.word	0xffffffff


	//   ....[30]....
        /*012c*/ 	.word	0xffffffff


	//   ....[31]....
        /*0130*/ 	.word	0xffffffff


	//   ....[32]....
        /*0134*/ 	.word	0xffffffff


	//   ....[33]....
        /*0138*/ 	.word	0xffffffff


	//   ....[34]....
        /*013c*/ 	.word	0xffffffff


	//   ....[35]....
        /*0140*/ 	.word	0xffffffff


	//   ....[36]....
        /*0144*/ 	.word	0xffffffff


	//   ....[37]....
        /*0148*/ 	.word	0xffffffff


	//   ....[38]....
        /*014c*/ 	.word	0xffffffff


	//   ....[39]....
        /*0150*/ 	.word	0xffffffff


	//   ....[40]....
        /*0154*/ 	.word	0xffffffff


	//   ....[41]....
        /*0158*/ 	.word	0xffffffff


	//   ....[42]....
        /*015c*/ 	.word	0xffffffff


	//   ....[43]....
        /*0160*/ 	.word	0xffffffff


	//   ....[44]....
        /*0164*/ 	.word	0xffffffff


	//   ....[45]....
        /*0168*/ 	.word	0xffffffff


	//   ....[46]....
        /*016c*/ 	.word	0xffffffff


	//   ....[47]....
        /*0170*/ 	.word	0xffffffff


	//   ....[48]....
        /*0174*/ 	.word	0xffffffff


	//   ....[49]....
        /*0178*/ 	.word	0xffffffff


	//   ....[50]....
        /*017c*/ 	.word	0xffffffff


	//   ....[51]....
        /*0180*/ 	.word	0xffffffff


	//   ....[52]....
        /*0184*/ 	.word	0xffffffff


	//   ....[53]....
        /*0188*/ 	.word	0xffffffff


	//   ....[54]....
        /*018c*/ 	.word	0xffffffff


	//   ....[55]....
        /*0190*/ 	.word	0xffffffff


	//   ....[56]....
        /*0194*/ 	.word	0xffffffff


	//   ....[57]....
        /*0198*/ 	.word	0xffffffff


	//   ....[58]....
        /*019c*/ 	.word	0xffffffff


	//   ....[59]....
        /*01a0*/ 	.word	0xffffffff


	//   ....[60]....
        /*01a4*/ 	.word	0xffffffff


	//   ....[61]....
        /*01a8*/ 	.word	0xffffffff


	//   ....[62]....
        /*01ac*/ 	.word	0xffffffff


	//   ....[63]....
        /*01b0*/ 	.word	0xffffffff


	//   ....[64]....
        /*01b4*/ 	.word	0xffffffff


	//   ....[65]....
        /*01b8*/ 	.word	0xffffffff


	//   ....[66]....
        /*01bc*/ 	.word	0xffffffff


	//   ....[67]....
        /*01c0*/ 	.word	0xffffffff


	//   ....[68]....
        /*01c4*/ 	.word	0xffffffff


	//   ....[69]....
        /*01c8*/ 	.word	0xffffffff


	//   ....[70]....
        /*01cc*/ 	.word	0xffffffff


	//   ....[71]....
        /*01d0*/ 	.word	0xffffffff


	//   ....[72]....
        /*01d4*/ 	.word	0xffffffff


	//   ....[73]....
        /*01d8*/ 	.word	0xffffffff


	//   ....[74]....
        /*01dc*/ 	.word	0xffffffff


	//   ....[75]....
        /*01e0*/ 	.word	0xffffffff


	//   ....[76]....
        /*01e4*/ 	.word	0xffffffff


	//   ....[77]....
        /*01e8*/ 	.word	0xffffffff


	//   ....[78]....
        /*01ec*/ 	.word	0xffffffff


	//   ....[79]....
        /*01f0*/ 	.word	0xffffffff


	//   ....[80]....
        /*01f4*/ 	.word	0xffffffff


	//   ....[81]....
        /*01f8*/ 	.word	0xffffffff


	//   ....[82]....
        /*01fc*/ 	.word	0xffffffff


	//   ....[83]....
        /*0200*/ 	.word	0xffffffff


	//   ....[84]....
        /*0204*/ 	.word	0xffffffff


	//   ....[85]....
        /*0208*/ 	.word	0xffffffff


	//   ....[86]....
        /*020c*/ 	.word	0xffffffff


	//   ....[87]....
        /*0210*/ 	.word	0xffffffff


	//   ....[88]....
        /*0214*/ 	.word	0xffffffff


	//   ....[89]....
        /*0218*/ 	.word	0xffffffff


	//   ....[90]....
        /*021c*/ 	.word	0xffffffff


	//   ....[91]....
        /*0220*/ 	.word	0xffffffff


	//   ....[92]....
        /*0224*/ 	.word	0xffffffff


	//   ....[93]....
        /*0228*/ 	.word	0xffffffff


	//   ....[94]....
        /*022c*/ 	.word	0xffffffff


	//   ....[95]....
        /*0230*/ 	.word	0xffffffff


	//   ....[96]....
        /*0234*/ 	.word	0xffffffff


	//   ....[97]....
        /*0238*/ 	.word	0xffffffff


	//   ....[98]....
        /*023c*/ 	.word	0xffffffff


	//   ....[99]....
        /*0240*/ 	.word	0xffffffff


	//   ....[100]....
        /*0244*/ 	.word	0xffffffff


	//   ....[101]....
        /*0248*/ 	.word	0xffffffff


	//   ....[102]....
        /*024c*/ 	.word	0xffffffff


	//   ....[103]....
        /*0250*/ 	.word	0xffffffff


	//   ....[104]....
        /*0254*/ 	.word	0xffffffff


	//   ....[105]....
        /*0258*/ 	.word	0xffffffff


	//   ....[106]....
        /*025c*/ 	.word	0xffffffff


	//   ....[107]....
        /*0260*/ 	.word	0xffffffff


	//   ....[108]....
        /*0264*/ 	.word	0xffffffff


	//   ....[109]....
        /*0268*/ 	.word	0xffffffff


	//   ....[110]....
        /*026c*/ 	.word	0xffffffff


	//   ....[111]....
        /*0270*/ 	.word	0xffffffff


	//   ....[112]....
        /*0274*/ 	.word	0xffffffff


	//   ....[113]....
        /*0278*/ 	.word	0xffffffff


	//   ....[114]....
        /*027c*/ 	.word	0xffffffff


	//   ....[115]....
        /*0280*/ 	.word	0xffffffff


	//   ....[116]....
        /*0284*/ 	.word	0xffffffff


	//   ....[117]....
        /*0288*/ 	.word	0xffffffff


	//   ....[118]....
        /*028c*/ 	.word	0xffffffff


	//   ....[119]....
        /*0290*/ 	.word	0xffffffff


	//   ....[120]....
        /*0294*/ 	.word	0xffffffff


	//   ....[121]....
        /*0298*/ 	.word	0xffffffff


	//   ....[122]....
        /*029c*/ 	.word	0xffffffff


	//   ....[123]....
        /*02a0*/ 	.word	0xffffffff


	//   ....[124]....
        /*02a4*/ 	.word	0xffffffff


	//   ....[125]....
        /*02a8*/ 	.word	0xffffffff


	//   ....[126]....
        /*02ac*/ 	.word	0xffffffff


	//   ....[127]....
        /*02b0*/ 	.word	0xffffffff


	//   ....[128]....
        /*02b4*/ 	.word	0xffffffff


	//   ....[129]....
        /*02b8*/ 	.word	0xffffffff


	//   ....[130]....
        /*02bc*/ 	.word	0xffffffff


	//   ....[131]....
        /*02c0*/ 	.word	0xffffffff


	//   ....[132]....
        /*02c4*/ 	.word	0xffffffff


	//   ....[133]....
        /*02c8*/ 	.word	0xffffffff


	//   ....[134]....
        /*02cc*/ 	.word	0xffffffff


	//   ....[135]....
        /*02d0*/ 	.word	0xffffffff


	//   ....[136]....
        /*02d4*/ 	.word	0xffffffff


	//   ....[137]....
        /*02d8*/ 	.word	0xffffffff


	//   ....[138]....
        /*02dc*/ 	.word	0xffffffff


	//   ....[139]....
        /*02e0*/ 	.word	0xffffffff


	//   ....[140]....
        /*02e4*/ 	.word	0xffffffff


	//   ....[141]....
        /*02e8*/ 	.word	0xffffffff


	//   ....[142]....
        /*02ec*/ 	.word	0xffffffff


	//   ....[143]....
        /*02f0*/ 	.word	0xffffffff


	//   ....[144]....
        /*02f4*/ 	.word	0xffffffff


	//   ....[145]....
        /*02f8*/ 	.word	0xffffffff


	//   ....[146]....
        /*02fc*/ 	.word	0xffffffff


	//   ....[147]....
        /*0300*/ 	.word	0xffffffff


	//   ....[148]....
        /*0304*/ 	.word	0xffffffff


	//   ....[149]....
        /*0308*/ 	.word	0xffffffff


	//   ....[150]....
        /*030c*/ 	.word	0xffffffff


	//   ....[151]....
        /*0310*/ 	.word	0xffffffff


	//   ....[152]....
        /*0314*/ 	.word	0xffffffff


	//   ....[153]....
        /*0318*/ 	.word	0xffffffff


	//   ....[154]....
        /*031c*/ 	.word	0xffffffff


	//   ....[155]....
        /*0320*/ 	.word	0xffffffff


	//   ....[156]....
        /*0324*/ 	.word	0xffffffff


	//   ....[157]....
        /*0328*/ 	.word	0xffffffff


	//   ....[158]....
        /*032c*/ 	.word	0xffffffff


	//   ....[159]....
        /*0330*/ 	.word	0xffffffff


	//   ....[160]....
        /*0334*/ 	.word	0xffffffff


	//   ....[161]....
        /*0338*/ 	.word	0xffffffff


	//   ....[162]....
        /*033c*/ 	.word	0xffffffff


	//   ....[163]....
        /*0340*/ 	.word	0xffffffff


	//   ....[164]....
        /*0344*/ 	.word	0xffffffff


	//   ....[165]....
        /*0348*/ 	.word	0xffffffff


	//   ....[166]....
        /*034c*/ 	.word	0xffffffff


	//   ....[167]....
        /*0350*/ 	.word	0xffffffff


	//   ....[168]....
        /*0354*/ 	.word	0xffffffff


	//   ....[169]....
        /*0358*/ 	.word	0xffffffff


	//   ....[170]....
        /*035c*/ 	.word	0xffffffff


	//   ....[171]....
        /*0360*/ 	.word	0xffffffff


	//   ....[172]....
        /*0364*/ 	.word	0xffffffff


	//   ....[173]....
        /*0368*/ 	.word	0xffffffff


	//   ....[174]....
        /*036c*/ 	.word	0xffffffff


	//   ....[175]....
        /*0370*/ 	.word	0xffffffff


	//   ....[176]....
        /*0374*/ 	.word	0xffffffff


	//   ....[177]....
        /*0378*/ 	.word	0xffffffff


	//   ....[178]....
        /*037c*/ 	.word	0xffffffff


	//   ....[179]....
        /*0380*/ 	.word	0xffffffff


	//   ....[180]....
        /*0384*/ 	.word	0xffffffff


	//   ....[181]....
        /*0388*/ 	.word	0xffffffff


	//   ....[182]....
        /*038c*/ 	.word	0xffffffff


	//   ....[183]....
        /*0390*/ 	.word	0xffffffff


	//   ....[184]....
        /*0394*/ 	.word	0xffffffff


	//   ....[185]....
        /*0398*/ 	.word	0xffffffff


	//   ....[186]....
        /*039c*/ 	.word	0xffffffff


	//   ....[187]....
        /*03a0*/ 	.word	0xffffffff


	//   ....[188]....
        /*03a4*/ 	.word	0xffffffff


	//   ....[189]....
        /*03a8*/ 	.word	0xffffffff


	//   ....[190]....
        /*03ac*/ 	.word	0xffffffff


	//   ....[191]....
        /*03b0*/ 	.word	0xffffffff


	//   ....[192]....
        /*03b4*/ 	.word	0xffffffff


	//   ....[193]....
        /*03b8*/ 	.word	0xffffffff


	//   ....[194]....
        /*03bc*/ 	.word	0xffffffff


	//   ....[195]....
        /*03c0*/ 	.word	0xffffffff


	//   ....[196]....
        /*03c4*/ 	.word	0xffffffff


	//   ....[197]....
        /*03c8*/ 	.word	0xffffffff


	//   ....[198]....
        /*03cc*/ 	.word	0xffffffff


	//   ....[199]....
        /*03d0*/ 	.word	0xffffffff


	//   ....[200]....
        /*03d4*/ 	.word	0xffffffff


	//   ....[201]....
        /*03d8*/ 	.word	0xffffffff


	//   ....[202]....
        /*03dc*/ 	.word	0xffffffff


	//   ....[203]....
        /*03e0*/ 	.word	0xffffffff


	//   ....[204]....
        /*03e4*/ 	.word	0xffffffff


	//   ....[205]....
        /*03e8*/ 	.word	0xffffffff


	//   ....[206]....
        /*03ec*/ 	.word	0xffffffff


	//   ....[207]....
        /*03f0*/ 	.word	0xffffffff


	//   ....[208]....
        /*03f4*/ 	.word	0xffffffff


	//   ....[209]....
        /*03f8*/ 	.word	0xffffffff


	//   ....[210]....
        /*03fc*/ 	.word	0xffffffff


	//   ....[211]....
        /*0400*/ 	.word	0xffffffff


	//   ....[212]....
        /*0404*/ 	.word	0xffffffff


	//   ....[213]....
        /*0408*/ 	.word	0xffffffff


	//   ....[214]....
        /*040c*/ 	.word	0xffffffff


	//   ....[215]....
        /*0410*/ 	.word	0xffffffff


	//   ....[216]....
        /*0414*/ 	.word	0xffffffff


	//   ....[217]....
        /*0418*/ 	.word	0xffffffff


	//   ....[218]....
        /*041c*/ 	.word	0xffffffff


	//   ....[219]....
        /*0420*/ 	.word	0xffffffff


	//   ....[220]....
        /*0424*/ 	.word	0xffffffff


	//   ....[221]....
        /*0428*/ 	.word	0xffffffff


	//   ....[222]....
        /*042c*/ 	.word	0xffffffff


	//   ....[223]....
        /*0430*/ 	.word	0xffffffff


	//   ....[224]....
        /*0434*/ 	.word	0xffffffff


	//   ....[225]....
        /*0438*/ 	.word	0xffffffff


	//   ....[226]....
        /*043c*/ 	.word	0xffffffff


	//   ....[227]....
        /*0440*/ 	.word	0xffffffff


	//   ....[228]....
        /*0444*/ 	.word	0xffffffff


	//   ....[229]....
        /*0448*/ 	.word	0x0500000f


	//   ....[230]....
        /*044c*/ 	.word	0x0500000f


	//   ....[231]....
        /*0450*/ 	.word	0x0500000f


	//   ....[232]....
        /*0454*/ 	.word	0x0500000f


	//   ....[233]....
        /*0458*/ 	.word	0x0500000f


	//   ....[234]....
        /*045c*/ 	.word	0x0500000f


	//   ....[235]....
        /*0460*/ 	.word	0x0500000f


	//   ....[236]....
        /*0464*/ 	.word	0x0500000f


	//   ....[237]....
        /*0468*/ 	.word	0x0500000f


	//   ....[238]....
        /*046c*/ 	.word	0x0500000f


	//   ....[239]....
        /*0470*/ 	.word	0x0500000f


	//   ....[240]....
        /*0474*/ 	.word	0x0500000f


	//   ....[241]....
        /*0478*/ 	.word	0x0500000f


	//   ....[242]....
        /*047c*/ 	.word	0x0500000f


	//   ....[243]....
        /*0480*/ 	.word	0x0500000f


	//   ....[244]....
        /*0484*/ 	.word	0x0500000f


	//   ....[245]....
        /*0488*/ 	.word	0x0500000f


	//   ....[246]....
        /*048c*/ 	.word	0x0500000f


	//   ....[247]....
        /*0490*/ 	.word	0x0500000f


	//   ....[248]....
        /*0494*/ 	.word	0x0500000f


	//   ....[249]....
        /*0498*/ 	.word	0x0500000f


	//   ....[250]....
        /*049c*/ 	.word	0x0500000f


	//   ....[251]....
        /*04a0*/ 	.word	0x0500000f


	//   ....[252]....
        /*04a4*/ 	.word	0x0500000f


	//   ....[253]....
        /*04a8*/ 	.word	0x0500000f


	//   ....[254]....
        /*04ac*/ 	.word	0x0500000f


	//   ....[255]....
        /*04b0*/ 	.word	0x0500000f


	//   ....[0]....
        /*04b4*/ 	.word	0x0500000f


	//   ....[1]....
        /*04b8*/ 	.word	0x0500000f


	//   ....[2]....
        /*04bc*/ 	.word	0x0500000f


	//   ....[3]....
        /*04c0*/ 	.word	0x0500000f


	//   ....[4]....
        /*04c4*/ 	.word	0x0500000f


	//   ....[5]....
        /*04c8*/ 	.word	0x0500000f


	//   ....[6]....
        /*04cc*/ 	.word	0x0500000f


	//   ....[7]....
        /*04d0*/ 	.word	0x0500000f


	//   ....[8]....
        /*04d4*/ 	.word	0x0500000f


	//   ....[9]....
        /*04d8*/ 	.word	0x0500000f


	//   ....[10]....
        /*04dc*/ 	.word	0x0500000f


	//   ....[11]....
        /*04e0*/ 	.word	0x0500000f


	//   ....[12]....
        /*04e4*/ 	.word	0x0500000f


	//   ....[13]....
        /*04e8*/ 	.word	0x0500000f


	//   ....[14]....
        /*04ec*/ 	.word	0x0500000f


	//----- nvinfo : EIATTR_COOP_GROUP_INSTR_OFFSETS
	.align		4
.L_206:
        /*04f0*/ 	.byte	0x04, 0x28
        /*04f2*/ 	.short	(.L_208 - .L_207)


	//   ....[0]....
.L_207:
        /*04f4*/ 	.word	0x00000080


	//   ....[1]....
        /*04f8*/ 	.word	0x00000090


	//   ....[2]....
        /*04fc*/ 	.word	0x000002d0


	//   ....[3]....
        /*0500*/ 	.word	0x00000430


	//   ....[4]....
        /*0504*/ 	.word	0x00000550


	//   ....[5]....
        /*0508*/ 	.word	0x000006b0


	//   ....[6]....
        /*050c*/ 	.word	0x00002140


	//   ....[7]....
        /*0510*/ 	.word	0x00002b90


	//   ....[8]....
        /*0514*/ 	.word	0x00003eb0


	//   ....[9]....
        /*0518*/ 	.word	0x00004a60


	//   ....[10]....
        /*051c*/ 	.word	0x00004a80


	//   ....[11]....
        /*0520*/ 	.word	0x00005080


	//   ....[12]....
        /*0524*/ 	.word	0x000050e0


	//   ....[13]....
        /*0528*/ 	.word	0x00006c40


	//   ....[14]....
        /*052c*/ 	.word	0x00007570


	//   ....[15]....
        /*0530*/ 	.word	0x00008150


	//   ....[16]....
        /*0534*/ 	.word	0x00008260


	//   ....[17]....
        /*0538*/ 	.word	0x00008ae0


	//   ....[18]....
        /*053c*/ 	.word	0x00008b50


	//   ....[19]....
        /*0540*/ 	.word	0x0000b2d0


	//   ....[20]....
        /*0544*/ 	.word	0x0000b2f0


	//   ....[21]....
        /*0548*/ 	.word	0x0000b330


	//   ....[22]....
        /*054c*/ 	.word	0x0000b340


	//   ....[23]....
        /*0550*/ 	.word	0x0000d140


	//   ....[24]....
        /*0554*/ 	.word	0x0000da70


	//   ....[25]....
        /*0558*/ 	.word	0x0000e650


	//   ....[26]....
        /*055c*/ 	.word	0x0000e760


	//   ....[27]....
        /*0560*/ 	.word	0x0000efd0


	//   ....[28]....
        /*0564*/ 	.word	0x0000f050


	//   ....[29]....
        /*0568*/ 	.word	0x000105f0


	//   ....[30]....
        /*056c*/ 	.word	0x00010600


	//   ....[31]....
        /*0570*/ 	.word	0x00010630


	//   ....[32]....
        /*0574*/ 	.word	0x00010640


	//   ....[33]....
        /*0578*/ 	.word	0x000116e0


	//   ....[34]....
        /*057c*/ 	.word	0x000116f0


	//   ....[35]....
        /*0580*/ 	.word	0x00011700


	//   ....[36]....
        /*0584*/ 	.word	0x00011720


	//   ....[37]....
        /*0588*/ 	.word	0x00011740


	//   ....[38]....
        /*058c*/ 	.word	0x00011770


	//   ....[39]....
        /*0590*/ 	.word	0x00011830


	//   ....[40]....
        /*0594*/ 	.word	0x00011860


	//   ....[41]....
        /*0598*/ 	.word	0x00011950


	//   ....[42]....
        /*059c*/ 	.word	0x00011980


	//   ....[43]....
        /*05a0*/ 	.word	0x000119b0


	//   ....[44]....
        /*05a4*/ 	.word	0x000119e0


	//   ....[45]....
        /*05a8*/ 	.word	0x00011a10


	//   ....[46]....
        /*05ac*/ 	.word	0x00011a40


	//   ....[47]....
        /*05b0*/ 	.word	0x00011a70


	//   ....[48]....
        /*05b4*/ 	.word	0x00011aa0


	//   ....[49]....
        /*05b8*/ 	.word	0x00011ad0


	//   ....[50]....
        /*05bc*/ 	.word	0x00011b00


	//   ....[51]....
        /*05c0*/ 	.word	0x00011b30


	//   ....[52]....
        /*05c4*/ 	.word	0x00011b60


	//   ....[53]....
        /*05c8*/ 	.word	0x00011b90


	//   ....[54]....
        /*05cc*/ 	.word	0x00011bc0


	//   ....[55]....
        /*05d0*/ 	.word	0x00011bf0


	//   ....[56]....
        /*05d4*/ 	.word	0x00011c20


	//   ....[57]....
        /*05d8*/ 	.word	0x00011c50


	//   ....[58]....
        /*05dc*/ 	.word	0x00011c80


	//   ....[59]....
        /*05e0*/ 	.word	0x00011cb0


	//   ....[60]....
        /*05e4*/ 	.word	0x00011ce0


	//   ....[61]....
        /*05e8*/ 	.word	0x00011d10


	//   ....[62]....
        /*05ec*/ 	.word	0x00011d30


	//   ....[63]....
        /*05f0*/ 	.word	0x00011d50


	//   ....[64]....
        /*05f4*/ 	.word	0x00011d60


	//   ....[65]....
        /*05f8*/ 	.word	0x00011d90


	//   ....[66]....
        /*05fc*/ 	.word	0x00011da0


	//   ....[67]....
        /*0600*/ 	.word	0x00011dd0


	//   ....[68]....
        /*0604*/ 	.word	0x00011df0


	//   ....[69]....
        /*0608*/ 	.word	0x00011e00


	//   ....[70]....
        /*060c*/ 	.word	0x00011e10


	//   ....[71]....
        /*0610*/ 	.word	0x00011e20


	//   ....[72]....
        /*0614*/ 	.word	0x00011e50


	//   ....[73]....
        /*0618*/ 	.word	0x00011e80


	//   ....[74]....
        /*061c*/ 	.word	0x00011e90


	//   ....[75]....
        /*0620*/ 	.word	0x00011ea0


	//   ....[76]....
        /*0624*/ 	.word	0x00011eb0


	//   ....[77]....
        /*0628*/ 	.word	0x00011ec0


	//   ....[78]....
        /*062c*/ 	.word	0x00011ef0


	//   ....[79]....
        /*0630*/ 	.word	0x00011f10


	//   ....[80]....
        /*0634*/ 	.word	0x00011f40


	//   ....[81]....
        /*0638*/ 	.word	0x00011f60


	//   ....[82]....
        /*063c*/ 	.word	0x00011f70


	//   ....[83]....
        /*0640*/ 	.word	0x00011f80


	//   ....[84]....
        /*0644*/ 	.word	0x00011f90


	//   ....[85]....
        /*0648*/ 	.word	0x00011fa0


	//   ....[86]....
        /*064c*/ 	.word	0x00011fc0


	//   ....[87]....
        /*0650*/ 	.word	0x00011fd0


	//   ....[88]....
        /*0654*/ 	.word	0x00011fe0


	//   ....[89]....
        /*0658*/ 	.word	0x00011ff0


	//   ....[90]....
        /*065c*/ 	.word	0x00012000


	//   ....[91]....
        /*0660*/ 	.word	0x00012030


	//   ....[92]....
        /*0664*/ 	.word	0x00012050


	//   ....[93]....
        /*0668*/ 	.word	0x00012060


	//   ....[94]....
        /*066c*/ 	.word	0x00012090


	//   ....[95]....
        /*0670*/ 	.word	0x000120a0


	//   ....[96]....
        /*0674*/ 	.word	0x000120b0


	//   ....[97]....
        /*0678*/ 	.word	0x000120c0


	//   ....[98]....
        /*067c*/ 	.word	0x000120d0


	//   ....[99]....
        /*0680*/ 	.word	0x000120e0


	//   ....[100]....
        /*0684*/ 	.word	0x000120f0


	//   ....[101]....
        /*0688*/ 	.word	0x00012100


	//   ....[102]....
        /*068c*/ 	.word	0x00012130


	//   ....[103]....
        /*0690*/ 	.word	0x00012150


	//   ....[104]....
        /*0694*/ 	.word	0x00012180


	//   ....[105]....
        /*0698*/ 	.word	0x000121a0


	//   ....[106]....
        /*069c*/ 	.word	0x000121c0


	//   ....[107]....
        /*06a0*/ 	.word	0x000121f0


	//   ....[108]....
        /*06a4*/ 	.word	0x00012210


	//   ....[109]....
        /*06a8*/ 	.word	0x00012220


	//   ....[110]....
        /*06ac*/ 	.word	0x00012250


	//   ....[111]....
        /*06b0*/ 	.word	0x00012270


	//   ....[112]....
        /*06b4*/ 	.word	0x00012290


	//   ....[113]....
        /*06b8*/ 	.word	0x000122a0


	//   ....[114]....
        /*06bc*/ 	.word	0x000122c0


	//   ....[115]....
        /*06c0*/ 	.word	0x000122f0


	//   ....[116]....
        /*06c4*/ 	.word	0x00012320


	//   ....[117]....
        /*06c8*/ 	.word	0x00012350


	//   ....[118]....
        /*06cc*/ 	.word	0x00012380


	//   ....[119]....
        /*06d0*/ 	.word	0x000123b0


	//   ....[120]....
        /*06d4*/ 	.word	0x000123e0


	//   ....[121]....
        /*06d8*/ 	.word	0x00012410


	//   ....[122]....
        /*06dc*/ 	.word	0x00012440


	//   ....[123]....
        /*06e0*/ 	.word	0x00012470


	//   ....[124]....
        /*06e4*/ 	.word	0x000124a0


	//   ....[125]....
        /*06e8*/ 	.word	0x000124d0


	//   ....[126]....
        /*06ec*/ 	.word	0x00012500


	//   ....[127]....
        /*06f0*/ 	.word	0x00012530


	//   ....[128]....
        /*06f4*/ 	.word	0x00012560


	//   ....[129]....
        /*06f8*/ 	.word	0x00013010


	//   ....[130]....
        /*06fc*/ 	.word	0x00013030


	//   ....[131]....
        /*0700*/ 	.word	0x00013040


	//   ....[132]....
        /*0704*/ 	.word	0x00013050


	//   ....[133]....
        /*0708*/ 	.word	0x00013930


	//   ....[134]....
        /*070c*/ 	.word	0x00013950


	//   ....[135]....
        /*0710*/ 	.word	0x00013a80


	//   ....[136]....
        /*0714*/ 	.word	0x00013aa0


	//   ....[137]....
        /*0718*/ 	.word	0x00013ba0


	//   ....[138]....
        /*071c*/ 	.word	0x00013bc0


	//   ....[139]....
        /*0720*/ 	.word	0x00013cd0


	//   ....[140]....
        /*0724*/ 	.word	0x00013cf0


	//   ....[141]....
        /*0728*/ 	.word	0x00014170


	//   ....[142]....
        /*072c*/ 	.word	0x00014180


	//   ....[143]....
        /*0730*/ 	.word	0x00014840


	//   ....[144]....
        /*0734*/ 	.word	0x00014850


	//   ....[145]....
        /*0738*/ 	.word	0x00015830


	//   ....[146]....
        /*073c*/ 	.word	0x00015860


	//   ....[147]....
        /*0740*/ 	.word	0x00015980


	//   ....[148]....
        /*0744*/ 	.word	0x000159a0


	//   ....[149]....
        /*0748*/ 	.word	0x00015aa0


	//   ....[150]....
        /*074c*/ 	.word	0x00015ac0


	//   ....[151]....
        /*0750*/ 	.word	0x00015bd0


	//   ....[152]....
        /*0754*/ 	.word	0x00015bf0


	//   ....[153]....
        /*0758*/ 	.word	0x00015d80


	//   ....[154]....
        /*075c*/ 	.word	0x00015f60


	//   ....[155]....
        /*0760*/ 	.word	0x00015f90


	//   ....[156]....
        /*0764*/ 	.word	0x00015fc0


	//   ....[157]....
        /*0768*/ 	.word	0x00015ff0


	//   ....[158]....
        /*076c*/ 	.word	0x00016020


	//   ....[159]....
        /*0770*/ 	.word	0x00016070


	//   ....[160]....
        /*0774*/ 	.word	0x000161f0


	//   ....[161]....
        /*0778*/ 	.word	0x00016220


	//   ....[162]....
        /*077c*/ 	.word	0x00016250


	//   ....[163]....
        /*0780*/ 	.word	0x00016280


	//   ....[164]....
        /*0784*/ 	.word	0x000162b0


	//   ....[165]....
        /*0788*/ 	.word	0x000162e0


	//   ....[166]....
        /*078c*/ 	.word	0x00016390


	//   ....[167]....
        /*0790*/ 	.word	0x000163f0


	//   ....[168]....
        /*0794*/ 	.word	0x00016400


	//   ....[169]....
        /*0798*/ 	.word	0x00016450


	//   ....[170]....
        /*079c*/ 	.word	0x000189a0


	//   ....[171]....
        /*07a0*/ 	.word	0x000189d0


	//   ....[172]....
        /*07a4*/ 	.word	0x00018af0


	//   ....[173]....
        /*07a8*/ 	.word	0x00018b00


	//   ....[174]....
        /*07ac*/ 	.word	0x00018b90


	//   ....[175]....
        /*07b0*/ 	.word	0x00018ba0


	//   ....[176]....
        /*07b4*/ 	.word	0x00018bb0


	//   ....[177]....
        /*07b8*/ 	.word	0x00018c50


	//   ....[178]....
        /*07bc*/ 	.word	0x00018fb0


	//   ....[179]....
        /*07c0*/ 	.word	0x00018fd0


	//   ....[180]....
        /*07c4*/ 	.word	0x00019010


	//   ....[181]....
        /*07c8*/ 	.word	0x00019050


	//   ....[182]....
        /*07cc*/ 	.word	0x000190a0


	//   ....[183]....
        /*07d0*/ 	.word	0x000190e0


	//   ....[184]....
        /*07d4*/ 	.word	0x00019100


	//   ....[185]....
        /*07d8*/ 	.word	0x00019140


	//   ....[186]....
        /*07dc*/ 	.word	0x000198d0


	//   ....[187]....
        /*07e0*/ 	.word	0x00019900


	//   ....[188]....
        /*07e4*/ 	.word	0x00019960


	//   ....[189]....
        /*07e8*/ 	.word	0x000199b0


	//   ....[190]....
        /*07ec*/ 	.word	0x00019a00


	//   ....[191]....
        /*07f0*/ 	.word	0x00019a60


	//   ....[192]....
        /*07f4*/ 	.word	0x00019a80


	//   ....[193]....
        /*07f8*/ 	.word	0x00019ac0


	//   ....[194]....
        /*07fc*/ 	.word	0x0001a1f0


	//   ....[195]....
        /*0800*/ 	.word	0x0001a210


	//   ....[196]....
        /*0804*/ 	.word	0x0001a220


	//   ....[197]....
        /*0808*/ 	.word	0x0001a280


	//   ....[198]....
        /*080c*/ 	.word	0x0001a290


	//   ....[199]....
        /*0810*/ 	.word	0x0001a2f0


	//   ....[200]....
        /*0814*/ 	.word	0x0001a320


	//   ....[201]....
        /*0818*/ 	.word	0x0001a360


	//   ....[202]....
        /*081c*/ 	.word	0x0001a6a0


	//   ....[203]....
        /*0820*/ 	.word	0x0001a6b0


	//   ....[204]....
        /*0824*/ 	.word	0x0001a6c0


	//   ....[205]....
        /*0828*/ 	.word	0x0001a6e0


	//   ....[206]....
        /*082c*/ 	.word	0x0001a730


	//   ....[207]....
        /*0830*/ 	.word	0x0001a750


	//   ....[208]....
        /*0834*/ 	.word	0x0001a7b0


	//   ....[209]....
        /*0838*/ 	.word	0x0001a7d0


	//   ....[210]....
        /*083c*/ 	.word	0x0001bb80


	//   ....[211]....
        /*0840*/ 	.word	0x0001bbc0


	//   ....[212]....
        /*0844*/ 	.word	0x0001bbf0


	//   ....[213]....
        /*0848*/ 	.word	0x0001bc00


	//   ....[214]....
        /*084c*/ 	.word	0x0001bc30


	//   ....[215]....
        /*0850*/ 	.word	0x0001bc40


	//   ....[216]....
        /*0854*/ 	.word	0x0001bc70


	//   ....[217]....
        /*0858*/ 	.word	0x0001bca0


	//   ....[218]....
        /*085c*/ 	.word	0x0001be10


	//   ....[219]....
        /*0860*/ 	.word	0x0001be40


	//   ....[220]....
        /*0864*/ 	.word	0x0001be80


	//   ....[221]....
        /*0868*/ 	.word	0x0001beb0


	//   ....[222]....
        /*086c*/ 	.word	0x0001bee0


	//   ....[223]....
        /*0870*/ 	.word	0x0001bf10


	//   ....[224]....
        /*0874*/ 	.word	0x0001bfa0


	//   ....[225]....
        /*0878*/ 	.word	0x0001bff0


	//   ....[226]....
        /*087c*/ 	.word	0x0001c000


	//   ....[227]....
        /*0880*/ 	.word	0x0001c040


	//   ....[228]....
        /*0884*/ 	.word	0x0001ca60


	//   ....[229]....
        /*0888*/ 	.word	0x0001d130


	//   ....[230]....
        /*088c*/ 	.word	0x0001d210


	//   ....[231]....
        /*0890*/ 	.word	0x0001d2d0


	//   ....[232]....
        /*0894*/ 	.word	0x0001d440


	//   ....[233]....
        /*0898*/ 	.word	0x0001d4d0


	//   ....[234]....
        /*089c*/ 	.word	0x0001d530


	//   ....[235]....
        /*08a0*/ 	.word	0x0001d630


	//   ....[236]....
        /*08a4*/ 	.word	0x0001d690


	//   ....[237]....
        /*08a8*/ 	.word	0x0001d760


	//   ....[238]....
        /*08ac*/ 	.word	0x0001d8e0


	//   ....[239]....
        /*08b0*/ 	.word	0x0001d970


	//   ....[240]....
        /*08b4*/ 	.word	0x0001da40


	//   ....[241]....
        /*08b8*/ 	.word	0x0001daf0


	//   ....[242]....
        /*08bc*/ 	.word	0x0001db70


	//   ....[243]....
        /*08c0*/ 	.word	0x0001dc30


	//   ....[244]....
        /*08c4*/ 	.word	0x0001dcb0


	//   ....[245]....
        /*08c8*/ 	.word	0x0001dd70


	//   ....[246]....
        /*08cc*/ 	.word	0x0001de10


	//   ....[247]....
        /*08d0*/ 	.word	0x0001de80


	//   ....[248]....
        /*08d4*/ 	.word	0x0001df00


	//   ....[249]....
        /*08d8*/ 	.word	0x0001dfc0


	//   ....[250]....
        /*08dc*/ 	.word	0x0001e040


	//   ....[251]....
        /*08e0*/ 	.word	0x0001e120


	//   ....[252]....
        /*08e4*/ 	.word	0x0001e1a0


	//   ....[253]....
        /*08e8*/ 	.word	0x0001e260


	//   ....[254]....
        /*08ec*/ 	.word	0x0001e390


	//   ....[255]....
        /*08f0*/ 	.word	0x0001e430


	//   ....[0]....
        /*08f4*/ 	.word	0x0001e490


	//   ....[1]....
        /*08f8*/ 	.word	0x0001e560


	//   ....[2]....
        /*08fc*/ 	.word	0x0001e5c0


	//   ....[3]....
        /*0900*/ 	.word	0x0001e690


	//   ....[4]....
        /*0904*/ 	.word	0x0001e6f0


	//   ....[5]....
        /*0908*/ 	.word	0x0001e7c0


	//   ....[6]....
        /*090c*/ 	.word	0x0001e8b0


	//   ....[7]....
        /*0910*/ 	.word	0x0001e940


	//   ....[8]....
        /*0914*/ 	.word	0x0001e9a0


	//   ....[9]....
        /*0918*/ 	.word	0x0001ea60


	//   ....[10]....
        /*091c*/ 	.word	0x0001eac0


	//   ....[11]....
        /*0920*/ 	.word	0x0001eb80


	//   ....[12]....
        /*0924*/ 	.word	0x0001ebe0


	//   ....[13]....
        /*0928*/ 	.word	0x0001eca0


	//   ....[14]....
        /*092c*/ 	.word	0x0001eef0


	//----- nvinfo : EIATTR_REG_RECONFIG
	.align		4
.L_208:
        /*0930*/ 	.byte	0x01, 0x54
	.zero		2


	//----- nvinfo : EIATTR_SYSCALL_OFFSETS
	.align		4
        /*0934*/ 	.byte	0x04, 0x46
        /*0936*/ 	.short	(.L_210 - .L_209)


	//   ....[0]....
.L_209:
        /*0938*/ 	.word	0x000022c0


	//   ....[1]....
        /*093c*/ 	.word	0x00017f80


	//   ....[2]....
        /*0940*/ 	.word	0x000180f0


	//   ....[3]....
        /*0944*/ 	.word	0x00018240


	//   ....[4]....
        /*0948*/ 	.word	0x00018380


	//   ....[5]....
        /*094c*/ 	.word	0x000194b0


	//----- nvinfo : EIATTR_MBARRIER_INSTR_OFFSETS
	.align		4
.L_210:
        /*0950*/ 	.byte	0x04, 0x39
        /*0952*/ 	.short	(.L_212 - .L_211)


	//   ....[0]....
.L_211:
        /*0954*/ 	.word	0x00000180
        /*0958*/ 	.word	0x000000ff
        /*095c*/ 	.word	0x0002a800
        /*0960*/ 	.short	0x0100
        /*0962*/ 	.byte	0x08
	.zero		1


	//   ....[1]....
        /*0964*/ 	.word	0x00000190
        /*0968*/ 	.word	0x000000ff
        /*096c*/ 	.word	0x0002a820
        /*0970*/ 	.short	0x0100
        /*0972*/ 	.byte	0x08
	.zero		1


	//   ....[2]....
        /*0974*/ 	.word	0x00000280
        /*0978*/ 	.word	0x000000ff
        /*097c*/ 	.word	0x0002a830
        /*0980*/ 	.short	0x0100
        /*0982*/ 	.byte	0x08
	.zero		1


	//   ....[3]....
        /*0984*/ 	.word	0x00000290
        /*0988*/ 	.word	0x000000ff
        /*098c*/ 	.word	0x0002a840
        /*0990*/ 	.short	0x0100
        /*0992*/ 	.byte	0x08
	.zero		1


	//   ....[4]....
        /*0994*/ 	.word	0x000002a0
        /*0998*/ 	.word	0x000000ff
        /*099c*/ 	.word	0x0002a838
        /*09a0*/ 	.short	0x0100
        /*09a2*/ 	.byte	0x08
	.zero		1


	//   ....[5]....
        /*09a4*/ 	.word	0x000002b0
        /*09a8*/ 	.word	0x000000ff
        /*09ac*/ 	.word	0x0002a848
        /*09b0*/ 	.short	0x0100
        /*09b2*/ 	.byte	0x08
	.zero		1


	//   ....[6]....
        /*09b4*/ 	.word	0x000003e0
        /*09b8*/ 	.word	0x000000ff
        /*09bc*/ 	.word	0x0002a850
        /*09c0*/ 	.short	0x0100
        /*09c2*/ 	.byte	0x08
	.zero		1


	//   ....[7]....
        /*09c4*/ 	.word	0x000003f0
        /*09c8*/ 	.word	0x000000ff
        /*09cc*/ 	.word	0x0002a860
        /*09d0*/ 	.short	0x0100
        /*09d2*/ 	.byte	0x08
	.zero		1


	//   ....[8]....
        /*09d4*/ 	.word	0x00000400
        /*09d8*/ 	.word	0x000000ff
        /*09dc*/ 	.word	0x0002a858
        /*09e0*/ 	.short	0x0100
        /*09e2*/ 	.byte	0x08
	.zero		1


	//   ....[9]....
        /*09e4*/ 	.word	0x00000410
        /*09e8*/ 	.word	0x000000ff
        /*09ec*/ 	.word	0x0002a868
        /*09f0*/ 	.short	0x0100
        /*09f2*/ 	.byte	0x08
	.zero		1


	//   ....[10]....
        /*09f4*/ 	.word	0x00000500
        /*09f8*/ 	.word	0x000000ff
        /*09fc*/ 	.word	0x0002a870
        /*0a00*/ 	.short	0x0100
        /*0a02*/ 	.byte	0x06
	.zero		1


	//   ....[11]....
        /*0a04*/ 	.word	0x00000510
        /*0a08*/ 	.word	0x000000ff
        /*0a0c*/ 	.word	0x0002a880
        /*0a10*/ 	.short	0x0100
        /*0a12*/ 	.byte	0x06
	.zero		1


	//   ....[12]....
        /*0a14*/ 	.word	0x00000520
        /*0a18*/ 	.word	0x000000ff
        /*0a1c*/ 	.word	0x0002a878
        /*0a20*/ 	.short	0x0100
        /*0a22*/ 	.byte	0x06
	.zero		1


	//   ....[13]....
        /*0a24*/ 	.word	0x00000530
        /*0a28*/ 	.word	0x000000ff
        /*0a2c*/ 	.word	0x0002a888
        /*0a30*/ 	.short	0x0100
        /*0a32*/ 	.byte	0x06
	.zero		1


	//   ....[14]....
        /*0a34*/ 	.word	0x00000660
        /*0a38*/ 	.word	0x000000ff
        /*0a3c*/ 	.word	0x0002a890
        /*0a40*/ 	.short	0x0100
        /*0a42*/ 	.byte	0x08
	.zero		1


	//   ....[15]....
        /*0a44*/ 	.word	0x00000670
        /*0a48*/ 	.word	0x000000ff
        /*0a4c*/ 	.word	0x0002a8a0
        /*0a50*/ 	.short	0x0100
        /*0a52*/ 	.byte	0x08
	.zero		1


	//   ....[16]....
        /*0a54*/ 	.word	0x00000680
        /*0a58*/ 	.word	0x000000ff
        /*0a5c*/ 	.word	0x0002a898
        /*0a60*/ 	.short	0x0100
        /*0a62*/ 	.byte	0x08
	.zero		1


	//   ....[17]....
        /*0a64*/ 	.word	0x00000690
        /*0a68*/ 	.word	0x000000ff
        /*0a6c*/ 	.word	0x0002a8a8
        /*0a70*/ 	.short	0x0100
        /*0a72*/ 	.byte	0x08
	.zero		1


	//   ....[18]....
        /*0a74*/ 	.word	0x000007e0
        /*0a78*/ 	.word	0x000000ff
        /*0a7c*/ 	.word	0x0002a8b0
        /*0a80*/ 	.short	0x0100
        /*0a82*/ 	.byte	0x08
	.zero		1


	//   ....[19]....
        /*0a84*/ 	.word	0x000007f0
        /*0a88*/ 	.word	0x000000ff
        /*0a8c*/ 	.word	0x0002a8c0
        /*0a90*/ 	.short	0x0100
        /*0a92*/ 	.byte	0x08
	.zero		1


	//   ....[20]....
        /*0a94*/ 	.word	0x00000800
        /*0a98*/ 	.word	0x000000ff
        /*0a9c*/ 	.word	0x0002a8b8
        /*0aa0*/ 	.short	0x0100
        /*0aa2*/ 	.byte	0x08
	.zero		1


	//   ....[21]....
        /*0aa4*/ 	.word	0x00000810
        /*0aa8*/ 	.word	0x000000ff
        /*0aac*/ 	.word	0x0002a8c8
        /*0ab0*/ 	.short	0x0100
        /*0ab2*/ 	.byte	0x08
	.zero		1


	//   ....[22]....
        /*0ab4*/ 	.word	0x000025b0
        /*0ab8*/ 	.word	0x000000ff
        /*0abc*/ 	.word	0x0002a800
        /*0ac0*/ 	.short	0x010a
        /*0ac2*/ 	.byte	0x24
	.zero		1


	//   ....[23]....
        /*0ac4*/ 	.word	0x00002650
        /*0ac8*/ 	.word	0x0000005a
        /*0acc*/ 	.word	0x0002a830
        /*0ad0*/ 	.short	0x010a
        /*0ad2*/ 	.byte	0x3f
	.zero		1


	//   ....[24]....
        /*0ad4*/ 	.word	0x00002690
        /*0ad8*/ 	.word	0x0000005a
        /*0adc*/ 	.word	0x0002a830
        /*0ae0*/ 	.short	0x010a
        /*0ae2*/ 	.byte	0x3f
	.zero		1


	//   ....[25]....
        /*0ae4*/ 	.word	0x00002f30
        /*0ae8*/ 	.word	0x000000ff
        /*0aec*/ 	.word	0x00000000
        /*0af0*/ 	.short	0x0101
        /*0af2*/ 	.byte	0x06
	.zero		1


	//   ....[26]....
        /*0af4*/ 	.word	0x00006500
        /*0af8*/ 	.word	0x000000ff
        /*0afc*/ 	.word	0x0002a830
        /*0b00*/ 	.short	0x010a
        /*0b02*/ 	.byte	0x06
	.zero		1


	//   ....[27]....
        /*0b04*/ 	.word	0x00006540
        /*0b08*/ 	.word	0x000000ff
        /*0b0c*/ 	.word	0x0002a830
        /*0b10*/ 	.short	0x010a
        /*0b12*/ 	.byte	0x06
	.zero		1


	//   ....[28]....
        /*0b14*/ 	.word	0x00006810
        /*0b18*/ 	.word	0x000000ff
        /*0b1c*/ 	.word	0x0002a850
        /*0b20*/ 	.short	0x010a
        /*0b22*/ 	.byte	0x06
	.zero		1


	//   ....[29]....
        /*0b24*/ 	.word	0x00006850
        /*0b28*/ 	.word	0x000000ff
        /*0b2c*/ 	.word	0x0002a850
        /*0b30*/ 	.short	0x010a
        /*0b32*/ 	.byte	0x06
	.zero		1


	//   ....[30]....
        /*0b34*/ 	.word	0x00006f80
        /*0b38*/ 	.word	0x000000ff
        /*0b3c*/ 	.word	0x00000000
        /*0b40*/ 	.short	0x0101
        /*0b42*/ 	.byte	0x06
	.zero		1


	//   ....[31]....
        /*0b44*/ 	.word	0x00009600
        /*0b48*/ 	.word	0x000000ff
        /*0b4c*/ 	.word	0x00000000
        /*0b50*/ 	.short	0x0101
        /*0b52*/ 	.byte	0x06
	.zero		1


	//   ....[32]....
        /*0b54*/ 	.word	0x0000a140
        /*0b58*/ 	.word	0x000000ff
        /*0b5c*/ 	.word	0x0002a830
        /*0b60*/ 	.short	0x010a
        /*0b62*/ 	.byte	0x06
	.zero		1


	//   ....[33]....
        /*0b64*/ 	.word	0x0000a180
        /*0b68*/ 	.word	0x000000ff
        /*0b6c*/ 	.word	0x0002a830
        /*0b70*/ 	.short	0x010a
        /*0b72*/ 	.byte	0x06
	.zero		1


	//   ....[34]....
        /*0b74*/ 	.word	0x0000a450
        /*0b78*/ 	.word	0x000000ff
        /*0b7c*/ 	.word	0x0002a850
        /*0b80*/ 	.short	0x010a
        /*0b82*/ 	.byte	0x06
	.zero		1


	//   ....[35]....
        /*0b84*/ 	.word	0x0000a490
        /*0b88*/ 	.word	0x000000ff
        /*0b8c*/ 	.word	0x0002a850
        /*0b90*/ 	.short	0x010a
        /*0b92*/ 	.byte	0x06
	.zero		1


	//   ....[36]....
        /*0b94*/ 	.word	0x0000ab40
        /*0b98*/ 	.word	0x000000ff
        /*0b9c*/ 	.word	0x00000000
        /*0ba0*/ 	.short	0x0101
        /*0ba2*/ 	.byte	0x06
	.zero		1


	//   ....[37]....
        /*0ba4*/ 	.word	0x0000c140
        /*0ba8*/ 	.word	0x000000ff
        /*0bac*/ 	.word	0x00000000
        /*0bb0*/ 	.short	0x0101
        /*0bb2*/ 	.byte	0x06
	.zero		1


	//   ....[38]....
        /*0bb4*/ 	.word	0x0000ca30
        /*0bb8*/ 	.word	0x000000ff
        /*0bbc*/ 	.word	0x0002a830
        /*0bc0*/ 	.short	0x010a
        /*0bc2*/ 	.byte	0x06
	.zero		1


	//   ....[39]....
        /*0bc4*/ 	.word	0x0000ca70
        /*0bc8*/ 	.word	0x000000ff
        /*0bcc*/ 	.word	0x0002a830
        /*0bd0*/ 	.short	0x010a
        /*0bd2*/ 	.byte	0x06
	.zero		1


	//   ....[40]....
        /*0bd4*/ 	.word	0x0000cd10
        /*0bd8*/ 	.word	0x000000ff
        /*0bdc*/ 	.word	0x0002a850
        /*0be0*/ 	.short	0x010a
        /*0be2*/ 	.byte	0x06
	.zero		1


	//   ....[41]....
        /*0be4*/ 	.word	0x0000cd50
        /*0be8*/ 	.word	0x000000ff
        /*0bec*/ 	.word	0x0002a850
        /*0bf0*/ 	.short	0x010a
        /*0bf2*/ 	.byte	0x06
	.zero		1


	//   ....[42]....
        /*0bf4*/ 	.word	0x0000d480
        /*0bf8*/ 	.word	0x000000ff
        /*0bfc*/ 	.word	0x00000000
        /*0c00*/ 	.short	0x0101
        /*0c02*/ 	.byte	0x06
	.zero		1


	//   ....[43]....
        /*0c04*/ 	.word	0x0000fb00
        /*0c08*/ 	.word	0x000000ff
        /*0c0c*/ 	.word	0x00000000
        /*0c10*/ 	.short	0x0101
        /*0c12*/ 	.byte	0x06
	.zero		1


	//   ....[44]....
        /*0c14*/ 	.word	0x00010300
        /*0c18*/ 	.word	0x000000ff
        /*0c1c*/ 	.word	0x0002a850
        /*0c20*/ 	.short	0x010a
        /*0c22*/ 	.byte	0x09
	.zero		1


	//   ....[45]....
        /*0c24*/ 	.word	0x00010340
        /*0c28*/ 	.word	0x000000ff
        /*0c2c*/ 	.word	0x0002a850
        /*0c30*/ 	.short	0x010a
        /*0c32*/ 	.byte	0x09
	.zero		1


	//   ....[46]....
        /*0c34*/ 	.word	0x00010920
        /*0c38*/ 	.word	0x000000ff
        /*0c3c*/ 	.word	0x00000000
        /*0c40*/ 	.short	0x0101
        /*0c42*/ 	.byte	0x04
	.zero		1


	//   ....[47]....
        /*0c44*/ 	.word	0x00013920
        /*0c48*/ 	.word	0x000000ff
        /*0c4c*/ 	.word	0x00000000
        /*0c50*/ 	.short	0x0101
        /*0c52*/ 	.byte	0x07
	.zero		1


	//   ....[48]....
        /*0c54*/ 	.word	0x00013f90
        /*0c58*/ 	.word	0x000000ff
        /*0c5c*/ 	.word	0x00000000
        /*0c60*/ 	.short	0x0101
        /*0c62*/ 	.byte	0x07
	.zero		1


	//   ....[49]....
        /*0c64*/ 	.word	0x000187e0
        /*0c68*/ 	.word	0x00000004
        /*0c6c*/ 	.word	0x0002a880
        /*0c70*/ 	.short	0x010a
        /*0c72*/ 	.byte	0x3f
	.zero		1


	//   ....[50]....
        /*0c74*/ 	.word	0x00018d20
        /*0c78*/ 	.word	0x00000004
        /*0c7c*/ 	.word	0x0002a870
        /*0c80*/ 	.short	0x0107
        /*0c82*/ 	.byte	0x3f
	.zero		1


	//   ....[51]....
        /*0c84*/ 	.word	0x00018de0
        /*0c88*/ 	.word	0x00000004
        /*0c8c*/ 	.word	0x0002a870
        /*0c90*/ 	.short	0x0101
        /*0c92*/ 	.byte	0x3f
	.zero		1


	//   ....[52]....
        /*0c94*/ 	.word	0x00018e10
        /*0c98*/ 	.word	0x00000004
        /*0c9c*/ 	.word	0x0002a840
        /*0ca0*/ 	.short	0x010a
        /*0ca2*/ 	.byte	0x3f
	.zero		1


	//   ....[53]....
        /*0ca4*/ 	.word	0x00019230
        /*0ca8*/ 	.word	0x00000004
        /*0cac*/ 	.word	0x0002a830
        /*0cb0*/ 	.short	0x0107
        /*0cb2*/ 	.byte	0x3f
	.zero		1


	//   ....[54]....
        /*0cb4*/ 	.word	0x000192f0
        /*0cb8*/ 	.word	0x00000004
        /*0cbc*/ 	.word	0x0002a830
        /*0cc0*/ 	.short	0x0101
        /*0cc2*/ 	.byte	0x3f
	.zero		1


	//   ....[55]....
        /*0cc4*/ 	.word	0x00019bd0
        /*0cc8*/ 	.word	0x00000010
        /*0ccc*/ 	.word	0x0002a800
        /*0cd0*/ 	.short	0x0107
        /*0cd2*/ 	.byte	0x3f
	.zero		1


	//   ....[56]....
        /*0cd4*/ 	.word	0x00019cd0
        /*0cd8*/ 	.word	0x00000010
        /*0cdc*/ 	.word	0x0002a800
        /*0ce0*/ 	.short	0x0101
        /*0ce2*/ 	.byte	0x3f
	.zero		1


	//   ....[57]....
        /*0ce4*/ 	.word	0x00019d00
        /*0ce8*/ 	.word	0x00000010
        /*0cec*/ 	.word	0x0002a820
        /*0cf0*/ 	.short	0x010a
        /*0cf2*/ 	.byte	0x3f
	.zero		1


	//   ....[58]....
        /*0cf4*/ 	.word	0x0001a040
        /*0cf8*/ 	.word	0x00000000
        /*0cfc*/ 	.word	0x0002a880
        /*0d00*/ 	.short	0x010a
        /*0d02*/ 	.byte	0x3f
	.zero		1


	//   ....[59]....
        /*0d04*/ 	.word	0x0001a400
        /*0d08*/ 	.word	0x00000000
        /*0d0c*/ 	.word	0x0002a870
        /*0d10*/ 	.short	0x0107
        /*0d12*/ 	.byte	0x3f
	.zero		1


	//   ....[60]....
        /*0d14*/ 	.word	0x0001a4c0
        /*0d18*/ 	.word	0x00000000
        /*0d1c*/ 	.word	0x0002a870
        /*0d20*/ 	.short	0x0101
        /*0d22*/ 	.byte	0x3f
	.zero		1


	//   ....[61]....
        /*0d24*/ 	.word	0x0001a4f0
        /*0d28*/ 	.word	0x00000000
        /*0d2c*/ 	.word	0x0002a840
        /*0d30*/ 	.short	0x010a
        /*0d32*/ 	.byte	0x3f
	.zero		1


	//   ....[62]....
        /*0d34*/ 	.word	0x0001a8a0
        /*0d38*/ 	.word	0x00000000
        /*0d3c*/ 	.word	0x0002a830
        /*0d40*/ 	.short	0x0107
        /*0d42*/ 	.byte	0x3f
	.zero		1


	//   ....[63]....
        /*0d44*/ 	.word	0x0001a960
        /*0d48*/ 	.word	0x00000000
        /*0d4c*/ 	.word	0x0002a830
        /*0d50*/ 	.short	0x0101
        /*0d52*/ 	.byte	0x3f
	.zero		1


	//   ....[64]....
        /*0d54*/ 	.word	0x0001a9f0
        /*0d58*/ 	.word	0x00000000
        /*0d5c*/ 	.word	0x0002a870
        /*0d60*/ 	.short	0x010a
        /*0d62*/ 	.byte	0x3f
	.zero		1


	//   ....[65]....
        /*0d64*/ 	.word	0x0001aa80
        /*0d68*/ 	.word	0x00000000
        /*0d6c*/ 	.word	0x0002a860
        /*0d70*/ 	.short	0x010a
        /*0d72*/ 	.byte	0x3f
	.zero		1


	//   ....[66]....
        /*0d74*/ 	.word	0x0001b030
        /*0d78*/ 	.word	0x00000000
        /*0d7c*/ 	.word	0x0002a850
        /*0d80*/ 	.short	0x0101
        /*0d82*/ 	.byte	0x3f
	.zero		1


	//   ....[67]....
        /*0d84*/ 	.word	0x0001b0b0
        /*0d88*/ 	.word	0x00000003
        /*0d8c*/ 	.word	0x00000000
        /*0d90*/ 	.short	0x0101
        /*0d92*/ 	.byte	0x3f
	.zero		1


	//   ....[68]....
        /*0d94*/ 	.word	0x0001b270
        /*0d98*/ 	.word	0x00000003
        /*0d9c*/ 	.word	0x0002a870
        /*0da0*/ 	.short	0x010a
        /*0da2*/ 	.byte	0x3f
	.zero		1


	//   ....[69]....
        /*0da4*/ 	.word	0x0001b2f0
        /*0da8*/ 	.word	0x00000003
        /*0dac*/ 	.word	0x0002a860
        /*0db0*/ 	.short	0x010a
        /*0db2*/ 	.byte	0x3f
	.zero		1


	//   ....[70]....
        /*0db4*/ 	.word	0x0001b8b0
        /*0db8*/ 	.word	0x00000003
        /*0dbc*/ 	.word	0x0002a850
        /*0dc0*/ 	.short	0x0101
        /*0dc2*/ 	.byte	0x3f
	.zero		1


	//   ....[71]....
        /*0dc4*/ 	.word	0x0001b930
        /*0dc8*/ 	.word	0x00000003
        /*0dcc*/ 	.word	0x00000000
        /*0dd0*/ 	.short	0x0101
        /*0dd2*/ 	.byte	0x3f
	.zero		1


	//   ....[72]....
        /*0dd4*/ 	.word	0x0001c9e0
        /*0dd8*/ 	.word	0x00000007
        /*0ddc*/ 	.word	0x0002a820
        /*0de0*/ 	.short	0x010a
        /*0de2*/ 	.byte	0x3f
	.zero		1


	//   ....[73]....
        /*0de4*/ 	.word	0x0001cb60
        /*0de8*/ 	.word	0x00000005
        /*0dec*/ 	.word	0x0002a840
        /*0df0*/ 	.short	0x010a
        /*0df2*/ 	.byte	0x3f
	.zero		1


	//   ....[74]....
        /*0df4*/ 	.word	0x0001cc00
        /*0df8*/ 	.word	0x00000003
        /*0dfc*/ 	.word	0x0002a840
        /*0e00*/ 	.short	0x010a
        /*0e02*/ 	.byte	0x3f
	.zero		1


	//   ....[75]....
        /*0e04*/ 	.word	0x0001cc40
        /*0e08*/ 	.word	0x00000005
        /*0e0c*/ 	.word	0x0002a860
        /*0e10*/ 	.short	0x010a
        /*0e12*/ 	.byte	0x3f
	.zero		1


	//   ....[76]....
        /*0e14*/ 	.word	0x0001cc80
        /*0e18*/ 	.word	0x00000003
        /*0e1c*/ 	.word	0x0002a860
        /*0e20*/ 	.short	0x010a
        /*0e22*/ 	.byte	0x3f
	.zero		1


	//   ....[77]....
        /*0e24*/ 	.word	0x0001ccc0
        /*0e28*/ 	.word	0x00000005
        /*0e2c*/ 	.word	0x0002a880
        /*0e30*/ 	.short	0x010a
        /*0e32*/ 	.byte	0x3f
	.zero		1


	//   ....[78]....
        /*0e34*/ 	.word	0x0001cd00
        /*0e38*/ 	.word	0x00000003
        /*0e3c*/ 	.word	0x0002a880
        /*0e40*/ 	.short	0x010a
        /*0e42*/ 	.byte	0x3f
	.zero		1


	//   ....[79]....
        /*0e44*/ 	.word	0x0001cd70
        /*0e48*/ 	.word	0x00000003
        /*0e4c*/ 	.word	0x0002a800
        /*0e50*/ 	.short	0x010a
        /*0e52*/ 	.byte	0x3f
	.zero		1


	//   ....[80]....
        /*0e54*/ 	.word	0x0001cdc0
        /*0e58*/ 	.word	0x0000005a
        /*0e5c*/ 	.word	0x0002a830
        /*0e60*/ 	.short	0x010a
        /*0e62*/ 	.byte	0x3f
	.zero		1


	//   ....[81]....
        /*0e64*/ 	.word	0x0001ce20
        /*0e68*/ 	.word	0x00000008
        /*0e6c*/ 	.word	0x0002a830
        /*0e70*/ 	.short	0x010a
        /*0e72*/ 	.byte	0x3f
	.zero		1


	//   ....[82]....
        /*0e74*/ 	.word	0x0001ce80
        /*0e78*/ 	.word	0x00000008
        /*0e7c*/ 	.word	0x0002a850
        /*0e80*/ 	.short	0x010a
        /*0e82*/ 	.byte	0x3f
	.zero		1


	//   ....[83]....
        /*0e84*/ 	.word	0x0001cee0
        /*0e88*/ 	.word	0x00000008
        /*0e8c*/ 	.word	0x0002a830
        /*0e90*/ 	.short	0x010a
        /*0e92*/ 	.byte	0x3f
	.zero		1


	//   ....[84]....
        /*0e94*/ 	.word	0x0001cf40
        /*0e98*/ 	.word	0x00000008
        /*0e9c*/ 	.word	0x0002a850
        /*0ea0*/ 	.short	0x010a
        /*0ea2*/ 	.byte	0x3f
	.zero		1


	//   ....[85]....
        /*0ea4*/ 	.word	0x0001cfa0
        /*0ea8*/ 	.word	0x00000008
        /*0eac*/ 	.word	0x0002a830
        /*0eb0*/ 	.short	0x010a
        /*0eb2*/ 	.byte	0x3f
	.zero		1


	//   ....[86]....
        /*0eb4*/ 	.word	0x0001d000
        /*0eb8*/ 	.word	0x00000008
        /*0ebc*/ 	.word	0x0002a850
        /*0ec0*/ 	.short	0x010a
        /*0ec2*/ 	.byte	0x3f
	.zero		1


	//   ....[87]....
        /*0ec4*/ 	.word	0x0001d060
        /*0ec8*/ 	.word	0x00000005
        /*0ecc*/ 	.word	0x0002a850
        /*0ed0*/ 	.short	0x010a
        /*0ed2*/ 	.byte	0x3f
	.zero		1


	//   ....[88]....
        /*0ed4*/ 	.word	0x0001d160
        /*0ed8*/ 	.word	0x00000004
        /*0edc*/ 	.word	0x0002a880
        /*0ee0*/ 	.short	0x010a
        /*0ee2*/ 	.byte	0x3f
	.zero		1


	//   ....[89]....
        /*0ee4*/ 	.word	0x0001d830
        /*0ee8*/ 	.word	0x00000004
        /*0eec*/ 	.word	0x0002a840
        /*0ef0*/ 	.short	0x010a
        /*0ef2*/ 	.byte	0x3f
	.zero		1


	//   ....[90]....
        /*0ef4*/ 	.word	0x0001e290
        /*0ef8*/ 	.word	0x00000010
        /*0efc*/ 	.word	0x0002a820
        /*0f00*/ 	.short	0x010a
        /*0f02*/ 	.byte	0x3f
	.zero		1


	//   ....[91]....
        /*0f04*/ 	.word	0x0001e2e0
        /*0f08*/ 	.word	0x00000000
        /*0f0c*/ 	.word	0x0002a880
        /*0f10*/ 	.short	0x010a
        /*0f12*/ 	.byte	0x3f
	.zero		1


	//   ....[92]....
        /*0f14*/ 	.word	0x0001e800
        /*0f18*/ 	.word	0x00000000
        /*0f1c*/ 	.word	0x0002a840
        /*0f20*/ 	.short	0x010a
        /*0f22*/ 	.byte	0x3f
	.zero		1


	//   ....[93]....
        /*0f24*/ 	.word	0x0001ecd0
        /*0f28*/ 	.word	0x00000000
        /*0f2c*/ 	.word	0x0002a870
        /*0f30*/ 	.short	0x010a
        /*0f32*/ 	.byte	0x3f
	.zero		1


	//   ....[94]....
        /*0f34*/ 	.word	0x0001ed20
        /*0f38*/ 	.word	0x00000000
        /*0f3c*/ 	.word	0x0002a860
        /*0f40*/ 	.short	0x010a
        /*0f42*/ 	.byte	0x3f
	.zero		1


	//   ....[95]....
        /*0f44*/ 	.word	0x0001ed70
        /*0f48*/ 	.word	0x00000003
        /*0f4c*/ 	.word	0x0002a870
        /*0f50*/ 	.short	0x010a
        /*0f52*/ 	.byte	0x3f
	.zero		1


	//   ....[96]....
        /*0f54*/ 	.word	0x0001edc0
        /*0f58*/ 	.word	0x00000003
        /*0f5c*/ 	.word	0x0002a860
        /*0f60*/ 	.short	0x010a
        /*0f62*/ 	.byte	0x3f
	.zero		1


	//   ....[97]....
        /*0f64*/ 	.word	0x0001ee10
        /*0f68*/ 	.word	0x00000007
        /*0f6c*/ 	.word	0x0002a820
        /*0f70*/ 	.short	0x010a
        /*0f72*/ 	.byte	0x3f
	.zero		1


	//   ....[98]....
        /*0f74*/ 	.word	0x0001efb0
        /*0f78*/ 	.word	0x00000005
        /*0f7c*/ 	.word	0x0002a840
        /*0f80*/ 	.short	0x010a
        /*0f82*/ 	.byte	0x3f
	.zero		1


	//   ....[99]....
        /*0f84*/ 	.word	0x0001f000
        /*0f88*/ 	.word	0x00000003
        /*0f8c*/ 	.word	0x0002a840
        /*0f90*/ 	.short	0x010a
        /*0f92*/ 	.byte	0x3f
	.zero		1


	//   ....[100]....
        /*0f94*/ 	.word	0x0001f050
        /*0f98*/ 	.word	0x00000005
        /*0f9c*/ 	.word	0x0002a860
        /*0fa0*/ 	.short	0x010a
        /*0fa2*/ 	.byte	0x3f
	.zero		1


	//   ....[101]....
        /*0fa4*/ 	.word	0x0001f0a0
        /*0fa8*/ 	.word	0x00000003
        /*0fac*/ 	.word	0x0002a860
        /*0fb0*/ 	.short	0x010a
        /*0fb2*/ 	.byte	0x3f
	.zero		1


	//   ....[102]....
        /*0fb4*/ 	.word	0x0001f0f0
        /*0fb8*/ 	.word	0x00000005
        /*0fbc*/ 	.word	0x0002a880
        /*0fc0*/ 	.short	0x010a
        /*0fc2*/ 	.byte	0x3f
	.zero		1


	//----- nvinfo : EIATTR_NUM_MBARRIERS
	.align		4
.L_212:
        /*0fc4*/ 	.byte	0x03, 0x38
        /*0fc6*/ 	.short	0x0016


	//----- nvinfo : EIATTR_EXIT_INSTR_OFFSETS
	.align		4
        /*0fc8*/ 	.byte	0x04, 0x1c
        /*0fca*/ 	.short	(.L_214 - .L_213)


	//   ....[0]....
.L_213:
        /*0fcc*/ 	.word	0x000009c0


	//   ....[1]....
        /*0fd0*/ 	.word	0x00015d30


	//   ....[2]....
        /*0fd4*/ 	.word	0x0001cd50


	//----- nvinfo : EIATTR_MAX_THREADS
	.align		4
.L_214:
        /*0fd8*/ 	.byte	0x04, 0x05
        /*0fda*/ 	.short	(.L_216 - .L_215)
.L_215:
        /*0fdc*/ 	.word	0x00000180
        /*0fe0*/ 	.word	0x00000001
        /*0fe4*/ 	.word	0x00000001


	//----- nvinfo : EIATTR_CRS_STACK_SIZE
	.align		4
.L_216:
        /*0fe8*/ 	.byte	0x04, 0x1e
        /*0fea*/ 	.short	(.L_218 - .L_217)
.L_217:
        /*0fec*/ 	.word	0x00000000


	//----- nvinfo : EIATTR_CBANK_PARAM_SIZE
	.align		4
.L_218:
        /*0ff0*/ 	.byte	0x03, 0x19
        /*0ff2*/ 	.short	0x0af0


	//----- nvinfo : EIATTR_PARAM_CBANK
	.align		4
        /*0ff4*/ 	.byte	0x04, 0x0a
        /*0ff6*/ 	.short	(.L_220 - .L_219)
	.align		4
.L_219:
        /*0ff8*/ 	.word	index@(.nv.constant0._ZN7cutlass13device_kernelIN5flash11enable_sm90INS1_16FlashAttnFwdSm90INS1_25CollectiveMainloopFwdSm90ILi2EN4cute5tupleIJNS5_1CILi1EEES8_S8_EEENS6_IJNS7_ILi128EEESA_NS7_ILi192EEEEEELi192ENS_12float_e4m3_tEfNS_4arch4Sm90ELb0ELb1ELb1ELb1ELb1ELb0ELb0ELb1ELb1ELb1ELb1ELb0EEENS1_21CollectiveEpilogueFwdINS6_IJSA_SB_SA_EEES9_NS_10bfloat16_tESF_Li256ELb1ELb1ELb1ELb1EEENS1_36VarlenDynamicPersistentTileSchedulerILi128ELi128ELi256ELi128ELb1ELb1ELb1ELb1ELb0ELb1EEEEEEEEEvNT_6ParamsE)
        /*0ffc*/ 	.short	0x0210
        /*0ffe*/ 	.short	0x0af0


	//----- nvinfo : EIATTR_SW_WAR
	.align		4
.L_220:
        /*1000*/ 	.byte	0x04, 0x36
        /*1002*/ 	.short	(.L_222 - .L_221)
.L_221:
        /*1004*/ 	.word	0x00000008
.L_222:


//--------------------- .nv.info._ZN7cutlass13device_kernelIN5flash11enable_sm90INS1_16FlashAttnFwdSm90INS1_25CollectiveMainloopFwdSm90ILi2EN4cute5tupleIJNS5_1CILi1EEES8_S8_EEENS6_IJNS7_ILi128EEESA_NS7_ILi192EEEEEELi192ENS_12float_e4m3_tEfNS_4arch4Sm90ELb0ELb1ELb1ELb1ELb1ELb1ELb0ELb1ELb1ELb1ELb1ELb0EEENS1_21CollectiveEpilogueFwdINS6_IJSA_SB_SA_EEES9_NS_10bfloat16_tESF_Li256ELb1ELb1ELb1ELb1EEENS1_36VarlenDynamicPersistentTileSchedulerILi128ELi128ELi256ELi128ELb1ELb1ELb1ELb1ELb0ELb1EEEEEEEEEvNT_6ParamsE --------------------------
	.section	.nv.info._ZN7cutlass13device_kernelIN5flash11enable_sm90INS1_16FlashAttnFwdSm90INS1_25CollectiveMainloopFwdSm90ILi2EN4cute5tupleIJNS5_1CILi1EEES8_S8_EEENS6_IJNS7_ILi128EEESA_NS7_ILi192EEEEEELi192ENS_12float_e4m3_tEfNS_4arch4Sm90ELb0ELb1ELb1ELb1ELb1ELb1ELb0ELb1ELb1ELb1ELb1ELb0EEENS1_21CollectiveEpilogueFwdINS6_IJSA_SB_SA_EEES9_NS_10bfloat16_tESF_Li256ELb1ELb1ELb1ELb1EEENS1_36VarlenDynamicPersistentTileSchedulerILi128ELi128ELi256ELi128ELb1ELb1ELb1ELb1ELb0ELb1EEEEEEEEEvNT_6ParamsE,"",@"SHT_CUDA_INFO"
	.sectionflags	@""
	.align	4


	//----- nvinfo : EIATTR_CUDA_API_VERSION
	.align		4
        /*0000*/ 	.byte	0x04, 0x37
        /*0002*/ 	.short	(.L_224 - .L_223)
.L_223:
        /*0004*/ 	.word	0x00000082


	//----- nvinfo : EIATTR_KPARAM_INFO
	.align		4
.L_224:
        /*0008*/ 	.byte	0x04, 0x17
        /*000a*/ 	.short	(.L_226 - .L_225)
.L_225:
        /*000c*/ 	.word	0x00000000
        /*0010*/ 	.short	0x0000
        /*0012*/ 	.short	0x0070
        /*0014*/ 	.byte	0x00, 0xf0, 0x01, 0x2a


	//----- nvinfo : EIATTR_SPARSE_MMA_MASK
	.align		4
.L_226:
        /*0018*/ 	.byte	0x03, 0x50
        /*001a*/ 	.short	0x0000


	//----- nvinfo : EIATTR_MAXREG_COUNT
	.align		4
        /*001c*/ 	.byte	0x03, 0x1b
        /*001e*/ 	.short	0x00a8


	//----- nvinfo : EIATTR_NUM_BARRIERS
	.align		4
        /*0020*/ 	.byte	0x02, 0x4c
        /*0022*/ 	.byte	0x10
	.zero		1


	//----- nvinfo : EIATTR_EXTERNS
	.align		4
        /*0024*/ 	.byte	0x04, 0x0f
        /*0026*/ 	.short	(.L_228 - .L_227)


	//   ....[0]....
	.align		4
.L_227:
        /*0028*/ 	.word	index@(__assertfail)


	//----- nvinfo : EIATTR_ANNOTATIONS
	.align		4
.L_228:
        /*002c*/ 	.byte	0x04, 0x55
        /*002e*/ 	.short	(.L_230 - .L_229)


	//   ....[0]....
.L_229:
        /* <DEDUP_REMOVED lines=32> */


	//----- nvinfo : EIATTR_MERCURY_ISA_VERSION
	.align		4
.L_230:
        /*0220*/ 	.byte	0x03, 0x5f
        /*0222*/ 	.short	0x0101


	//----- nvinfo : EIATTR_UNUSED_LOAD_BYTE_OFFSET
	.align		4
        /*0224*/ 	.byte	0x04, 0x44
        /*0226*/ 	.short	(.L_232 - .L_231)


	//   ....[0]....
.L_231:
        /*0228*/ 	.word	0x00000a80
        /*022c*/ 	.word	0x0000fff0


	//   ....[1]....
        /*0230*/ 	.word	0x00020c90
        /*0234*/ 	.word	0x0000fff0


	//----- nvinfo : EIATTR_INT_WARP_WIDE_INSTR_OFFSETS
	.align		4
.L_232:
        /*0238*/ 	.byte	0x04, 0x31
        /*023a*/ 	.short	(.L_234 - .L_233)


	//   ....[0]....
.L_233:
        /*023c*/ 	.word	0x00000130


	//   ....[1]....
        /*0240*/ 	.word	0x00000170


	//   ....[2]....
        /*0244*/ 	.word	0x000001e0


	//   ....[3]....
        /*0248*/ 	.word	0x0002a0c0


	//   ....[4]....
        /*024c*/ 	.word	0x0002a150


	//   ....[5]....
        /*0250*/ 	.word	0x0002d510


	//   ....[6]....
        /*0254*/ 	.word	0x0002d5a0


	//----- nvinfo : EIATTR_COOP_GROUP_MASK_REGIDS
	.align		4
.L_234:
        /*0258*/ 	.byte	0x04, 0x29
        /*025a*/ 	.short	(.L_236 - .L_235)


	//   ....[0]....
.L_235:
        /*025c*/ 	.word	0xffffffff


	//   ....[1]....
        /*0260*/ 	.word	0xffffffff


	//   ....[2]....
        /*0264*/ 	.word	0xffffffff


	//   ....[3]....
        /*0268*/ 	.word	0xffffffff


	//   ....[4]....
        /*026c*/ 	.word	0xffffffff


	//   ....[5]....
        /*0270*/ 	.word	0xffffffff


	//   ....[6]....
        /*0274*/ 	.word	0xffffffff


	//   ....[7]....
        /*0278*/ 	.word	0xffffffff


	//   ....[8]....
        /*027c*/ 	.word	0xffffffff


	//   ....[9]....
        /*0280*/ 	.word	0xffffffff


	//   ....[10]....
        /*0284*/ 	.word	0xffffffff


	//   ....[11]....
        /*0288*/ 	.word	0xffffffff


	//   ....[12]....
        /*028c*/ 	.word	0xffffffff


	//   ....[13]....
        /*0290*/ 	.word	0xffffffff


	//   ....[14]....
        /*0294*/ 	.word	0xffffffff


	//   ....[15]....
        /*0298*/ 	.word	0xffffffff


	//   ....[16]....
        /*029c*/ 	.word	0xffffffff


	//   ....[17]....
        /*02a0*/ 	.word	0xffffffff


	//   ....[18]....
        /*02a4*/ 	.word	0xffffffff


	//   ....[19]....
        /*02a8*/ 	.word	0xffffffff


	//   ....[20]....
        /*02ac*/ 	.word	0xffffffff


	//   ....[21]....
        /*02b0*/ 	.word	0xffffffff


	//   ....[22]....
        /*02b4*/ 	.word	0xffffffff


	//   ....[23]....
        /*02b8*/ 	.word	0xffffffff


	//   ....[24]....
        /*02bc*/ 	.word	0xffffffff


	//   ....[25]....
        /*02c0*/ 	.word	0xffffffff


	//   ....[26]....
        /*02c4*/ 	.word	0xffffffff


	//   ....[27]....
        /*02c8*/ 	.word	0xffffffff


	//   ....[28]....
        /*02cc*/ 	.word	0xffffffff


	//   ....[29]....
        /*02d0*/ 	.word	0xffffffff


	//   ....[30]....
        /*02d4*/ 	.word	0xffffffff


	//   ....[31]....
        /*02d8*/ 	.word	0xffffffff


	//   ....[32]....
        /*02dc*/ 	.word	0xffffffff


	//   ....[33]....
        /*02e0*/ 	.word	0xffffffff


	//   ....[34]....
        /*02e4*/ 	.word	0xffffffff


	//   ....[35]....
        /*02e8*/ 	.word	0xffffffff


	//   ....[36]....
        /*02ec*/ 	.word	0xffffffff


	//   ....[37]....
        /*02f0*/ 	.word	0xffffffff


	//   ....[38]....
        /*02f4*/ 	.word	0xffffffff


	//   ....[39]....
        /*02f8*/ 	.word	0xffffffff


	//   ....[40]....
        /*02fc*/ 	.word	0xffffffff


	//   ....[41]....
        /*0300*/ 	.word	0xffffffff


	//   ....[42]....
        /*0304*/ 	.word	0xffffffff


	//   ....[43]....
        /*0308*/ 	.word	0xffffffff


	//   ....[44]....
        /*030c*/ 	.word	0xffffffff


	//   ....[45]....
        /*0310*/ 	.word	0xffffffff


	//   ....[46]....
        /*0314*/ 	.word	0xffffffff


	//   ....[47]....
        /*0318*/ 	.word	0xffffffff


	//   ....[48]....
        /*031c*/ 	.word	0xffffffff


	//   ....[49]....
        /*0320*/ 	.word	0xffffffff


	//   ....[50]....
        /*0324*/ 	.word	0xffffffff


	//   ....[51]....
        /*0328*/ 	.word	0xffffffff


	//   ....[52]....
        /*032c*/ 	.word	0xffffffff


	//   ....[53]....
        /*0330*/ 	.word	0xffffffff


	//   ....[54]....
        /*0334*/ 	.word	0xffffffff


	//   ....[55]....
        /*0338*/ 	.word	0xffffffff


	//   ....[56]....
        /*033c*/ 	.word	0xffffffff


	//   ....[57]....
        /*0340*/ 	.word	0xffffffff


	//   ....[58]....
        /*0344*/ 	.word	0xffffffff


	//   ....[59]....
        /*0348*/ 	.word	0xffffffff


	//   ....[60]....
        /*034c*/ 	.word	0xffffffff


	//   ....[61]....
        /*0350*/ 	.word	0xffffffff


	//   ....[62]....
        /*0354*/ 	.word	0xffffffff


	//   ....[63]....
        /*0358*/ 	.word	0xffffffff


	//   ....[64]....
        /*035c*/ 	.word	0xffffffff


	//   ....[65]....
        /*0360*/ 	.word	0xffffffff


	//   ....[66]....
        /*0364*/ 	.word	0xffffffff


	//   ....[67]....
        /*0368*/ 	.word	0xffffffff


	//   ....[68]....
        /*036c*/ 	.word	0xffffffff


	//   ....[69]....
        /*0370*/ 	.word	0xffffffff


	//   ....[70]....
        /*0374*/ 	.word	0xffffffff


	//   ....[71]....
        /*0378*/ 	.word	0xffffffff


	//   ....[72]....
        /*037c*/ 	.word	0xffffffff


	//   ....[73]....
        /*0380*/ 	.word	0xffffffff


	//   ....[74]....
        /*0384*/ 	.word	0xffffffff


	//   ....[75]....
        /*0388*/ 	.word	0xffffffff


	//   ....[76]....
        /*038c*/ 	.word	0xffffffff


	//   ....[77]....
        /*0390*/ 	.word	0xffffffff


	//   ....[78]....
        /*0394*/ 	.word	0xffffffff


	//   ....[79]....
        /*0398*/ 	.word	0xffffffff


	//   ....[80]....
        /*039c*/ 	.word	0xffffffff


	//   ....[81]....
        /*03a0*/ 	.word	0xffffffff


	//   ....[82]....
        /*03a4*/ 	.word	0xffffffff


	//   ....[83]....
        /*03a8*/ 	.word	0xffffffff


	//   ....[84]....
        /*03ac*/ 	.word	0xffffffff


	//   ....[85]....
        /*03b0*/ 	.word	0xffffffff


	//   ....[86]....
        /*03b4*/ 	.word	0xffffffff


	//   ....[87]....
        /*03b8*/ 	.word	0xffffffff


	//   ....[88]....
        /*03bc*/ 	.word	0xffffffff


	//   ....[89]....
        /*03c0*/ 	.word	0xffffffff


	//   ....[90]....
        /*03c4*/ 	.word	0xffffffff


	//   ....[91]....
        /*03c8*/ 	.word	0xffffffff


	//   ....[92]....
        /*03cc*/ 	.word	0xffffffff


	//   ....[93]....
        /*03d0*/ 	.word	0xffffffff


	//   ....[94]....
        /*03d4*/ 	.word	0xffffffff


	//   ....[95]....
        /*03d8*/ 	.word	0xffffffff


	//   ....[96]....
        /*03dc*/ 	.word	0xffffffff


	//   ....[97]....
        /*03e0*/ 	.word	0xffffffff


	//   ....[98]....
        /*03e4*/ 	.word	0xffffffff


	//   ....[99]....
        /*03e8*/ 	.word	0xffffffff


	//   ....[100]....
        /*03ec*/ 	.word	0xffffffff


	//   ....[101]....
        /*03f0*/ 	.word	0xffffffff


	//   ....[102]....
        /*03f4*/ 	.word	0xffffffff


	//   ....[103]....
        /*03f8*/ 	.word	0xffffffff


	//   ....[104]....
        /*03fc*/ 	.word	0xffffffff


	//   ....[105]....
        /*0400*/ 	.word	0xffffffff


	//   ....[106]....
        /*0404*/ 	.word	0xffffffff


	//   ....[107]....
        /*0408*/ 	.word	0xffffffff


	//   ....[108]....
        /*040c*/ 	.word	0xffffffff


	//   ....[109]....
        /*0410*/ 	.word	0xffffffff


	//   ....[110]....
        /*0414*/ 	.word	0xffffffff


	//   ....[111]....
        /*0418*/ 	.word	0xffffffff


	//   ....[112]....
        /*041c*/ 	.word	0xffffffff


	//   ....[113]....
        /*0420*/ 	.word	0xffffffff


	//   ....[114]....
        /*0424*/ 	.word	0xffffffff


	//   ....[115]....
        /*0428*/ 	.word	0xffffffff


	//   ....[116]....
        /*042c*/ 	.word	0xffffffff


	//   ....[117]....
        /*0430*/ 	.word	0xffffffff


	//   ....[118]....
        /*0434*/ 	.word	0xffffffff


	//   ....[119]....
        /*0438*/ 	.word	0xffffffff


	//   ....[120]....
        /*043c*/ 	.word	0xffffffff


	//   ....[121]....
        /*0440*/ 	.word	0xffffffff


	//   ....[122]....
        /*0444*/ 	.word	0xffffffff


	//   ....[123]....
        /*0448*/ 	.word	0xffffffff


	//   ....[124]....
        /*044c*/ 	.word	0xffffffff


	//   ....[125]....
        /*0450*/ 	.word	0xffffffff


	//   ....[126]....
        /*0454*/ 	.word	0xffffffff


	//   ....[127]....
        /*0458*/ 	.word	0xffffffff


	//   ....[128]....
        /*045c*/ 	.word	0xffffffff


	//   ....[129]....
        /*0460*/ 	.word	0xffffffff


	//   ....[130]....
        /*0464*/ 	.word	0xffffffff


	//   ....[131]....
        /*0468*/ 	.word	0xffffffff


	//   ....[132]....
        /*046c*/ 	.word	0xffffffff


	//   ....[133]....
        /*0470*/ 	.word	0xffffffff


	//   ....[134]....
        /*0474*/ 	.word	0xffffffff


	//   ....[135]....
        /*0478*/ 	.word	0xffffffff


	//   ....[136]....
        /*047c*/ 	.word	0xffffffff


	//   ....[137]....
        /*0480*/ 	.word	0xffffffff


	//   ....[138]....
        /*0484*/ 	.word	0xffffffff


	//   ....[139]....
        /*0488*/ 	.word	0xffffffff


	//   ....[140]....
        /*048c*/ 	.word	0xffffffff


	//   ....[141]....
        /*0490*/ 	.word	0xffffffff


	//   ....[142]....
        /*0494*/ 	.word	0xffffffff


	//   ....[143]....
        /*0498*/ 	.word	0xffffffff


	//   ....[144]....
        /*049c*/ 	.word	0xffffffff


	//   ....[145]....
        /*04a0*/ 	.word	0xffffffff


	//   ....[146]....
        /*04a4*/ 	.word	0xffffffff


	//   ....[147]....
        /*04a8*/ 	.word	0xffffffff


	//   ....[148]....
        /*04ac*/ 	.word	0xffffffff


	//   ....[149]....
        /*04b0*/ 	.word	0xffffffff


	//   ....[150]....
        /*04b4*/ 	.word	0xffffffff


	//   ....[151]....
        /*04b8*/ 	.word	0xffffffff


	//   ....[152]....
        /*04bc*/ 	.word	0xffffffff


	//   ....[153]....
        /*04c0*/ 	.word	0xffffffff


	//   ....[154]....
        /*04c4*/ 	.word	0xffffffff


	//   ....[155]....
        /*04c8*/ 	.word	0xffffffff


	//   ....[156]....
        /*04cc*/ 	.word	0xffffffff


	//   ....[157]....
        /*04d0*/ 	.word	0xffffffff


	//   ....[158]....
        /*04d4*/ 	.word	0xffffffff


	//   ....[159]....
        /*04d8*/ 	.word	0xffffffff


	//   ....[160]....
        /*04dc*/ 	.word	0xffffffff


	//   ....[161]....
        /*04e0*/ 	.word	0xffffffff


	//   ....[162]....
        /*04e4*/ 	.word	0xffffffff


	//   ....[163]....
        /*04e8*/ 	.word	0xffffffff


	//   ....[164]....
        /*04ec*/ 	.word	0xffffffff


	//   ....[165]....
        /*04f0*/ 	.word	0xffffffff


	//   ....[166]....
        /*04f4*/ 	.word	0xffffffff


	//   ....[167]....
        /*04f8*/ 	.word	0xffffffff


	//   ....[168]....
        /*04fc*/ 	.word	0xffffffff


	//   ....[169]....
        /*0500*/ 	.word	0xffffffff


	//   ....[170]....
        /*0504*/ 	.word	0xffffffff


	//   ....[171]....
        /*0508*/ 	.word	0xffffffff


	//   ....[172]....
        /*050c*/ 	.word	0xffffffff


	//   ....[173]....
        /*0510*/ 	.word	0xffffffff


	//   ....[174]....
        /*0514*/ 	.word	0xffffffff


	//   ....[175]....
        /*0518*/ 	.word	0xffffffff


	//   ....[176]....
        /*051c*/ 	.word	0xffffffff


	//   ....[177]....
        /*0520*/ 	.word	0xffffffff


	//   ....[178]....
        /*0524*/ 	.word	0xffffffff


	//   ....[179]....
        /*0528*/ 	.word	0xffffffff


	//   ....[180]....
        /*052c*/ 	.word	0xffffffff


	//   ....[181]....
        /*0530*/ 	.word	0xffffffff


	//   ....[182]....
        /*0534*/ 	.word	0xffffffff


	//   ....[183]....
        /*0538*/ 	.word	0xffffffff


	//   ....[184]....
        /*053c*/ 	.word	0xffffffff


	//   ....[185]....
        /*0540*/ 	.word	0xffffffff


	//   ....[186]....
        /*0544*/ 	.word	0xffffffff


	//   ....[187]....
        /*0548*/ 	.word	0xffffffff


	//   ....[188]....
        /*054c*/ 	.word	0xffffffff


	//   ....[189]....
        /*0550*/ 	.word	0xffffffff


	//   ....[190]....
        /*0554*/ 	.word	0xffffffff


	//   ....[191]....
        /*0558*/ 	.word	0xffffffff


	//   ....[192]....
        /*055c*/ 	.word	0xffffffff


	//   ....[193]....
        /*0560*/ 	.word	0xffffffff


	//   ....[194]....
        /*0564*/ 	.word	0xffffffff


	//   ....[195]....
        /*0568*/ 	.word	0xffffffff


	//   ....[196]....
        /*056c*/ 	.word	0xffffffff


	//   ....[197]....
        /*0570*/ 	.word	0xffffffff


	//   ....[198]....
        /*0574*/ 	.word	0xffffffff


	//   ....[199]....
        /*0578*/ 	.word	0xffffffff


	//   ....[200]....
        /*057c*/ 	.word	0xffffffff


	//   ....[201]....
        /*0580*/ 	.word	0xffffffff


	//   ....[202]....
        /*0584*/ 	.word	0xffffffff


	//   ....[203]....
        /*0588*/ 	.word	0xffffffff


	//   ....[204]....
        /*058c*/ 	.word	0xffffffff


	//   ....[205]....
        /*0590*/ 	.word	0xffffffff


	//   ....[206]....
        /*0594*/ 	.word	0xffffffff


	//   ....[207]....
        /*0598*/ 	.word	0xffffffff


	//   ....[208]....
        /*059c*/ 	.word	0xffffffff


	//   ....[209]....
        /*05a0*/ 	.word	0xffffffff


	//   ....[210]....
        /*05a4*/ 	.word	0xffffffff


	//   ....[211]....
        /*05a8*/ 	.word	0xffffffff


	//   ....[212]....
        /*05ac*/ 	.word	0xffffffff


	//   ....[213]....
        /*05b0*/ 	.word	0xffffffff


	//   ....[214]....
        /*05b4*/ 	.word	0xffffffff


	//   ....[215]....
        /*05b8*/ 	.word	0xffffffff


	//   ....[216]....
        /*05bc*/ 	.word	0xffffffff


	//   ....[217]....
        /*05c0*/ 	.word	0xffffffff


	//   ....[218]....
        /*05c4*/ 	.word	0xffffffff


	//   ....[219]....
        /*05c8*/ 	.word	0xffffffff


	//   ....[220]....
        /*05cc*/ 	.word	0xffffffff


	//   ....[221]....
        /*05d0*/ 	.word	0xffffffff


	//   ....[222]....
        /*05d4*/ 	.word	0xffffffff


	//   ....[223]....
        /*05d8*/ 	.word	0xffffffff


	//   ....[224]....
        /*05dc*/ 	.word	0xffffffff


	//   ....[225]....
        /*05e0*/ 	.word	0xffffffff


	//   ....[226]....
        /*05e4*/ 	.word	0xffffffff


	//   ....[227]....
        /*05e8*/ 	.word	0xffffffff


	//   ....[228]....
        /*05ec*/ 	.word	0xffffffff


	//   ....[229]....
        /*05f0*/ 	.word	0xffffffff


	//   ....[230]....
        /*05f4*/ 	.word	0xffffffff


	//   ....[231]....
        /*05f8*/ 	.word	0xffffffff


	//   ....[232]....
        /*05fc*/ 	.word	0xffffffff


	//   ....[233]....
        /*0600*/ 	.word	0xffffffff


	//   ....[234]....
        /*0604*/ 	.word	0xffffffff


	//   ....[235]....
        /*0608*/ 	.word	0xffffffff


	//   ....[236]....
        /*060c*/ 	.word	0xffffffff


	//   ....[237]....
        /*0610*/ 	.word	0xffffffff


	//   ....[238]....
        /*0614*/ 	.word	0xffffffff


	//   ....[239]....
        /*0618*/ 	.word	0xffffffff


	//   ....[240]....
        /*061c*/ 	.word	0xffffffff


	//   ....[241]....
        /*0620*/ 	.word	0xffffffff


	//   ....[242]....
        /*0624*/ 	.word	0xffffffff


	//   ....[243]....
        /*0628*/ 	.word	0xffffffff


	//   ....[244]....
        /*062c*/ 	.word	0xffffffff


	//   ....[245]....
        /*0630*/ 	.word	0xffffffff


	//   ....[246]....
        /*0634*/ 	.word	0xffffffff


	//   ....[247]....
        /*0638*/ 	.word	0x0500000f


	//   ....[248]....
        /*063c*/ 	.word	0x0500000f


	//   ....[249]....
        /*0640*/ 	.word	0x0500000f


	//   ....[250]....
        /*0644*/ 	.word	0x0500000f


	//   ....[251]....
        /*0648*/ 	.word	0x0500000f


	//   ....[252]....
        /*064c*/ 	.word	0x0500000f


	//   ....[253]....
        /*0650*/ 	.word	0x0500000f


	//   ....[254]....
        /*0654*/ 	.word	0x0500000f


	//   ....[255]....
        /*0658*/ 	.word	0x0500000f


	//   ....[0]....
        /*065c*/ 	.word	0x0500000f


	//   ....[1]....
        /*0660*/ 	.word	0x0500000f


	//   ....[2]....
        /*0664*/ 	.word	0x0500000f


	//   ....[3]....
        /*0668*/ 	.word	0x0500000f


	//   ....[4]....
        /*066c*/ 	.word	0x0500000f


	//   ....[5]....
        /*0670*/ 	.word	0x0500000f


	//   ....[6]....
        /*0674*/ 	.word	0x0500000f


	//   ....[7]....
        /*0678*/ 	.word	0x0500000f


	//   ....[8]....
        /*067c*/ 	.word	0x0500000f


	//   ....[9]....
        /*0680*/ 	.word	0x0500000f


	//   ....[10]....
        /*0684*/ 	.word	0x0500000f


	//   ....[11]....
        /*0688*/ 	.word	0x0500000f


	//   ....[12]....
        /*068c*/ 	.word	0x0500000f


	//   ....[13]....
        /*0690*/ 	.word	0x0500000f


	//   ....[14]....
        /*0694*/ 	.word	0x0500000f


	//   ....[15]....
        /*0698*/ 	.word	0x0500000f


	//   ....[16]....
        /*069c*/ 	.word	0x0500000f


	//   ....[17]....
        /*06a0*/ 	.word	0x0500000f


	//   ....[18]....
        /*06a4*/ 	.word	0x0500000f


	//   ....[19]....
        /*06a8*/ 	.word	0x0500000f


	//   ....[20]....
        /*06ac*/ 	.word	0x0500000f


	//   ....[21]....
        /*06b0*/ 	.word	0x0500000f


	//   ....[22]....
        /*06b4*/ 	.word	0x0500000f


	//   ....[23]....
        /*06b8*/ 	.word	0x0500000f


	//   ....[24]....
        /*06bc*/ 	.word	0x0500000f


	//   ....[25]....
        /*06c0*/ 	.word	0x0500000f


	//   ....[26]....
        /*06c4*/ 	.word	0x0500000f


	//   ....[27]....
        /*06c8*/ 	.word	0x0500000f


	//   ....[28]....
        /*06cc*/ 	.word	0x0500000f


	//   ....[29]....
        /*06d0*/ 	.word	0x0500000f


	//   ....[30]....
        /*06d4*/ 	.word	0x0500000f


	//   ....[31]....
        /*06d8*/ 	.word	0x0500000f


	//   ....[32]....
        /*06dc*/ 	.word	0x0500000f


	//   ....[33]....
        /*06e0*/ 	.word	0x0500000f


	//   ....[34]....
        /*06e4*/ 	.word	0x0500000f


	//   ....[35]....
        /*06e8*/ 	.word	0x0500000f


	//   ....[36]....
        /*06ec*/ 	.word	0x0500000f


	//   ....[37]....
        /*06f0*/ 	.word	0x0500000f


	//   ....[38]....
        /*06f4*/ 	.word	0x0500000f


	//   ....[39]....
        /*06f8*/ 	.word	0x0500000f


	//   ....[40]....
        /*06fc*/ 	.word	0x0500000f


	//   ....[41]....
        /*0700*/ 	.word	0x0500000f


	//   ....[42]....
        /*0704*/ 	.word	0x0500000f


	//   ....[43]....
        /*0708*/ 	.word	0x0500000f


	//   ....[44]....
        /*070c*/ 	.word	0x0500000f


	//   ....[45]....
        /*0710*/ 	.word	0x0500000f


	//   ....[46]....
        /*0714*/ 	.word	0x0500000f


	//   ....[47]....
        /*0718*/ 	.word	0x0500000f


	//   ....[48]....
        /*071c*/ 	.word	0x0500000f


	//   ....[49]....
        /*0720*/ 	.word	0x0500000f


	//   ....[50]....
        /*0724*/ 	.word	0x0500000f


	//   ....[51]....
        /*0728*/ 	.word	0x0500000f


	//   ....[52]....
        /*072c*/ 	.word	0x0500000f


	//   ....[53]....
        /*0730*/ 	.word	0x0500000f


	//   ....[54]....
        /*0734*/ 	.word	0x0500000f


	//   ....[55]....
        /*0738*/ 	.word	0x0500000f


	//   ....[56]....
        /*073c*/ 	.word	0x0500000f


	//   ....[57]....
        /*0740*/ 	.word	0x0500000f


	//   ....[58]....
        /*0744*/ 	.word	0x0500000f


	//   ....[59]....
        /*0748*/ 	.word	0x0500000f


	//   ....[60]....
        /*074c*/ 	.word	0x0500000f


	//   ....[61]....
        /*0750*/ 	.word	0x0500000f


	//   ....[62]....
        /*0754*/ 	.word	0x0500000f


	//   ....[63]....
        /*0758*/ 	.word	0x0500000f


	//   ....[64]....
        /*075c*/ 	.word	0x0500000f


	//   ....[65]....
        /*0760*/ 	.word	0x0500000f


	//   ....[66]....
        /*0764*/ 	.word	0x0500000f


	//   ....[67]....
        /*0768*/ 	.word	0x0500000f


	//   ....[68]....
        /*076c*/ 	.word	0x0500000f


	//   ....[69]....
        /*0770*/ 	.word	0x0500000f


	//   ....[70]....
        /*0774*/ 	.word	0x0500000f


	//   ....[71]....
        /*0778*/ 	.word	0x0500000f


	//   ....[72]....
        /*077c*/ 	.word	0x0500000f


	//   ....[73]....
        /*0780*/ 	.word	0x0500000f


	//   ....[74]....
        /*0784*/ 	.word	0x0500000f


	//   ....[75]....
        /*0788*/ 	.word	0x0500000f


	//   ....[76]....
        /*078c*/ 	.word	0x0500000f


	//   ....[77]....
        /*0790*/ 	.word	0x0500000f


	//   ....[78]....
        /*0794*/ 	.word	0x0500000f


	//   ....[79]....
        /*0798*/ 	.word	0x0500000f


	//   ....[80]....
        /*079c*/ 	.word	0x0500000f


	//   ....[81]....
        /*07a0*/ 	.word	0x0500000f


	//   ....[82]....
        /*07a4*/ 	.word	0x0500000f


	//   ....[83]....
        /*07a8*/ 	.word	0x0500000f


	//   ....[84]....
        /*07ac*/ 	.word	0x0500000f


	//   ....[85]....
        /*07b0*/ 	.word	0x0500000f


	//   ....[86]....
        /*07b4*/ 	.word	0x0500000f


	//   ....[87]....
        /*07b8*/ 	.word	0x0500000f


	//   ....[88]....
        /*07bc*/ 	.word	0x0500000f


	//   ....[89]....
        /*07c0*/ 	.word	0x0500000f


	//   ....[90]....
        /*07c4*/ 	.word	0x0500000f


	//   ....[91]....
        /*07c8*/ 	.word	0x0500000f


	//   ....[92]....
        /*07cc*/ 	.word	0x0500000f


	//   ....[93]....
        /*07d0*/ 	.word	0x0500000f


	//   ....[94]....
        /*07d4*/ 	.word	0x0500000f


	//   ....[95]....
        /*07d8*/ 	.word	0x0500000f


	//   ....[96]....
        /*07dc*/ 	.word	0x0500000f


	//   ....[97]....
        /*07e0*/ 	.word	0x0500000f


	//   ....[98]....
        /*07e4*/ 	.word	0x0500000f


	//   ....[99]....
        /*07e8*/ 	.word	0x0500000f


	//   ....[100]....
        /*07ec*/ 	.word	0x0500000f


	//   ....[101]....
        /*07f0*/ 	.word	0x0500000f


	//   ....[102]....
        /*07f4*/ 	.word	0x0500000f


	//   ....[103]....
        /*07f8*/ 	.word	0x0500000f


	//   ....[104]....
        /*07fc*/ 	.word	0x0500000f


	//   ....[105]....
        /*0800*/ 	.word	0x0500000f


	//   ....[106]....
        /*0804*/ 	.word	0x0500000f


	//   ....[107]....
        /*0808*/ 	.word	0x0500000f


	//   ....[108]....
        /*080c*/ 	.word	0x0500000f


	//   ....[109]....
        /*0810*/ 	.word	0x0500000f


	//   ....[110]....
        /*0814*/ 	.word	0x0500000f


	//   ....[111]....
        /*0818*/ 	.word	0x0500000f


	//   ....[112]....
        /*081c*/ 	.word	0x0500000f


	//   ....[113]....
        /*0820*/ 	.word	0x0500000f


	//   ....[114]....
        /*0824*/ 	.word	0x0500000f


	//   ....[115]....
        /*0828*/ 	.word	0x0500000f


	//   ....[116]....
        /*082c*/ 	.word	0x0500000f


	//   ....[117]....
        /*0830*/ 	.word	0x0500000f


	//   ....[118]....
        /*0834*/ 	.word	0x0500000f


	//   ....[119]....
        /*0838*/ 	.word	0x0500000f


	//   ....[120]....
        /*083c*/ 	.word	0x0500000f


	//   ....[121]....
        /*0840*/ 	.word	0x0500000f


	//   ....[122]....
        /*0844*/ 	.word	0x0500000f


	//   ....[123]....
        /*0848*/ 	.word	0x0500000f


	//   ....[124]....
        /*084c*/ 	.word	0x0500000f


	//   ....[125]....
        /*0850*/ 	.word	0x0500000f


	//   ....[126]....
        /*0854*/ 	.word	0x0500000f


	//   ....[127]....
        /*0858*/ 	.word	0x0500000f


	//   ....[128]....
        /*085c*/ 	.word	0x0500000f


	//   ....[129]....
        /*0860*/ 	.word	0x0500000f


	//   ....[130]....
        /*0864*/ 	.word	0x0500000f


	//   ....[131]....
        /*0868*/ 	.word	0x0500000f


	//   ....[132]....
        /*086c*/ 	.word	0x0500000f


	//   ....[133]....
        /*0870*/ 	.word	0x0500000f


	//   ....[134]....
        /*0874*/ 	.word	0x0500000f


	//   ....[135]....
        /*0878*/ 	.word	0x0500000f


	//   ....[136]....
        /*087c*/ 	.word	0x0500000f


	//   ....[137]....
        /*0880*/ 	.word	0x0500000f


	//   ....[138]....
        /*0884*/ 	.word	0x0500000f


	//   ....[139]....
        /*0888*/ 	.word	0x0500000f


	//   ....[140]....
        /*088c*/ 	.word	0x0500000f


	//   ....[141]....
        /*0890*/ 	.word	0x0500000f


	//   ....[142]....
        /*0894*/ 	.word	0x0500000f


	//   ....[143]....
        /*0898*/ 	.word	0x0500000f


	//   ....[144]....
        /*089c*/ 	.word	0x0500000f


	//   ....[145]....
        /*08a0*/ 	.word	0x0500000f


	//   ....[146]....
        /*08a4*/ 	.word	0x0500000f


	//   ....[147]....
        /*08a8*/ 	.word	0x0500000f


	//   ....[148]....
        /*08ac*/ 	.word	0x0500000f


	//   ....[149]....
        /*08b0*/ 	.word	0x0500000f


	//   ....[150]....
        /*08b4*/ 	.word	0x0500000f


	//   ....[151]....
        /*08b8*/ 	.word	0x0500000f


	//   ....[152]....
        /*08bc*/ 	.word	0x0500000f


	//   ....[153]....
        /*08c0*/ 	.word	0x0500000f


	//   ....[154]....
        /*08c4*/ 	.word	0x0500000f


	//   ....[155]....
        /*08c8*/ 	.word	0x0500000f


	//   ....[156]....
        /*08cc*/ 	.word	0x0500000f


	//   ....[157]....
        /*08d0*/ 	.word	0x0500000f


	//   ....[158]....
        /*08d4*/ 	.word	0x0500000f


	//   ....[159]....
        /*08d8*/ 	.word	0x0500000f


	//   ....[160]....
        /*08dc*/ 	.word	0x0500000f


	//   ....[161]....
        /*08e0*/ 	.word	0x0500000f


	//   ....[162]....
        /*08e4*/ 	.word	0x0500000f


	//   ....[163]....
        /*08e8*/ 	.word	0x0500000f


	//   ....[164]....
        /*08ec*/ 	.word	0x0500000f


	//   ....[165]....
        /*08f0*/ 	.word	0x0500000f


	//   ....[166]....
        /*08f4*/ 	.word	0x0500000f


	//   ....[167]....
        /*08f8*/ 	.word	0x0500000f


	//   ....[168]....
        /*08fc*/ 	.word	0x0500000f


	//   ....[169]....
        /*0900*/ 	.word	0x0500000f


	//   ....[170]....
        /*0904*/ 	.word	0x0500000f


	//   ....[171]....
        /*0908*/ 	.word	0x0500000f


	//   ....[172]....
        /*090c*/ 	.word	0x0500000f


	//   ....[173]....
        /*0910*/ 	.word	0x0500000f


	//   ....[174]....
        /*0914*/ 	.word	0x0500000f


	//   ....[175]....
        /*0918*/ 	.word	0x0500000f


	//   ....[176]....
        /*091c*/ 	.word	0x0500000f


	//   ....[177]....
        /*0920*/ 	.word	0x0500000f


	//   ....[178]....
        /*0924*/ 	.word	0x0500000f


	//   ....[179]....
        /*0928*/ 	.word	0x0500000f


	//   ....[180]....
        /*092c*/ 	.word	0x0500000f


	//   ....[181]....
        /*0930*/ 	.word	0x0500000f


	//   ....[182]....
        /*0934*/ 	.word	0x0500000f


	//----- nvinfo : EIATTR_COOP_GROUP_INSTR_OFFSETS
	.align		4
.L_236:
        /*0938*/ 	.byte	0x04, 0x28
        /*093a*/ 	.short	(.L_238 - .L_237)


	//   ....[0]....
.L_237:
        /*093c*/ 	.word	0x00000070


	//   ....[1]....
        /*0940*/ 	.word	0x00000140


	//   ....[2]....
        /*0944*/ 	.word	0x00000190


	//   ....[3]....
        /*0948*/ 	.word	0x000003c0


	//   ....[4]....
        /*094c*/ 	.word	0x00000520


	//   ....[5]....
        /*0950*/ 	.word	0x00000640


	//   ....[6]....
        /*0954*/ 	.word	0x000007a0


	//   ....[7]....
        /*0958*/ 	.word	0x00003540


	//   ....[8]....
        /*095c*/ 	.word	0x00003550


	//   ....[9]....
        /*0960*/ 	.word	0x000064e0


	//   ....[10]....
        /*0964*/ 	.word	0x000064f0


	//   ....[11]....
        /*0968*/ 	.word	0x00009510


	//   ....[12]....
        /*096c*/ 	.word	0x00009520


	//   ....[13]....
        /*0970*/ 	.word	0x000099c0


	//   ....[14]....
        /*0974*/ 	.word	0x000099e0


	//   ....[15]....
        /*0978*/ 	.word	0x0000a870


	//   ....[16]....
        /*097c*/ 	.word	0x0000b160


	//   ....[17]....
        /*0980*/ 	.word	0x0000b170


	//   ....[18]....
        /*0984*/ 	.word	0x0000b180


	//   ....[19]....
        /*0988*/ 	.word	0x0000b190


	//   ....[20]....
        /*098c*/ 	.word	0x0000e830


	//   ....[21]....
        /*0990*/ 	.word	0x0000e840


	//   ....[22]....
        /*0994*/ 	.word	0x0000e850


	//   ....[23]....
        /*0998*/ 	.word	0x0000e860


	//   ....[24]....
        /*099c*/ 	.word	0x000128a0


	//   ....[25]....
        /*09a0*/ 	.word	0x00012cd0


	//   ....[26]....
        /*09a4*/ 	.word	0x00013d80


	//   ....[27]....
        /*09a8*/ 	.word	0x00013e40


	//   ....[28]....
        /*09ac*/ 	.word	0x00014750


	//   ....[29]....
        /*09b0*/ 	.word	0x000147f0


	//   ....[30]....
        /*09b4*/ 	.word	0x00016890


	//   ....[31]....
        /*09b8*/ 	.word	0x00016d10


	//   ....[32]....
        /*09bc*/ 	.word	0x000176c0


	//   ....[33]....
        /*09c0*/ 	.word	0x000176e0


	//   ....[34]....
        /*09c4*/ 	.word	0x00018390


	//   ....[35]....
        /*09c8*/ 	.word	0x000183c0


	//   ....[36]....
        /*09cc*/ 	.word	0x0001a900


	//   ....[37]....
        /*09d0*/ 	.word	0x0001a960


	//   ....[38]....
        /*09d4*/ 	.word	0x0001ad50


	//   ....[39]....
        /*09d8*/ 	.word	0x0001ad70


	//   ....[40]....
        /*09dc*/ 	.word	0x0001d270


	//   ....[41]....
        /*09e0*/ 	.word	0x0001d660


	//   ....[42]....
        /*09e4*/ 	.word	0x0001e010


	//   ....[43]....
        /*09e8*/ 	.word	0x0001e030


	//   ....[44]....
        /*09ec*/ 	.word	0x0001ecf0


	//   ....[45]....
        /*09f0*/ 	.word	0x0001ed10


	//   ....[46]....
        /*09f4*/ 	.word	0x000202b0


	//   ....[47]....
        /*09f8*/ 	.word	0x000202c0


	//   ....[48]....
        /*09fc*/ 	.word	0x00020340


	//   ....[49]....
        /*0a00*/ 	.word	0x00020350


	//   ....[50]....
        /*0a04*/ 	.word	0x000212d0


	//   ....[51]....
        /*0a08*/ 	.word	0x00021300


	//   ....[52]....
        /*0a0c*/ 	.word	0x00021350


	//   ....[53]....
        /*0a10*/ 	.word	0x00021380


	//   ....[54]....
        /*0a14*/ 	.word	0x000213b0


	//   ....[55]....
        /*0a18*/ 	.word	0x000213e0


	//   ....[56]....
        /*0a1c*/ 	.word	0x00021410


	//   ....[57]....
        /*0a20*/ 	.word	0x00021440


	//   ....[58]....
        /*0a24*/ 	.word	0x00021470


	//   ....[59]....
        /*0a28*/ 	.word	0x000214a0


	//   ....[60]....
        /*0a2c*/ 	.word	0x000214d0


	//   ....[61]....
        /*0a30*/ 	.word	0x00021500


	//   ....[62]....
        /*0a34*/ 	.word	0x00021530


	//   ....[63]....
        /*0a38*/ 	.word	0x00021560


	//   ....[64]....
        /*0a3c*/ 	.word	0x00021590


	//   ....[65]....
        /*0a40*/ 	.word	0x000215c0


	//   ....[66]....
        /*0a44*/ 	.word	0x000215f0


	//   ....[67]....
        /*0a48*/ 	.word	0x00021630


	//   ....[68]....
        /*0a4c*/ 	.word	0x00021660


	//   ....[69]....
        /*0a50*/ 	.word	0x00021690


	//   ....[70]....
        /*0a54*/ 	.word	0x000216c0


	//   ....[71]....
        /*0a58*/ 	.word	0x000216f0


	//   ....[72]....
        /*0a5c*/ 	.word	0x00021720


	//   ....[73]....
        /*0a60*/ 	.word	0x00021750


	//   ....[74]....
        /*0a64*/ 	.word	0x00021780


	//   ....[75]....
        /*0a68*/ 	.word	0x000217b0


	//   ....[76]....
        /*0a6c*/ 	.word	0x000217e0


	//   ....[77]....
        /*0a70*/ 	.word	0x00021810


	//   ....[78]....
        /*0a74*/ 	.word	0x00021840


	//   ....[79]....
        /*0a78*/ 	.word	0x00021870


	//   ....[80]....
        /*0a7c*/ 	.word	0x000218a0


	//   ....[81]....
        /*0a80*/ 	.word	0x000218d0


	//   ....[82]....
        /*0a84*/ 	.word	0x00021900


	//   ....[83]....
        /*0a88*/ 	.word	0x00021930


	//   ....[84]....
        /*0a8c*/ 	.word	0x00021960


	//   ....[85]....
        /*0a90*/ 	.word	0x00021990


	//   ....[86]....
        /*0a94*/ 	.word	0x000219c0


	//   ....[87]....
        /*0a98*/ 	.word	0x000219f0


	//   ....[88]....
        /*0a9c*/ 	.word	0x00021a20


	//   ....[89]....
        /*0aa0*/ 	.word	0x00021a50


	//   ....[90]....
        /*0aa4*/ 	.word	0x00021a80


	//   ....[91]....
        /*0aa8*/ 	.word	0x00021ab0


	//   ....[92]....
        /*0aac*/ 	.word	0x00021ae0


	//   ....[93]....
        /*0ab0*/ 	.word	0x00021b10


	//   ....[94]....
        /*0ab4*/ 	.word	0x00021b40


	//   ....[95]....
        /*0ab8*/ 	.word	0x00021b70


	//   ....[96]....
        /*0abc*/ 	.word	0x00021ba0


	//   ....[97]....
        /*0ac0*/ 	.word	0x00021bd0


	//   ....[98]....
        /*0ac4*/ 	.word	0x00021c00


	//   ....[99]....
        /*0ac8*/ 	.word	0x00021c30


	//   ....[100]....
        /*0acc*/ 	.word	0x00021c60


	//   ....[101]....
        /*0ad0*/ 	.word	0x00021c90


	//   ....[102]....
        /*0ad4*/ 	.word	0x00021cb0


	//   ....[103]....
        /*0ad8*/ 	.word	0x00021cc0


	//   ....[104]....
        /*0adc*/ 	.word	0x00021cf0


	//   ....[105]....
        /*0ae0*/ 	.word	0x00021d20


	//   ....[106]....
        /*0ae4*/ 	.word	0x00021d50


	//   ....[107]....
        /*0ae8*/ 	.word	0x00021d80


	//   ....[108]....
        /*0aec*/ 	.word	0x00021db0


	//   ....[109]....
        /*0af0*/ 	.word	0x00021de0


	//   ....[110]....
        /*0af4*/ 	.word	0x00021df0


	//   ....[111]....
        /*0af8*/ 	.word	0x00021e00


	//   ....[112]....
        /*0afc*/ 	.word	0x00021e10


	//   ....[113]....
        /*0b00*/ 	.word	0x00021e20


	//   ....[114]....
        /*0b04*/ 	.word	0x00021e30


	//   ....[115]....
        /*0b08*/ 	.word	0x00021e40


	//   ....[116]....
        /*0b0c*/ 	.word	0x00021e50


	//   ....[117]....
        /*0b10*/ 	.word	0x00021e60


	//   ....[118]....
        /*0b14*/ 	.word	0x00021e70


	//   ....[119]....
        /*0b18*/ 	.word	0x00021e80


	//   ....[120]....
        /*0b1c*/ 	.word	0x00021e90


	//   ....[121]....
        /*0b20*/ 	.word	0x00021ea0


	//   ....[122]....
        /*0b24*/ 	.word	0x00021eb0


	//   ....[123]....
        /*0b28*/ 	.word	0x00021ec0


	//   ....[124]....
        /*0b2c*/ 	.word	0x00021ed0


	//   ....[125]....
        /*0b30*/ 	.word	0x00021ee0


	//   ....[126]....
        /*0b34*/ 	.word	0x00021ef0


	//   ....[127]....
        /*0b38*/ 	.word	0x00021f00


	//   ....[128]....
        /*0b3c*/ 	.word	0x00021f10


	//   ....[129]....
        /*0b40*/ 	.word	0x00021f40


	//   ....[130]....
        /*0b44*/ 	.word	0x00021f70


	//   ....[131]....
        /*0b48*/ 	.word	0x00021fa0


	//   ....[132]....
        /*0b4c*/ 	.word	0x00021fd0


	//   ....[133]....
        /*0b50*/ 	.word	0x00022000


	//   ....[134]....
        /*0b54*/ 	.word	0x00022030


	//   ....[135]....
        /*0b58*/ 	.word	0x00022040


	//   ....[136]....
        /*0b5c*/ 	.word	0x00022050


	//   ....[137]....
        /*0b60*/ 	.word	0x00022080


	//   ....[138]....
        /*0b64*/ 	.word	0x000220b0


	//   ....[139]....
        /*0b68*/ 	.word	0x000220e0


	//   ....[140]....
        /*0b6c*/ 	.word	0x00022110


	//   ....[141]....
        /*0b70*/ 	.word	0x00022140


	//   ....[142]....
        /*0b74*/ 	.word	0x00022170


	//   ....[143]....
        /*0b78*/ 	.word	0x000221a0


	//   ....[144]....
        /*0b7c*/ 	.word	0x000221b0


	//   ....[145]....
        /*0b80*/ 	.word	0x000221d0


	//   ....[146]....
        /*0b84*/ 	.word	0x00022cf0


	//   ....[147]....
        /*0b88*/ 	.word	0x00022d10


	//   ....[148]....
        /*0b8c*/ 	.word	0x00022d20


	//   ....[149]....
        /*0b90*/ 	.word	0x00022d30


	//   ....[150]....
        /*0b94*/ 	.word	0x00023610


	//   ....[151]....
        /*0b98*/ 	.word	0x00023620


	//   ....[152]....
        /*0b9c*/ 	.word	0x00023770


	//   ....[153]....
        /*0ba0*/ 	.word	0x00023780


	//   ....[154]....
        /*0ba4*/ 	.word	0x000238d0


	//   ....[155]....
        /*0ba8*/ 	.word	0x000238e0


	//   ....[156]....
        /*0bac*/ 	.word	0x00023a30


	//   ....[157]....
        /*0bb0*/ 	.word	0x00023a40


	//   ....[158]....
        /*0bb4*/ 	.word	0x00023e30


	//   ....[159]....
        /*0bb8*/ 	.word	0x00023e40


	//   ....[160]....
        /*0bbc*/ 	.word	0x00024b80


	//   ....[161]....
        /*0bc0*/ 	.word	0x00024b90


	//   ....[162]....
        /*0bc4*/ 	.word	0x000260c0


	//   ....[163]....
        /*0bc8*/ 	.word	0x000260d0


	//   ....[164]....
        /*0bcc*/ 	.word	0x00026230


	//   ....[165]....
        /*0bd0*/ 	.word	0x00026240


	//   ....[166]....
        /*0bd4*/ 	.word	0x00026390


	//   ....[167]....
        /*0bd8*/ 	.word	0x000263a0


	//   ....[168]....
        /*0bdc*/ 	.word	0x000264f0


	//   ....[169]....
        /*0be0*/ 	.word	0x00026500


	//   ....[170]....
        /*0be4*/ 	.word	0x000266a0


	//   ....[171]....
        /*0be8*/ 	.word	0x00026890


	//   ....[172]....
        /*0bec*/ 	.word	0x000268c0


	//   ....[173]....
        /*0bf0*/ 	.word	0x000268f0


	//   ....[174]....
        /*0bf4*/ 	.word	0x00026920


	//   ....[175]....
        /*0bf8*/ 	.word	0x00026950


	//   ....[176]....
        /*0bfc*/ 	.word	0x00026980


	//   ....[177]....
        /*0c00*/ 	.word	0x00026b10


	//   ....[178]....
        /*0c04*/ 	.word	0x00026b40


	//   ....[179]....
        /*0c08*/ 	.word	0x00026b70


	//   ....[180]....
        /*0c0c*/ 	.word	0x00026ba0


	//   ....[181]....
        /*0c10*/ 	.word	0x00026bd0


	//   ....[182]....
        /*0c14*/ 	.word	0x00026c00


	//   ....[183]....
        /*0c18*/ 	.word	0x00026c90


	//   ....[184]....
        /*0c1c*/ 	.word	0x00026cc0


	//   ....[185]....
        /*0c20*/ 	.word	0x00026cd0


	//   ....[186]....
        /*0c24*/ 	.word	0x00026d10


	//   ....[187]....
        /*0c28*/ 	.word	0x00028620


	//   ....[188]....
        /*0c2c*/ 	.word	0x0002ac50


	//   ....[189]....
        /*0c30*/ 	.word	0x0002ac80


	//   ....[190]....
        /*0c34*/ 	.word	0x0002adb0


	//   ....[191]....
        /*0c38*/ 	.word	0x0002adc0


	//   ....[192]....
        /*0c3c*/ 	.word	0x0002ae50


	//   ....[193]....
        /*0c40*/ 	.word	0x0002ae60


	//   ....[194]....
        /*0c44*/ 	.word	0x0002ae70


	//   ....[195]....
        /*0c48*/ 	.word	0x0002af10


	//   ....[196]....
        /*0c4c*/ 	.word	0x0002b290


	//   ....[197]....
        /*0c50*/ 	.word	0x0002b2b0


	//   ....[198]....
        /*0c54*/ 	.word	0x0002b350


	//   ....[199]....
        /*0c58*/ 	.word	0x0002b360


	//   ....[200]....
        /*0c5c*/ 	.word	0x0002b3f0


	//   ....[201]....
        /*0c60*/ 	.word	0x0002b400


	//   ....[202]....
        /*0c64*/ 	.word	0x0002b410


	//   ....[203]....
        /*0c68*/ 	.word	0x0002b420


	//   ....[204]....
        /*0c6c*/ 	.word	0x0002bc10


	//   ....[205]....
        /*0c70*/ 	.word	0x0002bc40


	//   ....[206]....
        /*0c74*/ 	.word	0x0002bc60


	//   ....[207]....
        /*0c78*/ 	.word	0x0002bd00


	//   ....[208]....
        /*0c7c*/ 	.word	0x0002bd20


	//   ....[209]....
        /*0c80*/ 	.word	0x0002bdc0


	//   ....[210]....
        /*0c84*/ 	.word	0x0002bde0


	//   ....[211]....
        /*0c88*/ 	.word	0x0002bdf0


	//   ....[212]....
        /*0c8c*/ 	.word	0x0002c570


	//   ....[213]....
        /*0c90*/ 	.word	0x0002c580


	//   ....[214]....
        /*0c94*/ 	.word	0x0002c5c0


	//   ....[215]....
        /*0c98*/ 	.word	0x0002c600


	//   ....[216]....
        /*0c9c*/ 	.word	0x0002c610


	//   ....[217]....
        /*0ca0*/ 	.word	0x0002c670


	//   ....[218]....
        /*0ca4*/ 	.word	0x0002c6a0


	//   ....[219]....
        /*0ca8*/ 	.word	0x0002c6e0


	//   ....[220]....
        /*0cac*/ 	.word	0x0002ca30


	//   ....[221]....
        /*0cb0*/ 	.word	0x0002ca40


	//   ....[222]....
        /*0cb4*/ 	.word	0x0002ca50


	//   ....[223]....
        /*0cb8*/ 	.word	0x0002cab0


	//   ....[224]....
        /*0cbc*/ 	.word	0x0002cac0


	//   ....[225]....
        /*0cc0*/ 	.word	0x0002cb20


	//   ....[226]....
        /*0cc4*/ 	.word	0x0002cb50


	//   ....[227]....
        /*0cc8*/ 	.word	0x0002cb90


	//   ....[228]....
        /*0ccc*/ 	.word	0x0002df30


	//   ....[229]....
        /*0cd0*/ 	.word	0x0002df60


	//   ....[230]....
        /*0cd4*/ 	.word	0x0002dfc0


	//   ....[231]....
        /*0cd8*/ 	.word	0x0002dff0


	//   ....[232]....
        /*0cdc*/ 	.word	0x0002e020


	//   ....[233]....
        /*0ce0*/ 	.word	0x0002e050


	//   ....[234]....
        /*0ce4*/ 	.word	0x0002e080


	//   ....[235]....
        /*0ce8*/ 	.word	0x0002e0b0


	//   ....[236]....
        /*0cec*/ 	.word	0x0002e250


	//   ....[237]....
        /*0cf0*/ 	.word	0x0002e280


	//   ....[238]....
        /*0cf4*/ 	.word	0x0002e2b0


	//   ....[239]....
        /*0cf8*/ 	.word	0x0002e2e0


	//   ....[240]....
        /*0cfc*/ 	.word	0x0002e310


	//   ....[241]....
        /*0d00*/ 	.word	0x0002e340


	//   ....[242]....
        /*0d04*/ 	.word	0x0002e400


	//   ....[243]....
        /*0d08*/ 	.word	0x0002e420


	//   ....[244]....
        /*0d0c*/ 	.word	0x0002e440


	//   ....[245]....
        /*0d10*/ 	.word	0x0002e4a0


	//   ....[246]....
        /*0d14*/ 	.word	0x0002eec0


	//   ....[247]....
        /*0d18*/ 	.word	0x0002f260


	//   ....[248]....
        /*0d1c*/ 	.word	0x0002f2f0


	//   ....[249]....
        /*0d20*/ 	.word	0x0002f3d0


	//   ....[250]....
        /*0d24*/ 	.word	0x0002f460


	//   ....[251]....
        /*0d28*/ 	.word	0x0002f540


	//   ....[252]....
        /*0d2c*/ 	.word	0x0002f5d0


	//   ....[253]....
        /*0d30*/ 	.word	0x0002f6a0


	//   ....[254]....
        /*0d34*/ 	.word	0x0002f740


	//   ....[255]....
        /*0d38*/ 	.word	0x0002f7d0


	//   ....[0]....
        /*0d3c*/ 	.word	0x0002f820


	//   ....[1]....
        /*0d40*/ 	.word	0x0002f870


	//   ....[2]....
        /*0d44*/ 	.word	0x0002f950


	//   ....[3]....
        /*0d48*/ 	.word	0x0002f9e0


	//   ....[4]....
        /*0d4c*/ 	.word	0x0002fa30


	//   ....[5]....
        /*0d50*/ 	.word	0x0002fa80


	//   ....[6]....
        /*0d54*/ 	.word	0x0002ff50


	//   ....[7]....
        /*0d58*/ 	.word	0x00030070


	//   ....[8]....
        /*0d5c*/ 	.word	0x000301a0


	//   ....[9]....
        /*0d60*/ 	.word	0x000302d0


	//   ....[10]....
        /*0d64*/ 	.word	0x00030400


	//   ....[11]....
        /*0d68*/ 	.word	0x00030520


	//   ....[12]....
        /*0d6c*/ 	.word	0x000305c0


	//   ....[13]....
        /*0d70*/ 	.word	0x00030610


	//   ....[14]....
        /*0d74*/ 	.word	0x00030690


	//   ....[15]....
        /*0d78*/ 	.word	0x00030700


	//   ....[16]....
        /*0d7c*/ 	.word	0x00030780


	//   ....[17]....
        /*0d80*/ 	.word	0x000307d0


	//   ....[18]....
        /*0d84*/ 	.word	0x00030850


	//   ....[19]....
        /*0d88*/ 	.word	0x000308c0


	//   ....[20]....
        /*0d8c*/ 	.word	0x00030920


	//   ....[21]....
        /*0d90*/ 	.word	0x00030970


	//   ....[22]....
        /*0d94*/ 	.word	0x000309d0


	//   ....[23]....
        /*0d98*/ 	.word	0x00030a40


	//   ....[24]....
        /*0d9c*/ 	.word	0x00030aa0


	//   ....[25]....
        /*0da0*/ 	.word	0x00030af0


	//   ....[26]....
        /*0da4*/ 	.word	0x00030b70


	//   ....[27]....
        /*0da8*/ 	.word	0x00030bc0


	//   ....[28]....
        /*0dac*/ 	.word	0x00030c20


	//   ....[29]....
        /*0db0*/ 	.word	0x00030c70


	//   ....[30]....
        /*0db4*/ 	.word	0x00030cf0


	//   ....[31]....
        /*0db8*/ 	.word	0x00030d60


	//   ....[32]....
        /*0dbc*/ 	.word	0x00030dc0


	//   ....[33]....
        /*0dc0*/ 	.word	0x00030e10


	//   ....[34]....
        /*0dc4*/ 	.word	0x00030e90


	//   ....[35]....
        /*0dc8*/ 	.word	0x00030f00


	//   ....[36]....
        /*0dcc*/ 	.word	0x00030f60


	//   ....[37]....
        /*0dd0*/ 	.word	0x00030fb0


	//   ....[38]....
        /*0dd4*/ 	.word	0x00031030


	//   ....[39]....
        /*0dd8*/ 	.word	0x000310a0


	//   ....[40]....
        /*0ddc*/ 	.word	0x00031100


	//   ....[41]....
        /*0de0*/ 	.word	0x00031150


	//   ....[42]....
        /*0de4*/ 	.word	0x000311d0


	//   ....[43]....
        /*0de8*/ 	.word	0x00031240


	//   ....[44]....
        /*0dec*/ 	.word	0x000312a0


	//   ....[45]....
        /*0df0*/ 	.word	0x000312f0


	//   ....[46]....
        /*0df4*/ 	.word	0x00031370


	//   ....[47]....
        /*0df8*/ 	.word	0x000313e0


	//   ....[48]....
        /*0dfc*/ 	.word	0x00031440


	//   ....[49]....
        /*0e00*/ 	.word	0x00031490


	//   ....[50]....
        /*0e04*/ 	.word	0x000314f0


	//   ....[51]....
        /*0e08*/ 	.word	0x00031560


	//   ....[52]....
        /*0e0c*/ 	.word	0x000315c0


	//   ....[53]....
        /*0e10*/ 	.word	0x00031610


	//   ....[54]....
        /*0e14*/ 	.word	0x00031690


	//   ....[55]....
        /*0e18*/ 	.word	0x000316e0


	//   ....[56]....
        /*0e1c*/ 	.word	0x00031740


	//   ....[57]....
        /*0e20*/ 	.word	0x00031790


	//   ....[58]....
        /*0e24*/ 	.word	0x000317f0


	//   ....[59]....
        /*0e28*/ 	.word	0x00031860


	//   ....[60]....
        /*0e2c*/ 	.word	0x000318c0


	//   ....[61]....
        /*0e30*/ 	.word	0x00031910


	//   ....[62]....
        /*0e34*/ 	.word	0x00031970


	//   ....[63]....
        /*0e38*/ 	.word	0x000319c0


	//   ....[64]....
        /*0e3c*/ 	.word	0x00031a20


	//   ....[65]....
        /*0e40*/ 	.word	0x00031a70


	//   ....[66]....
        /*0e44*/ 	.word	0x00031ad0


	//   ....[67]....
        /*0e48*/ 	.word	0x00031b20


	//   ....[68]....
        /*0e4c*/ 	.word	0x00031b80


	//   ....[69]....
        /*0e50*/ 	.word	0x00031bd0


	//   ....[70]....
        /*0e54*/ 	.word	0x00031c30


	//   ....[71]....
        /*0e58*/ 	.word	0x00031c80


	//   ....[72]....
        /*0e5c*/ 	.word	0x00031ce0


	//   ....[73]....
        /*0e60*/ 	.word	0x00031d30


	//   ....[74]....
        /*0e64*/ 	.word	0x00031d90


	//   ....[75]....
        /*0e68*/ 	.word	0x00031de0


	//   ....[76]....
        /*0e6c*/ 	.word	0x00031e40


	//   ....[77]....
        /*0e70*/ 	.word	0x00031e90


	//   ....[78]....
        /*0e74*/ 	.word	0x00031f10


	//   ....[79]....
        /*0e78*/ 	.word	0x00031f80


	//   ....[80]....
        /*0e7c*/ 	.word	0x00031fe0


	//   ....[81]....
        /*0e80*/ 	.word	0x00032030


	//   ....[82]....
        /*0e84*/ 	.word	0x000320b0


	//   ....[83]....
        /*0e88*/ 	.word	0x00032120


	//   ....[84]....
        /*0e8c*/ 	.word	0x00032180


	//   ....[85]....
        /*0e90*/ 	.word	0x000321d0


	//   ....[86]....
        /*0e94*/ 	.word	0x00032250


	//   ....[87]....
        /*0e98*/ 	.word	0x000322c0


	//   ....[88]....
        /*0e9c*/ 	.word	0x00032320


	//   ....[89]....
        /*0ea0*/ 	.word	0x00032370


	//   ....[90]....
        /*0ea4*/ 	.word	0x000323d0


	//   ....[91]....
        /*0ea8*/ 	.word	0x00032440


	//   ....[92]....
        /*0eac*/ 	.word	0x000324a0


	//   ....[93]....
        /*0eb0*/ 	.word	0x000324f0


	//   ....[94]....
        /*0eb4*/ 	.word	0x00032570


	//   ....[95]....
        /*0eb8*/ 	.word	0x000325c0


	//   ....[96]....
        /*0ebc*/ 	.word	0x00032620


	//   ....[97]....
        /*0ec0*/ 	.word	0x00032670


	//   ....[98]....
        /*0ec4*/ 	.word	0x00032730


	//   ....[99]....
        /*0ec8*/ 	.word	0x000327a0


	//   ....[100]....
        /*0ecc*/ 	.word	0x00032860


	//   ....[101]....
        /*0ed0*/ 	.word	0x00032980


	//   ....[102]....
        /*0ed4*/ 	.word	0x00032aa0


	//   ....[103]....
        /*0ed8*/ 	.word	0x00032af0


	//   ....[104]....
        /*0edc*/ 	.word	0x00032b80


	//   ....[105]....
        /*0ee0*/ 	.word	0x00032c10


	//   ....[106]....
        /*0ee4*/ 	.word	0x00032ca0


	//   ....[107]....
        /*0ee8*/ 	.word	0x00032d30


	//   ....[108]....
        /*0eec*/ 	.word	0x00032dc0


	//   ....[109]....
        /*0ef0*/ 	.word	0x00032e50


	//   ....[110]....
        /*0ef4*/ 	.word	0x00032ed0


	//   ....[111]....
        /*0ef8*/ 	.word	0x00032f20


	//   ....[112]....
        /*0efc*/ 	.word	0x00032fc0


	//   ....[113]....
        /*0f00*/ 	.word	0x00033050


	//   ....[114]....
        /*0f04*/ 	.word	0x000330e0


	//   ....[115]....
        /*0f08*/ 	.word	0x00033130


	//   ....[116]....
        /*0f0c*/ 	.word	0x000331c0


	//   ....[117]....
        /*0f10*/ 	.word	0x00033250


	//   ....[118]....
        /*0f14*/ 	.word	0x000332e0


	//   ....[119]....
        /*0f18*/ 	.word	0x00033370


	//   ....[120]....
        /*0f1c*/ 	.word	0x00033400


	//   ....[121]....
        /*0f20*/ 	.word	0x00033490


	//   ....[122]....
        /*0f24*/ 	.word	0x00033550


	//   ....[123]....
        /*0f28*/ 	.word	0x00033830


	//   ....[124]....
        /*0f2c*/ 	.word	0x00033930


	//   ....[125]....
        /*0f30*/ 	.word	0x000339f0


	//   ....[126]....
        /*0f34*/ 	.word	0x00033b70


	//   ....[127]....
        /*0f38*/ 	.word	0x00033c00


	//   ....[128]....
        /*0f3c*/ 	.word	0x00033c60


	//   ....[129]....
        /*0f40*/ 	.word	0x00033d60


	//   ....[130]....
        /*0f44*/ 	.word	0x00033dc0


	//   ....[131]....
        /*0f48*/ 	.word	0x00033e90


	//   ....[132]....
        /*0f4c*/ 	.word	0x00034020


	//   ....[133]....
        /*0f50*/ 	.word	0x000340b0


	//   ....[134]....
        /*0f54*/ 	.word	0x000341b0


	//   ....[135]....
        /*0f58*/ 	.word	0x00034260


	//   ....[136]....
        /*0f5c*/ 	.word	0x000342c0


	//   ....[137]....
        /*0f60*/ 	.word	0x000343c0


	//   ....[138]....
        /*0f64*/ 	.word	0x00034420


	//   ....[139]....
        /*0f68*/ 	.word	0x000344c0


	//   ....[140]....
        /*0f6c*/ 	.word	0x000345d0


	//   ....[141]....
        /*0f70*/ 	.word	0x00034640


	//   ....[142]....
        /*0f74*/ 	.word	0x000346a0


	//   ....[143]....
        /*0f78*/ 	.word	0x000347b0


	//   ....[144]....
        /*0f7c*/ 	.word	0x00034810


	//   ....[145]....
        /*0f80*/ 	.word	0x00034930


	//   ....[146]....
        /*0f84*/ 	.word	0x00034990


	//   ....[147]....
        /*0f88*/ 	.word	0x00034a90


	//   ....[148]....
        /*0f8c*/ 	.word	0x00034bc0


	//   ....[149]....
        /*0f90*/ 	.word	0x00034c50


	//   ....[150]....
        /*0f94*/ 	.word	0x00034cb0


	//   ....[151]....
        /*0f98*/ 	.word	0x00034d90


	//   ....[152]....
        /*0f9c*/ 	.word	0x00034df0


	//   ....[153]....
        /*0fa0*/ 	.word	0x00034ec0


	//   ....[154]....
        /*0fa4*/ 	.word	0x00034f20


	//   ....[155]....
        /*0fa8*/ 	.word	0x00034ff0


	//   ....[156]....
        /*0fac*/ 	.word	0x000350e0


	//   ....[157]....
        /*0fb0*/ 	.word	0x00035170


	//   ....[158]....
        /*0fb4*/ 	.word	0x000351d0


	//   ....[159]....
        /*0fb8*/ 	.word	0x000352a0


	//   ....[160]....
        /*0fbc*/ 	.word	0x00035300


	//   ....[161]....
        /*0fc0*/ 	.word	0x000353d0


	//   ....[162]....
        /*0fc4*/ 	.word	0x00035430


	//   ....[163]....
        /*0fc8*/ 	.word	0x00035500


	//   ....[164]....
        /*0fcc*/ 	.word	0x000356e0


	//   ....[165]....
        /*0fd0*/ 	.word	0x00035780


	//   ....[166]....
        /*0fd4*/ 	.word	0x000358f0


	//   ....[167]....
        /*0fd8*/ 	.word	0x00035960


	//   ....[168]....
        /*0fdc*/ 	.word	0x000359d0


	//   ....[169]....
        /*0fe0*/ 	.word	0x00035a40


	//   ....[170]....
        /*0fe4*/ 	.word	0x00035ab0


	//   ....[171]....
        /*0fe8*/ 	.word	0x00035b30


	//   ....[172]....
        /*0fec*/ 	.word	0x00035bb0


	//   ....[173]....
        /*0ff0*/ 	.word	0x00035c40


	//   ....[174]....
        /*0ff4*/ 	.word	0x00035cb0


	//   ....[175]....
        /*0ff8*/ 	.word	0x00035d20


	//   ....[176]....
        /*0ffc*/ 	.word	0x00035d90


	//   ....[177]....
        /*1000*/ 	.word	0x00035e10


	//   ....[178]....
        /*1004*/ 	.word	0x00035e80


	//   ....[179]....
        /*1008*/ 	.word	0x00035f30


	//   ....[180]....
        /*100c*/ 	.word	0x00035f80


	//   ....[181]....
        /*1010*/ 	.word	0x00036010


	//   ....[182]....
        /*1014*/ 	.word	0x00036140


	//----- nvinfo : EIATTR_REG_RECONFIG
	.align		4
.L_238:
        /*1018*/ 	.byte	0x01, 0x54
	.zero		2


	//----- nvinfo : EIATTR_SYSCALL_OFFSETS
	.align		4
        /*101c*/ 	.byte	0x04, 0x46
        /*101e*/ 	.short	(.L_240 - .L_239)


	//   ....[0]....
.L_239:
        /*1020*/ 	.word	0x000022f0


	//   ....[1]....
        /*1024*/ 	.word	0x00002440


	//   ....[2]....
        /*1028*/ 	.word	0x0000aa00


	//   ....[3]....
        /*102c*/ 	.word	0x0000af40


	//   ....[4]....
        /*1030*/ 	.word	0x0002a2b0


	//   ....[5]....
        /*1034*/ 	.word	0x0002a420


	//   ....[6]....
        /*1038*/ 	.word	0x0002a570


	//   ....[7]....
        /*103c*/ 	.word	0x0002a6b0


	//   ....[8]....
        /*1040*/ 	.word	0x0002b880


	//----- nvinfo : EIATTR_MBARRIER_INSTR_OFFSETS
	.align		4
.L_240:
        /*1044*/ 	.byte	0x04, 0x39
        /*1046*/ 	.short	(.L_242 - .L_241)


	//   ....[0]....
.L_241:
        /*1048*/ 	.word	0x00000270
        /*104c*/ 	.word	0x000000ff
        /*1050*/ 	.word	0x0002a800
        /*1054*/ 	.short	0x0100
        /*1056*/ 	.byte	0x08
	.zero		1


	//   ....[1]....
        /*1058*/ 	.word	0x00000280
        /*105c*/ 	.word	0x000000ff
        /*1060*/ 	.word	0x0002a820
        /*1064*/ 	.short	0x0100
        /*1066*/ 	.byte	0x08
	.zero		1


	//   ....[2]....
        /*1068*/ 	.word	0x00000370
        /*106c*/ 	.word	0x000000ff
        /*1070*/ 	.word	0x0002a830
        /*1074*/ 	.short	0x0100
        /*1076*/ 	.byte	0x08
	.zero		1


	//   ....[3]....
        /*1078*/ 	.word	0x00000380
        /*107c*/ 	.word	0x000000ff
        /*1080*/ 	.word	0x0002a840
        /*1084*/ 	.short	0x0100
        /*1086*/ 	.byte	0x08
	.zero		1


	//   ....[4]....
        /*1088*/ 	.word	0x00000390
        /*108c*/ 	.word	0x000000ff
        /*1090*/ 	.word	0x0002a838
        /*1094*/ 	.short	0x0100
        /*1096*/ 	.byte	0x08
	.zero		1


	//   ....[5]....
        /*1098*/ 	.word	0x000003a0
        /*109c*/ 	.word	0x000000ff
        /*10a0*/ 	.word	0x0002a848
        /*10a4*/ 	.short	0x0100
        /*10a6*/ 	.byte	0x08
	.zero		1


	//   ....[6]....
        /*10a8*/ 	.word	0x000004d0
        /*10ac*/ 	.word	0x000000ff
        /*10b0*/ 	.word	0x0002a850
        /*10b4*/ 	.short	0x0100
        /*10b6*/ 	.byte	0x08
	.zero		1


	//   ....[7]....
        /*10b8*/ 	.word	0x000004e0
        /*10bc*/ 	.word	0x000000ff
        /*10c0*/ 	.word	0x0002a860
        /*10c4*/ 	.short	0x0100
        /*10c6*/ 	.byte	0x08
	.zero		1


	//   ....[8]....
        /*10c8*/ 	.word	0x000004f0
        /*10cc*/ 	.word	0x000000ff
        /*10d0*/ 	.word	0x0002a858
        /*10d4*/ 	.short	0x0100
        /*10d6*/ 	.byte	0x08
	.zero		1


	//   ....[9]....
        /*10d8*/ 	.word	0x00000500
        /*10dc*/ 	.word	0x000000ff
        /*10e0*/ 	.word	0x0002a868
        /*10e4*/ 	.short	0x0100
        /*10e6*/ 	.byte	0x08
	.zero		1


	//   ....[10]....
        /*10e8*/ 	.word	0x000005f0
        /*10ec*/ 	.word	0x000000ff
        /*10f0*/ 	.word	0x0002a870
        /*10f4*/ 	.short	0x0100
        /*10f6*/ 	.byte	0x06
	.zero		1


	//   ....[11]....
        /*10f8*/ 	.word	0x00000600
        /*10fc*/ 	.word	0x000000ff
        /*1100*/ 	.word	0x0002a880
        /*1104*/ 	.short	0x0100
        /*1106*/ 	.byte	0x06
	.zero		1


	//   ....[12]....
        /*1108*/ 	.word	0x00000610
        /*110c*/ 	.word	0x000000ff
        /*1110*/ 	.word	0x0002a878
        /*1114*/ 	.short	0x0100
        /*1116*/ 	.byte	0x06
	.zero		1


	//   ....[13]....
        /*1118*/ 	.word	0x00000620
        /*111c*/ 	.word	0x000000ff
        /*1120*/ 	.word	0x0002a888
        /*1124*/ 	.short	0x0100
        /*1126*/ 	.byte	0x06
	.zero		1


	//   ....[14]....
        /*1128*/ 	.word	0x00000750
        /*112c*/ 	.word	0x000000ff
        /*1130*/ 	.word	0x0002a890
        /*1134*/ 	.short	0x0100
        /*1136*/ 	.byte	0x08
	.zero		1


	//   ....[15]....
        /*1138*/ 	.word	0x00000760
        /*113c*/ 	.word	0x000000ff
        /*1140*/ 	.word	0x0002a8a0
        /*1144*/ 	.short	0x0100
        /*1146*/ 	.byte	0x08
	.zero		1


	//   ....[16]....
        /*1148*/ 	.word	0x00000770
        /*114c*/ 	.word	0x000000ff
        /*1150*/ 	.word	0x0002a898
        /*1154*/ 	.short	0x0100
        /*1156*/ 	.byte	0x08
	.zero		1


	//   ....[17]....
        /*1158*/ 	.word	0x00000780
        /*115c*/ 	.word	0x000000ff
        /*1160*/ 	.word	0x0002a8a8
        /*1164*/ 	.short	0x0100
        /*1166*/ 	.byte	0x08
	.zero		1


	//   ....[18]....
        /*1168*/ 	.word	0x000008c0
        /*116c*/ 	.word	0x000000ff
        /*1170*/ 	.word	0x0002a8b0
        /*1174*/ 	.short	0x0100
        /*1176*/ 	.byte	0x08
	.zero		1


	//   ....[19]....
        /*1178*/ 	.word	0x000008d0
        /*117c*/ 	.word	0x000000ff
        /*1180*/ 	.word	0x0002a8c0
        /*1184*/ 	.short	0x0100
        /*1186*/ 	.byte	0x08
	.zero		1


	//   ....[20]....
        /*1188*/ 	.word	0x000008e0
        /*118c*/ 	.word	0x000000ff
        /*1190*/ 	.word	0x0002a8b8
        /*1194*/ 	.short	0x0100
        /*1196*/ 	.byte	0x08
	.zero		1


	//   ....[21]....
        /*1198*/ 	.word	0x000008f0
        /*119c*/ 	.word	0x000000ff
        /*11a0*/ 	.word	0x0002a8c8
        /*11a4*/ 	.short	0x0100
        /*11a6*/ 	.byte	0x08
	.zero		1


	//   ....[22]....
        /*11a8*/ 	.word	0x000034f0
        /*11ac*/ 	.word	0x00000052
        /*11b0*/ 	.word	0x0002a890
        /*11b4*/ 	.short	0x010a
        /*11b6*/ 	.byte	0x3f
	.zero		1


	//   ....[23]....
        /*11b8*/ 	.word	0x00006490
        /*11bc*/ 	.word	0x00000052
        /*11c0*/ 	.word	0x0002a890
        /*11c4*/ 	.short	0x010a
        /*11c6*/ 	.byte	0x3f
	.zero		1


	//   ....[24]....
        /*11c8*/ 	.word	0x00009380
        /*11cc*/ 	.word	0x00000052
        /*11d0*/ 	.word	0x0002a890
        /*11d4*/ 	.short	0x010a
        /*11d6*/ 	.byte	0x3f
	.zero		1


	//   ....[25]....
        /*11d8*/ 	.word	0x00009830
        /*11dc*/ 	.word	0x00000004
        /*11e0*/ 	.word	0x00000000
        /*11e4*/ 	.short	0x0101
        /*11e6*/ 	.byte	0x3f
	.zero		1


	//   ....[26]....
        /*11e8*/ 	.word	0x00009870
        /*11ec*/ 	.word	0x00000052
        /*11f0*/ 	.word	0x0002a8b0
        /*11f4*/ 	.short	0x010a
        /*11f6*/ 	.byte	0x3f
	.zero		1


	//   ....[27]....
        /*11f8*/ 	.word	0x00009d00
        /*11fc*/ 	.word	0x00000052
        /*1200*/ 	.word	0x00000000
        /*1204*/ 	.short	0x0101
        /*1206*/ 	.byte	0x3f
	.zero		1


	//   ....[28]....
        /*1208*/ 	.word	0x0000acc0
        /*120c*/ 	.word	0x00000010
        /*1210*/ 	.word	0x0002a800
        /*1214*/ 	.short	0x010a
        /*1216*/ 	.byte	0x3f
	.zero		1


	//   ....[29]....
        /*1218*/ 	.word	0x0000ad10
        /*121c*/ 	.word	0x00000010
        /*1220*/ 	.word	0x0002a800
        /*1224*/ 	.short	0x010a
        /*1226*/ 	.byte	0x3f
	.zero		1


	//   ....[30]....
        /*1228*/ 	.word	0x0000b700
        /*122c*/ 	.word	0x00000010
        /*1230*/ 	.word	0x0002a800
        /*1234*/ 	.short	0x010a
        /*1236*/ 	.byte	0x3f
	.zero		1


	//   ....[31]....
        /*1238*/ 	.word	0x0000ec80
        /*123c*/ 	.word	0x00000010
        /*1240*/ 	.word	0x0002a800
        /*1244*/ 	.short	0x010a
        /*1246*/ 	.byte	0x3f
	.zero		1


	//   ....[32]....
        /*1248*/ 	.word	0x00011d80
        /*124c*/ 	.word	0x00000015
        /*1250*/ 	.word	0x0002a830
        /*1254*/ 	.short	0x010a
        /*1256*/ 	.byte	0x3f
	.zero		1


	//   ....[33]....
        /*1258*/ 	.word	0x00011dc0
        /*125c*/ 	.word	0x00000015
        /*1260*/ 	.word	0x0002a830
        /*1264*/ 	.short	0x010a
        /*1266*/ 	.byte	0x3f
	.zero		1


	//   ....[34]....
        /*1268*/ 	.word	0x000128d0
        /*126c*/ 	.word	0x00000008
        /*1270*/ 	.word	0x00000000
        /*1274*/ 	.short	0x0101
        /*1276*/ 	.byte	0x3f
	.zero		1


	//   ....[35]....
        /*1278*/ 	.word	0x00015bf0
        /*127c*/ 	.word	0x00000007
        /*1280*/ 	.word	0x0002a830
        /*1284*/ 	.short	0x010a
        /*1286*/ 	.byte	0x3f
	.zero		1


	//   ....[36]....
        /*1288*/ 	.word	0x00015c40
        /*128c*/ 	.word	0x00000007
        /*1290*/ 	.word	0x0002a830
        /*1294*/ 	.short	0x010a
        /*1296*/ 	.byte	0x3f
	.zero		1


	//   ....[37]....
        /*1298*/ 	.word	0x00015f90
        /*129c*/ 	.word	0x00000007
        /*12a0*/ 	.word	0x0002a850
        /*12a4*/ 	.short	0x010a
        /*12a6*/ 	.byte	0x3f
	.zero		1


	//   ....[38]....
        /*12a8*/ 	.word	0x00015fd0
        /*12ac*/ 	.word	0x00000007
        /*12b0*/ 	.word	0x0002a850
        /*12b4*/ 	.short	0x010a
        /*12b6*/ 	.byte	0x3f
	.zero		1


	//   ....[39]....
        /*12b8*/ 	.word	0x00016580
        /*12bc*/ 	.word	0x0000007a
        /*12c0*/ 	.word	0x00000000
        /*12c4*/ 	.short	0x0101
        /*12c6*/ 	.byte	0x3f
	.zero		1


	//   ....[40]....
        /*12c8*/ 	.word	0x00018ee0
        /*12cc*/ 	.word	0x00000011
        /*12d0*/ 	.word	0x00000000
        /*12d4*/ 	.short	0x0101
        /*12d6*/ 	.byte	0x3f
	.zero		1


	//   ....[41]....
        /*12d8*/ 	.word	0x000199e0
        /*12dc*/ 	.word	0x00000007
        /*12e0*/ 	.word	0x0002a830
        /*12e4*/ 	.short	0x010a
        /*12e6*/ 	.byte	0x3f
	.zero		1


	//   ....[42]....
        /*12e8*/ 	.word	0x00019a30
        /*12ec*/ 	.word	0x00000007
        /*12f0*/ 	.word	0x0002a830
        /*12f4*/ 	.short	0x010a
        /*12f6*/ 	.byte	0x3f
	.zero		1


	//   ....[43]....
        /*12f8*/ 	.word	0x00019db0
        /*12fc*/ 	.word	0x00000007
        /*1300*/ 	.word	0x0002a850
        /*1304*/ 	.short	0x010a
        /*1306*/ 	.byte	0x3f
	.zero		1


	//   ....[44]....
        /*1308*/ 	.word	0x00019df0
        /*130c*/ 	.word	0x00000007
        /*1310*/ 	.word	0x0002a850
        /*1314*/ 	.short	0x010a
        /*1316*/ 	.byte	0x3f
	.zero		1


	//   ....[45]....
        /*1318*/ 	.word	0x0001a180
        /*131c*/ 	.word	0x0000000a
        /*1320*/ 	.word	0x00000000
        /*1324*/ 	.short	0x0101
        /*1326*/ 	.byte	0x3f
	.zero		1


	//   ....[46]....
        /*1328*/ 	.word	0x0001bca0
        /*132c*/ 	.word	0x0000000f
        /*1330*/ 	.word	0x00000000
        /*1334*/ 	.short	0x0101
        /*1336*/ 	.byte	0x3f
	.zero		1


	//   ....[47]....
        /*1338*/ 	.word	0x0001c510
        /*133c*/ 	.word	0x00000007
        /*1340*/ 	.word	0x0002a830
        /*1344*/ 	.short	0x010a
        /*1346*/ 	.byte	0x3f
	.zero		1


	//   ....[48]....
        /*1348*/ 	.word	0x0001c560
        /*134c*/ 	.word	0x00000007
        /*1350*/ 	.word	0x0002a830
        /*1354*/ 	.short	0x010a
        /*1356*/ 	.byte	0x3f
	.zero		1


	//   ....[49]....
        /*1358*/ 	.word	0x0001c8e0
        /*135c*/ 	.word	0x00000007
        /*1360*/ 	.word	0x0002a850
        /*1364*/ 	.short	0x010a
        /*1366*/ 	.byte	0x3f
	.zero		1


	//   ....[50]....
        /*1368*/ 	.word	0x0001c920
        /*136c*/ 	.word	0x00000007
        /*1370*/ 	.word	0x0002a850
        /*1374*/ 	.short	0x010a
        /*1376*/ 	.byte	0x3f
	.zero		1


	//   ....[51]....
        /*1378*/ 	.word	0x0001d2c0
        /*137c*/ 	.word	0x0000007b
        /*1380*/ 	.word	0x00000000
        /*1384*/ 	.short	0x0101
        /*1386*/ 	.byte	0x3f
	.zero		1


	//   ....[52]....
        /*1388*/ 	.word	0x0001f830
        /*138c*/ 	.word	0x0000000d
        /*1390*/ 	.word	0x00000000
        /*1394*/ 	.short	0x0101
        /*1396*/ 	.byte	0x3f
	.zero		1


	//   ....[53]....
        /*1398*/ 	.word	0x0001ffd0
        /*139c*/ 	.word	0x00000002
        /*13a0*/ 	.word	0x0002a850
        /*13a4*/ 	.short	0x010a
        /*13a6*/ 	.byte	0x3f
	.zero		1


	//   ....[54]....
        /*13a8*/ 	.word	0x00020050
        /*13ac*/ 	.word	0x00000002
        /*13b0*/ 	.word	0x0002a850
        /*13b4*/ 	.short	0x010a
        /*13b6*/ 	.byte	0x3f
	.zero		1


	//   ....[55]....
        /*13b8*/ 	.word	0x00020610
        /*13bc*/ 	.word	0x00000006
        /*13c0*/ 	.word	0x00000000
        /*13c4*/ 	.short	0x0101
        /*13c6*/ 	.byte	0x3f
	.zero		1


	//   ....[56]....
        /*13c8*/ 	.word	0x000235b0
        /*13cc*/ 	.word	0x00000000
        /*13d0*/ 	.word	0x00000000
        /*13d4*/ 	.short	0x0101
        /*13d6*/ 	.byte	0x3f
	.zero		1


	//   ....[57]....
        /*13d8*/ 	.word	0x00023d30
        /*13dc*/ 	.word	0x00000020
        /*13e0*/ 	.word	0x00000000
        /*13e4*/ 	.short	0x0101
        /*13e6*/ 	.byte	0x3f
	.zero		1


	//   ....[58]....
        /*13e8*/ 	.word	0x00028700
        /*13ec*/ 	.word	0x00000016
        /*13f0*/ 	.word	0x0002a820
        /*13f4*/ 	.short	0x010a
        /*13f6*/ 	.byte	0x3f
	.zero		1


	//   ....[59]....
        /*13f8*/ 	.word	0x00028790
        /*13fc*/ 	.word	0x0000000c
        /*1400*/ 	.word	0x0002a8a0
        /*1404*/ 	.short	0x010a
        /*1406*/ 	.byte	0x3f
	.zero		1


	//   ....[60]....
        /*1408*/ 	.word	0x00028be0
        /*140c*/ 	.word	0x0000000c
        /*1410*/ 	.word	0x0002a8c0
        /*1414*/ 	.short	0x010a
        /*1416*/ 	.byte	0x3f
	.zero		1


	//   ....[61]....
        /*1418*/ 	.word	0x000290f0
        /*141c*/ 	.word	0x0000000b
        /*1420*/ 	.word	0x0002a8a0
        /*1424*/ 	.short	0x010a
        /*1426*/ 	.byte	0x3f
	.zero		1


	//   ....[62]....
        /*1428*/ 	.word	0x00029530
        /*142c*/ 	.word	0x0000000b
        /*1430*/ 	.word	0x0002a8c0
        /*1434*/ 	.short	0x010a
        /*1436*/ 	.byte	0x3f
	.zero		1


	//   ....[63]....
        /*1438*/ 	.word	0x0002aab0
        /*143c*/ 	.word	0x00000004
        /*1440*/ 	.word	0x0002a880
        /*1444*/ 	.short	0x010a
        /*1446*/ 	.byte	0x3f
	.zero		1


	//   ....[64]....
        /*1448*/ 	.word	0x0002afe0
        /*144c*/ 	.word	0x00000004
        /*1450*/ 	.word	0x0002a870
        /*1454*/ 	.short	0x0107
        /*1456*/ 	.byte	0x3f
	.zero		1


	//   ....[65]....
        /*1458*/ 	.word	0x0002b0a0
        /*145c*/ 	.word	0x00000004
        /*1460*/ 	.word	0x0002a870
        /*1464*/ 	.short	0x0101
        /*1466*/ 	.byte	0x3f
	.zero		1


	//   ....[66]....
        /*1468*/ 	.word	0x0002b0f0
        /*146c*/ 	.word	0x00000004
        /*1470*/ 	.word	0x0002a840
        /*1474*/ 	.short	0x010a
        /*1476*/ 	.byte	0x3f
	.zero		1


	//   ....[67]....
        /*1478*/ 	.word	0x0002b560
        /*147c*/ 	.word	0x00000004
        /*1480*/ 	.word	0x0002a830
        /*1484*/ 	.short	0x0107
        /*1486*/ 	.byte	0x3f
	.zero		1


	//   ....[68]....
        /*1488*/ 	.word	0x0002b630
        /*148c*/ 	.word	0x00000004
        /*1490*/ 	.word	0x0002a830
        /*1494*/ 	.short	0x0101
        /*1496*/ 	.byte	0x3f
	.zero		1


	//   ....[69]....
        /*1498*/ 	.word	0x0002bf50
        /*149c*/ 	.word	0x00000016
        /*14a0*/ 	.word	0x0002a800
        /*14a4*/ 	.short	0x0107
        /*14a6*/ 	.byte	0x3f
	.zero		1


	//   ....[70]....
        /*14a8*/ 	.word	0x0002c060
        /*14ac*/ 	.word	0x00000016
        /*14b0*/ 	.word	0x0002a800
        /*14b4*/ 	.short	0x0101
        /*14b6*/ 	.byte	0x3f
	.zero		1


	//   ....[71]....
        /*14b8*/ 	.word	0x0002c080
        /*14bc*/ 	.word	0x00000016
        /*14c0*/ 	.word	0x0002a820
        /*14c4*/ 	.short	0x010a
        /*14c6*/ 	.byte	0x3f
	.zero		1


	//   ....[72]....
        /*14c8*/ 	.word	0x0002c3b0
        /*14cc*/ 	.word	0x00000004
        /*14d0*/ 	.word	0x0002a880
        /*14d4*/ 	.short	0x010a
        /*14d6*/ 	.byte	0x3f
	.zero		1


	//   ....[73]....
        /*14d8*/ 	.word	0x0002c780
        /*14dc*/ 	.word	0x00000004
        /*14e0*/ 	.word	0x0002a870
        /*14e4*/ 	.short	0x0107
        /*14e6*/ 	.byte	0x3f
	.zero		1


	//   ....[74]....
        /*14e8*/ 	.word	0x0002c840
        /*14ec*/ 	.word	0x00000004
        /*14f0*/ 	.word	0x0002a870
        /*14f4*/ 	.short	0x0101
        /*14f6*/ 	.byte	0x3f
	.zero		1


	//   ....[75]....
        /*14f8*/ 	.word	0x0002c870
        /*14fc*/ 	.word	0x00000004
        /*1500*/ 	.word	0x0002a840
        /*1504*/ 	.short	0x010a
        /*1506*/ 	.byte	0x3f
	.zero		1


	//   ....[76]....
        /*1508*/ 	.word	0x0002cc30
        /*150c*/ 	.word	0x00000004
        /*1510*/ 	.word	0x0002a830
        /*1514*/ 	.short	0x0107
        /*1516*/ 	.byte	0x3f
	.zero		1


	//   ....[77]....
        /*1518*/ 	.word	0x0002cd00
        /*151c*/ 	.word	0x00000004
        /*1520*/ 	.word	0x0002a830
        /*1524*/ 	.short	0x0101
        /*1526*/ 	.byte	0x3f
	.zero		1


	//   ....[78]....
        /*1528*/ 	.word	0x0002cd80
        /*152c*/ 	.word	0x00000003
        /*1530*/ 	.word	0x0002a870
        /*1534*/ 	.short	0x010a
        /*1536*/ 	.byte	0x3f
	.zero		1


	//   ....[79]....
        /*1538*/ 	.word	0x0002ce10
        /*153c*/ 	.word	0x00000003
        /*1540*/ 	.word	0x0002a860
        /*1544*/ 	.short	0x010a
        /*1546*/ 	.byte	0x3f
	.zero		1


	//   ....[80]....
        /*1548*/ 	.word	0x0002d3f0
        /*154c*/ 	.word	0x00000003
        /*1550*/ 	.word	0x0002a850
        /*1554*/ 	.short	0x0101
        /*1556*/ 	.byte	0x3f
	.zero		1


	//   ....[81]....
        /*1558*/ 	.word	0x0002d470
        /*155c*/ 	.word	0x00000003
        /*1560*/ 	.word	0x00000000
        /*1564*/ 	.short	0x0101
        /*1566*/ 	.byte	0x3f
	.zero		1


	//   ....[82]....
        /*1568*/ 	.word	0x0002d630
        /*156c*/ 	.word	0x0000000c
        /*1570*/ 	.word	0x0002a870
        /*1574*/ 	.short	0x010a
        /*1576*/ 	.byte	0x3f
	.zero		1


	//   ....[83]....
        /*1578*/ 	.word	0x0002d6b0
        /*157c*/ 	.word	0x0000000c
        /*1580*/ 	.word	0x0002a860
        /*1584*/ 	.short	0x010a
        /*1586*/ 	.byte	0x3f
	.zero		1


	//   ....[84]....
        /*1588*/ 	.word	0x0002dca0
        /*158c*/ 	.word	0x0000000c
        /*1590*/ 	.word	0x0002a850
        /*1594*/ 	.short	0x0101
        /*1596*/ 	.byte	0x3f
	.zero		1


	//   ....[85]....
        /*1598*/ 	.word	0x0002dd20
        /*159c*/ 	.word	0x00000003
        /*15a0*/ 	.word	0x00000000
        /*15a4*/ 	.short	0x0101
        /*15a6*/ 	.byte	0x3f
	.zero		1


	//   ....[86]....
        /*15a8*/ 	.word	0x0002ee40
        /*15ac*/ 	.word	0x00000005
        /*15b0*/ 	.word	0x0002a820
        /*15b4*/ 	.short	0x010a
        /*15b6*/ 	.byte	0x3f
	.zero		1


	//   ....[87]....
        /*15b8*/ 	.word	0x0002efb0
        /*15bc*/ 	.word	0x00000003
        /*15c0*/ 	.word	0x0002a840
        /*15c4*/ 	.short	0x010a
        /*15c6*/ 	.byte	0x3f
	.zero		1


	//   ....[88]....
        /*15c8*/ 	.word	0x0002f050
        /*15cc*/ 	.word	0x00000017
        /*15d0*/ 	.word	0x0002a840
        /*15d4*/ 	.short	0x010a
        /*15d6*/ 	.byte	0x3f
	.zero		1


	//   ....[89]....
        /*15d8*/ 	.word	0x0002f090
        /*15dc*/ 	.word	0x00000003
        /*15e0*/ 	.word	0x0002a860
        /*15e4*/ 	.short	0x010a
        /*15e6*/ 	.byte	0x3f
	.zero		1


	//   ....[90]....
        /*15e8*/ 	.word	0x0002f0d0
        /*15ec*/ 	.word	0x00000017
        /*15f0*/ 	.word	0x0002a860
        /*15f4*/ 	.short	0x010a
        /*15f6*/ 	.byte	0x3f
	.zero		1


	//   ....[91]....
        /*15f8*/ 	.word	0x0002f110
        /*15fc*/ 	.word	0x00000003
        /*1600*/ 	.word	0x0002a880
        /*1604*/ 	.short	0x010a
        /*1606*/ 	.byte	0x3f
	.zero		1


	//   ....[92]....
        /*1608*/ 	.word	0x0002f150
        /*160c*/ 	.word	0x00000017
        /*1610*/ 	.word	0x0002a880
        /*1614*/ 	.short	0x010a
        /*1616*/ 	.byte	0x3f
	.zero		1


	//   ....[93]....
        /*1618*/ 	.word	0x0002f1b0
        /*161c*/ 	.word	0x00000052
        /*1620*/ 	.word	0x0002a890
        /*1624*/ 	.short	0x010a
        /*1626*/ 	.byte	0x3f
	.zero		1


	//   ....[94]....
        /*1628*/ 	.word	0x0002f320
        /*162c*/ 	.word	0x00000052
        /*1630*/ 	.word	0x0002a890
        /*1634*/ 	.short	0x010a
        /*1636*/ 	.byte	0x3f
	.zero		1


	//   ....[95]....
        /*1638*/ 	.word	0x0002f4a0
        /*163c*/ 	.word	0x00000052
        /*1640*/ 	.word	0x0002a890
        /*1644*/ 	.short	0x010a
        /*1646*/ 	.byte	0x3f
	.zero		1


	//   ....[96]....
        /*1648*/ 	.word	0x0002f600
        /*164c*/ 	.word	0x00000052
        /*1650*/ 	.word	0x0002a8b0
        /*1654*/ 	.short	0x010a
        /*1656*/ 	.byte	0x3f
	.zero		1


	//   ....[97]....
        /*1658*/ 	.word	0x0002f8b0
        /*165c*/ 	.word	0x00000010
        /*1660*/ 	.word	0x0002a800
        /*1664*/ 	.short	0x010a
        /*1666*/ 	.byte	0x3f
	.zero		1


	//   ....[98]....
        /*1668*/ 	.word	0x0002fac0
        /*166c*/ 	.word	0x00000010
        /*1670*/ 	.word	0x0002a800
        /*1674*/ 	.short	0x010a
        /*1676*/ 	.byte	0x3f
	.zero		1


	//   ....[99]....
        /*1678*/ 	.word	0x0002fb10
        /*167c*/ 	.word	0x00000015
        /*1680*/ 	.word	0x0002a830
        /*1684*/ 	.short	0x010a
        /*1686*/ 	.byte	0x3f
	.zero		1


	//   ....[100]....
        /*1688*/ 	.word	0x0002fb60
        /*168c*/ 	.word	0x00000007
        /*1690*/ 	.word	0x0002a830
        /*1694*/ 	.short	0x010a
        /*1696*/ 	.byte	0x3f
	.zero		1


	//   ....[101]....
        /*1698*/ 	.word	0x0002fbb0
        /*169c*/ 	.word	0x00000007
        /*16a0*/ 	.word	0x0002a850
        /*16a4*/ 	.short	0x010a
        /*16a6*/ 	.byte	0x3f
	.zero		1


	//   ....[102]....
        /*16a8*/ 	.word	0x0002fc00
        /*16ac*/ 	.word	0x00000007
        /*16b0*/ 	.word	0x0002a830
        /*16b4*/ 	.short	0x010a
        /*16b6*/ 	.byte	0x3f
	.zero		1


	//   ....[103]....
        /*16b8*/ 	.word	0x0002fc50
        /*16bc*/ 	.word	0x00000007
        /*16c0*/ 	.word	0x0002a850
        /*16c4*/ 	.short	0x010a
        /*16c6*/ 	.byte	0x3f
	.zero		1


	//   ....[104]....
        /*16c8*/ 	.word	0x0002fca0
        /*16cc*/ 	.word	0x00000007
        /*16d0*/ 	.word	0x0002a830
        /*16d4*/ 	.short	0x010a
        /*16d6*/ 	.byte	0x3f
	.zero		1


	//   ....[105]....
        /*16d8*/ 	.word	0x0002fcf0
        /*16dc*/ 	.word	0x00000007
        /*16e0*/ 	.word	0x0002a850
        /*16e4*/ 	.short	0x010a
        /*16e6*/ 	.byte	0x3f
	.zero		1


	//   ....[106]....
        /*16e8*/ 	.word	0x0002fd40
        /*16ec*/ 	.word	0x00000002
        /*16f0*/ 	.word	0x0002a850
        /*16f4*/ 	.short	0x010a
        /*16f6*/ 	.byte	0x3f
	.zero		1


	//   ....[107]....
        /*16f8*/ 	.word	0x00033610
        /*16fc*/ 	.word	0x00000016
        /*1700*/ 	.word	0x0002a820
        /*1704*/ 	.short	0x010a
        /*1706*/ 	.byte	0x3f
	.zero		1


	//   ....[108]....
        /*1708*/ 	.word	0x00033660
        /*170c*/ 	.word	0x0000000c
        /*1710*/ 	.word	0x0002a8a0
        /*1714*/ 	.short	0x010a
        /*1716*/ 	.byte	0x3f
	.zero		1


	//   ....[109]....
        /*1718*/ 	.word	0x000336b0
        /*171c*/ 	.word	0x0000000c
        /*1720*/ 	.word	0x0002a8c0
        /*1724*/ 	.short	0x010a
        /*1726*/ 	.byte	0x3f
	.zero		1


	//   ....[110]....
        /*1728*/ 	.word	0x00033700
        /*172c*/ 	.word	0x0000000b
        /*1730*/ 	.word	0x0002a8a0
        /*1734*/ 	.short	0x010a
        /*1736*/ 	.byte	0x3f
	.zero		1


	//   ....[111]....
        /*1738*/ 	.word	0x00033750
        /*173c*/ 	.word	0x0000000b
        /*1740*/ 	.word	0x0002a8c0
        /*1744*/ 	.short	0x010a
        /*1746*/ 	.byte	0x3f
	.zero		1


	//   ....[112]....
        /*1748*/ 	.word	0x00033880
        /*174c*/ 	.word	0x00000004
        /*1750*/ 	.word	0x0002a880
        /*1754*/ 	.short	0x010a
        /*1756*/ 	.byte	0x3f
	.zero		1


	//   ....[113]....
        /*1758*/ 	.word	0x00033f70
        /*175c*/ 	.word	0x00000004
        /*1760*/ 	.word	0x0002a840
        /*1764*/ 	.short	0x010a
        /*1766*/ 	.byte	0x3f
	.zero		1


	//   ....[114]....
        /*1768*/ 	.word	0x00034ac0
        /*176c*/ 	.word	0x00000016
        /*1770*/ 	.word	0x0002a820
        /*1774*/ 	.short	0x010a
        /*1776*/ 	.byte	0x3f
	.zero		1


	//   ....[115]....
        /*1778*/ 	.word	0x00034b10
        /*177c*/ 	.word	0x00000004
        /*1780*/ 	.word	0x0002a880
        /*1784*/ 	.short	0x010a
        /*1786*/ 	.byte	0x3f
	.zero		1


	//   ....[116]....
        /*1788*/ 	.word	0x00035030
        /*178c*/ 	.word	0x00000004
        /*1790*/ 	.word	0x0002a840
        /*1794*/ 	.short	0x010a
        /*1796*/ 	.byte	0x3f
	.zero		1


	//   ....[117]....
        /*1798*/ 	.word	0x00035540
        /*179c*/ 	.word	0x00000003
        /*17a0*/ 	.word	0x0002a870
        /*17a4*/ 	.short	0x010a
        /*17a6*/ 	.byte	0x3f
	.zero		1


	//   ....[118]....
        /*17a8*/ 	.word	0x00035590
        /*17ac*/ 	.word	0x00000003
        /*17b0*/ 	.word	0x0002a860
        /*17b4*/ 	.short	0x010a
        /*17b6*/ 	.byte	0x3f
	.zero		1


	//   ....[119]....
        /*17b8*/ 	.word	0x000355e0
        /*17bc*/ 	.word	0x0000000c
        /*17c0*/ 	.word	0x0002a870
        /*17c4*/ 	.short	0x010a
        /*17c6*/ 	.byte	0x3f
	.zero		1


	//   ....[120]....
        /*17c8*/ 	.word	0x00035630
        /*17cc*/ 	.word	0x0000000c
        /*17d0*/ 	.word	0x0002a860
        /*17d4*/ 	.short	0x010a
        /*17d6*/ 	.byte	0x3f
	.zero		1


	//   ....[121]....
        /*17d8*/ 	.word	0x00036060
        /*17dc*/ 	.word	0x00000005
        /*17e0*/ 	.word	0x0002a820
        /*17e4*/ 	.short	0x010a
        /*17e6*/ 	.byte	0x3f
	.zero		1


	//   ....[122]....
        /*17e8*/ 	.word	0x00036200
        /*17ec*/ 	.word	0x00000003
        /*17f0*/ 	.word	0x0002a840
        /*17f4*/ 	.short	0x010a
        /*17f6*/ 	.byte	0x3f
	.zero		1


	//   ....[123]....
        /*17f8*/ 	.word	0x00036250
        /*17fc*/ 	.word	0x00000017
        /*1800*/ 	.word	0x0002a840
        /*1804*/ 	.short	0x010a
        /*1806*/ 	.byte	0x3f
	.zero		1


	//   ....[124]....
        /*1808*/ 	.word	0x000362a0
        /*180c*/ 	.word	0x00000003
        /*1810*/ 	.word	0x0002a860
        /*1814*/ 	.short	0x010a
        /*1816*/ 	.byte	0x3f
	.zero		1


	//   ....[125]....
        /*1818*/ 	.word	0x000362f0
        /*181c*/ 	.word	0x00000017
        /*1820*/ 	.word	0x0002a860
        /*1824*/ 	.short	0x010a
        /*1826*/ 	.byte	0x3f
	.zero		1


	//   ....[126]....
        /*1828*/ 	.word	0x00036340
        /*182c*/ 	.word	0x00000003
        /*1830*/ 	.word	0x0002a880
        /*1834*/ 	.short	0x010a
        /*1836*/ 	.byte	0x3f
	.zero		1


	//----- nvinfo : EIATTR_NUM_MBARRIERS
	.align		4
.L_242:
        /*1838*/ 	.byte	0x03, 0x38
        /*183a*/ 	.short	0x0016


	//----- nvinfo : EIATTR_EXIT_INSTR_OFFSETS
	.align		4
        /*183c*/ 	.byte	0x04, 0x1c
        /*183e*/ 	.short	(.L_244 - .L_243)


	//   ....[0]....
.L_243:
        /*1840*/ 	.word	0x0002f1a0


	//----- nvinfo : EIATTR_MAX_THREADS
	.align		4
.L_244:
        /*1844*/ 	.byte	0x04, 0x05
        /*1846*/ 	.short	(.L_246 - .L_245)
.L_245:
        /*1848*/ 	.word	0x00000180
        /*184c*/ 	.word	0x00000001
        /*1850*/ 	.word	0x00000001


	//----- nvinfo : EIATTR_CRS_STACK_SIZE
	.align		4
.L_246:
        /*1854*/ 	.byte	0x04, 0x1e
        /*1856*/ 	.short	(.L_248 - .L_247)
.L_247:
        /*1858*/ 	.word	0x00000000


	//----- nvinfo : EIATTR_CBANK_PARAM_SIZE
	.align		4
.L_248:
        /*185c*/ 	.byte	0x03, 0x19
        /*185e*/ 	.short	0x0af0


	//----- nvinfo : EIATTR_PARAM_CBANK
	.align		4
        /*1860*/ 	.byte	0x04, 0x0a
        /*1862*/ 	.short	(.L_250 - .L_249)
	.align		4
.L_249:
        /*1864*/ 	.word	index@(.nv.constant0._ZN7cutlass13device_kernelIN5flash11enable_sm90INS1_16FlashAttnFwdSm90INS1_25CollectiveMainloopFwdSm90ILi2EN4cute5tupleIJNS5_1CILi1EEES8_S8_EEENS6_IJNS7_ILi128EEESA_NS7_ILi192EEEEEELi192ENS_12float_e4m3_tEfNS_4arch4Sm90ELb0ELb1ELb1ELb1ELb1ELb1ELb0ELb1ELb1ELb1ELb1ELb0EEENS1_21CollectiveEpilogueFwdINS6_IJSA_SB_SA_EEES9_NS_10bfloat16_tESF_Li256ELb1ELb1ELb1ELb1EEENS1_36VarlenDynamicPersistentTileSchedulerILi128ELi128ELi256ELi128ELb1ELb1ELb1ELb1ELb0ELb1EEEEEEEEEvNT_6ParamsE)
        /*1868*/ 	.short	0x0210
        /*186a*/ 	.short	0x0af0


	//----- nvinfo : EIATTR_SW_WAR
	.align		4
.L_250:
        /*186c*/ 	.byte	0x04, 0x36
        /*186e*/ 	.short	(.L_252 - .L_251)
.L_251:
        /*1870*/ 	.word	0x00000008
.L_252:


//--------------------- .nv.info._ZN7cutlass13device_kernelIN5flash11enable_sm90INS1_16FlashAttnFwdSm90INS1_25CollectiveMainloopFwdSm90ILi2EN4cute5tupleIJNS5_1CILi1EEES8_S8_EEENS6_IJNS7_ILi128EEENS7_ILi160EEENS7_ILi192EEEEEELi192ENS_12float_e4m3_tEfNS_4arch4Sm90ELb1ELb0ELb1ELb0ELb1ELb0ELb0ELb1ELb1ELb1ELb1ELb0EEENS1_21CollectiveEpilogueFwdINS6_IJSA_SC_SB_EEES9_NS_10bfloat16_tESG_Li256ELb0ELb1ELb1ELb1EEENS1_19SingleTileSchedulerILb0ELb1ELb1ELi128EEEEEEEEEvNT_6ParamsE --------------------------
	.section	.nv.info._ZN7cutlass13device_kernelIN5flash11enable_sm90INS1_16FlashAttnFwdSm90INS1_25CollectiveMainloopFwdSm90ILi2EN4cute5tupleIJNS5_1CILi1EEES8_S8_EEENS6_IJNS7_ILi128EEENS7_ILi160EEENS7_ILi192EEEEEELi192ENS_12float_e4m3_tEfNS_4arch4Sm90ELb1ELb0ELb1ELb0ELb1ELb0ELb0ELb1ELb1ELb1ELb1ELb0EEENS1_21CollectiveEpilogueFwdINS6_IJSA_SC_SB_EEES9_NS_10bfloat16_tESG_Li256ELb0ELb1ELb1ELb1EEENS1_19SingleTileSchedulerILb0ELb1ELb1ELi128EEEEEEEEEvNT_6ParamsE,"",@"SHT_CUDA_INFO"
	.sectionflags	@""
	.align	4


	//----- nvinfo : EIATTR_CUDA_API_VERSION
	.align		4
        /*0000*/ 	.byte	0x04, 0x37
        /*0002*/ 	.short	(.L_254 - .L_253)
.L_253:
        /*0004*/ 	.word	0x00000082


	//----- nvinfo : EIATTR_KPARAM_INFO
	.align		4
.L_254:
        /*0008*/ 	.byte	0x04, 0x17
        /*000a*/ 	.short	(.L_256 - .L_255)
.L_255:
        /*000c*/ 	.word	0x00000000
        /*0010*/ 	.short	0x0000
        /*0012*/ 	.short	0x0070
        /*0014*/ 	.byte	0x00, 0xf0, 0x01, 0x28


	//----- nvinfo : EIATTR_SPARSE_MMA_MASK
	.align		4
.L_256:
        /*0018*/ 	.byte	0x03, 0x50
        /*001a*/ 	.short	0x0000


	//----- nvinfo : EIATTR_MAXREG_COUNT
	.align		4
        /*001c*/ 	.byte	0x03, 0x1b
        /*001e*/ 	.short	0x00a8


	//----- nvinfo : EIATTR_NUM_BARRIERS
	.align		4
        /*0020*/ 	.byte	0x02, 0x4c
        /*0022*/ 	.byte	0x10
	.zero		1


	//----- nvinfo : EIATTR_EXTERNS
	.align		4
        /*0024*/ 	.byte	0x04, 0x0f
        /*0026*/ 	.short	(.L_258 - .L_257)


	//   ....[0]....
	.align		4
.L_257:
        /*0028*/ 	.word	index@(__assertfail)


	//----- nvinfo : EIATTR_ANNOTATIONS
	.align		4
.L_258:
        /*002c*/ 	.byte	0x04, 0x55
        /*002e*/ 	.short	(.L_260 - .L_259)


	//   ....[0]....
.L_259:
        /* <DEDUP_REMOVED lines=9> */


	//----- nvinfo : EIATTR_MERCURY_ISA_VERSION
	.align		4
.L_260:
        /*00b0*/ 	.byte	0x03, 0x5f
        /*00b2*/ 	.short	0x0101


	//----- nvinfo : EIATTR_INT_WARP_WIDE_INSTR_OFFSETS
	.align		4
        /*00b4*/ 	.byte	0x04, 0x31
        /*00b6*/ 	.short	(.L_262 - .L_261)


	//   ....[0]....
.L_261:
        /*00b8*/ 	.word	0x000000c0


	//   ....[1]....
        /*00bc*/ 	.word	0x000000d0


	//   ....[2]....
        /*00c0*/ 	.word	0x00000170


	//----- nvinfo : EIATTR_COOP_GROUP_MASK_REGIDS
	.align		4
.L_262:
        /*00c4*/ 	.byte	0x04, 0x29
        /*00c6*/ 	.short	(.L_264 - .L_263)


	//   ....[0]....
.L_263:
        /*00c8*/ 	.word	0xffffffff


	//   ....[1]....
        /*00cc*/ 	.word	0xffffffff


	//   ....[2]....
        /*00d0*/ 	.word	0xffffffff


	//   ....[3]....
        /*00d4*/ 	.word	0xffffffff


	//   ....[4]....
        /*00d8*/ 	.word	0xffffffff


	//   ....[5]....
        /*00dc*/ 	.word	0xffffffff


	//   ....[6]....
        /*00e0*/ 	.word	0xffffffff


	//   ....[7]....
        /*00e4*/ 	.word	0xffffffff


	//   ....[8]....
        /*00e8*/ 	.word	0xffffffff


	//   ....[9]....
        /*00ec*/ 	.word	0xffffffff


	//   ....[10]....
        /*00f0*/ 	.word	0xffffffff


	//   ....[11]....
        /*00f4*/ 	.word	0xffffffff


	//   ....[12]....
        /*00f8*/ 	.word	0xffffffff


	//   ....[13]....
        /*00fc*/ 	.word	0xffffffff


	//   ....[14]....
        /*0100*/ 	.word	0xffffffff


	//   ....[15]....
        /*0104*/ 	.word	0xffffffff


	//   ....[16]....
        /*0108*/ 	.word	0xffffffff


	//   ....[17]....
        /*010c*/ 	.word	0xffffffff


	//   ....[18]....
        /*0110*/ 	.word	0xffffffff


	//   ....[19]....
        /*0114*/ 	.word	0xffffffff


	//   ....[20]....
        /*0118*/ 	.word	0xffffffff


	//   ....[21]....
        /*011c*/ 	.word	0xffffffff


	//   ....[22]....
        /*0120*/ 	.word	0xffffffff


	//   ....[23]....
        /*0124*/ 	.word	0xffffffff


	//   ....[24]....
        /*0128*/ 	.word	0xffffffff


	//   ....[25]....
        /*012c*/ 	.word	0xffffffff


	//   ....[26]....
        /*0130*/ 	.word	0xffffffff


	//   ....[27]....
        /*0134*/ 	.word	0xffffffff


	//   ....[28]....
        /*0138*/ 	.word	0xffffffff


	//   ....[29]....
        /*013c*/ 	.word	0xffffffff


	//   ....[30]....
        /*0140*/ 	.word	0xffffffff


	//   ....[31]....
        /*0144*/ 	.word	0xffffffff


	//   ....[32]....
        /*0148*/ 	.word	0xffffffff


	//   ....[33]....
        /*014c*/ 	.word	0xffffffff


	//   ....[34]....
        /*0150*/ 	.word	0xffffffff


	//   ....[35]....
        /*0154*/ 	.word	0xffffffff


	//   ....[36]....
        /*0158*/ 	.word	0xffffffff


	//   ....[37]....
        /*015c*/ 	.word	0xffffffff


	//   ....[38]....
        /*0160*/ 	.word	0xffffffff


	//   ....[39]....
        /*0164*/ 	.word	0xffffffff


	//   ....[40]....
        /*0168*/ 	.word	0xffffffff


	//   ....[41]....
        /*016c*/ 	.word	0xffffffff


	//   ....[42]....
        /*0170*/ 	.word	0xffffffff


	//   ....[43]....
        /*0174*/ 	.word	0xffffffff


	//   ....[44]....
        /*0178*/ 	.word	0xffffffff


	//   ....[45]....
        /*017c*/ 	.word	0xffffffff


	//   ....[46]....
        /*0180*/ 	.word	0xffffffff


	//   ....[47]....
        /*0184*/ 	.word	0xffffffff


	//   ....[48]....
        /*0188*/ 	.word	0xffffffff


	//   ....[49]....
        /*018c*/ 	.word	0xffffffff


	//   ....[50]....
        /*0190*/ 	.word	0xffffffff


	//   ....[51]....
        /*0194*/ 	.word	0xffffffff


	//   ....[52]....
        /*0198*/ 	.word	0xffffffff


	//   ....[53]....
        /*019c*/ 	.word	0xffffffff


	//   ....[54]....
        /*01a0*/ 	.word	0xffffffff


	//   ....[55]....
        /*01a4*/ 	.word	0xffffffff


	//   ....[56]....
        /*01a8*/ 	.word	0xffffffff


	//   ....[57]....
        /*01ac*/ 	.word	0xffffffff


	//   ....[58]....
        /*01b0*/ 	.word	0xffffffff


	//   ....[59]....
        /*01b4*/ 	.word	0xffffffff


	//   ....[60]....
        /*01b8*/ 	.word	0xffffffff


	//   ....[61]....
        /*01bc*/ 	.word	0xffffffff


	//   ....[62]....
        /*01c0*/ 	.word	0xffffffff


	//   ....[63]....
        /*01c4*/ 	.word	0xffffffff


	//   ....[64]....
        /*01c8*/ 	.word	0xffffffff


	//   ....[65]....
        /*01cc*/ 	.word	0xffffffff


	//   ....[66]....
        /*01d0*/ 	.word	0xffffffff


	//   ....[67]....
        /*01d4*/ 	.word	0xffffffff


	//   ....[68]....
        /*01d8*/ 	.word	0xffffffff


	//   ....[69]....
        /*01dc*/ 	.word	0xffffffff


	//   ....[70]....
        /*01e0*/ 	.word	0xffffffff


	//   ....[71]....
        /*01e4*/ 	.word	0xffffffff


	//   ....[72]....
        /*01e8*/ 	.word	0xffffffff


	//   ....[73]....
        /*01ec*/ 	.word	0xffffffff


	//   ....[74]....
        /*01f0*/ 	.word	0xffffffff


	//   ....[75]....
        /*01f4*/ 	.word	0xffffffff


	//   ....[76]....
        /*01f8*/ 	.word	0xffffffff


	//   ....[77]....
        /*01fc*/ 	.word	0xffffffff


	//   ....[78]....
        /*0200*/ 	.word	0xffffffff


	//   ....[79]....
        /*0204*/ 	.word	0xffffffff


	//   ....[80]....
        /*0208*/ 	.word	0xffffffff


	//   ....[81]....
        /*020c*/ 	.word	0xffffffff


	//   ....[82]....
        /*0210*/ 	.word	0xffffffff


	//   ....[83]....
        /*0214*/ 	.word	0xffffffff


	//   ....[84]....
        /*0218*/ 	.word	0xffffffff


	//   ....[85]....
        /*021c*/ 	.word	0xffffffff


	//   ....[86]....
        /*0220*/ 	.word	0xffffffff


	//   ....[87]....
        /*0224*/ 	.word	0xffffffff


	//   ....[88]....
        /*0228*/ 	.word	0xffffffff


	//   ....[89]....
        /*022c*/ 	.word	0xffffffff


	//   ....[90]....
        /*0230*/ 	.word	0xffffffff


	//   ....[91]....
        /*0234*/ 	.word	0xffffffff


	//   ....[92]....
        /*0238*/ 	.word	0xffffffff


	//   ....[93]....
        /*023c*/ 	.word	0xffffffff


	//   ....[94]....
        /*0240*/ 	.word	0xffffffff


	//   ....[95]....
        /*0244*/ 	.word	0xffffffff


	//   ....[96]....
        /*0248*/ 	.word	0xffffffff


	//   ....[97]....
        /*024c*/ 	.word	0xffffffff


	//   ....[98]....
        /*0250*/ 	.word	0xffffffff


	//   ....[99]....
        /*0254*/ 	.word	0xffffffff


	//   ....[100]....
        /*0258*/ 	.word	0xffffffff


	//   ....[101]....
        /*025c*/ 	.word	0xffffffff


	//   ....[102]....
        /*0260*/ 	.word	0xffffffff


	//   ....[103]....
        /*0264*/ 	.word	0xffffffff


	//   ....[104]....
        /*0268*/ 	.word	0xffffffff


	//   ....[105]....
        /*026c*/ 	.word	0xffffffff


	//   ....[106]....
        /*0270*/ 	.word	0xffffffff


	//   ....[107]....
        /*0274*/ 	.word	0xffffffff


	//   ....[108]....
        /*0278*/ 	.word	0xffffffff


	//   ....[109]....
        /*027c*/ 	.word	0xffffffff


	//   ....[110]....
        /*0280*/ 	.word	0xffffffff


	//   ....[111]....
        /*0284*/ 	.word	0xffffffff


	//   ....[112]....
        /*0288*/ 	.word	0xffffffff


	//   ....[113]....
        /*028c*/ 	.word	0xffffffff


	//   ....[114]....
        /*0290*/ 	.word	0xffffffff


	//   ....[115]....
        /*0294*/ 	.word	0xffffffff


	//   ....[116]....
        /*0298*/ 	.word	0xffffffff


	//   ....[117]....
        /*029c*/ 	.word	0xffffffff


	//   ....[118]....
        /*02a0*/ 	.word	0xffffffff


	//   ....[119]....
        /*02a4*/ 	.word	0xffffffff


	//   ....[120]....
        /*02a8*/ 	.word	0xffffffff


	//   ....[121]....
        /*02ac*/ 	.word	0xffffffff


	//   ....[122]....
        /*02b0*/ 	.word	0xffffffff


	//   ....[123]....
        /*02b4*/ 	.word	0xffffffff


	//   ....[124]....
        /*02b8*/ 	.word	0xffffffff


	//   ....[125]....
        /*02bc*/ 	.word	0xffffffff


	//   ....[126]....
        /*02c0*/ 	.word	0xffffffff


	//   ....[127]....
        /*02c4*/ 	.word	0xffffffff


	//   ....[128]....
        /*02c8*/ 	.word	0xffffffff


	//   ....[129]....
        /*02cc*/ 	.word	0xffffffff


	//   ....[130]....
        /*02d0*/ 	.word	0xffffffff


	//   ....[131]....
        /*02d4*/ 	.word	0xffffffff


	//   ....[132]....
        /*02d8*/ 	.word	0xffffffff


	//   ....[133]....
        /*02dc*/ 	.word	0xffffffff


	//   ....[134]....
        /*02e0*/ 	.word	0xffffffff


	//   ....[135]....
        /*02e4*/ 	.word	0xffffffff


	//   ....[136]....
        /*02e8*/ 	.word	0xffffffff


	//   ....[137]....
        /*02ec*/ 	.word	0xffffffff


	//   ....[138]....
        /*02f0*/ 	.word	0xffffffff


	//   ....[139]....
        /*02f4*/ 	.word	0xffffffff


	//   ....[140]....
        /*02f8*/ 	.word	0xffffffff


	//   ....[141]....
        /*02fc*/ 	.word	0xffffffff


	//   ....[142]....
        /*0300*/ 	.word	0xffffffff


	//   ....[143]....
        /*0304*/ 	.word	0xffffffff


	//   ....[144]....
        /*0308*/ 	.word	0xffffffff


	//   ....[145]....
        /*030c*/ 	.word	0xffffffff


	//   ....[146]....
        /*0310*/ 	.word	0xffffffff


	//   ....[147]....
        /*0314*/ 	.word	0xffffffff


	//   ....[148]....
        /*0318*/ 	.word	0xffffffff


	//   ....[149]....
        /*031c*/ 	.word	0xffffffff


	//   ....[150]....
        /*0320*/ 	.word	0xffffffff


	//   ....[151]....
        /*0324*/ 	.word	0xffffffff


	//   ....[152]....
        /*0328*/ 	.word	0xffffffff


	//   ....[153]....
        /*032c*/ 	.word	0xffffffff


	//   ....[154]....
        /*0330*/ 	.word	0xffffffff


	//   ....[155]....
        /*0334*/ 	.word	0xffffffff


	//   ....[156]....
        /*0338*/ 	.word	0xffffffff


	//   ....[157]....
        /*033c*/ 	.word	0xffffffff


	//   ....[158]....
        /*0340*/ 	.word	0xffffffff


	//   ....[159]....
        /*0344*/ 	.word	0xffffffff


	//   ....[160]....
        /*0348*/ 	.word	0xffffffff


	//   ....[161]....
        /*034c*/ 	.word	0xffffffff


	//   ....[162]....
        /*0350*/ 	.word	0xffffffff


	//   ....[163]....
        /*0354*/ 	.word	0xffffffff


	//   ....[164]....
        /*0358*/ 	.word	0xffffffff


	//   ....[165]....
        /*035c*/ 	.word	0xffffffff


	//   ....[166]....
        /*0360*/ 	.word	0xffffffff


	//   ....[167]....
        /*0364*/ 	.word	0xffffffff


	//   ....[168]....
        /*0368*/ 	.word	0xffffffff


	//   ....[169]....
        /*036c*/ 	.word	0xffffffff


	//   ....[170]....
        /*0370*/ 	.word	0xffffffff


	//   ....[171]....
        /*0374*/ 	.word	0xffffffff


	//   ....[172]....
        /*0378*/ 	.word	0xffffffff


	//   ....[173]....
        /*037c*/ 	.word	0xffffffff


	//   ....[174]....
        /*0380*/ 	.word	0xffffffff


	//   ....[175]....
        /*0384*/ 	.word	0xffffffff


	//   ....[176]....
        /*0388*/ 	.word	0xffffffff


	//   ....[177]....
        /*038c*/ 	.word	0xffffffff


	//   ....[178]....
        /*0390*/ 	.word	0xffffffff


	//   ....[179]....
        /*0394*/ 	.word	0xffffffff


	//   ....[180]....
        /*0398*/ 	.word	0xffffffff


	//   ....[181]....
        /*039c*/ 	.word	0x0500000f


	//   ....[182]....
        /*03a0*/ 	.word	0x0500000f


	//   ....[183]....
        /*03a4*/ 	.word	0x0500000f


	//   ....[184]....
        /*03a8*/ 	.word	0x0500000f


	//   ....[185]....
        /*03ac*/ 	.word	0x0500000f


	//   ....[186]....
        /*03b0*/ 	.word	0x0500000f


	//   ....[187]....
        /*03b4*/ 	.word	0x0500000f


	//   ....[188]....
        /*03b8*/ 	.word	0x0500000f


	//   ....[189]....
        /*03bc*/ 	.word	0x0500000f


	//   ....[190]....
        /*03c0*/ 	.word	0x0500000f


	//   ....[191]....
        /*03c4*/ 	.word	0x0500000f


	//   ....[192]....
        /*03c8*/ 	.word	0x0500000f


	//   ....[193]....
        /*03cc*/ 	.word	0x0500000f


	//   ....[194]....
        /*03d0*/ 	.word	0x0500000f


	//   ....[195]....
        /*03d4*/ 	.word	0x0500000f


	//   ....[196]....
        /*03d8*/ 	.word	0x0500000f


	//   ....[197]....
        /*03dc*/ 	.word	0x0500000f


	//   ....[198]....
        /*03e0*/ 	.word	0x0500000f


	//   ....[199]....
        /*03e4*/ 	.word	0x0500000f


	//   ....[200]....
        /*03e8*/ 	.word	0x0500000f


	//   ....[201]....
        /*03ec*/ 	.word	0x0500000f


	//   ....[202]....
        /*03f0*/ 	.word	0x0500000f


	//   ....[203]....
        /*03f4*/ 	.word	0x0500000f


	//   ....[204]....
        /*03f8*/ 	.word	0x0500000f


	//   ....[205]....
        /*03fc*/ 	.word	0x0500000f


	//   ....[206]....
        /*0400*/ 	.word	0x0500000f


	//   ....[207]....
        /*0404*/ 	.word	0x0500000f


	//   ....[208]....
        /*0408*/ 	.word	0x0500000f


	//   ....[209]....
        /*040c*/ 	.word	0x0500000f


	//   ....[210]....
        /*0410*/ 	.word	0x0500000f


	//   ....[211]....
        /*0414*/ 	.word	0x0500000f


	//   ....[212]....
        /*0418*/ 	.word	0x0500000f


	//   ....[213]....
        /*041c*/ 	.word	0x0500000f


	//   ....[214]....
        /*0420*/ 	.word	0x0500000f


	//   ....[215]....
        /*0424*/ 	.word	0x0500000f


	//   ....[216]....
        /*0428*/ 	.word	0x0500000f


	//   ....[217]....
        /*042c*/ 	.word	0x0500000f


	//   ....[218]....
        /*0430*/ 	.word	0x0500000f


	//   ....[219]....
        /*0434*/ 	.word	0x0500000f


	//   ....[220]....
        /*0438*/ 	.word	0x0500000f


	//   ....[221]....
        /*043c*/ 	.word	0x0500000f


	//   ....[222]....
        /*0440*/ 	.word	0x0500000f


	//   ....[223]....
        /*0444*/ 	.word	0x0500000f


	//   ....[224]....
        /*0448*/ 	.word	0x0500000f


	//   ....[225]....
        /*044c*/ 	.word	0x0500000f


	//   ....[226]....
        /*0450*/ 	.word	0x0500000f


	//   ....[227]....
        /*0454*/ 	.word	0x0500000f


	//   ....[228]....
        /*0458*/ 	.word	0x0500000f


	//   ....[229]....
        /*045c*/ 	.word	0x0500000f


	//----- nvinfo : EIATTR_COOP_GROUP_INSTR_OFFSETS
	.align		4
.L_264:
        /*0460*/ 	.byte	0x04, 0x28
        /*0462*/ 	.short	(.L_266 - .L_265)


	//   ....[0]....
.L_265:
        /*0464*/ 	.word	0x00000080


	//   ....[1]....
        /*0468*/ 	.word	0x00000090


	//   ....[2]....
        /*046c*/ 	.word	0x000002d0


	//   ....[3]....
        /*0470*/ 	.word	0x00000430


	//   ....[4]....
        /*0474*/ 	.word	0x00000550


	//   ....[5]....
        /*0478*/ 	.word	0x000006b0


	//   ....[6]....
        /*047c*/ 	.word	0x00001370


	//   ....[7]....
        /*0480*/ 	.word	0x00002da0


	//   ....[8]....
        /*0484*/ 	.word	0x00003b50


	//   ....[9]....
        /*0488*/ 	.word	0x00003b70


	//   ....[10]....
        /*048c*/ 	.word	0x00003bc0


	//   ....[11]....
        /*0490*/ 	.word	0x000048d0


	//   ....[12]....
        /*0494*/ 	.word	0x00004970


	//   ....[13]....
        /*0498*/ 	.word	0x00006f90


	//   ....[14]....
        /*049c*/ 	.word	0x00007460


	//   ....[15]....
        /*04a0*/ 	.word	0x00007e50


	//   ....[16]....
        /*04a4*/ 	.word	0x00007eb0


	//   ....[17]....
        /*04a8*/ 	.word	0x00008b80


	//   ....[18]....
        /*04ac*/ 	.word	0x00008bf0


	//   ....[19]....
        /*04b0*/ 	.word	0x0000c1d0


	//   ....[20]....
        /*04b4*/ 	.word	0x0000c1f0


	//   ....[21]....
        /*04b8*/ 	.word	0x0000c210


	//   ....[22]....
        /*04bc*/ 	.word	0x0000c230


	//   ....[23]....
        /*04c0*/ 	.word	0x0000df70


	//   ....[24]....
        /*04c4*/ 	.word	0x0000df80


	//   ....[25]....
        /*04c8*/ 	.word	0x0000dfb0


	//   ....[26]....
        /*04cc*/ 	.word	0x0000dfc0


	//   ....[27]....
        /*04d0*/ 	.word	0x0000f290


	//   ....[28]....
        /*04d4*/ 	.word	0x0000f2a0


	//   ....[29]....
        /*04d8*/ 	.word	0x0000f2b0


	//   ....[30]....
        /*04dc*/ 	.word	0x0000f2c0


	//   ....[31]....
        /*04e0*/ 	.word	0x0000f2d0


	//   ....[32]....
        /*04e4*/ 	.word	0x0000f2e0


	//   ....[33]....
        /*04e8*/ 	.word	0x0000f2f0


	//   ....[34]....
        /*04ec*/ 	.word	0x0000f300


	//   ....[35]....
        /*04f0*/ 	.word	0x0000f310


	//   ....[36]....
        /*04f4*/ 	.word	0x0000f320


	//   ....[37]....
        /*04f8*/ 	.word	0x0000f330


	//   ....[38]....
        /*04fc*/ 	.word	0x0000f340


	//   ....[39]....
        /*0500*/ 	.word	0x0000f350


	//   ....[40]....
        /*0504*/ 	.word	0x0000f370


	//   ....[41]....
        /*0508*/ 	.word	0x0000f380


	//   ....[42]....
        /*050c*/ 	.word	0x0000f390


	//   ....[43]....
        /*0510*/ 	.word	0x0000f3a0


	//   ....[44]....
        /*0514*/ 	.word	0x0000f3b0


	//   ....[45]....
        /*0518*/ 	.word	0x0000f3c0


	//   ....[46]....
        /*051c*/ 	.word	0x0000f3d0


	//   ....[47]....
        /*0520*/ 	.word	0x0000f3e0


	//   ....[48]....
        /*0524*/ 	.word	0x0000f3f0


	//   ....[49]....
        /*0528*/ 	.word	0x0000f410


	//   ....[50]....
        /*052c*/ 	.word	0x0000f420


	//   ....[51]....
        /*0530*/ 	.word	0x0000f430


	//   ....[52]....
        /*0534*/ 	.word	0x0000f440


	//   ....[53]....
        /*0538*/ 	.word	0x0000f450


	//   ....[54]....
        /*053c*/ 	.word	0x0000f470


	//   ....[55]....
        /*0540*/ 	.word	0x0000f4a0


	//   ....[56]....
        /*0544*/ 	.word	0x0000f4d0


	//   ....[57]....
        /*0548*/ 	.word	0x0000f4f0


	//   ....[58]....
        /*054c*/ 	.word	0x0000f520


	//   ....[59]....
        /*0550*/ 	.word	0x0000f550


	//   ....[60]....
        /*0554*/ 	.word	0x0000f560


	//   ....[61]....
        /*0558*/ 	.word	0x0000f580


	//   ....[62]....
        /*055c*/ 	.word	0x0000f590


	//   ....[63]....
        /*0560*/ 	.word	0x0000f5b0


	//   ....[64]....
        /*0564*/ 	.word	0x0000f5c0


	//   ....[65]....
        /*0568*/ 	.word	0x0000f5d0


	//   ....[66]....
        /*056c*/ 	.word	0x0000f5e0


	//   ....[67]....
        /*0570*/ 	.word	0x0000f5f0


	//   ....[68]....
        /*0574*/ 	.word	0x0000f600


	//   ....[69]....
        /*0578*/ 	.word	0x0000f620


	//   ....[70]....
        /*057c*/ 	.word	0x0000f640


	//   ....[71]....
        /*0580*/ 	.word	0x0000f650


	//   ....[72]....
        /*0584*/ 	.word	0x0000f670


	//   ....[73]....
        /*0588*/ 	.word	0x0000f680


	//   ....[74]....
        /*058c*/ 	.word	0x0000f690


	//   ....[75]....
        /*0590*/ 	.word	0x0000f6b0


	//   ....[76]....
        /*0594*/ 	.word	0x0000f6c0


	//   ....[77]....
        /*0598*/ 	.word	0x0000f6d0


	//   ....[78]....
        /*059c*/ 	.word	0x0000f6e0


	//   ....[79]....
        /*05a0*/ 	.word	0x0000f710


	//   ....[80]....
        /*05a4*/ 	.word	0x0000f740


	//   ....[81]....
        /*05a8*/ 	.word	0x0000f770


	//   ....[82]....
        /*05ac*/ 	.word	0x0000f7a0


	//   ....[83]....
        /*05b0*/ 	.word	0x0000f7d0


	//   ....[84]....
        /*05b4*/ 	.word	0x0000f810


	//   ....[85]....
        /*05b8*/ 	.word	0x0000f850


	//   ....[86]....
        /*05bc*/ 	.word	0x0000f860


	//   ....[87]....
        /*05c0*/ 	.word	0x0000f870


	//   ....[88]....
        /*05c4*/ 	.word	0x0000f880


	//   ....[89]....
        /*05c8*/ 	.word	0x0000f890


	//   ....[90]....
        /*05cc*/ 	.word	0x0000f8a0


	//   ....[91]....
        /*05d0*/ 	.word	0x0000f8d0


	//   ....[92]....
        /*05d4*/ 	.word	0x0000f8f0


	//   ....[93]....
        /*05d8*/ 	.word	0x0000f910


	//   ....[94]....
        /*05dc*/ 	.word	0x0000f930


	//   ....[95]....
        /*05e0*/ 	.word	0x0000f940


	//   ....[96]....
        /*05e4*/ 	.word	0x0000f950


	//   ....[97]....
        /*05e8*/ 	.word	0x0000f960


	//   ....[98]....
        /*05ec*/ 	.word	0x0000f970


	//   ....[99]....
        /*05f0*/ 	.word	0x0000f980


	//   ....[100]....
        /*05f4*/ 	.word	0x0000f990


	//   ....[101]....
        /*05f8*/ 	.word	0x0000f9a0


	//   ....[102]....
        /*05fc*/ 	.word	0x0000f9b0


	//   ....[103]....
        /*0600*/ 	.word	0x0000f9c0


	//   ....[104]....
        /*0604*/ 	.word	0x0000f9f0


	//   ....[105]....
        /*0608*/ 	.word	0x0000fa30


	//   ....[106]....
        /*060c*/ 	.word	0x0000fa50


	//   ....[107]....
        /*0610*/ 	.word	0x0000fa80


	//   ....[108]....
        /*0614*/ 	.word	0x0000fab0


	//   ....[109]....
        /*0618*/ 	.word	0x0000fae0


	//   ....[110]....
        /*061c*/ 	.word	0x0000fb00


	//   ....[111]....
        /*0620*/ 	.word	0x0000fb30


	//   ....[112]....
        /*0624*/ 	.word	0x0000fb60


	//   ....[113]....
        /*0628*/ 	.word	0x0000fb90


	//   ....[114]....
        /*062c*/ 	.word	0x0000fbc0


	//   ....[115]....
        /*0630*/ 	.word	0x0000fbf0


	//   ....[116]....
        /*0634*/ 	.word	0x0000fc20


	//   ....[117]....
        /*0638*/ 	.word	0x0000fc50


	//   ....[118]....
        /*063c*/ 	.word	0x0000fc80


	//   ....[119]....
        /*0640*/ 	.word	0x0000fcb0


	//   ....[120]....
        /*0644*/ 	.word	0x0000fce0


	//   ....[121]....
        /*0648*/ 	.word	0x0000fd00


	//   ....[122]....
        /*064c*/ 	.word	0x0000fd10


	//   ....[123]....
        /*0650*/ 	.word	0x000100a0


	//   ....[124]....
        /*0654*/ 	.word	0x000100f0


	//   ....[125]....
        /*0658*/ 	.word	0x00010130


	//   ....[126]....
        /*065c*/ 	.word	0x00010170


	//   ....[127]....
        /*0660*/ 	.word	0x000101b0


	//   ....[128]....
        /*0664*/ 	.word	0x000101e0


	//   ....[129]....
        /*0668*/ 	.word	0x00010b70


	//   ....[130]....
        /*066c*/ 	.word	0x00010ba0


	//   ....[131]....
        /*0670*/ 	.word	0x00011a20


	//   ....[132]....
        /*0674*/ 	.word	0x000130d0


	//   ....[133]....
        /*0678*/ 	.word	0x00013110


	//   ....[134]....
        /*067c*/ 	.word	0x00013140


	//   ....[135]....
        /*0680*/ 	.word	0x00013190


	//   ....[136]....
        /*0684*/ 	.word	0x00013230


	//   ....[137]....
        /*0688*/ 	.word	0x00013240


	//   ....[138]....
        /*068c*/ 	.word	0x000132d0


	//   ....[139]....
        /*0690*/ 	.word	0x000132e0


	//   ....[140]....
        /*0694*/ 	.word	0x000132f0


	//   ....[141]....
        /*0698*/ 	.word	0x00013390


	//   ....[142]....
        /*069c*/ 	.word	0x000137a0


	//   ....[143]....
        /*06a0*/ 	.word	0x000137d0


	//   ....[144]....
        /*06a4*/ 	.word	0x000137f0


	//   ....[145]....
        /*06a8*/ 	.word	0x00013860


	//   ....[146]....
        /*06ac*/ 	.word	0x000138b0


	//   ....[147]....
        /*06b0*/ 	.word	0x000138e0


	//   ....[148]....
        /*06b4*/ 	.word	0x00013900


	//   ....[149]....
        /*06b8*/ 	.word	0x00013970


	//   ....[150]....
        /*06bc*/ 	.word	0x00013990


	//   ....[151]....
        /*06c0*/ 	.word	0x00013a20


	//   ....[152]....
        /*06c4*/ 	.word	0x00014050


	//   ....[153]....
        /*06c8*/ 	.word	0x00014080


	//   ....[154]....
        /*06cc*/ 	.word	0x000140b0


	//   ....[155]....
        /*06d0*/ 	.word	0x00014130


	//   ....[156]....
        /*06d4*/ 	.word	0x00014180


	//   ....[157]....
        /*06d8*/ 	.word	0x000141b0


	//   ....[158]....
        /*06dc*/ 	.word	0x000141e0


	//   ....[159]....
        /*06e0*/ 	.word	0x00014260


	//   ....[160]....
        /*06e4*/ 	.word	0x00014b30


	//   ....[161]....
        /*06e8*/ 	.word	0x00014b50


	//   ....[162]....
        /*06ec*/ 	.word	0x00014b60


	//   ....[163]....
        /*06f0*/ 	.word	0x00014b70


	//   ....[164]....
        /*06f4*/ 	.word	0x00014b80


	//   ....[165]....
        /*06f8*/ 	.word	0x00014be0


	//   ....[166]....
        /*06fc*/ 	.word	0x00014bf0


	//   ....[167]....
        /*0700*/ 	.word	0x00014c00


	//   ....[168]....
        /*0704*/ 	.word	0x00014c60


	//   ....[169]....
        /*0708*/ 	.word	0x00014c80


	//   ....[170]....
        /*070c*/ 	.word	0x000150c0


	//   ....[171]....
        /*0710*/ 	.word	0x000150e0


	//   ....[172]....
        /*0714*/ 	.word	0x00015100


	//   ....[173]....
        /*0718*/ 	.word	0x00015120


	//   ....[174]....
        /*071c*/ 	.word	0x00015140


	//   ....[175]....
        /*0720*/ 	.word	0x00015190


	//   ....[176]....
        /*0724*/ 	.word	0x000151b0


	//   ....[177]....
        /*0728*/ 	.word	0x000151c0


	//   ....[178]....
        /*072c*/ 	.word	0x00015210


	//   ....[179]....
        /*0730*/ 	.word	0x00015270


	//   ....[180]....
        /*0734*/ 	.word	0x00016590


	//   ....[181]....
        /*0738*/ 	.word	0x00016b70


	//   ....[182]....
        /*073c*/ 	.word	0x00016c60


	//   ....[183]....
        /*0740*/ 	.word	0x00016d40


	//   ....[184]....
        /*0744*/ 	.word	0x00016dd0


	//   ....[185]....
        /*0748*/ 	.word	0x00016ec0


	//   ....[186]....
        /*074c*/ 	.word	0x00016f20


	//   ....[187]....
        /*0750*/ 	.word	0x00017020


	//   ....[188]....
        /*0754*/ 	.word	0x00017080


	//   ....[189]....
        /*0758*/ 	.word	0x00017150


	//   ....[190]....
        /*075c*/ 	.word	0x00017210


	//   ....[191]....
        /*0760*/ 	.word	0x000172d0


	//   ....[192]....
        /*0764*/ 	.word	0x00017450


	//   ....[193]....
        /*0768*/ 	.word	0x000174f0


	//   ....[194]....
        /*076c*/ 	.word	0x00017610


	//   ....[195]....
        /*0770*/ 	.word	0x00017660


	//   ....[196]....
        /*0774*/ 	.word	0x00017740


	//   ....[197]....
        /*0778*/ 	.word	0x000177f0


	//   ....[198]....
        /*077c*/ 	.word	0x00017860


	//   ....[199]....
        /*0780*/ 	.word	0x00017930


	//   ....[200]....
        /*0784*/ 	.word	0x000179a0


	//   ....[201]....
        /*0788*/ 	.word	0x00017a70


	//   ....[202]....
        /*078c*/ 	.word	0x00017b00


	//   ....[203]....
        /*0790*/ 	.word	0x00017b50


	//   ....[204]....
        /*0794*/ 	.word	0x00017c30


	//   ....[205]....
        /*0798*/ 	.word	0x00017ce0


	//   ....[206]....
        /*079c*/ 	.word	0x00017d40


	//   ....[207]....
        /*07a0*/ 	.word	0x00017e40


	//   ....[208]....
        /*07a4*/ 	.word	0x00017eb0


	//   ....[209]....
        /*07a8*/ 	.word	0x00017f80


	//   ....[210]....
        /*07ac*/ 	.word	0x000180c0


	//   ....[211]....
        /*07b0*/ 	.word	0x00018160


	//   ....[212]....
        /*07b4*/ 	.word	0x000181c0


	//   ....[213]....
        /*07b8*/ 	.word	0x00018290


	//   ....[214]....
        /*07bc*/ 	.word	0x000182f0


	//   ....[215]....
        /*07c0*/ 	.word	0x000183c0


	//   ....[216]....
        /*07c4*/ 	.word	0x00018420


	//   ....[217]....
        /*07c8*/ 	.word	0x000184f0


	//   ....[218]....
        /*07cc*/ 	.word	0x00018550


	//   ....[219]....
        /*07d0*/ 	.word	0x00018620


	//   ....[220]....
        /*07d4*/ 	.word	0x00018700


	//   ....[221]....
        /*07d8*/ 	.word	0x000187a0


	//   ....[222]....
        /*07dc*/ 	.word	0x00018810


	//   ....[223]....
        /*07e0*/ 	.word	0x000188d0


	//   ....[224]....
        /*07e4*/ 	.word	0x00018930


	//   ....[225]....
        /*07e8*/ 	.word	0x000189f0


	//   ....[226]....
        /*07ec*/ 	.word	0x00018a50


	//   ....[227]....
        /*07f0*/ 	.word	0x00018b10


	//   ....[228]....
        /*07f4*/ 	.word	0x00018b70


	//   ....[229]....
        /*07f8*/ 	.word	0x00018c30


	//----- nvinfo : EIATTR_REG_RECONFIG
	.align		4
.L_266:
        /*07fc*/ 	.byte	0x01, 0x54
	.zero		2


	//----- nvinfo : EIATTR_SYSCALL_OFFSETS
	.align		4
        /*0800*/ 	.byte	0x04, 0x46
        /*0802*/ 	.short	(.L_268 - .L_267)


	//   ....[0]....
.L_267:
        /*0804*/ 	.word	0x00001530


	//   ....[1]....
        /*0808*/ 	.word	0x00012270


	//   ....[2]....
        /*080c*/ 	.word	0x000123b0


	//   ....[3]....
        /*0810*/ 	.word	0x000124f0


	//   ....[4]....
        /*0814*/ 	.word	0x00012610


	//   ....[5]....
        /*0818*/ 	.word	0x00013da0


	//----- nvinfo : EIATTR_MBARRIER_INSTR_OFFSETS
	.align		4
.L_268:
        /*081c*/ 	.byte	0x04, 0x39
        /*081e*/ 	.short	(.L_270 - .L_269)


	//   ....[0]....
.L_269:
        /*0820*/ 	.word	0x00000180
        /*0824*/ 	.word	0x000000ff
        /*0828*/ 	.word	0x00033400
        /*082c*/ 	.short	0x0100
        /*082e*/ 	.byte	0x08
	.zero		1


	//   ....[1]....
        /*0830*/ 	.word	0x00000190
        /*0834*/ 	.word	0x000000ff
        /*0838*/ 	.word	0x00033420
        /*083c*/ 	.short	0x0100
        /*083e*/ 	.byte	0x08
	.zero		1


	//   ....[2]....
        /*0840*/ 	.word	0x00000280
        /*0844*/ 	.word	0x000000ff
        /*0848*/ 	.word	0x00033430
        /*084c*/ 	.short	0x0100
        /*084e*/ 	.byte	0x08
	.zero		1


	//   ....[3]....
        /*0850*/ 	.word	0x00000290
        /*0854*/ 	.word	0x000000ff
        /*0858*/ 	.word	0x00033440
        /*085c*/ 	.short	0x0100
        /*085e*/ 	.byte	0x08
	.zero		1


	//   ....[4]....
        /*0860*/ 	.word	0x000002a0
        /*0864*/ 	.word	0x000000ff
        /*0868*/ 	.word	0x00033438
        /*086c*/ 	.short	0x0100
        /*086e*/ 	.byte	0x08
	.zero		1


	//   ....[5]....
        /*0870*/ 	.word	0x000002b0
        /*0874*/ 	.word	0x000000ff
        /*0878*/ 	.word	0x00033448
        /*087c*/ 	.short	0x0100
        /*087e*/ 	.byte	0x08
	.zero		1


	//   ....[6]....
        /*0880*/ 	.word	0x000003e0
        /*0884*/ 	.word	0x000000ff
        /*0888*/ 	.word	0x00033450
        /*088c*/ 	.short	0x0100
        /*088e*/ 	.byte	0x08
	.zero		1


	//   ....[7]....
        /*0890*/ 	.word	0x000003f0
        /*0894*/ 	.word	0x000000ff
        /*0898*/ 	.word	0x00033460
        /*089c*/ 	.short	0x0100
        /*089e*/ 	.byte	0x08
	.zero		1


	//   ....[8]....
        /*08a0*/ 	.word	0x00000400
        /*08a4*/ 	.word	0x000000ff
        /*08a8*/ 	.word	0x00033458
        /*08ac*/ 	.short	0x0100
        /*08ae*/ 	.byte	0x08
	.zero		1


	//   ....[9]....
        /*08b0*/ 	.word	0x00000410
        /*08b4*/ 	.word	0x000000ff
        /*08b8*/ 	.word	0x00033468
        /*08bc*/ 	.short	0x0100
        /*08be*/ 	.byte	0x08
	.zero		1


	//   ....[10]....
        /*08c0*/ 	.word	0x00000500
        /*08c4*/ 	.word	0x000000ff
        /*08c8*/ 	.word	0x00033470
        /*08cc*/ 	.short	0x0100
        /*08ce*/ 	.byte	0x06
	.zero		1


	//   ....[11]....
        /*08d0*/ 	.word	0x00000510
        /*08d4*/ 	.word	0x000000ff
        /*08d8*/ 	.word	0x00033480
        /*08dc*/ 	.short	0x0100
        /*08de*/ 	.byte	0x06
	.zero		1


	//   ....[12]....
        /*08e0*/ 	.word	0x00000520
        /*08e4*/ 	.word	0x000000ff
        /*08e8*/ 	.word	0x00033478
        /*08ec*/ 	.short	0x0100
        /*08ee*/ 	.byte	0x06
	.zero		1


	//   ....[13]....
        /*08f0*/ 	.word	0x00000530
        /*08f4*/ 	.word	0x000000ff
        /*08f8*/ 	.word	0x00033488
        /*08fc*/ 	.short	0x0100
        /*08fe*/ 	.byte	0x06
	.zero		1


	//   ....[14]....
        /*0900*/ 	.word	0x00000660
        /*0904*/ 	.word	0x000000ff
        /*0908*/ 	.word	0x00033490
        /*090c*/ 	.short	0x0100
        /*090e*/ 	.byte	0x08
	.zero		1


	//   ....[15]....
        /*0910*/ 	.word	0x00000670
        /*0914*/ 	.word	0x000000ff
        /*0918*/ 	.word	0x000334a0
        /*091c*/ 	.short	0x0100
        /*091e*/ 	.byte	0x08
	.zero		1


	//   ....[16]....
        /*0920*/ 	.word	0x00000680
        /*0924*/ 	.word	0x000000ff
        /*0928*/ 	.word	0x00033498
        /*092c*/ 	.short	0x0100
        /*092e*/ 	.byte	0x08
	.zero		1


	//   ....[17]....
        /*0930*/ 	.word	0x00000690
        /*0934*/ 	.word	0x000000ff
        /*0938*/ 	.word	0x000334a8
        /*093c*/ 	.short	0x0100
        /*093e*/ 	.byte	0x08
	.zero		1


	//   ....[18]....
        /*0940*/ 	.word	0x000007d0
        /*0944*/ 	.word	0x000000ff
        /*0948*/ 	.word	0x000334b0
        /*094c*/ 	.short	0x0100
        /*094e*/ 	.byte	0x08
	.zero		1


	//   ....[19]....
        /*0950*/ 	.word	0x000007e0
        /*0954*/ 	.word	0x000000ff
        /*0958*/ 	.word	0x000334c0
        /*095c*/ 	.short	0x0100
        /*095e*/ 	.byte	0x08
	.zero		1


	//   ....[20]....
        /*0960*/ 	.word	0x000007f0
        /*0964*/ 	.word	0x000000ff
        /*0968*/ 	.word	0x000334b8
        /*096c*/ 	.short	0x0100
        /*096e*/ 	.byte	0x08
	.zero		1


	//   ....[21]....
        /*0970*/ 	.word	0x00000800
        /*0974*/ 	.word	0x000000ff
        /*0978*/ 	.word	0x000334c8
        /*097c*/ 	.short	0x0100
        /*097e*/ 	.byte	0x08
	.zero		1


	//   ....[22]....
        /*0980*/ 	.word	0x00001830
        /*0984*/ 	.word	0x000000ff
        /*0988*/ 	.word	0x00033400
        /*098c*/ 	.short	0x010a
        /*098e*/ 	.byte	0x26
	.zero		1


	//   ....[23]....
        /*0990*/ 	.word	0x000018e0
        /*0994*/ 	.word	0x000000ff
        /*0998*/ 	.word	0x00033430
        /*099c*/ 	.short	0x010a
        /*099e*/ 	.byte	0x26
	.zero		1


	//   ....[24]....
        /*09a0*/ 	.word	0x00001940
        /*09a4*/ 	.word	0x000000ff
        /*09a8*/ 	.word	0x00033430
        /*09ac*/ 	.short	0x010a
        /*09ae*/ 	.byte	0x26
	.zero		1


	//   ....[25]....
        /*09b0*/ 	.word	0x00003430
        /*09b4*/ 	.word	0x000000ff
        /*09b8*/ 	.word	0x00000000
        /*09bc*/ 	.short	0x0101
        /*09be*/ 	.byte	0x07
	.zero		1


	//   ....[26]....
        /*09c0*/ 	.word	0x00005e90
        /*09c4*/ 	.word	0x000000ff
        /*09c8*/ 	.word	0x00033430
        /*09cc*/ 	.short	0x010a
        /*09ce*/ 	.byte	0x04
	.zero		1


	//   ....[27]....
        /*09d0*/ 	.word	0x00005ed0
        /*09d4*/ 	.word	0x000000ff
        /*09d8*/ 	.word	0x00033430
        /*09dc*/ 	.short	0x010a
        /*09de*/ 	.byte	0x04
	.zero		1


	//   ....[28]....
        /*09e0*/ 	.word	0x00006b40
        /*09e4*/ 	.word	0x000000ff
        /*09e8*/ 	.word	0x00033450
        /*09ec*/ 	.short	0x010a
        /*09ee*/ 	.byte	0x0a
	.zero		1


	//   ....[29]....
        /*09f0*/ 	.word	0x00006b80
        /*09f4*/ 	.word	0x000000ff
        /*09f8*/ 	.word	0x00033450
        /*09fc*/ 	.short	0x010a
        /*09fe*/ 	.byte	0x0a
	.zero		1


	//   ....[30]....
        /*0a00*/ 	.word	0x00007620
        /*0a04*/ 	.word	0x000000ff
        /*0a08*/ 	.word	0x00000000
        /*0a0c*/ 	.short	0x0101
        /*0a0e*/ 	.byte	0x07
	.zero		1


	//   ....[31]....
        /*0a10*/ 	.word	0x000099f0
        /*0a14*/ 	.word	0x000000ff
        /*0a18*/ 	.word	0x00000000
        /*0a1c*/ 	.short	0x0101
        /*0a1e*/ 	.byte	0x06
	.zero		1


	//   ....[32]....
        /*0a20*/ 	.word	0x0000a380
        /*0a24*/ 	.word	0x000000ff
        /*0a28*/ 	.word	0x00033430
        /*0a2c*/ 	.short	0x010a
        /*0a2e*/ 	.byte	0x0a
	.zero		1


	//   ....[33]....
        /*0a30*/ 	.word	0x0000a3c0
        /*0a34*/ 	.word	0x000000ff
        /*0a38*/ 	.word	0x00033430
        /*0a3c*/ 	.short	0x010a
        /*0a3e*/ 	.byte	0x0a
	.zero		1


	//   ....[34]....
        /*0a40*/ 	.word	0x0000b010
        /*0a44*/ 	.word	0x000000ff
        /*0a48*/ 	.word	0x00033450
        /*0a4c*/ 	.short	0x010a
        /*0a4e*/ 	.byte	0x0a
	.zero		1


	//   ....[35]....
        /*0a50*/ 	.word	0x0000b050
        /*0a54*/ 	.word	0x000000ff
        /*0a58*/ 	.word	0x00033450
        /*0a5c*/ 	.short	0x010a
        /*0a5e*/ 	.byte	0x0a
	.zero		1


	//   ....[36]....
        /*0a60*/ 	.word	0x0000b990
        /*0a64*/ 	.word	0x000000ff
        /*0a68*/ 	.word	0x00000000
        /*0a6c*/ 	.short	0x0101
        /*0a6e*/ 	.byte	0x0b
	.zero		1


	//   ....[37]....
        /*0a70*/ 	.word	0x0000d330
        /*0a74*/ 	.word	0x000000ff
        /*0a78*/ 	.word	0x00000000
        /*0a7c*/ 	.short	0x0101
        /*0a7e*/ 	.byte	0x07
	.zero		1


	//   ....[38]....
        /*0a80*/ 	.word	0x0000dbb0
        /*0a84*/ 	.word	0x000000ff
        /*0a88*/ 	.word	0x00033450
        /*0a8c*/ 	.short	0x010a
        /*0a8e*/ 	.byte	0x09
	.zero		1


	//   ....[39]....
        /*0a90*/ 	.word	0x0000dbf0
        /*0a94*/ 	.word	0x000000ff
        /*0a98*/ 	.word	0x00033450
        /*0a9c*/ 	.short	0x010a
        /*0a9e*/ 	.byte	0x09
	.zero		1


	//   ....[40]....
        /*0aa0*/ 	.word	0x0000e2a0
        /*0aa4*/ 	.word	0x000000ff
        /*0aa8*/ 	.word	0x00000000
        /*0aac*/ 	.short	0x0101
        /*0aae*/ 	.byte	0x04
	.zero		1


	//   ....[41]....
        /*0ab0*/ 	.word	0x00010200
        /*0ab4*/ 	.word	0x000000ff
        /*0ab8*/ 	.word	0x00000000
        /*0abc*/ 	.short	0x0101
        /*0abe*/ 	.byte	0x04
	.zero		1


	//   ....[42]....
        /*0ac0*/ 	.word	0x00012dd0
        /*0ac4*/ 	.word	0x000000ff
        /*0ac8*/ 	.word	0x00033480
        /*0acc*/ 	.short	0x010a
        /*0ace*/ 	.byte	0x2d
	.zero		1


	//   ....[43]....
        /*0ad0*/ 	.word	0x000134d0
        /*0ad4*/ 	.word	0x000000ff
        /*0ad8*/ 	.word	0x00033470
        /*0adc*/ 	.short	0x0107
        /*0ade*/ 	.byte	0x2d
	.zero		1


	//   ....[44]....
        /*0ae0*/ 	.word	0x00013540
        /*0ae4*/ 	.word	0x000000ff
        /*0ae8*/ 	.word	0x00033470
        /*0aec*/ 	.short	0x0101
        /*0aee*/ 	.byte	0x2d
	.zero		1


	//   ....[45]....
        /*0af0*/ 	.word	0x00013570
        /*0af4*/ 	.word	0x000000ff
        /*0af8*/ 	.word	0x00033440
        /*0afc*/ 	.short	0x010a
        /*0afe*/ 	.byte	0x2d
	.zero		1


	//   ....[46]....
        /*0b00*/ 	.word	0x00013b60
        /*0b04*/ 	.word	0x000000ff
        /*0b08*/ 	.word	0x00033430
        /*0b0c*/ 	.short	0x0107
        /*0b0e*/ 	.byte	0x2d
	.zero		1


	//   ....[47]....
        /*0b10*/ 	.word	0x00013bd0
        /*0b14*/ 	.word	0x000000ff
        /*0b18*/ 	.word	0x00033430
        /*0b1c*/ 	.short	0x0101
        /*0b1e*/ 	.byte	0x2d
	.zero		1


	//   ....[48]....
        /*0b20*/ 	.word	0x00014370
        /*0b24*/ 	.word	0x000000ff
        /*0b28*/ 	.word	0x00033400
        /*0b2c*/ 	.short	0x0107
        /*0b2e*/ 	.byte	0x2d
	.zero		1


	//   ....[49]....
        /*0b30*/ 	.word	0x000143d0
        /*0b34*/ 	.word	0x000000ff
        /*0b38*/ 	.word	0x00033400
        /*0b3c*/ 	.short	0x0101
        /*0b3e*/ 	.byte	0x2d
	.zero		1


	//   ....[50]....
        /*0b40*/ 	.word	0x000143e0
        /*0b44*/ 	.word	0x000000ff
        /*0b48*/ 	.word	0x00033420
        /*0b4c*/ 	.short	0x010a
        /*0b4e*/ 	.byte	0x2d
	.zero		1


	//   ....[51]....
        /*0b50*/ 	.word	0x00014840
        /*0b54*/ 	.word	0x00000005
        /*0b58*/ 	.word	0x00033480
        /*0b5c*/ 	.short	0x010a
        /*0b5e*/ 	.byte	0x3f
	.zero		1


	//   ....[52]....
        /*0b60*/ 	.word	0x00014db0
        /*0b64*/ 	.word	0x00000005
        /*0b68*/ 	.word	0x00033470
        /*0b6c*/ 	.short	0x0107
        /*0b6e*/ 	.byte	0x3f
	.zero		1


	//   ....[53]....
        /*0b70*/ 	.word	0x00014e20
        /*0b74*/ 	.word	0x00000005
        /*0b78*/ 	.word	0x00033470
        /*0b7c*/ 	.short	0x0101
        /*0b7e*/ 	.byte	0x3f
	.zero		1


	//   ....[54]....
        /*0b80*/ 	.word	0x00014e50
        /*0b84*/ 	.word	0x00000005
        /*0b88*/ 	.word	0x00033440
        /*0b8c*/ 	.short	0x010a
        /*0b8e*/ 	.byte	0x3f
	.zero		1


	//   ....[55]....
        /*0b90*/ 	.word	0x00015350
        /*0b94*/ 	.word	0x00000005
        /*0b98*/ 	.word	0x00033430
        /*0b9c*/ 	.short	0x0107
        /*0b9e*/ 	.byte	0x3f
	.zero		1


	//   ....[56]....
        /*0ba0*/ 	.word	0x000153d0
        /*0ba4*/ 	.word	0x00000005
        /*0ba8*/ 	.word	0x00033430
        /*0bac*/ 	.short	0x0101
        /*0bae*/ 	.byte	0x3f
	.zero		1


	//   ....[57]....
        /*0bb0*/ 	.word	0x00015440
        /*0bb4*/ 	.word	0x00000005
        /*0bb8*/ 	.word	0x00033470
        /*0bbc*/ 	.short	0x010a
        /*0bbe*/ 	.byte	0x3f
	.zero		1


	//   ....[58]....
        /*0bc0*/ 	.word	0x000154c0
        /*0bc4*/ 	.word	0x00000005
        /*0bc8*/ 	.word	0x00033460
        /*0bcc*/ 	.short	0x010a
        /*0bce*/ 	.byte	0x3f
	.zero		1


	//   ....[59]....
        /*0bd0*/ 	.word	0x00015b60
        /*0bd4*/ 	.word	0x00000005
        /*0bd8*/ 	.word	0x00033450
        /*0bdc*/ 	.short	0x0101
        /*0bde*/ 	.byte	0x3f
	.zero		1


	//   ....[60]....
        /*0be0*/ 	.word	0x00015c00
        /*0be4*/ 	.word	0x00000005
        /*0be8*/ 	.word	0x00000000
        /*0bec*/ 	.short	0x0101
        /*0bee*/ 	.byte	0x3f
	.zero		1


	//   ....[61]....
        /*0bf0*/ 	.word	0x00015cf0
        /*0bf4*/ 	.word	0x00000000
        /*0bf8*/ 	.word	0x00033470
        /*0bfc*/ 	.short	0x010a
        /*0bfe*/ 	.byte	0x3f
	.zero		1


	//   ....[62]....
        /*0c00*/ 	.word	0x00015d80
        /*0c04*/ 	.word	0x00000000
        /*0c08*/ 	.word	0x00033460
        /*0c0c*/ 	.short	0x010a
        /*0c0e*/ 	.byte	0x3f
	.zero		1


	//   ....[63]....
        /*0c10*/ 	.word	0x00016420
        /*0c14*/ 	.word	0x00000000
        /*0c18*/ 	.word	0x00033450
        /*0c1c*/ 	.short	0x0101
        /*0c1e*/ 	.byte	0x3f
	.zero		1


	//   ....[64]....
        /*0c20*/ 	.word	0x000164a0
        /*0c24*/ 	.word	0x00000000
        /*0c28*/ 	.word	0x00000000
        /*0c2c*/ 	.short	0x0101
        /*0c2e*/ 	.byte	0x3f
	.zero		1


	//   ....[65]....
        /*0c30*/ 	.word	0x00016540
        /*0c34*/ 	.word	0x00000005
        /*0c38*/ 	.word	0x00033420
        /*0c3c*/ 	.short	0x010a
        /*0c3e*/ 	.byte	0x3f
	.zero		1


	//   ....[66]....
        /*0c40*/ 	.word	0x00016680
        /*0c44*/ 	.word	0x00000004
        /*0c48*/ 	.word	0x00033440
        /*0c4c*/ 	.short	0x010a
        /*0c4e*/ 	.byte	0x3f
	.zero		1


	//   ....[67]....
        /*0c50*/ 	.word	0x00016720
        /*0c54*/ 	.word	0x00000005
        /*0c58*/ 	.word	0x00033440
        /*0c5c*/ 	.short	0x010a
        /*0c5e*/ 	.byte	0x3f
	.zero		1


	//   ....[68]....
        /*0c60*/ 	.word	0x00016760
        /*0c64*/ 	.word	0x00000004
        /*0c68*/ 	.word	0x00033460
        /*0c6c*/ 	.short	0x010a
        /*0c6e*/ 	.byte	0x3f
	.zero		1


	//   ....[69]....
        /*0c70*/ 	.word	0x000167a0
        /*0c74*/ 	.word	0x00000005
        /*0c78*/ 	.word	0x00033460
        /*0c7c*/ 	.short	0x010a
        /*0c7e*/ 	.byte	0x3f
	.zero		1


	//   ....[70]....
        /*0c80*/ 	.word	0x000167e0
        /*0c84*/ 	.word	0x00000004
        /*0c88*/ 	.word	0x00033480
        /*0c8c*/ 	.short	0x010a
        /*0c8e*/ 	.byte	0x3f
	.zero		1


	//   ....[71]....
        /*0c90*/ 	.word	0x00016820
        /*0c94*/ 	.word	0x00000005
        /*0c98*/ 	.word	0x00033480
        /*0c9c*/ 	.short	0x010a
        /*0c9e*/ 	.byte	0x3f
	.zero		1


	//   ....[72]....
        /*0ca0*/ 	.word	0x00016890
        /*0ca4*/ 	.word	0x00000003
        /*0ca8*/ 	.word	0x00033400
        /*0cac*/ 	.short	0x010a
        /*0cae*/ 	.byte	0x3f
	.zero		1


	//   ....[73]....
        /*0cb0*/ 	.word	0x000168f0
        /*0cb4*/ 	.word	0x00000005
        /*0cb8*/ 	.word	0x00033430
        /*0cbc*/ 	.short	0x010a
        /*0cbe*/ 	.byte	0x3f
	.zero		1


	//   ....[74]....
        /*0cc0*/ 	.word	0x00016950
        /*0cc4*/ 	.word	0x0000000b
        /*0cc8*/ 	.word	0x00033430
        /*0ccc*/ 	.short	0x010a
        /*0cce*/ 	.byte	0x3f
	.zero		1


	//   ....[75]....
        /*0cd0*/ 	.word	0x000169b0
        /*0cd4*/ 	.word	0x0000000b
        /*0cd8*/ 	.word	0x00033450
        /*0cdc*/ 	.short	0x010a
        /*0cde*/ 	.byte	0x3f
	.zero		1


	//   ....[76]....
        /*0ce0*/ 	.word	0x00016a10
        /*0ce4*/ 	.word	0x0000000a
        /*0ce8*/ 	.word	0x00033430
        /*0cec*/ 	.short	0x010a
        /*0cee*/ 	.byte	0x3f
	.zero		1


	//   ....[77]....
        /*0cf0*/ 	.word	0x00016a70
        /*0cf4*/ 	.word	0x0000000a
        /*0cf8*/ 	.word	0x00033450
        /*0cfc*/ 	.short	0x010a
        /*0cfe*/ 	.byte	0x3f
	.zero		1


	//   ....[78]....
        /*0d00*/ 	.word	0x00016ad0
        /*0d04*/ 	.word	0x00000003
        /*0d08*/ 	.word	0x00033450
        /*0d0c*/ 	.short	0x010a
        /*0d0e*/ 	.byte	0x3f
	.zero		1


	//   ....[79]....
        /*0d10*/ 	.word	0x00016bb0
        /*0d14*/ 	.word	0x00000002
        /*0d18*/ 	.word	0x00033480
        /*0d1c*/ 	.short	0x010a
        /*0d1e*/ 	.byte	0x3f
	.zero		1


	//   ....[80]....
        /*0d20*/ 	.word	0x000173a0
        /*0d24*/ 	.word	0x00000002
        /*0d28*/ 	.word	0x00033440
        /*0d2c*/ 	.short	0x010a
        /*0d2e*/ 	.byte	0x3f
	.zero		1


	//   ....[81]....
        /*0d30*/ 	.word	0x00017fc0
        /*0d34*/ 	.word	0x00000003
        /*0d38*/ 	.word	0x00033420
        /*0d3c*/ 	.short	0x010a
        /*0d3e*/ 	.byte	0x3f
	.zero		1


	//   ....[82]....
        /*0d40*/ 	.word	0x00018010
        /*0d44*/ 	.word	0x00000005
        /*0d48*/ 	.word	0x00033480
        /*0d4c*/ 	.short	0x010a
        /*0d4e*/ 	.byte	0x3f
	.zero		1


	//   ....[83]....
        /*0d50*/ 	.word	0x00018650
        /*0d54*/ 	.word	0x00000005
        /*0d58*/ 	.word	0x00033440
        /*0d5c*/ 	.short	0x010a
        /*0d5e*/ 	.byte	0x3f
	.zero		1


	//   ....[84]....
        /*0d60*/ 	.word	0x00018c60
        /*0d64*/ 	.word	0x00000005
        /*0d68*/ 	.word	0x00033470
        /*0d6c*/ 	.short	0x010a
        /*0d6e*/ 	.byte	0x3f
	.zero		1


	//   ....[85]....
        /*0d70*/ 	.word	0x00018cb0
        /*0d74*/ 	.word	0x00000005
        /*0d78*/ 	.word	0x00033460
        /*0d7c*/ 	.short	0x010a
        /*0d7e*/ 	.byte	0x3f
	.zero		1


	//   ....[86]....
        /*0d80*/ 	.word	0x00018d00
        /*0d84*/ 	.word	0x00000000
        /*0d88*/ 	.word	0x00033470
        /*0d8c*/ 	.short	0x010a
        /*0d8e*/ 	.byte	0x3f
	.zero		1


	//   ....[87]....
        /*0d90*/ 	.word	0x00018d50
        /*0d94*/ 	.word	0x00000000
        /*0d98*/ 	.word	0x00033460
        /*0d9c*/ 	.short	0x010a
        /*0d9e*/ 	.byte	0x3f
	.zero		1


	//   ....[88]....
        /*0da0*/ 	.word	0x00018da0
        /*0da4*/ 	.word	0x00000005
        /*0da8*/ 	.word	0x00033420
        /*0dac*/ 	.short	0x010a
        /*0dae*/ 	.byte	0x3f
	.zero		1


	//   ....[89]....
        /*0db0*/ 	.word	0x00018df0
        /*0db4*/ 	.word	0x00000004
        /*0db8*/ 	.word	0x00033440
        /*0dbc*/ 	.short	0x010a
        /*0dbe*/ 	.byte	0x3f
	.zero		1


	//   ....[90]....
        /*0dc0*/ 	.word	0x00018e40
        /*0dc4*/ 	.word	0x00000005
        /*0dc8*/ 	.word	0x00033440
        /*0dcc*/ 	.short	0x010a
        /*0dce*/ 	.byte	0x3f
	.zero		1


	//   ....[91]....
        /*0dd0*/ 	.word	0x00018e90
        /*0dd4*/ 	.word	0x00000004
        /*0dd8*/ 	.word	0x00033460
        /*0ddc*/ 	.short	0x010a
        /*0dde*/ 	.byte	0x3f
	.zero		1


	//   ....[92]....
        /*0de0*/ 	.word	0x00018ee0
        /*0de4*/ 	.word	0x00000005
        /*0de8*/ 	.word	0x00033460
        /*0dec*/ 	.short	0x010a
        /*0dee*/ 	.byte	0x3f
	.zero		1


	//   ....[93]....
        /*0df0*/ 	.word	0x00018f30
        /*0df4*/ 	.word	0x00000004
        /*0df8*/ 	.word	0x00033480
        /*0dfc*/ 	.short	0x010a
        /*0dfe*/ 	.byte	0x3f
	.zero		1


	//----- nvinfo : EIATTR_NUM_MBARRIERS
	.align		4
.L_270:
        /*0e00*/ 	.byte	0x03, 0x38
        /*0e02*/ 	.short	0x0016


	//----- nvinfo : EIATTR_EXIT_INSTR_OFFSETS
	.align		4
        /*0e04*/ 	.byte	0x04, 0x1c
        /*0e06*/ 	.short	(.L_272 - .L_271)


	//   ....[0]....
.L_271:
        /*0e08*/ 	.word	0x00016870


	//----- nvinfo : EIATTR_MAX_THREADS
	.align		4
.L_272:
        /*0e0c*/ 	.byte	0x04, 0x05
        /*0e0e*/ 	.short	(.L_274 - .L_273)
.L_273:
        /*0e10*/ 	.word	0x00000180
        /*0e14*/ 	.word	0x00000001
        /*0e18*/ 	.word	0x00000001


	//----- nvinfo : EIATTR_CRS_STACK_SIZE
	.align		4
.L_274:
        /*0e1c*/ 	.byte	0x04, 0x1e
        /*0e1e*/ 	.short	(.L_276 - .L_275)
.L_275:
        /*0e20*/ 	.word	0x00000000


	//----- nvinfo : EIATTR_CBANK_PARAM_SIZE
	.align		4
.L_276:
        /*0e24*/ 	.byte	0x03, 0x19
        /*0e26*/ 	.short	0x0a70


	//----- nvinfo : EIATTR_PARAM_CBANK
	.align		4
        /*0e28*/ 	.byte	0x04, 0x0a
        /*0e2a*/ 	.short	(.L_278 - .L_277)
	.align		4
.L_277:
        /*0e2c*/ 	.word	index@(.nv.constant0._ZN7cutlass13device_kernelIN5flash11enable_sm90INS1_16FlashAttnFwdSm90INS1_25CollectiveMainloopFwdSm90ILi2EN4cute5tupleIJNS5_1CILi1EEES8_S8_EEENS6_IJNS7_ILi128EEENS7_ILi160EEENS7_ILi192EEEEEELi192ENS_12float_e4m3_tEfNS_4arch4Sm90ELb1ELb0ELb1ELb0ELb1ELb0ELb0ELb1ELb1ELb1ELb1ELb0EEENS1_21CollectiveEpilogueFwdINS6_IJSA_SC_SB_EEES9_NS_10bfloat16_tESG_Li256ELb0ELb1ELb1ELb1EEENS1_19SingleTileSchedulerILb0ELb1ELb1ELi128EEEEEEEEEvNT_6ParamsE)
        /*0e30*/ 	.short	0x0210
        /*0e32*/ 	.short	0x0a70


	//----- nvinfo : EIATTR_SW_WAR
	.align		4
.L_278:
        /*0e34*/ 	.byte	0x04, 0x36
        /*0e36*/ 	.short	(.L_280 - .L_279)
.L_279:
        /*0e38*/ 	.word	0x00000008
.L_280:


//--------------------- .nv.info._ZN7cutlass13device_kernelIN5flash11enable_sm90INS1_16FlashAttnFwdSm90INS1_25CollectiveMainloopFwdSm90ILi2EN4cute5tupleIJNS5_1CILi1EEES8_S8_EEENS6_IJNS7_ILi128EEENS7_ILi160EEENS7_ILi192EEEEEELi192ENS_12float_e4m3_tEfNS_4arch4Sm90ELb1ELb0ELb1ELb1ELb1ELb0ELb0ELb1ELb1ELb1ELb1ELb0EEENS1_21CollectiveEpilogueFwdINS6_IJSA_SC_SB_EEES9_NS_10bfloat16_tESG_Li256ELb1ELb1ELb1ELb1EEENS1_36VarlenDynamicPersistentTileSchedulerILi128ELi160ELi256ELi128ELb1ELb1ELb1ELb1ELb1ELb1EEEEEEEEEvNT_6ParamsE --------------------------
	.section	.nv.info._ZN7cutlass13device_kernelIN5flash11enable_sm90INS1_16FlashAttnFwdSm90INS1_25CollectiveMainloopFwdSm90ILi2EN4cute5tupleIJNS5_1CILi1EEES8_S8_EEENS6_IJNS7_ILi128EEENS7_ILi160EEENS7_ILi192EEEEEELi192ENS_12float_e4m3_tEfNS_4arch4Sm90ELb1ELb0ELb1ELb1ELb1ELb0ELb0ELb1ELb1ELb1ELb1ELb0EEENS1_21CollectiveEpilogueFwdINS6_IJSA_SC_SB_EEES9_NS_10bfloat16_tESG_Li256ELb1ELb1ELb1ELb1EEENS1_36VarlenDynamicPersistentTileSchedulerILi128ELi160ELi256ELi128ELb1ELb1ELb1ELb1ELb1ELb1EEEEEEEEEvNT_6ParamsE,"",@"SHT_CUDA_INFO"
	.sectionflags	@""
	.align	4


	//----- nvinfo : EIATTR_CUDA_API_VERSION
	.align		4
        /*0000*/ 	.byte	0x04, 0x37
        /*0002*/ 	.short	(.L_282 - .L_281)
.L_281:
        /*0004*/ 	.word	0x00000082


	//----- nvinfo : EIATTR_KPARAM_INFO
	.align		4
.L_282:
        /*0008*/ 	.byte	0x04, 0x17
        /*000a*/ 	.short	(.L_284 - .L_283)
.L_283:
        /*000c*/ 	.word	0x00000000
        /*0010*/ 	.short	0x0000
        /*0012*/ 	.short	0x0070
        /*0014*/ 	.byte	0x00, 0xf0, 0x01, 0x2a


	//----- nvinfo : EIATTR_SPARSE_MMA_MASK
	.align		4
.L_284:
        /*0018*/ 	.byte	0x03, 0x50
        /*001a*/ 	.short	0x0000


	//----- nvinfo : EIATTR_MAXREG_COUNT
	.align		4
        /*001c*/ 	.byte	0x03, 0x1b
        /*001e*/ 	.short	0x00a8


	//----- nvinfo : EIATTR_NUM_BARRIERS
	.align		4
        /*0020*/ 	.byte	0x02, 0x4c
        /*0022*/ 	.byte	0x10
	.zero		1


	//----- nvinfo : EIATTR_EXTERNS
	.align		4
        /*0024*/ 	.byte	0x04, 0x0f
        /*0026*/ 	.short	(.L_286 - .L_285)


	//   ....[0]....
	.align		4
.L_285:
        /*0028*/ 	.word	index@(__assertfail)


	//----- nvinfo : EIATTR_ANNOTATIONS
	.align		4
.L_286:
        /*002c*/ 	.byte	0x04, 0x55
        /*002e*/ 	.short	(.L_288 - .L_287)


	//   ....[0]....
.L_287:
        /* <DEDUP_REMOVED lines=28> */


	//----- nvinfo : EIATTR_MERCURY_ISA_VERSION
	.align		4
.L_288:
        /*01e0*/ 	.byte	0x03, 0x5f
        /*01e2*/ 	.short	0x0101


	//----- nvinfo : EIATTR_UNUSED_LOAD_BYTE_OFFSET
	.align		4
        /*01e4*/ 	.byte	0x04, 0x44
        /*01e6*/ 	.short	(.L_290 - .L_289)


	//   ....[0]....
.L_289:
        /*01e8*/ 	.word	0x000009a0
        /*01ec*/ 	.word	0x0000fff0


	//   ....[1]....
        /*01f0*/ 	.word	0x0000edc0
        /*01f4*/ 	.word	0x0000fff0


	//----- nvinfo : EIATTR_INT_WARP_WIDE_INSTR_OFFSETS
	.align		4
.L_290:
        /*01f8*/ 	.byte	0x04, 0x31
        /*01fa*/ 	.short	(.L_292 - .L_291)


	//   ....[0]....
.L_291:
        /*01fc*/ 	.word	0x000000c0


	//   ....[1]....
        /*0200*/ 	.word	0x000000d0


	//   ....[2]....
        /*0204*/ 	.word	0x00000170


	//   ....[3]....
        /*0208*/ 	.word	0x00015a70


	//   ....[4]....
        /*020c*/ 	.word	0x00015b00


	//   ....[5]....
        /*0210*/ 	.word	0x000198d0


	//   ....[6]....
        /*0214*/ 	.word	0x00019960


	//----- nvinfo : EIATTR_COOP_GROUP_MASK_REGIDS
	.align		4
.L_292:
        /*0218*/ 	.byte	0x04, 0x29
        /*021a*/ 	.short	(.L_294 - .L_293)


	//   ....[0]....
.L_293:
        /*021c*/ 	.word	0xffffffff


	//   ....[1]....
        /*0220*/ 	.word	0xffffffff


	//   ....[2]....
        /*0224*/ 	.word	0xffffffff


	//   ....[3]....
        /*0228*/ 	.word	0xffffffff


	//   ....[4]....
        /*022c*/ 	.word	0xffffffff


	//   ....[5]....
        /*0230*/ 	.word	0xffffffff


	//   ....[6]....
        /*0234*/ 	.word	0xffffffff


	//   ....[7]....
        /*0238*/ 	.word	0xffffffff


	//   ....[8]....
        /*023c*/ 	.word	0xffffffff


	//   ....[9]....
        /*0240*/ 	.word	0xffffffff


	//   ....[10]....
        /*0244*/ 	.word	0xffffffff


	//   ....[11]....
        /*0248*/ 	.word	0xffffffff


	//   ....[12]....
        /*024c*/ 	.word	0xffffffff


	//   ....[13]....
        /*0250*/ 	.word	0xffffffff


	//   ....[14]....
        /*0254*/ 	.word	0xffffffff


	//   ....[15]....
        /*0258*/ 	.word	0xffffffff


	//   ....[16]....
        /*025c*/ 	.word	0xffffffff


	//   ....[17]....
        /*0260*/ 	.word	0xffffffff


	//   ....[18]....
        /*0264*/ 	.word	0xffffffff


	//   ....[19]....
        /*0268*/ 	.word	0xffffffff


	//   ....[20]....
        /*026c*/ 	.word	0xffffffff


	//   ....[21]....
        /*0270*/ 	.word	0xffffffff


	//   ....[22]....
        /*0274*/ 	.word	0xffffffff


	//   ....[23]....
        /*0278*/ 	.word	0xffffffff


	//   ....[24]....
        /*027c*/ 	.word	0xffffffff


	//   ....[25]....
        /*0280*/ 	.word	0xffffffff


	//   ....[26]....
        /*0284*/ 	.word	0xffffffff


	//   ....[27]....
        /*0288*/ 	.word	0xffffffff


	//   ....[28]....
        /*028c*/ 	.word	0xffffffff


	//   ....[29]....
        /*0290*/ 	.word	0xffffffff


	//   ....[30]....
        /*0294*/ 	.word	0xffffffff


	//   ....[31]....
        /*0298*/ 	.word	0xffffffff


	//   ....[32]....
        /*029c*/ 	.word	0xffffffff


	//   ....[33]....
        /*02a0*/ 	.word	0xffffffff


	//   ....[34]....
        /*02a4*/ 	.word	0xffffffff


	//   ....[35]....
        /*02a8*/ 	.word	0xffffffff


	//   ....[36]....
        /*02ac*/ 	.word	0xffffffff


	//   ....[37]....
        /*02b0*/ 	.word	0xffffffff


	//   ....[38]....
        /*02b4*/ 	.word	0xffffffff


	//   ....[39]....
        /*02b8*/ 	.word	0xffffffff


	//   ....[40]....
        /*02bc*/ 	.word	0xffffffff


	//   ....[41]....
        /*02c0*/ 	.word	0xffffffff


	//   ....[42]....
        /*02c4*/ 	.word	0xffffffff


	//   ....[43]....
        /*02c8*/ 	.word	0xffffffff


	//   ....[44]....
        /*02cc*/ 	.word	0xffffffff


	//   ....[45]....
        /*02d0*/ 	.word	0xffffffff


	//   ....[46]....
        /*02d4*/ 	.word	0xffffffff


	//   ....[47]....
        /*02d8*/ 	.word	0xffffffff


	//   ....[48]....
        /*02dc*/ 	.word	0xffffffff


	//   ....[49]....
        /*02e0*/ 	.word	0xffffffff


	//   ....[50]....
        /*02e4*/ 	.word	0xffffffff


	//   ....[51]....
        /*02e8*/ 	.word	0xffffffff


	//   ....[52]....
        /*02ec*/ 	.word	0xffffffff


	//   ....[53]....
        /*02f0*/ 	.word	0xffffffff


	//   ....[54]....
        /*02f4*/ 	.word	0xffffffff


	//   ....[55]....
        /*02f8*/ 	.word	0xffffffff


	//   ....[56]....
        /*02fc*/ 	.word	0xffffffff


	//   ....[57]....
        /*0300*/ 	.word	0xffffffff


	//   ....[58]....
        /*0304*/ 	.word	0xffffffff


	//   ....[59]....
        /*0308*/ 	.word	0xffffffff


	//   ....[60]....
        /*030c*/ 	.word	0xffffffff


	//   ....[61]....
        /*0310*/ 	.word	0xffffffff


	//   ....[62]....
        /*0314*/ 	.word	0xffffffff


	//   ....[63]....
        /*0318*/ 	.word	0xffffffff


	//   ....[64]....
        /*031c*/ 	.word	0xffffffff


	//   ....[65]....
        /*0320*/ 	.word	0xffffffff


	//   ....[66]....
        /*0324*/ 	.word	0xffffffff


	//   ....[67]....
        /*0328*/ 	.word	0xffffffff


	//   ....[68]....
        /*032c*/ 	.word	0xffffffff


	//   ....[69]....
        /*0330*/ 	.word	0xffffffff


	//   ....[70]....
        /*0334*/ 	.word	0xffffffff


	//   ....[71]....
        /*0338*/ 	.word	0xffffffff


	//   ....[72]....
        /*033c*/ 	.word	0xffffffff


	//   ....[73]....
        /*0340*/ 	.word	0xffffffff


	//   ....[74]....
        /*0344*/ 	.word	0xffffffff


	//   ....[75]....
        /*0348*/ 	.word	0xffffffff


	//   ....[76]....
        /*034c*/ 	.word	0xffffffff


	//   ....[77]....
        /*0350*/ 	.word	0xffffffff


	//   ....[78]....
        /*0354*/ 	.word	0xffffffff


	//   ....[79]....
        /*0358*/ 	.word	0xffffffff


	//   ....[80]....
        /*035c*/ 	.word	0xffffffff


	//   ....[81]....
        /*0360*/ 	.word	0xffffffff


	//   ....[82]....
        /*0364*/ 	.word	0xffffffff


	//   ....[83]....
        /*0368*/ 	.word	0xffffffff


	//   ....[84]....
        /*036c*/ 	.word	0xffffffff


	//   ....[85]....
        /*0370*/ 	.word	0xffffffff


	//   ....[86]....
        /*0374*/ 	.word	0xffffffff


	//   ....[87]....
        /*0378*/ 	.word	0xffffffff


	//   ....[88]....
        /*037c*/ 	.word	0xffffffff


	//   ....[89]....
        /*0380*/ 	.word	0xffffffff


	//   ....[90]....
        /*0384*/ 	.word	0xffffffff


	//   ....[91]....
        /*0388*/ 	.word	0xffffffff


	//   ....[92]....
        /*038c*/ 	.word	0xffffffff


	//   ....[93]....
        /*0390*/ 	.word	0xffffffff


	//   ....[94]....
        /*0394*/ 	.word	0xffffffff


	//   ....[95]....
        /*0398*/ 	.word	0xffffffff


	//   ....[96]....
        /*039c*/ 	.word	0xffffffff


	//   ....[97]....
        /*03a0*/ 	.word	0xffffffff


	//   ....[98]....
        /*03a4*/ 	.word	0xffffffff


	//   ....[99]....
        /*03a8*/ 	.word	0xffffffff


	//   ....[100]....
        /*03ac*/ 	.word	0xffffffff


	//   ....[101]....
        /*03b0*/ 	.word	0xffffffff


	//   ....[102]....
        /*03b4*/ 	.word	0xffffffff


	//   ....[103]....
        /*03b8*/ 	.word	0xffffffff


	//   ....[104]....
        /*03bc*/ 	.word	0xffffffff


	//   ....[105]....
        /*03c0*/ 	.word	0xffffffff


	//   ....[106]....
        /*03c4*/ 	.word	0xffffffff


	//   ....[107]....
        /*03c8*/ 	.word	0xffffffff


	//   ....[108]....
        /*03cc*/ 	.word	0xffffffff


	//   ....[109]....
        /*03d0*/ 	.word	0xffffffff


	//   ....[110]....
        /*03d4*/ 	.word	0xffffffff


	//   ....[111]....
        /*03d8*/ 	.word	0xffffffff


	//   ....[112]....
        /*03dc*/ 	.word	0xffffffff


	//   ....[113]....
        /*03e0*/ 	.word	0xffffffff


	//   ....[114]....
        /*03e4*/ 	.word	0xffffffff


	//   ....[115]....
        /*03e8*/ 	.word	0xffffffff


	//   ....[116]....
        /*03ec*/ 	.word	0xffffffff


	//   ....[117]....
        /*03f0*/ 	.word	0xffffffff


	//   ....[118]....
        /*03f4*/ 	.word	0xffffffff


	//   ....[119]....
        /*03f8*/ 	.word	0xffffffff


	//   ....[120]....
        /*03fc*/ 	.word	0xffffffff


	//   ....[121]....
        /*0400*/ 	.word	0xffffffff


	//   ....[122]....
        /*0404*/ 	.word	0xffffffff


	//   ....[123]....
        /*0408*/ 	.word	0xffffffff


	//   ....[124]....
        /*040c*/ 	.word	0xffffffff


	//   ....[125]....
        /*0410*/ 	.word	0xffffffff


	//   ....[126]....
        /*0414*/ 	.word	0xffffffff


	//   ....[127]....
        /*0418*/ 	.word	0xffffffff


	//   ....[128]....
        /*041c*/ 	.word	0xffffffff


	//   ....[129]....
        /*0420*/ 	.word	0xffffffff


	//   ....[130]....
        /*0424*/ 	.word	0xffffffff


	//   ....[131]....
        /*0428*/ 	.word	0xffffffff


	//   ....[132]....
        /*042c*/ 	.word	0xffffffff


	//   ....[133]....
        /*0430*/ 	.word	0xffffffff


	//   ....[134]....
        /*0434*/ 	.word	0xffffffff


	//   ....[135]....
        /*0438*/ 	.word	0xffffffff


	//   ....[136]....
        /*043c*/ 	.word	0xffffffff


	//   ....[137]....
        /*0440*/ 	.word	0xffffffff


	//   ....[138]....
        /*0444*/ 	.word	0xffffffff


	//   ....[139]....
        /*0448*/ 	.word	0xffffffff


	//   ....[140]....
        /*044c*/ 	.word	0xffffffff


	//   ....[141]....
        /*0450*/ 	.word	0xffffffff


	//   ....[142]....
        /*0454*/ 	.word	0xffffffff


	//   ....[143]....
        /*0458*/ 	.word	0xffffffff


	//   ....[144]....
        /*045c*/ 	.word	0xffffffff


	//   ....[145]....
        /*0460*/ 	.word	0xffffffff


	//   ....[146]....
        /*0464*/ 	.word	0xffffffff


	//   ....[147]....
        /*0468*/ 	.word	0xffffffff


	//   ....[148]....
        /*046c*/ 	.word	0xffffffff


	//   ....[149]....
        /*0470*/ 	.word	0xffffffff


	//   ....[150]....
        /*0474*/ 	.word	0xffffffff


	//   ....[151]....
        /*0478*/ 	.word	0xffffffff


	//   ....[152]....
        /*047c*/ 	.word	0xffffffff


	//   ....[153]....
        /*0480*/ 	.word	0xffffffff


	//   ....[154]....
        /*0484*/ 	.word	0xffffffff


	//   ....[155]....
        /*0488*/ 	.word	0xffffffff


	//   ....[156]....
        /*048c*/ 	.word	0xffffffff


	//   ....[157]....
        /*0490*/ 	.word	0xffffffff


	//   ....[158]....
        /*0494*/ 	.word	0xffffffff


	//   ....[159]....
        /*0498*/ 	.word	0xffffffff


	//   ....[160]....
        /*049c*/ 	.word	0xffffffff


	//   ....[161]....
        /*04a0*/ 	.word	0xffffffff


	//   ....[162]....
        /*04a4*/ 	.word	0xffffffff


	//   ....[163]....
        /*04a8*/ 	.word	0xffffffff


	//   ....[164]....
        /*04ac*/ 	.word	0xffffffff


	//   ....[165]....
        /*04b0*/ 	.word	0xffffffff


	//   ....[166]....
        /*04b4*/ 	.word	0xffffffff


	//   ....[167]....
        /*04b8*/ 	.word	0xffffffff


	//   ....[168]....
        /*04bc*/ 	.word	0xffffffff


	//   ....[169]....
        /*04c0*/ 	.word	0xffffffff


	//   ....[170]....
        /*04c4*/ 	.word	0xffffffff


	//   ....[171]....
        /*04c8*/ 	.word	0xffffffff


	//   ....[172]....
        /*04cc*/ 	.word	0xffffffff


	//   ....[173]....
        /*04d0*/ 	.word	0xffffffff


	//   ....[174]....
        /*04d4*/ 	.word	0xffffffff


	//   ....[175]....
        /*04d8*/ 	.word	0xffffffff


	//   ....[176]....
        /*04dc*/ 	.word	0xffffffff


	//   ....[177]....
        /*04e0*/ 	.word	0xffffffff


	//   ....[178]....
        /*04e4*/ 	.word	0xffffffff


	//   ....[179]....
        /*04e8*/ 	.word	0xffffffff


	//   ....[180]....
        /*04ec*/ 	.word	0xffffffff


	//   ....[181]....
        /*04f0*/ 	.word	0xffffffff


	//   ....[182]....
        /*04f4*/ 	.word	0xffffffff


	//   ....[183]....
        /*04f8*/ 	.word	0xffffffff


	//   ....[184]....
        /*04fc*/ 	.word	0xffffffff


	//   ....[185]....
        /*0500*/ 	.word	0xffffffff


	//   ....[186]....
        /*0504*/ 	.word	0xffffffff


	//   ....[187]....
        /*0508*/ 	.word	0xffffffff


	//   ....[188]....
        /*050c*/ 	.word	0xffffffff


	//   ....[189]....
        /*0510*/ 	.word	0xffffffff


	//   ....[190]....
        /*0514*/ 	.word	0xffffffff


	//   ....[191]....
        /*0518*/ 	.word	0xffffffff


	//   ....[192]....
        /*051c*/ 	.word	0xffffffff


	//   ....[193]....
        /*0520*/ 	.word	0xffffffff


	//   ....[194]....
        /*0524*/ 	.word	0xffffffff


	//   ....[195]....
        /*0528*/ 	.word	0xffffffff


	//   ....[196]....
        /*052c*/ 	.word	0xffffffff


	//   ....[197]....
        /*0530*/ 	.word	0xffffffff


	//   ....[198]....
        /*0534*/ 	.word	0xffffffff


	//   ....[199]....
        /*0538*/ 	.word	0xffffffff


	//   ....[200]....
        /*053c*/ 	.word	0xffffffff


	//   ....[201]....
        /*0540*/ 	.word	0xffffffff


	//   ....[202]....
        /*0544*/ 	.word	0xffffffff


	//   ....[203]....
        /*0548*/ 	.word	0xffffffff


	//   ....[204]....
        /*054c*/ 	.word	0xffffffff


	//   ....[205]....
        /*0550*/ 	.word	0xffffffff


	//   ....[206]....
        /*0554*/ 	.word	0xffffffff


	//   ....[207]....
        /*0558*/ 	.word	0xffffffff


	//   ....[208]....
        /*055c*/ 	.word	0xffffffff


	//   ....[209]....
        /*0560*/ 	.word	0xffffffff


	//   ....[210]....
        /*0564*/ 	.word	0xffffffff


	//   ....[211]....
        /*0568*/ 	.word	0xffffffff


	//   ....[212]....
        /*056c*/ 	.word	0xffffffff


	//   ....[213]....
        /*0570*/ 	.word	0xffffffff


	//   ....[214]....
        /*0574*/ 	.word	0xffffffff


	//   ....[215]....
        /*0578*/ 	.word	0xffffffff


	//   ....[216]....
        /*057c*/ 	.word	0xffffffff


	//   ....[217]....
        /*0580*/ 	.word	0xffffffff


	//   ....[218]....
        /*0584*/ 	.word	0xffffffff


	//   ....[219]....
        /*0588*/ 	.word	0xffffffff


	//   ....[220]....
        /*058c*/ 	.word	0xffffffff


	//   ....[221]....
        /*0590*/ 	.word	0xffffffff


	//   ....[222]....
        /*0594*/ 	.word	0xffffffff


	//   ....[223]....
        /*0598*/ 	.word	0xffffffff


	//   ....[224]....
        /*059c*/ 	.word	0xffffffff


	//   ....[225]....
        /*05a0*/ 	.word	0xffffffff


	//   ....[226]....
        /*05a4*/ 	.word	0xffffffff


	//   ....[227]....
        /*05a8*/ 	.word	0xffffffff


	//   ....[228]....
        /*05ac*/ 	.word	0xffffffff


	//   ....[229]....
        /*05b0*/ 	.word	0xffffffff


	//   ....[230]....
        /*05b4*/ 	.word	0xffffffff


	//   ....[231]....
        /*05b8*/ 	.word	0x0500000f


	//   ....[232]....
        /*05bc*/ 	.word	0x0500000f


	//   ....[233]....
        /*05c0*/ 	.word	0x0500000f


	//   ....[234]....
        /*05c4*/ 	.word	0x0500000f


	//   ....[235]....
        /*05c8*/ 	.word	0x0500000f


	//   ....[236]....
        /*05cc*/ 	.word	0x0500000f


	//   ....[237]....
        /*05d0*/ 	.word	0x0500000f


	//   ....[238]....
        /*05d4*/ 	.word	0x0500000f


	//   ....[239]....
        /*05d8*/ 	.word	0x0500000f


	//   ....[240]....
        /*05dc*/ 	.word	0x0500000f


	//   ....[241]....
        /*05e0*/ 	.word	0x0500000f


	//   ....[242]....
        /*05e4*/ 	.word	0x0500000f


	//   ....[243]....
        /*05e8*/ 	.word	0x0500000f


	//   ....[244]....
        /*05ec*/ 	.word	0x0500000f


	//   ....[245]....
        /*05f0*/ 	.word	0x0500000f


	//   ....[246]....
        /*05f4*/ 	.word	0x0500000f


	//   ....[247]....
        /*05f8*/ 	.word	0x0500000f


	//   ....[248]....
        /*05fc*/ 	.word	0x0500000f


	//   ....[249]....
        /*0600*/ 	.word	0x0500000f


	//   ....[250]....
        /*0604*/ 	.word	0x0500000f


	//   ....[251]....
        /*0608*/ 	.word	0x0500000f


	//   ....[252]....
        /*060c*/ 	.word	0x0500000f


	//   ....[253]....
        /*0610*/ 	.word	0x0500000f


	//   ....[254]....
        /*0614*/ 	.word	0x0500000f


	//   ....[255]....
        /*0618*/ 	.word	0x0500000f


	//   ....[0]....
        /*061c*/ 	.word	0x0500000f


	//   ....[1]....
        /*0620*/ 	.word	0x0500000f


	//   ....[2]....
        /*0624*/ 	.word	0x0500000f


	//   ....[3]....
        /*0628*/ 	.word	0x0500000f


	//   ....[4]....
        /*062c*/ 	.word	0x0500000f


	//   ....[5]....
        /*0630*/ 	.word	0x0500000f


	//   ....[6]....
        /*0634*/ 	.word	0x0500000f


	//   ....[7]....
        /*0638*/ 	.word	0x0500000f


	//   ....[8]....
        /*063c*/ 	.word	0x0500000f


	//   ....[9]....
        /*0640*/ 	.word	0x0500000f


	//   ....[10]....
        /*0644*/ 	.word	0x0500000f


	//   ....[11]....
        /*0648*/ 	.word	0x0500000f


	//   ....[12]....
        /*064c*/ 	.word	0x0500000f


	//   ....[13]....
        /*0650*/ 	.word	0x0500000f


	//   ....[14]....
        /*0654*/ 	.word	0x0500000f


	//   ....[15]....
        /*0658*/ 	.word	0x0500000f


	//   ....[16]....
        /*065c*/ 	.word	0x0500000f


	//   ....[17]....
        /*0660*/ 	.word	0x0500000f


	//   ....[18]....
        /*0664*/ 	.word	0x0500000f


	//   ....[19]....
        /*0668*/ 	.word	0x0500000f


	//   ....[20]....
        /*066c*/ 	.word	0x0500000f


	//   ....[21]....
        /*0670*/ 	.word	0x0500000f


	//   ....[22]....
        /*0674*/ 	.word	0x0500000f


	//   ....[23]....
        /*0678*/ 	.word	0x0500000f


	//   ....[24]....
        /*067c*/ 	.word	0x0500000f


	//----- nvinfo : EIATTR_COOP_GROUP_INSTR_OFFSETS
	.align		4
.L_294:
        /*0680*/ 	.byte	0x04, 0x28
        /*0682*/ 	.short	(.L_296 - .L_295)


	//   ....[0]....
.L_295:
        /*0684*/ 	.word	0x00000080


	//   ....[1]....
        /*0688*/ 	.word	0x00000090


	//   ....[2]....
        /*068c*/ 	.word	0x000002d0


	//   ....[3]....
        /*0690*/ 	.word	0x00000430


	//   ....[4]....
        /*0694*/ 	.word	0x00000550


	//   ....[5]....
        /*0698*/ 	.word	0x000006b0


	//   ....[6]....
        /*069c*/ 	.word	0x00001cb0


	//   ....[7]....
        /*06a0*/ 	.word	0x00003260


	//   ....[8]....
        /*06a4*/ 	.word	0x000035e0


	//   ....[9]....
        /*06a8*/ 	.word	0x000041a0


	//   ....[10]....
        /*06ac*/ 	.word	0x00004220


	//   ....[11]....
        /*06b0*/ 	.word	0x00004e90


	//   ....[12]....
        /*06b4*/ 	.word	0x00004ef0


	//   ....[13]....
        /*06b8*/ 	.word	0x00007580


	//   ....[14]....
        /*06bc*/ 	.word	0x000084f0


	//   ....[15]....
        /*06c0*/ 	.word	0x00008540


	//   ....[16]....
        /*06c4*/ 	.word	0x00008560


	//   ....[17]....
        /*06c8*/ 	.word	0x00009200


	//   ....[18]....
        /*06cc*/ 	.word	0x00009280


	//   ....[19]....
        /*06d0*/ 	.word	0x0000c770


	//   ....[20]....
        /*06d4*/ 	.word	0x0000c790


	//   ....[21]....
        /*06d8*/ 	.word	0x0000c7d0


	//   ....[22]....
        /*06dc*/ 	.word	0x0000c7e0


	//   ....[23]....
        /*06e0*/ 	.word	0x0000e450


	//   ....[24]....
        /*06e4*/ 	.word	0x0000e460


	//   ....[25]....
        /*06e8*/ 	.word	0x0000e490


	//   ....[26]....
        /*06ec*/ 	.word	0x0000e4a0


	//   ....[27]....
        /*06f0*/ 	.word	0x0000f550


	//   ....[28]....
        /*06f4*/ 	.word	0x0000f560


	//   ....[29]....
        /*06f8*/ 	.word	0x0000f570


	//   ....[30]....
        /*06fc*/ 	.word	0x0000f590


	//   ....[31]....
        /*0700*/ 	.word	0x0000f5c0


	//   ....[32]....
        /*0704*/ 	.word	0x0000f690


	//   ....[33]....
        /*0708*/ 	.word	0x0000f6c0


	//   ....[34]....
        /*070c*/ 	.word	0x0000f7a0


	//   ....[35]....
        /*0710*/ 	.word	0x0000f7d0


	//   ....[36]....
        /*0714*/ 	.word	0x0000f800


	//   ....[37]....
        /*0718*/ 	.word	0x0000f830


	//   ....[38]....
        /*071c*/ 	.word	0x0000f860


	//   ....[39]....
        /*0720*/ 	.word	0x0000f890


	//   ....[40]....
        /*0724*/ 	.word	0x0000f8c0


	//   ....[41]....
        /*0728*/ 	.word	0x0000f8f0


	//   ....[42]....
        /*072c*/ 	.word	0x0000f920


	//   ....[43]....
        /*0730*/ 	.word	0x0000f950


	//   ....[44]....
        /*0734*/ 	.word	0x0000f980


	//   ....[45]....
        /*0738*/ 	.word	0x0000f9b0


	//   ....[46]....
        /*073c*/ 	.word	0x0000f9e0


	//   ....[47]....
        /*0740*/ 	.word	0x0000fa10


	//   ....[48]....
        /*0744*/ 	.word	0x0000fa40


	//   ....[49]....
        /*0748*/ 	.word	0x0000fa70


	//   ....[50]....
        /*074c*/ 	.word	0x0000faa0


	//   ....[51]....
        /*0750*/ 	.word	0x0000fad0


	//   ....[52]....
        /*0754*/ 	.word	0x0000fb00


	//   ....[53]....
        /*0758*/ 	.word	0x0000fb30


	//   ....[54]....
        /*075c*/ 	.word	0x0000fb60


	//   ....[55]....
        /*0760*/ 	.word	0x0000fb90


	//   ....[56]....
        /*0764*/ 	.word	0x0000fbc0


	//   ....[57]....
        /*0768*/ 	.word	0x0000fbf0


	//   ....[58]....
        /*076c*/ 	.word	0x0000fc20


	//   ....[59]....
        /*0770*/ 	.word	0x0000fc50


	//   ....[60]....
        /*0774*/ 	.word	0x0000fc80


	//   ....[61]....
        /*0778*/ 	.word	0x0000fcb0


	//   ....[62]....
        /*077c*/ 	.word	0x0000fcd0


	//   ....[63]....
        /*0780*/ 	.word	0x0000fce0


	//   ....[64]....
        /*0784*/ 	.word	0x0000fcf0


	//   ....[65]....
        /*0788*/ 	.word	0x0000fd00


	//   ....[66]....
        /*078c*/ 	.word	0x0000fd30


	//   ....[67]....
        /*0790*/ 	.word	0x0000fd40


	//   ....[68]....
        /*0794*/ 	.word	0x0000fd50


	//   ....[69]....
        /*0798*/ 	.word	0x0000fd70


	//   ....[70]....
        /*079c*/ 	.word	0x0000fd90


	//   ....[71]....
        /*07a0*/ 	.word	0x0000fdc0


	//   ....[72]....
        /*07a4*/ 	.word	0x0000fde0


	//   ....[73]....
        /*07a8*/ 	.word	0x0000fdf0


	//   ....[74]....
        /*07ac*/ 	.word	0x0000fe00


	//   ....[75]....
        /*07b0*/ 	.word	0x0000fe10


	//   ....[76]....
        /*07b4*/ 	.word	0x0000fe20


	//   ....[77]....
        /*07b8*/ 	.word	0x0000fe40


	//   ....[78]....
        /*07bc*/ 	.word	0x0000fe50


	//   ....[79]....
        /*07c0*/ 	.word	0x0000fe70


	//   ....[80]....
        /*07c4*/ 	.word	0x0000fe90


	//   ....[81]....
        /*07c8*/ 	.word	0x0000fec0


	//   ....[82]....
        /*07cc*/ 	.word	0x0000fee0


	//   ....[83]....
        /*07d0*/ 	.word	0x0000fef0


	//   ....[84]....
        /*07d4*/ 	.word	0x0000ff00


	//   ....[85]....
        /*07d8*/ 	.word	0x0000ff10


	//   ....[86]....
        /*07dc*/ 	.word	0x0000ff20


	//   ....[87]....
        /*07e0*/ 	.word	0x0000ff30


	//   ....[88]....
        /*07e4*/ 	.word	0x0000ff40


	//   ....[89]....
        /*07e8*/ 	.word	0x0000ff50


	//   ....[90]....
        /*07ec*/ 	.word	0x0000ff60


	//   ....[91]....
        /*07f0*/ 	.word	0x0000ff70


	//   ....[92]....
        /*07f4*/ 	.word	0x0000ff80


	//   ....[93]....
        /*07f8*/ 	.word	0x0000ff90


	//   ....[94]....
        /*07fc*/ 	.word	0x0000ffa0


	//   ....[95]....
        /*0800*/ 	.word	0x0000ffb0


	//   ....[96]....
        /*0804*/ 	.word	0x0000ffc0


	//   ....[97]....
        /*0808*/ 	.word	0x0000ffd0


	//   ....[98]....
        /*080c*/ 	.word	0x0000ffe0


	//   ....[99]....
        /*0810*/ 	.word	0x0000fff0


	//   ....[100]....
        /*0814*/ 	.word	0x00010000


	//   ....[101]....
        /*0818*/ 	.word	0x00010010


	//   ....[102]....
        /*081c*/ 	.word	0x00010040


	//   ....[103]....
        /*0820*/ 	.word	0x00010070


	//   ....[104]....
        /*0824*/ 	.word	0x000100a0


	//   ....[105]....
        /*0828*/ 	.word	0x000100d0


	//   ....[106]....
        /*082c*/ 	.word	0x000100f0


	//   ....[107]....
        /*0830*/ 	.word	0x00010120


	//   ....[108]....
        /*0834*/ 	.word	0x00010150


	//   ....[109]....
        /*0838*/ 	.word	0x00010180


	//   ....[110]....
        /*083c*/ 	.word	0x000101b0


	//   ....[111]....
        /*0840*/ 	.word	0x000101e0


	//   ....[112]....
        /*0844*/ 	.word	0x00010210


	//   ....[113]....
        /*0848*/ 	.word	0x00010220


	//   ....[114]....
        /*084c*/ 	.word	0x00010230


	//   ....[115]....
        /*0850*/ 	.word	0x00010260


	//   ....[116]....
        /*0854*/ 	.word	0x00010290


	//   ....[117]....
        /*0858*/ 	.word	0x000102a0


	//   ....[118]....
        /*085c*/ 	.word	0x000102c0


	//   ....[119]....
        /*0860*/ 	.word	0x000102f0


	//   ....[120]....
        /*0864*/ 	.word	0x00010320


	//   ....[121]....
        /*0868*/ 	.word	0x00010350


	//   ....[122]....
        /*086c*/ 	.word	0x00010380


	//   ....[123]....
        /*0870*/ 	.word	0x00010e60


	//   ....[124]....
        /*0874*/ 	.word	0x00010e70


	//   ....[125]....
        /*0878*/ 	.word	0x00010e80


	//   ....[126]....
        /*087c*/ 	.word	0x00010e90


	//   ....[127]....
        /*0880*/ 	.word	0x00011780


	//   ....[128]....
        /*0884*/ 	.word	0x000117a0


	//   ....[129]....
        /*0888*/ 	.word	0x000118d0


	//   ....[130]....
        /*088c*/ 	.word	0x000118f0


	//   ....[131]....
        /*0890*/ 	.word	0x000119f0


	//   ....[132]....
        /*0894*/ 	.word	0x00011a10


	//   ....[133]....
        /*0898*/ 	.word	0x00011b20


	//   ....[134]....
        /*089c*/ 	.word	0x00011b40


	//   ....[135]....
        /*08a0*/ 	.word	0x00011fb0


	//   ....[136]....
        /*08a4*/ 	.word	0x00011fc0


	//   ....[137]....
        /*08a8*/ 	.word	0x000127a0


	//   ....[138]....
        /*08ac*/ 	.word	0x000127b0


	//   ....[139]....
        /*08b0*/ 	.word	0x000138a0


	//   ....[140]....
        /*08b4*/ 	.word	0x000138d0


	//   ....[141]....
        /*08b8*/ 	.word	0x000139f0


	//   ....[142]....
        /*08bc*/ 	.word	0x00013a10


	//   ....[143]....
        /*08c0*/ 	.word	0x00013b10


	//   ....[144]....
        /*08c4*/ 	.word	0x00013b30


	//   ....[145]....
        /*08c8*/ 	.word	0x00013c40


	//   ....[146]....
        /*08cc*/ 	.word	0x00013c60


	//   ....[147]....
        /*08d0*/ 	.word	0x00013df0


	//   ....[148]....
        /*08d4*/ 	.word	0x00014000


	//   ....[149]....
        /*08d8*/ 	.word	0x00014030


	//   ....[150]....
        /*08dc*/ 	.word	0x00014060


	//   ....[151]....
        /*08e0*/ 	.word	0x00014090


	//   ....[152]....
        /*08e4*/ 	.word	0x000140c0


	//   ....[153]....
        /*08e8*/ 	.word	0x00014110


	//   ....[154]....
        /*08ec*/ 	.word	0x00014290


	//   ....[155]....
        /*08f0*/ 	.word	0x000142c0


	//   ....[156]....
        /*08f4*/ 	.word	0x000142f0


	//   ....[157]....
        /*08f8*/ 	.word	0x00014320


	//   ....[158]....
        /*08fc*/ 	.word	0x00014350


	//   ....[159]....
        /*0900*/ 	.word	0x00014380


	//   ....[160]....
        /*0904*/ 	.word	0x00014410


	//   ....[161]....
        /*0908*/ 	.word	0x00014470


	//   ....[162]....
        /*090c*/ 	.word	0x00014480


	//   ....[163]....
        /*0910*/ 	.word	0x000144d0


	//   ....[164]....
        /*0914*/ 	.word	0x00016980


	//   ....[165]....
        /*0918*/ 	.word	0x000169b0


	//   ....[166]....
        /*091c*/ 	.word	0x000169e0


	//   ....[167]....
        /*0920*/ 	.word	0x00016af0


	//   ....[168]....
        /*0924*/ 	.word	0x00016b00


	//   ....[169]....
        /*0928*/ 	.word	0x00016b90


	//   ....[170]....
        /*092c*/ 	.word	0x00016ba0


	//   ....[171]....
        /*0930*/ 	.word	0x00016bb0


	//   ....[172]....
        /*0934*/ 	.word	0x00016c40


	//   ....[173]....
        /*0938*/ 	.word	0x00016ce0


	//   ....[174]....
        /*093c*/ 	.word	0x000170b0


	//   ....[175]....
        /*0940*/ 	.word	0x000170f0


	//   ....[176]....
        /*0944*/ 	.word	0x00017120


	//   ....[177]....
        /*0948*/ 	.word	0x00017140


	//   ....[178]....
        /*094c*/ 	.word	0x00017210


	//   ....[179]....
        /*0950*/ 	.word	0x00017220


	//   ....[180]....
        /*0954*/ 	.word	0x000172b0


	//   ....[181]....
        /*0958*/ 	.word	0x000172c0


	//   ....[182]....
        /*095c*/ 	.word	0x000172d0


	//   ....[183]....
        /*0960*/ 	.word	0x000172e0


	//   ....[184]....
        /*0964*/ 	.word	0x00017b30


	//   ....[185]....
        /*0968*/ 	.word	0x00017b60


	//   ....[186]....
        /*096c*/ 	.word	0x00017bc0


	//   ....[187]....
        /*0970*/ 	.word	0x00017c10


	//   ....[188]....
        /*0974*/ 	.word	0x00017c60


	//   ....[189]....
        /*0978*/ 	.word	0x00017cc0


	//   ....[190]....
        /*097c*/ 	.word	0x00017ce0


	//   ....[191]....
        /*0980*/ 	.word	0x00017d20


	//   ....[192]....
        /*0984*/ 	.word	0x000186d0


	//   ....[193]....
        /*0988*/ 	.word	0x000186e0


	//   ....[194]....
        /*098c*/ 	.word	0x000186f0


	//   ....[195]....
        /*0990*/ 	.word	0x00018730


	//   ....[196]....
        /*0994*/ 	.word	0x00018770


	//   ....[197]....
        /*0998*/ 	.word	0x00018780


	//   ....[198]....
        /*099c*/ 	.word	0x000187e0


	//   ....[199]....
        /*09a0*/ 	.word	0x00018810


	//   ....[200]....
        /*09a4*/ 	.word	0x00018850


	//   ....[201]....
        /*09a8*/ 	.word	0x000188b0


	//   ....[202]....
        /*09ac*/ 	.word	0x00018cc0


	//   ....[203]....
        /*09b0*/ 	.word	0x00018cd0


	//   ....[204]....
        /*09b4*/ 	.word	0x00018ce0


	//   ....[205]....
        /*09b8*/ 	.word	0x00018cf0


	//   ....[206]....
        /*09bc*/ 	.word	0x00018d00


	//   ....[207]....
        /*09c0*/ 	.word	0x00018d60


	//   ....[208]....
        /*09c4*/ 	.word	0x00018d70


	//   ....[209]....
        /*09c8*/ 	.word	0x00018dd0


	//   ....[210]....
        /*09cc*/ 	.word	0x00018e00


	//   ....[211]....
        /*09d0*/ 	.word	0x00018e40


	//   ....[212]....
        /*09d4*/ 	.word	0x0001a420


	//   ....[213]....
        /*09d8*/ 	.word	0x0001a470


	//   ....[214]....
        /*09dc*/ 	.word	0x0001a4a0


	//   ....[215]....
        /*09e0*/ 	.word	0x0001a4d0


	//   ....[216]....
        /*09e4*/ 	.word	0x0001a500


	//   ....[217]....
        /*09e8*/ 	.word	0x0001a510


	//   ....[218]....
        /*09ec*/ 	.word	0x0001a540


	//   ....[219]....
        /*09f0*/ 	.word	0x0001a590


	//   ....[220]....
        /*09f4*/ 	.word	0x0001a6f0


	//   ....[221]....
        /*09f8*/ 	.word	0x0001a720


	//   ....[222]....
        /*09fc*/ 	.word	0x0001a760


	//   ....[223]....
        /*0a00*/ 	.word	0x0001a790


	//   ....[224]....
        /*0a04*/ 	.word	0x0001a7c0


	//   ....[225]....
        /*0a08*/ 	.word	0x0001a7f0


	//   ....[226]....
        /*0a0c*/ 	.word	0x0001a890


	//   ....[227]....
        /*0a10*/ 	.word	0x0001a8e0


	//   ....[228]....
        /*0a14*/ 	.word	0x0001a8f0


	//   ....[229]....
        /*0a18*/ 	.word	0x0001a930


	//   ....[230]....
        /*0a1c*/ 	.word	0x0001b3f0


	//   ....[231]....
        /*0a20*/ 	.word	0x0001ba20


	//   ....[232]....
        /*0a24*/ 	.word	0x0001bb00


	//   ....[233]....
        /*0a28*/ 	.word	0x0001bbc0


	//   ....[234]....
        /*0a2c*/ 	.word	0x0001bd50


	//   ....[235]....
        /*0a30*/ 	.word	0x0001bde0


	//   ....[236]....
        /*0a34*/ 	.word	0x0001be40


	//   ....[237]....
        /*0a38*/ 	.word	0x0001bf40


	//   ....[238]....
        /*0a3c*/ 	.word	0x0001bfa0


	//   ....[239]....
        /*0a40*/ 	.word	0x0001c070


	//   ....[240]....
        /*0a44*/ 	.word	0x0001c130


	//   ....[241]....
        /*0a48*/ 	.word	0x0001c200


	//   ....[242]....
        /*0a4c*/ 	.word	0x0001c380


	//   ....[243]....
        /*0a50*/ 	.word	0x0001c440


	//   ....[244]....
        /*0a54*/ 	.word	0x0001c590


	//   ....[245]....
        /*0a58*/ 	.word	0x0001c5e0


	//   ....[246]....
        /*0a5c*/ 	.word	0x0001c6e0


	//   ....[247]....
        /*0a60*/ 	.word	0x0001c790


	//   ....[248]....
        /*0a64*/ 	.word	0x0001c7f0


	//   ....[249]....
        /*0a68*/ 	.word	0x0001c890


	//   ....[250]....
        /*0a6c*/ 	.word	0x0001c950


	//   ....[251]....
        /*0a70*/ 	.word	0x0001ca20


	//   ....[252]....
        /*0a74*/ 	.word	0x0001cac0


	//   ....[253]....
        /*0a78*/ 	.word	0x0001cb30


	//   ....[254]....
        /*0a7c*/ 	.word	0x0001cbb0


	//   ....[255]....
        /*0a80*/ 	.word	0x0001cc70


	//   ....[0]....
        /*0a84*/ 	.word	0x0001ccf0


	//   ....[1]....
        /*0a88*/ 	.word	0x0001cdd0


	//   ....[2]....
        /*0a8c*/ 	.word	0x0001ce50


	//   ....[3]....
        /*0a90*/ 	.word	0x0001cf10


	//   ....[4]....
        /*0a94*/ 	.word	0x0001d040


	//   ....[5]....
        /*0a98*/ 	.word	0x0001d0d0


	//   ....[6]....
        /*0a9c*/ 	.word	0x0001d130


	//   ....[7]....
        /*0aa0*/ 	.word	0x0001d210


	//   ....[8]....
        /*0aa4*/ 	.word	0x0001d270


	//   ....[9]....
        /*0aa8*/ 	.word	0x0001d340


	//   ....[10]....
        /*0aac*/ 	.word	0x0001d3a0


	//   ....[11]....
        /*0ab0*/ 	.word	0x0001d470


	//   ....[12]....
        /*0ab4*/ 	.word	0x0001d4d0


	//   ....[13]....
        /*0ab8*/ 	.word	0x0001d5a0


	//   ....[14]....
        /*0abc*/ 	.word	0x0001d690


	//   ....[15]....
        /*0ac0*/ 	.word	0x0001d720


	//   ....[16]....
        /*0ac4*/ 	.word	0x0001d780


	//   ....[17]....
        /*0ac8*/ 	.word	0x0001d850


	//   ....[18]....
        /*0acc*/ 	.word	0x0001d8b0


	//   ....[19]....
        /*0ad0*/ 	.word	0x0001d980


	//   ....[20]....
        /*0ad4*/ 	.word	0x0001d9e0


	//   ....[21]....
        /*0ad8*/ 	.word	0x0001dab0


	//   ....[22]....
        /*0adc*/ 	.word	0x0001db10


	//   ....[23]....
        /*0ae0*/ 	.word	0x0001dbe0


	//   ....[24]....
        /*0ae4*/ 	.word	0x0001de30


	//----- nvinfo : EIATTR_REG_RECONFIG
	.align		4
.L_296:
        /*0ae8*/ 	.byte	0x01, 0x54
	.zero		2


	//----- nvinfo : EIATTR_SYSCALL_OFFSETS
	.align		4
        /*0aec*/ 	.byte	0x04, 0x46
        /*0aee*/ 	.short	(.L_298 - .L_297)


	//   ....[0]....
.L_297:
        /*0af0*/ 	.word	0x00001e30


	//   ....[1]....
        /*0af4*/ 	.word	0x00015c70


	//   ....[2]....
        /*0af8*/ 	.word	0x00015de0


	//   ....[3]....
        /*0afc*/ 	.word	0x00015f30


	//   ....[4]....
        /*0b00*/ 	.word	0x00016070


	//   ....[5]....
        /*0b04*/ 	.word	0x00017790


	//----- nvinfo : EIATTR_MBARRIER_INSTR_OFFSETS
	.align		4
.L_298:
        /*0b08*/ 	.byte	0x04, 0x39
        /*0b0a*/ 	.short	(.L_300 - .L_299)


	//   ....[0]....
.L_299:
        /*0b0c*/ 	.word	0x00000180
        /*0b10*/ 	.word	0x000000ff
        /*0b14*/ 	.word	0x00033400
        /*0b18*/ 	.short	0x0100
        /*0b1a*/ 	.byte	0x08
	.zero		1


	//   ....[1]....
        /*0b1c*/ 	.word	0x00000190
        /*0b20*/ 	.word	0x000000ff
        /*0b24*/ 	.word	0x00033420
        /*0b28*/ 	.short	0x0100
        /*0b2a*/ 	.byte	0x08
	.zero		1


	//   ....[2]....
        /*0b2c*/ 	.word	0x00000280
        /*0b30*/ 	.word	0x000000ff
        /*0b34*/ 	.word	0x00033430
        /*0b38*/ 	.short	0x0100
        /*0b3a*/ 	.byte	0x08
	.zero		1


	//   ....[3]....
        /*0b3c*/ 	.word	0x00000290
        /*0b40*/ 	.word	0x000000ff
        /*0b44*/ 	.word	0x00033440
        /*0b48*/ 	.short	0x0100
        /*0b4a*/ 	.byte	0x08
	.zero		1


	//   ....[4]....
        /*0b4c*/ 	.word	0x000002a0
        /*0b50*/ 	.word	0x000000ff
        /*0b54*/ 	.word	0x00033438
        /*0b58*/ 	.short	0x0100
        /*0b5a*/ 	.byte	0x08
	.zero		1


	//   ....[5]....
        /*0b5c*/ 	.word	0x000002b0
        /*0b60*/ 	.word	0x000000ff
        /*0b64*/ 	.word	0x00033448
        /*0b68*/ 	.short	0x0100
        /*0b6a*/ 	.byte	0x08
	.zero		1


	//   ....[6]....
        /*0b6c*/ 	.word	0x000003e0
        /*0b70*/ 	.word	0x000000ff
        /*0b74*/ 	.word	0x00033450
        /*0b78*/ 	.short	0x0100
        /*0b7a*/ 	.byte	0x08
	.zero		1


	//   ....[7]....
        /*0b7c*/ 	.word	0x000003f0
        /*0b80*/ 	.word	0x000000ff
        /*0b84*/ 	.word	0x00033460
        /*0b88*/ 	.short	0x0100
        /*0b8a*/ 	.byte	0x08
	.zero		1


	//   ....[8]....
        /*0b8c*/ 	.word	0x00000400
        /*0b90*/ 	.word	0x000000ff
        /*0b94*/ 	.word	0x00033458
        /*0b98*/ 	.short	0x0100
        /*0b9a*/ 	.byte	0x08
	.zero		1


	//   ....[9]....
        /*0b9c*/ 	.word	0x00000410
        /*0ba0*/ 	.word	0x000000ff
        /*0ba4*/ 	.word	0x00033468
        /*0ba8*/ 	.short	0x0100
        /*0baa*/ 	.byte	0x08
	.zero		1


	//   ....[10]....
        /*0bac*/ 	.word	0x00000500
        /*0bb0*/ 	.word	0x000000ff
        /*0bb4*/ 	.word	0x00033470
        /*0bb8*/ 	.short	0x0100
        /*0bba*/ 	.byte	0x06
	.zero		1


	//   ....[11]....
        /*0bbc*/ 	.word	0x00000510
        /*0bc0*/ 	.word	0x000000ff
        /*0bc4*/ 	.word	0x00033480
        /*0bc8*/ 	.short	0x0100
        /*0bca*/ 	.byte	0x06
	.zero		1


	//   ....[12]....
        /*0bcc*/ 	.word	0x00000520
        /*0bd0*/ 	.word	0x000000ff
        /*0bd4*/ 	.word	0x00033478
        /*0bd8*/ 	.short	0x0100
        /*0bda*/ 	.byte	0x06
	.zero		1


	//   ....[13]....
        /*0bdc*/ 	.word	0x00000530
        /*0be0*/ 	.word	0x000000ff
        /*0be4*/ 	.word	0x00033488
        /*0be8*/ 	.short	0x0100
        /*0bea*/ 	.byte	0x06
	.zero		1


	//   ....[14]....
        /*0bec*/ 	.word	0x00000660
        /*0bf0*/ 	.word	0x000000ff
        /*0bf4*/ 	.word	0x00033490
        /*0bf8*/ 	.short	0x0100
        /*0bfa*/ 	.byte	0x08
	.zero		1


	//   ....[15]....
        /*0bfc*/ 	.word	0x00000670
        /*0c00*/ 	.word	0x000000ff
        /*0c04*/ 	.word	0x000334a0
        /*0c08*/ 	.short	0x0100
        /*0c0a*/ 	.byte	0x08
	.zero		1


	//   ....[16]....
        /*0c0c*/ 	.word	0x00000680
        /*0c10*/ 	.word	0x000000ff
        /*0c14*/ 	.word	0x00033498
        /*0c18*/ 	.short	0x0100
        /*0c1a*/ 	.byte	0x08
	.zero		1


	//   ....[17]....
        /*0c1c*/ 	.word	0x00000690
        /*0c20*/ 	.word	0x000000ff
        /*0c24*/ 	.word	0x000334a8
        /*0c28*/ 	.short	0x0100
        /*0c2a*/ 	.byte	0x08
	.zero		1


	//   ....[18]....
        /*0c2c*/ 	.word	0x000007e0
        /*0c30*/ 	.word	0x000000ff
        /*0c34*/ 	.word	0x000334b0
        /*0c38*/ 	.short	0x0100
        /*0c3a*/ 	.byte	0x08
	.zero		1


	//   ....[19]....
        /*0c3c*/ 	.word	0x000007f0
        /*0c40*/ 	.word	0x000000ff
        /*0c44*/ 	.word	0x000334c0
        /*0c48*/ 	.short	0x0100
        /*0c4a*/ 	.byte	0x08
	.zero		1


	//   ....[20]....
        /*0c4c*/ 	.word	0x00000800
        /*0c50*/ 	.word	0x000000ff
        /*0c54*/ 	.word	0x000334b8
        /*0c58*/ 	.short	0x0100
        /*0c5a*/ 	.byte	0x08
	.zero		1


	//   ....[21]....
        /*0c5c*/ 	.word	0x00000810
        /*0c60*/ 	.word	0x000000ff
        /*0c64*/ 	.word	0x000334c8
        /*0c68*/ 	.short	0x0100
        /*0c6a*/ 	.byte	0x08
	.zero		1


	//   ....[22]....
        /*0c6c*/ 	.word	0x00002080
        /*0c70*/ 	.word	0x000000ff
        /*0c74*/ 	.word	0x00033400
        /*0c78*/ 	.short	0x010a
        /*0c7a*/ 	.byte	0x27
	.zero		1


	//   ....[23]....
        /*0c7c*/ 	.word	0x00002140
        /*0c80*/ 	.word	0x00000002
        /*0c84*/ 	.word	0x00033430
        /*0c88*/ 	.short	0x010a
        /*0c8a*/ 	.byte	0x3f
	.zero		1


	//   ....[24]....
        /*0c8c*/ 	.word	0x00002180
        /*0c90*/ 	.word	0x00000002
        /*0c94*/ 	.word	0x00033430
        /*0c98*/ 	.short	0x010a
        /*0c9a*/ 	.byte	0x3f
	.zero		1


	//   ....[25]....
        /*0c9c*/ 	.word	0x00003a30
        /*0ca0*/ 	.word	0x000000ff
        /*0ca4*/ 	.word	0x00000000
        /*0ca8*/ 	.short	0x0101
        /*0caa*/ 	.byte	0x05
	.zero		1


	//   ....[26]....
        /*0cac*/ 	.word	0x00006480
        /*0cb0*/ 	.word	0x000000ff
        /*0cb4*/ 	.word	0x00033430
        /*0cb8*/ 	.short	0x010a
        /*0cba*/ 	.byte	0x06
	.zero		1


	//   ....[27]....
        /*0cbc*/ 	.word	0x000064c0
        /*0cc0*/ 	.word	0x000000ff
        /*0cc4*/ 	.word	0x00033430
        /*0cc8*/ 	.short	0x010a
        /*0cca*/ 	.byte	0x06
	.zero		1


	//   ....[28]....
        /*0ccc*/ 	.word	0x00007110
        /*0cd0*/ 	.word	0x000000ff
        /*0cd4*/ 	.word	0x00033450
        /*0cd8*/ 	.short	0x010a
        /*0cda*/ 	.byte	0x06
	.zero		1


	//   ....[29]....
        /*0cdc*/ 	.word	0x00007150
        /*0ce0*/ 	.word	0x000000ff
        /*0ce4*/ 	.word	0x00033450
        /*0ce8*/ 	.short	0x010a
        /*0cea*/ 	.byte	0x06
	.zero		1


	//   ....[30]....
        /*0cec*/ 	.word	0x00007c60
        /*0cf0*/ 	.word	0x000000ff
        /*0cf4*/ 	.word	0x00000000
        /*0cf8*/ 	.short	0x0101
        /*0cfa*/ 	.byte	0x06
	.zero		1


	//   ....[31]....
        /*0cfc*/ 	.word	0x00009fd0
        /*0d00*/ 	.word	0x000000ff
        /*0d04*/ 	.word	0x00000000
        /*0d08*/ 	.short	0x0101
        /*0d0a*/ 	.byte	0x05
	.zero		1


	//   ....[32]....
        /*0d0c*/ 	.word	0x0000a930
        /*0d10*/ 	.word	0x000000ff
        /*0d14*/ 	.word	0x00033430
        /*0d18*/ 	.short	0x010a
        /*0d1a*/ 	.byte	0x06
	.zero		1


	//   ....[33]....
        /*0d1c*/ 	.word	0x0000a970
        /*0d20*/ 	.word	0x000000ff
        /*0d24*/ 	.word	0x00033430
        /*0d28*/ 	.short	0x010a
        /*0d2a*/ 	.byte	0x06
	.zero		1


	//   ....[34]....
        /*0d2c*/ 	.word	0x0000b590
        /*0d30*/ 	.word	0x000000ff
        /*0d34*/ 	.word	0x00033450
        /*0d38*/ 	.short	0x010a
        /*0d3a*/ 	.byte	0x06
	.zero		1


	//   ....[35]....
        /*0d3c*/ 	.word	0x0000b5d0
        /*0d40*/ 	.word	0x000000ff
        /*0d44*/ 	.word	0x00033450
        /*0d48*/ 	.short	0x010a
        /*0d4a*/ 	.byte	0x06
	.zero		1


	//   ....[36]....
        /*0d4c*/ 	.word	0x0000bf30
        /*0d50*/ 	.word	0x000000ff
        /*0d54*/ 	.word	0x00000000
        /*0d58*/ 	.short	0x0101
        /*0d5a*/ 	.byte	0x06
	.zero		1


	//   ....[37]....
        /*0d5c*/ 	.word	0x0000d8e0
        /*0d60*/ 	.word	0x000000ff
        /*0d64*/ 	.word	0x00000000
        /*0d68*/ 	.short	0x0101
        /*0d6a*/ 	.byte	0x05
	.zero		1


	//   ....[38]....
        /*0d6c*/ 	.word	0x0000e160
        /*0d70*/ 	.word	0x000000ff
        /*0d74*/ 	.word	0x00033450
        /*0d78*/ 	.short	0x010a
        /*0d7a*/ 	.byte	0x05
	.zero		1


	//   ....[39]....
        /*0d7c*/ 	.word	0x0000e1a0
        /*0d80*/ 	.word	0x000000ff
        /*0d84*/ 	.word	0x00033450
        /*0d88*/ 	.short	0x010a
        /*0d8a*/ 	.byte	0x05
	.zero		1


	//   ....[40]....
        /*0d8c*/ 	.word	0x0000e970
        /*0d90*/ 	.word	0x000000ff
        /*0d94*/ 	.word	0x00000000
        /*0d98*/ 	.short	0x0101
        /*0d9a*/ 	.byte	0x04
	.zero		1


	//   ....[41]....
        /*0d9c*/ 	.word	0x00011770
        /*0da0*/ 	.word	0x000000ff
        /*0da4*/ 	.word	0x00000000
        /*0da8*/ 	.short	0x0101
        /*0daa*/ 	.byte	0x08
	.zero		1


	//   ....[42]....
        /*0dac*/ 	.word	0x00011df0
        /*0db0*/ 	.word	0x000000ff
        /*0db4*/ 	.word	0x00000000
        /*0db8*/ 	.short	0x0101
        /*0dba*/ 	.byte	0x08
	.zero		1


	//   ....[43]....
        /*0dbc*/ 	.word	0x000166a0
        /*0dc0*/ 	.word	0x00000004
        /*0dc4*/ 	.word	0x00033480
        /*0dc8*/ 	.short	0x010a
        /*0dca*/ 	.byte	0x3f
	.zero		1


	//   ....[44]....
        /*0dcc*/ 	.word	0x00016db0
        /*0dd0*/ 	.word	0x00000004
        /*0dd4*/ 	.word	0x00033470
        /*0dd8*/ 	.short	0x0107
        /*0dda*/ 	.byte	0x3f
	.zero		1


	//   ....[45]....
        /*0ddc*/ 	.word	0x00016e60
        /*0de0*/ 	.word	0x00000004
        /*0de4*/ 	.word	0x00033470
        /*0de8*/ 	.short	0x0101
        /*0dea*/ 	.byte	0x3f
	.zero		1


	//   ....[46]....
        /*0dec*/ 	.word	0x00016e90
        /*0df0*/ 	.word	0x00000004
        /*0df4*/ 	.word	0x00033440
        /*0df8*/ 	.short	0x010a
        /*0dfa*/ 	.byte	0x3f
	.zero		1


	//   ....[47]....
        /*0dfc*/ 	.word	0x000174e0
        /*0e00*/ 	.word	0x00000004
        /*0e04*/ 	.word	0x00033430
        /*0e08*/ 	.short	0x0107
        /*0e0a*/ 	.byte	0x3f
	.zero		1


	//   ....[48]....
        /*0e0c*/ 	.word	0x000175a0
        /*0e10*/ 	.word	0x00000004
        /*0e14*/ 	.word	0x00033430
        /*0e18*/ 	.short	0x0101
        /*0e1a*/ 	.byte	0x3f
	.zero		1


	//   ....[49]....
        /*0e1c*/ 	.word	0x00017e30
        /*0e20*/ 	.word	0x00000010
        /*0e24*/ 	.word	0x00033400
        /*0e28*/ 	.short	0x0107
        /*0e2a*/ 	.byte	0x3f
	.zero		1


	//   ....[50]....
        /*0e2c*/ 	.word	0x00017f40
        /*0e30*/ 	.word	0x00000010
        /*0e34*/ 	.word	0x00033400
        /*0e38*/ 	.short	0x0101
        /*0e3a*/ 	.byte	0x3f
	.zero		1


	//   ....[51]....
        /*0e3c*/ 	.word	0x00017f60
        /*0e40*/ 	.word	0x00000010
        /*0e44*/ 	.word	0x00033420
        /*0e48*/ 	.short	0x010a
        /*0e4a*/ 	.byte	0x3f
	.zero		1


	//   ....[52]....
        /*0e4c*/ 	.word	0x00018420
        /*0e50*/ 	.word	0x00000004
        /*0e54*/ 	.word	0x00033480
        /*0e58*/ 	.short	0x010a
        /*0e5a*/ 	.byte	0x3f
	.zero		1


	//   ....[53]....
        /*0e5c*/ 	.word	0x00018950
        /*0e60*/ 	.word	0x00000004
        /*0e64*/ 	.word	0x00033470
        /*0e68*/ 	.short	0x0107
        /*0e6a*/ 	.byte	0x3f
	.zero		1


	//   ....[54]....
        /*0e6c*/ 	.word	0x00018a00
        /*0e70*/ 	.word	0x00000004
        /*0e74*/ 	.word	0x00033470
        /*0e78*/ 	.short	0x0101
        /*0e7a*/ 	.byte	0x3f
	.zero		1


	//   ....[55]....
        /*0e7c*/ 	.word	0x00018a30
        /*0e80*/ 	.word	0x00000004
        /*0e84*/ 	.word	0x00033440
        /*0e88*/ 	.short	0x010a
        /*0e8a*/ 	.byte	0x3f
	.zero		1


	//   ....[56]....
        /*0e8c*/ 	.word	0x00018f30
        /*0e90*/ 	.word	0x00000004
        /*0e94*/ 	.word	0x00033430
        /*0e98*/ 	.short	0x0107
        /*0e9a*/ 	.byte	0x3f
	.zero		1


	//   ....[57]....
        /*0e9c*/ 	.word	0x00018ff0
        /*0ea0*/ 	.word	0x00000004
        /*0ea4*/ 	.word	0x00033430
        /*0ea8*/ 	.short	0x0101
        /*0eaa*/ 	.byte	0x3f
	.zero		1


	//   ....[58]....
        /*0eac*/ 	.word	0x00019070
        /*0eb0*/ 	.word	0x00000000
        /*0eb4*/ 	.word	0x00033470
        /*0eb8*/ 	.short	0x010a
        /*0eba*/ 	.byte	0x3f
	.zero		1


	//   ....[59]....
        /*0ebc*/ 	.word	0x000190f0
        /*0ec0*/ 	.word	0x00000000
        /*0ec4*/ 	.word	0x00033460
        /*0ec8*/ 	.short	0x010a
        /*0eca*/ 	.byte	0x3f
	.zero		1


	//   ....[60]....
        /*0ecc*/ 	.word	0x000197b0
        /*0ed0*/ 	.word	0x00000000
        /*0ed4*/ 	.word	0x00033450
        /*0ed8*/ 	.short	0x0101
        /*0eda*/ 	.byte	0x3f
	.zero		1


	//   ....[61]....
        /*0edc*/ 	.word	0x00019830
        /*0ee0*/ 	.word	0x00000000
        /*0ee4*/ 	.word	0x00000000
        /*0ee8*/ 	.short	0x0101
        /*0eea*/ 	.byte	0x3f
	.zero		1


	//   ....[62]....
        /*0eec*/ 	.word	0x00019a00
        /*0ef0*/ 	.word	0x00000003
        /*0ef4*/ 	.word	0x00033470
        /*0ef8*/ 	.short	0x010a
        /*0efa*/ 	.byte	0x3f
	.zero		1


	//   ....[63]....
        /*0efc*/ 	.word	0x00019a70
        /*0f00*/ 	.word	0x00000003
        /*0f04*/ 	.word	0x00033460
        /*0f08*/ 	.short	0x010a
        /*0f0a*/ 	.byte	0x3f
	.zero		1


	//   ....[64]....
        /*0f0c*/ 	.word	0x0001a140
        /*0f10*/ 	.word	0x00000003
        /*0f14*/ 	.word	0x00033450
        /*0f18*/ 	.short	0x0101
        /*0f1a*/ 	.byte	0x3f
	.zero		1


	//   ....[65]....
        /*0f1c*/ 	.word	0x0001a1c0
        /*0f20*/ 	.word	0x00000000
        /*0f24*/ 	.word	0x00000000
        /*0f28*/ 	.short	0x0101
        /*0f2a*/ 	.byte	0x3f
	.zero		1


	//   ....[66]....
        /*0f2c*/ 	.word	0x0001b370
        /*0f30*/ 	.word	0x00000005
        /*0f34*/ 	.word	0x00033420
        /*0f38*/ 	.short	0x010a
        /*0f3a*/ 	.byte	0x3f
	.zero		1


	//   ....[67]....
        /*0f3c*/ 	.word	0x0001b510
        /*0f40*/ 	.word	0x00000003
        /*0f44*/ 	.word	0x00033440
        /*0f48*/ 	.short	0x010a
        /*0f4a*/ 	.byte	0x3f
	.zero		1


	//   ....[68]....
        /*0f4c*/ 	.word	0x0001b5b0
        /*0f50*/ 	.word	0x00000005
        /*0f54*/ 	.word	0x00033440
        /*0f58*/ 	.short	0x010a
        /*0f5a*/ 	.byte	0x3f
	.zero		1


	//   ....[69]....
        /*0f5c*/ 	.word	0x0001b5f0
        /*0f60*/ 	.word	0x00000003
        /*0f64*/ 	.word	0x00033460
        /*0f68*/ 	.short	0x010a
        /*0f6a*/ 	.byte	0x3f
	.zero		1


	//   ....[70]....
        /*0f6c*/ 	.word	0x0001b630
        /*0f70*/ 	.word	0x00000005
        /*0f74*/ 	.word	0x00033460
        /*0f78*/ 	.short	0x010a
        /*0f7a*/ 	.byte	0x3f
	.zero		1


	//   ....[71]....
        /*0f7c*/ 	.word	0x0001b670
        /*0f80*/ 	.word	0x00000003
        /*0f84*/ 	.word	0x00033480
        /*0f88*/ 	.short	0x010a
        /*0f8a*/ 	.byte	0x3f
	.zero		1


	//   ....[72]....
        /*0f8c*/ 	.word	0x0001b6b0
        /*0f90*/ 	.word	0x00000005
        /*0f94*/ 	.word	0x00033480
        /*0f98*/ 	.short	0x010a
        /*0f9a*/ 	.byte	0x3f
	.zero		1


	//   ....[73]....
        /*0f9c*/ 	.word	0x0001b720
        /*0fa0*/ 	.word	0x00000003
        /*0fa4*/ 	.word	0x00033400
        /*0fa8*/ 	.short	0x010a
        /*0faa*/ 	.byte	0x3f
	.zero		1


	//   ....[74]....
        /*0fac*/ 	.word	0x0001b770
        /*0fb0*/ 	.word	0x00000002
        /*0fb4*/ 	.word	0x00033430
        /*0fb8*/ 	.short	0x010a
        /*0fba*/ 	.byte	0x3f
	.zero		1


	//   ....[75]....
        /*0fbc*/ 	.word	0x0001b7d0
        /*0fc0*/ 	.word	0x00000007
        /*0fc4*/ 	.word	0x00033430
        /*0fc8*/ 	.short	0x010a
        /*0fca*/ 	.byte	0x3f
	.zero		1


	//   ....[76]....
        /*0fcc*/ 	.word	0x0001b830
        /*0fd0*/ 	.word	0x00000007
        /*0fd4*/ 	.word	0x00033450
        /*0fd8*/ 	.short	0x010a
        /*0fda*/ 	.byte	0x3f
	.zero		1


	//   ....[77]....
        /*0fdc*/ 	.word	0x0001b890
        /*0fe0*/ 	.word	0x00000007
        /*0fe4*/ 	.word	0x00033430
        /*0fe8*/ 	.short	0x010a
        /*0fea*/ 	.byte	0x3f
	.zero		1


	//   ....[78]....
        /*0fec*/ 	.word	0x0001b8f0
        /*0ff0*/ 	.word	0x00000007
        /*0ff4*/ 	.word	0x00033450
        /*0ff8*/ 	.short	0x010a
        /*0ffa*/ 	.byte	0x3f
	.zero		1


	//   ....[79]....
        /*0ffc*/ 	.word	0x0001b950
        /*1000*/ 	.word	0x00000005
        /*1004*/ 	.word	0x00033450
        /*1008*/ 	.short	0x010a
        /*100a*/ 	.byte	0x3f
	.zero		1


	//   ....[80]....
        /*100c*/ 	.word	0x0001ba50
        /*1010*/ 	.word	0x00000004
        /*1014*/ 	.word	0x00033480
        /*1018*/ 	.short	0x010a
        /*101a*/ 	.byte	0x3f
	.zero		1


	//   ....[81]....
        /*101c*/ 	.word	0x0001c2d0
        /*1020*/ 	.word	0x00000004
        /*1024*/ 	.word	0x00033440
        /*1028*/ 	.short	0x010a
        /*102a*/ 	.byte	0x3f
	.zero		1


	//   ....[82]....
        /*102c*/ 	.word	0x0001cf40
        /*1030*/ 	.word	0x00000010
        /*1034*/ 	.word	0x00033420
        /*1038*/ 	.short	0x010a
        /*103a*/ 	.byte	0x3f
	.zero		1


	//   ....[83]....
        /*103c*/ 	.word	0x0001cf90
        /*1040*/ 	.word	0x00000004
        /*1044*/ 	.word	0x00033480
        /*1048*/ 	.short	0x010a
        /*104a*/ 	.byte	0x3f
	.zero		1


	//   ....[84]....
        /*104c*/ 	.word	0x0001d5e0
        /*1050*/ 	.word	0x00000004
        /*1054*/ 	.word	0x00033440
        /*1058*/ 	.short	0x010a
        /*105a*/ 	.byte	0x3f
	.zero		1


	//   ....[85]....
        /*105c*/ 	.word	0x0001dc10
        /*1060*/ 	.word	0x00000000
        /*1064*/ 	.word	0x00033470
        /*1068*/ 	.short	0x010a
        /*106a*/ 	.byte	0x3f
	.zero		1


	//   ....[86]....
        /*106c*/ 	.word	0x0001dc60
        /*1070*/ 	.word	0x00000000
        /*1074*/ 	.word	0x00033460
        /*1078*/ 	.short	0x010a
        /*107a*/ 	.byte	0x3f
	.zero		1


	//   ....[87]....
        /*107c*/ 	.word	0x0001dcb0
        /*1080*/ 	.word	0x00000003
        /*1084*/ 	.word	0x00033470
        /*1088*/ 	.short	0x010a
        /*108a*/ 	.byte	0x3f
	.zero		1


	//   ....[88]....
        /*108c*/ 	.word	0x0001dd00
        /*1090*/ 	.word	0x00000003
        /*1094*/ 	.word	0x00033460
        /*1098*/ 	.short	0x010a
        /*109a*/ 	.byte	0x3f
	.zero		1


	//   ....[89]....
        /*109c*/ 	.word	0x0001dd50
        /*10a0*/ 	.word	0x00000005
        /*10a4*/ 	.word	0x00033420
        /*10a8*/ 	.short	0x010a
        /*10aa*/ 	.byte	0x3f
	.zero		1


	//   ....[90]....
        /*10ac*/ 	.word	0x0001def0
        /*10b0*/ 	.word	0x00000003
        /*10b4*/ 	.word	0x00033440
        /*10b8*/ 	.short	0x010a
        /*10ba*/ 	.byte	0x3f
	.zero		1


	//   ....[91]....
        /*10bc*/ 	.word	0x0001df40
        /*10c0*/ 	.word	0x00000005
        /*10c4*/ 	.word	0x00033440
        /*10c8*/ 	.short	0x010a
        /*10ca*/ 	.byte	0x3f
	.zero		1


	//   ....[92]....
        /*10cc*/ 	.word	0x0001df90
        /*10d0*/ 	.word	0x00000003
        /*10d4*/ 	.word	0x00033460
        /*10d8*/ 	.short	0x010a
        /*10da*/ 	.byte	0x3f
	.zero		1


	//   ....[93]....
        /*10dc*/ 	.word	0x0001dfe0
        /*10e0*/ 	.word	0x00000005
        /*10e4*/ 	.word	0x00033460
        /*10e8*/ 	.short	0x010a
        /*10ea*/ 	.byte	0x3f
	.zero		1


	//   ....[94]....
        /*10ec*/ 	.word	0x0001e030
        /*10f0*/ 	.word	0x00000003
        /*10f4*/ 	.word	0x00033480
        /*10f8*/ 	.short	0x010a
        /*10fa*/ 	.byte	0x3f
	.zero		1


	//----- nvinfo : EIATTR_NUM_MBARRIERS
	.align		4
.L_300:
        /*10fc*/ 	.byte	0x03, 0x38
        /*10fe*/ 	.short	0x0016


	//----- nvinfo : EIATTR_EXIT_INSTR_OFFSETS
	.align		4
        /*1100*/ 	.byte	0x04, 0x1c
        /*1102*/ 	.short	(.L_302 - .L_301)


	//   ....[0]....
.L_301:
        /*1104*/ 	.word	0x000009e0


	//   ....[1]....
        /*1108*/ 	.word	0x00013da0


	//   ....[2]....
        /*110c*/ 	.word	0x0001b700


	//----- nvinfo : EIATTR_MAX_THREADS
	.align		4
.L_302:
        /*1110*/ 	.byte	0x04, 0x05
        /*1112*/ 	.short	(.L_304 - .L_303)
.L_303:
        /*1114*/ 	.word	0x00000180
        /*1118*/ 	.word	0x00000001
        /*111c*/ 	.word	0x00000001


	//----- nvinfo : EIATTR_CRS_STACK_SIZE
	.align		4
.L_304:
        /*1120*/ 	.byte	0x04, 0x1e
        /*1122*/ 	.short	(.L_306 - .L_305)
.L_305:
        /*1124*/ 	.word	0x00000000


	//----- nvinfo : EIATTR_CBANK_PARAM_SIZE
	.align		4
.L_306:
        /*1128*/ 	.byte	0x03, 0x19
        /*112a*/ 	.short	0x0af0


	//----- nvinfo : EIATTR_PARAM_CBANK
	.align		4
        /*112c*/ 	.byte	0x04, 0x0a
        /*112e*/ 	.short	(.L_308 - .L_307)
	.align		4
.L_307:
        /*1130*/ 	.word	index@(.nv.constant0._ZN7cutlass13device_kernelIN5flash11enable_sm90INS1_16FlashAttnFwdSm90INS1_25CollectiveMainloopFwdSm90ILi2EN4cute5tupleIJNS5_1CILi1EEES8_S8_EEENS6_IJNS7_ILi128EEENS7_ILi160EEENS7_ILi192EEEEEELi192ENS_12float_e4m3_tEfNS_4arch4Sm90ELb1ELb0ELb1ELb1ELb1ELb0ELb0ELb1ELb1ELb1ELb1ELb0EEENS1_21CollectiveEpilogueFwdINS6_IJSA_SC_SB_EEES9_NS_10bfloat16_tESG_Li256ELb1ELb1ELb1ELb1EEENS1_36VarlenDynamicPersistentTileSchedulerILi128ELi160ELi256ELi128ELb1ELb1ELb1ELb1ELb1ELb1EEEEEEEEEvNT_6ParamsE)
        /*1134*/ 	.short	0x0210
        /*1136*/ 	.short	0x0af0


	//----- nvinfo : EIATTR_SW_WAR
	.align		4
.L_308:
        /*1138*/ 	.byte	0x04, 0x36
        /*113a*/ 	.short	(.L_310 - .L_309)
.L_309:
        /*113c*/ 	.word	0x00000008
.L_310:


//--------------------- .nv.info._ZN7cutlass13device_kernelIN5flash11enable_sm90INS1_16FlashAttnFwdSm90INS1_25CollectiveMainloopFwdSm90ILi2EN4cute5tupleIJNS5_1CILi1EEES8_S8_EEENS6_IJNS7_ILi128EEENS7_ILi160EEENS7_ILi192EEEEEELi192ENS_12float_e4m3_tEfNS_4arch4Sm90ELb1ELb0ELb1ELb1ELb1ELb1ELb0ELb1ELb1ELb1ELb1ELb0EEENS1_21CollectiveEpilogueFwdINS6_IJSA_SC_SB_EEES9_NS_10bfloat16_tESG_Li256ELb1ELb1ELb1ELb1EEENS1_36VarlenDynamicPersistentTileSchedulerILi128ELi160ELi256ELi128ELb1ELb1ELb1ELb1ELb1ELb1EEEEEEEEEvNT_6ParamsE --------------------------
	.section	.nv.info._ZN7cutlass13device_kernelIN5flash11enable_sm90INS1_16FlashAttnFwdSm90INS1_25CollectiveMainloopFwdSm90ILi2EN4cute5tupleIJNS5_1CILi1EEES8_S8_EEENS6_IJNS7_ILi128EEENS7_ILi160EEENS7_ILi192EEEEEELi192ENS_12float_e4m3_tEfNS_4arch4Sm90ELb1ELb0ELb1ELb1ELb1ELb1ELb0ELb1ELb1ELb1ELb1ELb0EEENS1_21CollectiveEpilogueFwdINS6_IJSA_SC_SB_EEES9_NS_10bfloat16_tESG_Li256ELb1ELb1ELb1ELb1EEENS1_36VarlenDynamicPersistentTileSchedulerILi128ELi160ELi256ELi128ELb1ELb1ELb1ELb1ELb1ELb1EEEEEEEEEvNT_6ParamsE,"",@"SHT_CUDA_INFO"
	.sectionflags	@""
	.align	4


	//----- nvinfo : EIATTR_CUDA_API_VERSION
	.align		4
        /*0000*/ 	.byte	0x04, 0x37
        /*0002*/ 	.short	(.L_312 - .L_311)
.L_311:
        /*0004*/ 	.word	0x00000082


	//----- nvinfo : EIATTR_KPARAM_INFO
	.align		4
.L_312:
        /*0008*/ 	.byte	0x04, 0x17
        /*000a*/ 	.short	(.L_314 - .L_313)
.L_313:
        /*000c*/ 	.word	0x00000000
        /*0010*/ 	.short	0x0000
        /*0012*/ 	.short	0x0070
        /*0014*/ 	.byte	0x00, 0xf0, 0x01, 0x2a


	//----- nvinfo : EIATTR_SPARSE_MMA_MASK
	.align		4
.L_314:
        /*0018*/ 	.byte	0x03, 0x50
        /*001a*/ 	.short	0x0000


	//----- nvinfo : EIATTR_MAXREG_COUNT
	.align		4
        /*001c*/ 	.byte	0x03, 0x1b
        /*001e*/ 	.short	0x00a8


	//----- nvinfo : EIATTR_NUM_BARRIERS
	.align		4
        /*0020*/ 	.byte	0x02, 0x4c
        /*0022*/ 	.byte	0x10
	.zero		1


	//----- nvinfo : EIATTR_EXTERNS
	.align		4
        /*0024*/ 	.byte	0x04, 0x0f
        /*0026*/ 	.short	(.L_316 - .L_315)


	//   ....[0]....
	.align		4
.L_315:
        /*0028*/ 	.word	index@(__assertfail)


	//----- nvinfo : EIATTR_ANNOTATIONS
	.align		4
.L_316:
        /*002c*/ 	.byte	0x04, 0x55
        /*002e*/ 	.short	(.L_318 - .L_317)


	//   ....[0]....
.L_317:
        /* <DEDUP_REMOVED lines=179> */


	//----- nvinfo : EIATTR_MERCURY_ISA_VERSION
	.align		4
.L_318:
        /*0b50*/ 	.byte	0x03, 0x5f
        /*0b52*/ 	.short	0x0101


	//----- nvinfo : EIATTR_UNUSED_LOAD_BYTE_OFFSET
	.align		4
        /*0b54*/ 	.byte	0x04, 0x44
        /*0b56*/ 	.short	(.L_320 - .L_319)


	//   ....[0]....
.L_319:
        /*0b58*/ 	.word	0x00000a90
        /*0b5c*/ 	.word	0x0000fff0


	//   ....[1]....
        /*0b60*/ 	.word	0x00026d60
        /*0b64*/ 	.word	0x0000fff0


	//----- nvinfo : EIATTR_INT_WARP_WIDE_INSTR_OFFSETS
	.align		4
.L_320:
        /*0b68*/ 	.byte	0x04, 0x31
        /*0b6a*/ 	.short	(.L_322 - .L_321)


	//   ....[0]....
.L_321:
        /*0b6c*/ 	.word	0x00000130


	//   ....[1]....
        /*0b70*/ 	.word	0x00000170


	//   ....[2]....
        /*0b74*/ 	.word	0x000001e0


	//   ....[3]....
        /*0b78*/ 	.word	0x0002fd90


	//   ....[4]....
        /*0b7c*/ 	.word	0x0002fe20


	//   ....[5]....
        /*0b80*/ 	.word	0x00033d00


	//   ....[6]....
        /*0b84*/ 	.word	0x00033d90


	//----- nvinfo : EIATTR_COOP_GROUP_MASK_REGIDS
	.align		4
.L_322:
        /*0b88*/ 	.byte	0x04, 0x29
        /*0b8a*/ 	.short	(.L_324 - .L_323)


	//   ....[0]....
.L_323:
        /*0b8c*/ 	.word	0xffffffff


	//   ....[1]....
        /*0b90*/ 	.word	0xffffffff


	//   ....[2]....
        /*0b94*/ 	.word	0xffffffff


	//   ....[3]....
        /*0b98*/ 	.word	0xffffffff


	//   ....[4]....
        /*0b9c*/ 	.word	0xffffffff


	//   ....[5]....
        /*0ba0*/ 	.word	0xffffffff


	//   ....[6]....
        /*0ba4*/ 	.word	0xffffffff


	//   ....[7]....
        /*0ba8*/ 	.word	0xffffffff


	//   ....[8]....
        /*0bac*/ 	.word	0xffffffff


	//   ....[9]....
        /*0bb0*/ 	.word	0xffffffff


	//   ....[10]....
        /*0bb4*/ 	.word	0xffffffff


	//   ....[11]....
        /*0bb8*/ 	.word	0xffffffff


	//   ....[12]....
        /*0bbc*/ 	.word	0xffffffff


	//   ....[13]....
        /*0bc0*/ 	.word	0xffffffff


	//   ....[14]....
        /*0bc4*/ 	.word	0xffffffff


	//   ....[15]....
        /*0bc8*/ 	.word	0xffffffff


	//   ....[16]....
        /*0bcc*/ 	.word	0xffffffff


	//   ....[17]....
        /*0bd0*/ 	.word	0xffffffff


	//   ....[18]....
        /*0bd4*/ 	.word	0xffffffff


	//   ....[19]....
        /*0bd8*/ 	.word	0xffffffff


	//   ....[20]....
        /*0bdc*/ 	.word	0xffffffff


	//   ....[21]....
        /*0be0*/ 	.word	0xffffffff


	//   ....[22]....
        /*0be4*/ 	.word	0xffffffff


	//   ....[23]....
        /*0be8*/ 	.word	0xffffffff


	//   ....[24]....
        /*0bec*/ 	.word	0xffffffff


	//   ....[25]....
        /*0bf0*/ 	.word	0xffffffff


	//   ....[26]....
        /*0bf4*/ 	.word	0xffffffff


	//   ....[27]....
        /*0bf8*/ 	.word	0xffffffff


	//   ....[28]....
        /*0bfc*/ 	.word	0xffffffff


	//   ....[29]....
        /*0c00*/ 	.word	0xffffffff


	//   ....[30]....
        /*0c04*/ 	.word	0xffffffff


	//   ....[31]....
        /*0c08*/ 	.word	0xffffffff


	//   ....[32]....
        /*0c0c*/ 	.word	0xffffffff


	//   ....[33]....
        /*0c10*/ 	.word	0xffffffff


	//   ....[34]....
        /*0c14*/ 	.word	0xffffffff


	//   ....[35]....
        /*0c18*/ 	.word	0xffffffff


	//   ....[36]....
        /*0c1c*/ 	.word	0xffffffff


	//   ....[37]....
        /*0c20*/ 	.word	0xffffffff


	//   ....[38]....
        /*0c24*/ 	.word	0xffffffff


	//   ....[39]....
        /*0c28*/ 	.word	0xffffffff


	//   ....[40]....
        /*0c2c*/ 	.word	0xffffffff


	//   ....[41]....
        /*0c30*/ 	.word	0xffffffff


	//   ....[42]....
        /*0c34*/ 	.word	0xffffffff


	//   ....[43]....
        /*0c38*/ 	.word	0xffffffff


	//   ....[44]....
        /*0c3c*/ 	.word	0xffffffff


	//   ....[45]....
        /*0c40*/ 	.word	0xffffffff


	//   ....[46]....
        /*0c44*/ 	.word	0xffffffff


	//   ....[47]....
        /*0c48*/ 	.word	0xffffffff


	//   ....[48]....
        /*0c4c*/ 	.word	0xffffffff


	//   ....[49]....
        /*0c50*/ 	.word	0xffffffff


	//   ....[50]....
        /*0c54*/ 	.word	0xffffffff


	//   ....[51]....
        /*0c58*/ 	.word	0xffffffff


	//   ....[52]....
        /*0c5c*/ 	.word	0xffffffff


	//   ....[53]....
        /*0c60*/ 	.word	0xffffffff


	//   ....[54]....
        /*0c64*/ 	.word	0xffffffff


	//   ....[55]....
        /*0c68*/ 	.word	0xffffffff


	//   ....[56]....
        /*0c6c*/ 	.word	0xffffffff


	//   ....[57]....
        /*0c70*/ 	.word	0xffffffff


	//   ....[58]....
        /*0c74*/ 	.word	0xffffffff


	//   ....[59]....
        /*0c78*/ 	.word	0xffffffff


	//   ....[60]....
        /*0c7c*/ 	.word	0xffffffff


	//   ....[61]....
        /*0c80*/ 	.word	0xffffffff


	//   ....[62]....
        /*0c84*/ 	.word	0xffffffff


	//   ....[63]....
        /*0c88*/ 	.word	0xffffffff


	//   ....[64]....
        /*0c8c*/ 	.word	0xffffffff


	//   ....[65]....
        /*0c90*/ 	.word	0xffffffff


	//   ....[66]....
        /*0c94*/ 	.word	0xffffffff


	//   ....[67]....
        /*0c98*/ 	.word	0xffffffff


	//   ....[68]....
        /*0c9c*/ 	.word	0xffffffff


	//   ....[69]....
        /*0ca0*/ 	.word	0xffffffff


	//   ....[70]....
        /*0ca4*/ 	.word	0xffffffff


	//   ....[71]....
        /*0ca8*/ 	.word	0xffffffff


	//   ....[72]....
        /*0cac*/ 	.word	0xffffffff


	//   ....[73]....
        /*0cb0*/ 	.word	0xffffffff


	//   ....[74]....
        /*0cb4*/ 	.word	0xffffffff


	//   ....[75]....
        /*0cb8*/ 	.word	0xffffffff


	//   ....[76]....
        /*0cbc*/ 	.word	0xffffffff


	//   ....[77]....
        /*0cc0*/ 	.word	0xffffffff


	//   ....[78]....
        /*0cc4*/ 	.word	0xffffffff


	//   ....[79]....
        /*0cc8*/ 	.word	0xffffffff


	//   ....[80]....
        /*0ccc*/ 	.word	0xffffffff


	//   ....[81]....
        /*0cd0*/ 	.word	0xffffffff


	//   ....[82]....
        /*0cd4*/ 	.word	0xffffffff


	//   ....[83]....
        /*0cd8*/ 	.word	0xffffffff


	//   ....[84]....
        /*0cdc*/ 	.word	0xffffffff


	//   ....[85]....
        /*0ce0*/ 	.word	0xffffffff


	//   ....[86]....
        /*0ce4*/ 	.word	0xffffffff


	//   ....[87]....
        /*0ce8*/ 	.word	0xffffffff


	//   ....[88]....
        /*0cec*/ 	.word	0xffffffff


	//   ....[89]....
        /*0cf0*/ 	.word	0xffffffff


	//   ....[90]....
        /*0cf4*/ 	.word	0xffffffff


	//   ....[91]....
        /*0cf8*/ 	.word	0xffffffff


	//   ....[92]....
        /*0cfc*/ 	.word	0xffffffff


	//   ....[93]....
        /*0d00*/ 	.word	0xffffffff


	//   ....[94]....
        /*0d04*/ 	.word	0xffffffff


	//   ....[95]....
        /*0d08*/ 	.word	0xffffffff


	//   ....[96]....
        /*0d0c*/ 	.word	0xffffffff


	//   ....[97]....
        /*0d10*/ 	.word	0xffffffff


	//   ....[98]....
        /*0d14*/ 	.word	0xffffffff


	//   ....[99]....
        /*0d18*/ 	.word	0xffffffff


	//   ....[100]....
        /*0d1c*/ 	.word	0xffffffff


	//   ....[101]....
        /*0d20*/ 	.word	0xffffffff


	//   ....[102]....
        /*0d24*/ 	.word	0xffffffff


	//   ....[103]....
        /*0d28*/ 	.word	0xffffffff


	//   ....[104]....
        /*0d2c*/ 	.word	0xffffffff


	//   ....[105]....
        /*0d30*/ 	.word	0xffffffff


	//   ....[106]....
        /*0d34*/ 	.word	0xffffffff


	//   ....[107]....
        /*0d38*/ 	.word	0xffffffff


	//   ....[108]....
        /*0d3c*/ 	.word	0xffffffff


	//   ....[109]....
        /*0d40*/ 	.word	0xffffffff


	//   ....[110]....
        /*0d44*/ 	.word	0xffffffff


	//   ....[111]....
        /*0d48*/ 	.word	0xffffffff


	//   ....[112]....
        /*0d4c*/ 	.word	0xffffffff


	//   ....[113]....
        /*0d50*/ 	.word	0xffffffff


	//   ....[114]....
        /*0d54*/ 	.word	0xffffffff


	//   ....[115]....
        /*0d58*/ 	.word	0xffffffff


	//   ....[116]....
        /*0d5c*/ 	.word	0xffffffff


	//   ....[117]....
        /*0d60*/ 	.word	0xffffffff


	//   ....[118]....
        /*0d64*/ 	.word	0xffffffff


	//   ....[119]....
        /*0d68*/ 	.word	0xffffffff


	//   ....[120]....
        /*0d6c*/ 	.word	0xffffffff


	//   ....[121]....
        /*0d70*/ 	.word	0xffffffff


	//   ....[122]....
        /*0d74*/ 	.word	0xffffffff


	//   ....[123]....
        /*0d78*/ 	.word	0xffffffff


	//   ....[124]....
        /*0d7c*/ 	.word	0xffffffff


	//   ....[125]....
        /*0d80*/ 	.word	0xffffffff


	//   ....[126]....
        /*0d84*/ 	.word	0xffffffff


	//   ....[127]....
        /*0d88*/ 	.word	0xffffffff


	//   ....[128]....
        /*0d8c*/ 	.word	0xffffffff


	//   ....[129]....
        /*0d90*/ 	.word	0xffffffff


	//   ....[130]....
        /*0d94*/ 	.word	0xffffffff


	//   ....[131]....
        /*0d98*/ 	.word	0xffffffff


	//   ....[132]....
        /*0d9c*/ 	.word	0xffffffff


	//   ....[133]....
        /*0da0*/ 	.word	0xffffffff


	//   ....[134]....
        /*0da4*/ 	.word	0xffffffff


	//   ....[135]....
        /*0da8*/ 	.word	0xffffffff


	//   ....[136]....
        /*0dac*/ 	.word	0xffffffff


	//   ....[137]....
        /*0db0*/ 	.word	0xffffffff


	//   ....[138]....
        /*0db4*/ 	.word	0xffffffff


	//   ....[139]....
        /*0db8*/ 	.word	0xffffffff


	//   ....[140]....
        /*0dbc*/ 	.word	0xffffffff


	//   ....[141]....
        /*0dc0*/ 	.word	0xffffffff


	//   ....[142]....
        /*0dc4*/ 	.word	0xffffffff


	//   ....[143]....
        /*0dc8*/ 	.word	0xffffffff


	//   ....[144]....
        /*0dcc*/ 	.word	0xffffffff


	//   ....[145]....
        /*0dd0*/ 	.word	0xffffffff


	//   ....[146]....
        /*0dd4*/ 	.word	0xffffffff


	//   ....[147]....
        /*0dd8*/ 	.word	0xffffffff


	//   ....[148]....
        /*0ddc*/ 	.word	0xffffffff


	//   ....[149]....
        /*0de0*/ 	.word	0xffffffff


	//   ....[150]....
        /*0de4*/ 	.word	0xffffffff


	//   ....[151]....
        /*0de8*/ 	.word	0xffffffff


	//   ....[152]....
        /*0dec*/ 	.word	0xffffffff


	//   ....[153]....
        /*0df0*/ 	.word	0xffffffff


	//   ....[154]....
        /*0df4*/ 	.word	0xffffffff


	//   ....[155]....
        /*0df8*/ 	.word	0xffffffff


	//   ....[156]....
        /*0dfc*/ 	.word	0xffffffff


	//   ....[157]....
        /*0e00*/ 	.word	0xffffffff


	//   ....[158]....
        /*0e04*/ 	.word	0xffffffff


	//   ....[159]....
        /*0e08*/ 	.word	0xffffffff


	//   ....[160]....
        /*0e0c*/ 	.word	0xffffffff


	//   ....[161]....
        /*0e10*/ 	.word	0xffffffff


	//   ....[162]....
        /*0e14*/ 	.word	0xffffffff


	//   ....[163]....
        /*0e18*/ 	.word	0xffffffff


	//   ....[164]....
        /*0e1c*/ 	.word	0xffffffff


	//   ....[165]....
        /*0e20*/ 	.word	0xffffffff


	//   ....[166]....
        /*0e24*/ 	.word	0xffffffff


	//   ....[167]....
        /*0e28*/ 	.word	0xffffffff


	//   ....[168]....
        /*0e2c*/ 	.word	0xffffffff


	//   ....[169]....
        /*0e30*/ 	.word	0xffffffff


	//   ....[170]....
        /*0e34*/ 	.word	0xffffffff


	//   ....[171]....
        /*0e38*/ 	.word	0xffffffff


	//   ....[172]....
        /*0e3c*/ 	.word	0xffffffff


	//   ....[173]....
        /*0e40*/ 	.word	0xffffffff


	//   ....[174]....
        /*0e44*/ 	.word	0xffffffff


	//   ....[175]....
        /*0e48*/ 	.word	0xffffffff


	//   ....[176]....
        /*0e4c*/ 	.word	0xffffffff


	//   ....[177]....
        /*0e50*/ 	.word	0xffffffff


	//   ....[178]....
        /*0e54*/ 	.word	0xffffffff


	//   ....[179]....
        /*0e58*/ 	.word	0xffffffff


	//   ....[180]....
        /*0e5c*/ 	.word	0xffffffff


	//   ....[181]....
        /*0e60*/ 	.word	0xffffffff


	//   ....[182]....
        /*0e64*/ 	.word	0xffffffff


	//   ....[183]....
        /*0e68*/ 	.word	0xffffffff


	//   ....[184]....
        /*0e6c*/ 	.word	0xffffffff


	//   ....[185]....
        /*0e70*/ 	.word	0xffffffff


	//   ....[186]....
        /*0e74*/ 	.word	0xffffffff


	//   ....[187]....
        /*0e78*/ 	.word	0xffffffff


	//   ....[188]....
        /*0e7c*/ 	.word	0xffffffff


	//   ....[189]....
        /*0e80*/ 	.word	0xffffffff


	//   ....[190]....
        /*0e84*/ 	.word	0xffffffff


	//   ....[191]....
        /*0e88*/ 	.word	0xffffffff


	//   ....[192]....
        /*0e8c*/ 	.word	0xffffffff


	//   ....[193]....
        /*0e90*/ 	.word	0xffffffff


	//   ....[194]....
        /*0e94*/ 	.word	0xffffffff


	//   ....[195]....
        /*0e98*/ 	.word	0xffffffff


	//   ....[196]....
        /*0e9c*/ 	.word	0xffffffff


	//   ....[197]....
        /*0ea0*/ 	.word	0xffffffff


	//   ....[198]....
        /*0ea4*/ 	.word	0xffffffff


	//   ....[199]....
        /*0ea8*/ 	.word	0xffffffff


	//   ....[200]....
        /*0eac*/ 	.word	0xffffffff


	//   ....[201]....
        /*0eb0*/ 	.word	0xffffffff


	//   ....[202]....
        /*0eb4*/ 	.word	0xffffffff


	//   ....[203]....
        /*0eb8*/ 	.word	0xffffffff


	//   ....[204]....
        /*0ebc*/ 	.word	0xffffffff


	//   ....[205]....
        /*0ec0*/ 	.word	0xffffffff


	//   ....[206]....
        /*0ec4*/ 	.word	0xffffffff


	//   ....[207]....
        /*0ec8*/ 	.word	0xffffffff


	//   ....[208]....
        /*0ecc*/ 	.word	0xffffffff


	//   ....[209]....
        /*0ed0*/ 	.word	0xffffffff


	//   ....[210]....
        /*0ed4*/ 	.word	0xffffffff


	//   ....[211]....
        /*0ed8*/ 	.word	0xffffffff


	//   ....[212]....
        /*0edc*/ 	.word	0xffffffff


	//   ....[213]....
        /*0ee0*/ 	.word	0xffffffff


	//   ....[214]....
        /*0ee4*/ 	.word	0xffffffff


	//   ....[215]....
        /*0ee8*/ 	.word	0xffffffff


	//   ....[216]....
        /*0eec*/ 	.word	0xffffffff


	//   ....[217]....
        /*0ef0*/ 	.word	0xffffffff


	//   ....[218]....
        /*0ef4*/ 	.word	0xffffffff


	//   ....[219]....
        /*0ef8*/ 	.word	0xffffffff


	//   ....[220]....
        /*0efc*/ 	.word	0xffffffff


	//   ....[221]....
        /*0f00*/ 	.word	0xffffffff


	//   ....[222]....
        /*0f04*/ 	.word	0xffffffff


	//   ....[223]....
        /*0f08*/ 	.word	0xffffffff


	//   ....[224]....
        /*0f0c*/ 	.word	0xffffffff


	//   ....[225]....
        /*0f10*/ 	.word	0xffffffff


	//   ....[226]....
        /*0f14*/ 	.word	0xffffffff


	//   ....[227]....
        /*0f18*/ 	.word	0xffffffff


	//   ....[228]....
        /*0f1c*/ 	.word	0xffffffff


	//   ....[229]....
        /*0f20*/ 	.word	0xffffffff


	//   ....[230]....
        /*0f24*/ 	.word	0xffffffff


	//   ....[231]....
        /*0f28*/ 	.word	0xffffffff


	//   ....[232]....
        /*0f2c*/ 	.word	0xffffffff


	//   ....[233]....
        /*0f30*/ 	.word	0xffffffff


	//   ....[234]....
        /*0f34*/ 	.word	0xffffffff


	//   ....[235]....
        /*0f38*/ 	.word	0xffffffff


	//   ....[236]....
        /*0f3c*/ 	.word	0xffffffff


	//   ....[237]....
        /*0f40*/ 	.word	0xffffffff


	//   ....[238]....
        /*0f44*/ 	.word	0xffffffff


	//   ....[239]....
        /*0f48*/ 	.word	0xffffffff


	//   ....[240]....
        /*0f4c*/ 	.word	0xffffffff


	//   ....[241]....
        /*0f50*/ 	.word	0xffffffff


	//   ....[242]....
        /*0f54*/ 	.word	0xffffffff


	//   ....[243]....
        /*0f58*/ 	.word	0xffffffff


	//   ....[244]....
        /*0f5c*/ 	.word	0xffffffff


	//   ....[245]....
        /*0f60*/ 	.word	0xffffffff


	//   ....[246]....
        /*0f64*/ 	.word	0xffffffff


	//   ....[247]....
        /*0f68*/ 	.word	0xffffffff


	//   ....[248]....
        /*0f6c*/ 	.word	0xffffffff


	//   ....[249]....
        /*0f70*/ 	.word	0xffffffff


	//   ....[250]....
        /*0f74*/ 	.word	0xffffffff


	//   ....[251]....
        /*0f78*/ 	.word	0xffffffff


	//   ....[252]....
        /*0f7c*/ 	.word	0xffffffff


	//   ....[253]....
        /*0f80*/ 	.word	0xffffffff


	//   ....[254]....
        /*0f84*/ 	.word	0xffffffff


	//   ....[255]....
        /*0f88*/ 	.word	0xffffffff


	//   ....[0]....
        /*0f8c*/ 	.word	0xffffffff


	//   ....[1]....
        /*0f90*/ 	.word	0x0500000f


	//   ....[2]....
        /*0f94*/ 	.word	0x0500000f


	//   ....[3]....
        /*0f98*/ 	.word	0x0500000f


	//   ....[4]....
        /*0f9c*/ 	.word	0x0500000f


	//   ....[5]....
        /*0fa0*/ 	.word	0x0500000f


	//   ....[6]....
        /*0fa4*/ 	.word	0x0500000f


	//   ....[7]....
        /*0fa8*/ 	.word	0x0500000f


	//   ....[8]....
        /*0fac*/ 	.word	0x0500000f


	//   ....[9]....
        /*0fb0*/ 	.word	0x0500000f


	//   ....[10]....
        /*0fb4*/ 	.word	0x0500000f


	//   ....[11]....
        /*0fb8*/ 	.word	0x0500000f


	//   ....[12]....
        /*0fbc*/ 	.word	0x0500000f


	//   ....[13]....
        /*0fc0*/ 	.word	0x0500000f


	//   ....[14]....
        /*0fc4*/ 	.word	0x0500000f


	//   ....[15]....
        /*0fc8*/ 	.word	0x0500000f


	//   ....[16]....
        /*0fcc*/ 	.word	0x0500000f


	//   ....[17]....
        /*0fd0*/ 	.word	0x0500000f


	//   ....[18]....
        /*0fd4*/ 	.word	0x0500000f


	//   ....[19]....
        /*0fd8*/ 	.word	0x0500000f


	//   ....[20]....
        /*0fdc*/ 	.word	0x0500000f


	//   ....[21]....
        /*0fe0*/ 	.word	0x0500000f


	//   ....[22]....
        /*0fe4*/ 	.word	0x0500000f


	//   ....[23]....
        /*0fe8*/ 	.word	0x0500000f


	//   ....[24]....
        /*0fec*/ 	.word	0x0500000f


	//   ....[25]....
        /*0ff0*/ 	.word	0x0500000f


	//   ....[26]....
        /*0ff4*/ 	.word	0x0500000f


	//   ....[27]....
        /*0ff8*/ 	.word	0x0500000f


	//   ....[28]....
        /*0ffc*/ 	.word	0x0500000f


	//   ....[29]....
        /*1000*/ 	.word	0x0500000f


	//   ....[30]....
        /*1004*/ 	.word	0x0500000f


	//   ....[31]....
        /*1008*/ 	.word	0x0500000f


	//   ....[32]....
        /*100c*/ 	.word	0x0500000f


	//   ....[33]....
        /*1010*/ 	.word	0x0500000f


	//   ....[34]....
        /*1014*/ 	.word	0x0500000f


	//   ....[35]....
        /*1018*/ 	.word	0x0500000f


	//   ....[36]....
        /*101c*/ 	.word	0x0500000f


	//   ....[37]....
        /*1020*/ 	.word	0x0500000f


	//   ....[38]....
        /*1024*/ 	.word	0x0500000f


	//   ....[39]....
        /*1028*/ 	.word	0x0500000f


	//   ....[40]....
        /*102c*/ 	.word	0x0500000f


	//   ....[41]....
        /*1030*/ 	.word	0x0500000f


	//   ....[42]....
        /*1034*/ 	.word	0x0500000f


	//   ....[43]....
        /*1038*/ 	.word	0x0500000f


	//   ....[44]....
        /*103c*/ 	.word	0x0500000f


	//   ....[45]....
        /*1040*/ 	.word	0x0500000f


	//   ....[46]....
        /*1044*/ 	.word	0x0500000f


	//   ....[47]....
        /*1048*/ 	.word	0x0500000f


	//   ....[48]....
        /*104c*/ 	.word	0x0500000f


	//   ....[49]....
        /*1050*/ 	.word	0x0500000f


	//   ....[50]....
        /*1054*/ 	.word	0x0500000f


	//   ....[51]....
        /*1058*/ 	.word	0x0500000f


	//   ....[52]....
        /*105c*/ 	.word	0x0500000f


	//   ....[53]....
        /*1060*/ 	.word	0x0500000f


	//   ....[54]....
        /*1064*/ 	.word	0x0500000f


	//   ....[55]....
        /*1068*/ 	.word	0x0500000f


	//   ....[56]....
        /*106c*/ 	.word	0x0500000f


	//   ....[57]....
        /*1070*/ 	.word	0x0500000f


	//   ....[58]....
        /*1074*/ 	.word	0x0500000f


	//   ....[59]....
        /*1078*/ 	.word	0x0500000f


	//   ....[60]....
        /*107c*/ 	.word	0x0500000f


	//   ....[61]....
        /*1080*/ 	.word	0x0500000f


	//   ....[62]....
        /*1084*/ 	.word	0x0500000f


	//   ....[63]....
        /*1088*/ 	.word	0x0500000f


	//   ....[64]....
        /*108c*/ 	.word	0x0500000f


	//   ....[65]....
        /*1090*/ 	.word	0x0500000f


	//   ....[66]....
        /*1094*/ 	.word	0x0500000f


	//   ....[67]....
        /*1098*/ 	.word	0x0500000f


	//   ....[68]....
        /*109c*/ 	.word	0x0500000f


	//   ....[69]....
        /*10a0*/ 	.word	0x0500000f


	//   ....[70]....
        /*10a4*/ 	.word	0x0500000f


	//   ....[71]....
        /*10a8*/ 	.word	0x0500000f


	//   ....[72]....
        /*10ac*/ 	.word	0x0500000f


	//   ....[73]....
        /*10b0*/ 	.word	0x0500000f


	//   ....[74]....
        /*10b4*/ 	.word	0x0500000f


	//   ....[75]....
        /*10b8*/ 	.word	0x0500000f


	//   ....[76]....
        /*10bc*/ 	.word	0x0500000f


	//   ....[77]....
        /*10c0*/ 	.word	0x0500000f


	//   ....[78]....
        /*10c4*/ 	.word	0x0500000f


	//   ....[79]....
        /*10c8*/ 	.word	0x0500000f


	//   ....[80]....
        /*10cc*/ 	.word	0x0500000f


	//   ....[81]....
        /*10d0*/ 	.word	0x0500000f


	//   ....[82]....
        /*10d4*/ 	.word	0x0500000f


	//   ....[83]....
        /*10d8*/ 	.word	0x0500000f


	//   ....[84]....
        /*10dc*/ 	.word	0x0500000f


	//   ....[85]....
        /*10e0*/ 	.word	0x0500000f


	//   ....[86]....
        /*10e4*/ 	.word	0x0500000f


	//   ....[87]....
        /*10e8*/ 	.word	0x0500000f


	//   ....[88]....
        /*10ec*/ 	.word	0x0500000f


	//   ....[89]....
        /*10f0*/ 	.word	0x0500000f


	//   ....[90]....
        /*10f4*/ 	.word	0x0500000f


	//   ....[91]....
        /*10f8*/ 	.word	0x0500000f


	//   ....[92]....
        /*10fc*/ 	.word	0x0500000f


	//   ....[93]....
        /*1100*/ 	.word	0x0500000f


	//   ....[94]....
        /*1104*/ 	.word	0x0500000f


	//   ....[95]....
        /*1108*/ 	.word	0x0500000f


	//   ....[96]....
        /*110c*/ 	.word	0x0500000f


	//   ....[97]....
        /*1110*/ 	.word	0x0500000f


	//   ....[98]....
        /*1114*/ 	.word	0x0500000f


	//   ....[99]....
        /*1118*/ 	.word	0x0500000f


	//   ....[100]....
        /*111c*/ 	.word	0x0500000f


	//   ....[101]....
        /*1120*/ 	.word	0x0500000f


	//   ....[102]....
        /*1124*/ 	.word	0x0500000f


	//   ....[103]....
        /*1128*/ 	.word	0x0500000f


	//   ....[104]....
        /*112c*/ 	.word	0x0500000f


	//   ....[105]....
        /*1130*/ 	.word	0x0500000f


	//   ....[106]....
        /*1134*/ 	.word	0x0500000f


	//   ....[107]....
        /*1138*/ 	.word	0x0500000f


	//   ....[108]....
        /*113c*/ 	.word	0x0500000f


	//   ....[109]....
        /*1140*/ 	.word	0x0500000f


	//   ....[110]....
        /*1144*/ 	.word	0x0500000f


	//   ....[111]....
        /*1148*/ 	.word	0x0500000f


	//   ....[112]....
        /*114c*/ 	.word	0x0500000f


	//   ....[113]....
        /*1150*/ 	.word	0x0500000f


	//   ....[114]....
        /*1154*/ 	.word	0x0500000f


	//   ....[115]....
        /*1158*/ 	.word	0x0500000f


	//   ....[116]....
        /*115c*/ 	.word	0x0500000f


	//   ....[117]....
        /*1160*/ 	.word	0x0500000f


	//   ....[118]....
        /*1164*/ 	.word	0x0500000f


	//   ....[119]....
        /*1168*/ 	.word	0x0500000f


	//   ....[120]....
        /*116c*/ 	.word	0x0500000f


	//   ....[121]....
        /*1170*/ 	.word	0x0500000f


	//   ....[122]....
        /*1174*/ 	.word	0x0500000f


	//   ....[123]....
        /*1178*/ 	.word	0x0500000f


	//   ....[124]....
        /*117c*/ 	.word	0x0500000f


	//   ....[125]....
        /*1180*/ 	.word	0x0500000f


	//   ....[126]....
        /*1184*/ 	.word	0x0500000f


	//   ....[127]....
        /*1188*/ 	.word	0x0500000f


	//   ....[128]....
        /*118c*/ 	.word	0x0500000f


	//   ....[129]....
        /*1190*/ 	.word	0x0500000f


	//   ....[130]....
        /*1194*/ 	.word	0x0500000f


	//   ....[131]....
        /*1198*/ 	.word	0x0500000f


	//   ....[132]....
        /*119c*/ 	.word	0x0500000f


	//   ....[133]....
        /*11a0*/ 	.word	0x0500000f


	//   ....[134]....
        /*11a4*/ 	.word	0x0500000f


	//   ....[135]....
        /*11a8*/ 	.word	0x0500000f


	//   ....[136]....
        /*11ac*/ 	.word	0x0500000f


	//   ....[137]....
        /*11b0*/ 	.word	0x0500000f


	//   ....[138]....
        /*11b4*/ 	.word	0x0500000f


	//   ....[139]....
        /*11b8*/ 	.word	0x0500000f


	//   ....[140]....
        /*11bc*/ 	.word	0x0500000f


	//   ....[141]....
        /*11c0*/ 	.word	0x0500000f


	//   ....[142]....
        /*11c4*/ 	.word	0x0500000f


	//   ....[143]....
        /*11c8*/ 	.word	0x0500000f


	//   ....[144]....
        /*11cc*/ 	.word	0x0500000f


	//   ....[145]....
        /*11d0*/ 	.word	0x0500000f


	//   ....[146]....
        /*11d4*/ 	.word	0x0500000f


	//   ....[147]....
        /*11d8*/ 	.word	0x0500000f


	//   ....[148]....
        /*11dc*/ 	.word	0x0500000f


	//   ....[149]....
        /*11e0*/ 	.word	0x0500000f


	//   ....[150]....
        /*11e4*/ 	.word	0x0500000f


	//   ....[151]....
        /*11e8*/ 	.word	0x0500000f


	//   ....[152]....
        /*11ec*/ 	.word	0x0500000f


	//   ....[153]....
        /*11f0*/ 	.word	0x0500000f


	//   ....[154]....
        /*11f4*/ 	.word	0x0500000f


	//   ....[155]....
        /*11f8*/ 	.word	0x0500000f


	//   ....[156]....
        /*11fc*/ 	.word	0x0500000f


	//   ....[157]....
        /*1200*/ 	.word	0x0500000f


	//   ....[158]....
        /*1204*/ 	.word	0x0500000f


	//   ....[159]....
        /*1208*/ 	.word	0x0500000f


	//   ....[160]....
        /*120c*/ 	.word	0x0500000f


	//   ....[161]....
        /*1210*/ 	.word	0x0500000f


	//   ....[162]....
        /*1214*/ 	.word	0x0500000f


	//   ....[163]....
        /*1218*/ 	.word	0x0500000f


	//   ....[164]....
        /*121c*/ 	.word	0x0500000f


	//   ....[165]....
        /*1220*/ 	.word	0x0500000f


	//   ....[166]....
        /*1224*/ 	.word	0x0500000f


	//   ....[167]....
        /*1228*/ 	.word	0x0500000f


	//   ....[168]....
        /*122c*/ 	.word	0x0500000f


	//   ....[169]....
        /*1230*/ 	.word	0x0500000f


	//   ....[170]....
        /*1234*/ 	.word	0x0500000f


	//   ....[171]....
        /*1238*/ 	.word	0x0500000f


	//   ....[172]....
        /*123c*/ 	.word	0x0500000f


	//   ....[173]....
        /*1240*/ 	.word	0x0500000f


	//   ....[174]....
        /*1244*/ 	.word	0x0500000f


	//   ....[175]....
        /*1248*/ 	.word	0x0500000f


	//   ....[176]....
        /*124c*/ 	.word	0x0500000f


	//   ....[177]....
        /*1250*/ 	.word	0x0500000f


	//   ....[178]....
        /*1254*/ 	.word	0x0500000f


	//   ....[179]....
        /*1258*/ 	.word	0x0500000f


	//   ....[180]....
        /*125c*/ 	.word	0x0500000f


	//   ....[181]....
        /*1260*/ 	.word	0x0500000f


	//   ....[182]....
        /*1264*/ 	.word	0x0500000f


	//   ....[183]....
        /*1268*/ 	.word	0x0500000f


	//   ....[184]....
        /*126c*/ 	.word	0x0500000f


	//   ....[185]....
        /*1270*/ 	.word	0x0500000f


	//   ....[186]....
        /*1274*/ 	.word	0x0500000f


	//   ....[187]....
        /*1278*/ 	.word	0x0500000f


	//   ....[188]....
        /*127c*/ 	.word	0x0500000f


	//   ....[189]....
        /*1280*/ 	.word	0x0500000f


	//   ....[190]....
        /*1284*/ 	.word	0x0500000f


	//   ....[191]....
        /*1288*/ 	.word	0x0500000f


	//   ....[192]....
        /*128c*/ 	.word	0x0500000f


	//   ....[193]....
        /*1290*/ 	.word	0x0500000f


	//   ....[194]....
        /*1294*/ 	.word	0x0500000f


	//   ....[195]....
        /*1298*/ 	.word	0x0500000f


	//   ....[196]....
        /*129c*/ 	.word	0x0500000f


	//   ....[197]....
        /*12a0*/ 	.word	0x0500000f


	//   ....[198]....
        /*12a4*/ 	.word	0x0500000f


	//   ....[199]....
        /*12a8*/ 	.word	0x0500000f


	//   ....[200]....
        /*12ac*/ 	.word	0x0500000f


	//   ....[201]....
        /*12b0*/ 	.word	0x0500000f


	//   ....[202]....
        /*12b4*/ 	.word	0x0500000f


	//   ....[203]....
        /*12b8*/ 	.word	0x0500000f


	//   ....[204]....
        /*12bc*/ 	.word	0x0500000f


	//   ....[205]....
        /*12c0*/ 	.word	0x0500000f


	//   ....[206]....
        /*12c4*/ 	.word	0x0500000f


	//----- nvinfo : EIATTR_COOP_GROUP_INSTR_OFFSETS
	.align		4
.L_324:
        /*12c8*/ 	.byte	0x04, 0x28
        /*12ca*/ 	.short	(.L_326 - .L_325)


	//   ....[0]....
.L_325:
        /*12cc*/ 	.word	0x00000070


	//   ....[1]....
        /*12d0*/ 	.word	0x00000140


	//   ....[2]....
        /*12d4*/ 	.word	0x00000190


	//   ....[3]....
        /*12d8*/ 	.word	0x000003c0


	//   ....[4]....
        /*12dc*/ 	.word	0x00000520


	//   ....[5]....
        /*12e0*/ 	.word	0x00000640


	//   ....[6]....
        /*12e4*/ 	.word	0x000007a0


	//   ....[7]....
        /*12e8*/ 	.word	0x00003fa0


	//   ....[8]....
        /*12ec*/ 	.word	0x00003fb0


	//   ....[9]....
        /*12f0*/ 	.word	0x00006cb0


	//   ....[10]....
        /*12f4*/ 	.word	0x00006cc0


	//   ....[11]....
        /*12f8*/ 	.word	0x0000a1b0


	//   ....[12]....
        /*12fc*/ 	.word	0x0000a1c0


	//   ....[13]....
        /*1300*/ 	.word	0x0000d120


	//   ....[14]....
        /*1304*/ 	.word	0x0000d130


	//   ....[15]....
        /*1308*/ 	.word	0x000101f0


	//   ....[16]....
        /*130c*/ 	.word	0x00010200


	//   ....[17]....
        /*1310*/ 	.word	0x000104a0


	//   ....[18]....
        /*1314*/ 	.word	0x000104b0


	//   ....[19]....
        /*1318*/ 	.word	0x00010a30


	//   ....[20]....
        /*131c*/ 	.word	0x00010a50


	//   ....[21]....
        /*1320*/ 	.word	0x00010c90


	//   ....[22]....
        /*1324*/ 	.word	0x00010cb0


	//   ....[23]....
        /*1328*/ 	.word	0x00011810


	//   ....[24]....
        /*132c*/ 	.word	0x00012180


	//   ....[25]....
        /*1330*/ 	.word	0x00012190


	//   ....[26]....
        /*1334*/ 	.word	0x000121a0


	//   ....[27]....
        /*1338*/ 	.word	0x000121b0


	//   ....[28]....
        /*133c*/ 	.word	0x00015900


	//   ....[29]....
        /*1340*/ 	.word	0x00015910


	//   ....[30]....
        /*1344*/ 	.word	0x00015920


	//   ....[31]....
        /*1348*/ 	.word	0x00015930


	//   ....[32]....
        /*134c*/ 	.word	0x0001a540


	//   ....[33]....
        /*1350*/ 	.word	0x0001b210


	//   ....[34]....
        /*1354*/ 	.word	0x0001b220


	//   ....[35]....
        /*1358*/ 	.word	0x0001b240


	//   ....[36]....
        /*135c*/ 	.word	0x0001bca0


	//   ....[37]....
        /*1360*/ 	.word	0x0001bcd0


	//   ....[38]....
        /*1364*/ 	.word	0x0001eed0


	//   ....[39]....
        /*1368*/ 	.word	0x0001f5c0


	//   ....[40]....
        /*136c*/ 	.word	0x000200f0


	//   ....[41]....
        /*1370*/ 	.word	0x00020110


	//   ....[42]....
        /*1374*/ 	.word	0x00020790


	//   ....[43]....
        /*1378*/ 	.word	0x000207c0


	//   ....[44]....
        /*137c*/ 	.word	0x00024010


	//   ....[45]....
        /*1380*/ 	.word	0x00024070


	//   ....[46]....
        /*1384*/ 	.word	0x00024560


	//   ....[47]....
        /*1388*/ 	.word	0x00024580


	//   ....[48]....
        /*138c*/ 	.word	0x00026380


	//   ....[49]....
        /*1390*/ 	.word	0x000263e0


	//   ....[50]....
        /*1394*/ 	.word	0x00026400


	//   ....[51]....
        /*1398*/ 	.word	0x00026420


	//   ....[52]....
        /*139c*/ 	.word	0x000273c0


	//   ....[53]....
        /*13a0*/ 	.word	0x000273f0


	//   ....[54]....
        /*13a4*/ 	.word	0x00027420


	//   ....[55]....
        /*13a8*/ 	.word	0x00027450


	//   ....[56]....
        /*13ac*/ 	.word	0x00027490


	//   ....[57]....
        /*13b0*/ 	.word	0x000274c0


	//   ....[58]....
        /*13b4*/ 	.word	0x000274f0


	//   ....[59]....
        /*13b8*/ 	.word	0x00027520


	//   ....[60]....
        /*13bc*/ 	.word	0x00027550


	//   ....[61]....
        /*13c0*/ 	.word	0x00027580


	//   ....[62]....
        /*13c4*/ 	.word	0x000275b0


	//   ....[63]....
        /*13c8*/ 	.word	0x000275f0


	//   ....[64]....
        /*13cc*/ 	.word	0x00027620


	//   ....[65]....
        /*13d0*/ 	.word	0x00027650


	//   ....[66]....
        /*13d4*/ 	.word	0x00027680


	//   ....[67]....
        /*13d8*/ 	.word	0x000276b0


	//   ....[68]....
        /*13dc*/ 	.word	0x000276e0


	//   ....[69]....
        /*13e0*/ 	.word	0x00027710


	//   ....[70]....
        /*13e4*/ 	.word	0x00027740


	//   ....[71]....
        /*13e8*/ 	.word	0x00027770


	//   ....[72]....
        /*13ec*/ 	.word	0x000277a0


	//   ....[73]....
        /*13f0*/ 	.word	0x000277d0


	//   ....[74]....
        /*13f4*/ 	.word	0x00027800


	//   ....[75]....
        /*13f8*/ 	.word	0x00027830


	//   ....[76]....
        /*13fc*/ 	.word	0x00027860


	//   ....[77]....
        /*1400*/ 	.word	0x00027890


	//   ....[78]....
        /*1404*/ 	.word	0x000278c0


	//   ....[79]....
        /*1408*/ 	.word	0x000278f0


	//   ....[80]....
        /*140c*/ 	.word	0x00027920


	//   ....[81]....
        /*1410*/ 	.word	0x00027950


	//   ....[82]....
        /*1414*/ 	.word	0x00027980


	//   ....[83]....
        /*1418*/ 	.word	0x000279b0


	//   ....[84]....
        /*141c*/ 	.word	0x000279e0


	//   ....[85]....
        /*1420*/ 	.word	0x00027a10


	//   ....[86]....
        /*1424*/ 	.word	0x00027a40


	//   ....[87]....
        /*1428*/ 	.word	0x00027a70


	//   ....[88]....
        /*142c*/ 	.word	0x00027aa0


	//   ....[89]....
        /*1430*/ 	.word	0x00027ad0


	//   ....[90]....
        /*1434*/ 	.word	0x00027b00


	//   ....[91]....
        /*1438*/ 	.word	0x00027b30


	//   ....[92]....
        /*143c*/ 	.word	0x00027b60


	//   ....[93]....
        /*1440*/ 	.word	0x00027b90


	//   ....[94]....
        /*1444*/ 	.word	0x00027bc0


	//   ....[95]....
        /*1448*/ 	.word	0x00027bf0


	//   ....[96]....
        /*144c*/ 	.word	0x00027c20


	//   ....[97]....
        /*1450*/ 	.word	0x00027c50


	//   ....[98]....
        /*1454*/ 	.word	0x00027c80


	//   ....[99]....
        /*1458*/ 	.word	0x00027cb0


	//   ....[100]....
        /*145c*/ 	.word	0x00027ce0


	//   ....[101]....
        /*1460*/ 	.word	0x00027d10


	//   ....[102]....
        /*1464*/ 	.word	0x00027d40


	//   ....[103]....
        /*1468*/ 	.word	0x00027d70


	//   ....[104]....
        /*146c*/ 	.word	0x00027da0


	//   ....[105]....
        /*1470*/ 	.word	0x00027dd0


	//   ....[106]....
        /*1474*/ 	.word	0x00027e00


	//   ....[107]....
        /*1478*/ 	.word	0x00027e30


	//   ....[108]....
        /*147c*/ 	.word	0x00027e60


	//   ....[109]....
        /*1480*/ 	.word	0x00027e90


	//   ....[110]....
        /*1484*/ 	.word	0x00027ec0


	//   ....[111]....
        /*1488*/ 	.word	0x00027ef0


	//   ....[112]....
        /*148c*/ 	.word	0x00027f20


	//   ....[113]....
        /*1490*/ 	.word	0x00027f50


	//   ....[114]....
        /*1494*/ 	.word	0x00027f80


	//   ....[115]....
        /*1498*/ 	.word	0x00027fb0


	//   ....[116]....
        /*149c*/ 	.word	0x00027fe0


	//   ....[117]....
        /*14a0*/ 	.word	0x00028010


	//   ....[118]....
        /*14a4*/ 	.word	0x00028040


	//   ....[119]....
        /*14a8*/ 	.word	0x00028070


	//   ....[120]....
        /*14ac*/ 	.word	0x000280a0


	//   ....[121]....
        /*14b0*/ 	.word	0x000280d0


	//   ....[122]....
        /*14b4*/ 	.word	0x00028100


	//   ....[123]....
        /*14b8*/ 	.word	0x00028110


	//   ....[124]....
        /*14bc*/ 	.word	0x00028120


	//   ....[125]....
        /*14c0*/ 	.word	0x00028130


	//   ....[126]....
        /*14c4*/ 	.word	0x00028140


	//   ....[127]....
        /*14c8*/ 	.word	0x00028150


	//   ....[128]....
        /*14cc*/ 	.word	0x00028160


	//   ....[129]....
        /*14d0*/ 	.word	0x00028170


	//   ....[130]....
        /*14d4*/ 	.word	0x00028180


	//   ....[131]....
        /*14d8*/ 	.word	0x00028190


	//   ....[132]....
        /*14dc*/ 	.word	0x000281a0


	//   ....[133]....
        /*14e0*/ 	.word	0x000281b0


	//   ....[134]....
        /*14e4*/ 	.word	0x000281c0


	//   ....[135]....
        /*14e8*/ 	.word	0x000281f0


	//   ....[136]....
        /*14ec*/ 	.word	0x00028220


	//   ....[137]....
        /*14f0*/ 	.word	0x00028230


	//   ....[138]....
        /*14f4*/ 	.word	0x00028260


	//   ....[139]....
        /*14f8*/ 	.word	0x00028290


	//   ....[140]....
        /*14fc*/ 	.word	0x000282c0


	//   ....[141]....
        /*1500*/ 	.word	0x000282d0


	//   ....[142]....
        /*1504*/ 	.word	0x00028300


	//   ....[143]....
        /*1508*/ 	.word	0x00028330


	//   ....[144]....
        /*150c*/ 	.word	0x00028360


	//   ....[145]....
        /*1510*/ 	.word	0x00028390


	//   ....[146]....
        /*1514*/ 	.word	0x000283c0


	//   ....[147]....
        /*1518*/ 	.word	0x000283f0


	//   ....[148]....
        /*151c*/ 	.word	0x00028df0


	//   ....[149]....
        /*1520*/ 	.word	0x00028e10


	//   ....[150]....
        /*1524*/ 	.word	0x00028e20


	//   ....[151]....
        /*1528*/ 	.word	0x00028e30


	//   ....[152]....
        /*152c*/ 	.word	0x000296e0


	//   ....[153]....
        /*1530*/ 	.word	0x000296f0


	//   ....[154]....
        /*1534*/ 	.word	0x000298a0


	//   ....[155]....
        /*1538*/ 	.word	0x000298b0


	//   ....[156]....
        /*153c*/ 	.word	0x00029a00


	//   ....[157]....
        /*1540*/ 	.word	0x00029a10


	//   ....[158]....
        /*1544*/ 	.word	0x00029b60


	//   ....[159]....
        /*1548*/ 	.word	0x00029b70


	//   ....[160]....
        /*154c*/ 	.word	0x00029f60


	//   ....[161]....
        /*1550*/ 	.word	0x00029f70


	//   ....[162]....
        /*1554*/ 	.word	0x0002ac20


	//   ....[163]....
        /*1558*/ 	.word	0x0002ac30


	//   ....[164]....
        /*155c*/ 	.word	0x0002c3f0


	//   ....[165]....
        /*1560*/ 	.word	0x0002c400


	//   ....[166]....
        /*1564*/ 	.word	0x0002c560


	//   ....[167]....
        /*1568*/ 	.word	0x0002c570


	//   ....[168]....
        /*156c*/ 	.word	0x0002c6c0


	//   ....[169]....
        /*1570*/ 	.word	0x0002c6d0


	//   ....[170]....
        /*1574*/ 	.word	0x0002c820


	//   ....[171]....
        /*1578*/ 	.word	0x0002c830


	//   ....[172]....
        /*157c*/ 	.word	0x0002c9d0


	//   ....[173]....
        /*1580*/ 	.word	0x0002cbe0


	//   ....[174]....
        /*1584*/ 	.word	0x0002cc10


	//   ....[175]....
        /*1588*/ 	.word	0x0002cc40


	//   ....[176]....
        /*158c*/ 	.word	0x0002cc70


	//   ....[177]....
        /*1590*/ 	.word	0x0002cca0


	//   ....[178]....
        /*1594*/ 	.word	0x0002ccd0


	//   ....[179]....
        /*1598*/ 	.word	0x0002ce60


	//   ....[180]....
        /*159c*/ 	.word	0x0002ce90


	//   ....[181]....
        /*15a0*/ 	.word	0x0002cec0


	//   ....[182]....
        /*15a4*/ 	.word	0x0002cef0


	//   ....[183]....
        /*15a8*/ 	.word	0x0002cf20


	//   ....[184]....
        /*15ac*/ 	.word	0x0002cf50


	//   ....[185]....
        /*15b0*/ 	.word	0x0002cfe0


	//   ....[186]....
        /*15b4*/ 	.word	0x0002d010


	//   ....[187]....
        /*15b8*/ 	.word	0x0002d020


	//   ....[188]....
        /*15bc*/ 	.word	0x0002d060


	//   ....[189]....
        /*15c0*/ 	.word	0x0002e650


	//   ....[190]....
        /*15c4*/ 	.word	0x00030cf0


	//   ....[191]....
        /*15c8*/ 	.word	0x00030d30


	//   ....[192]....
        /*15cc*/ 	.word	0x00030e50


	//   ....[193]....
        /*15d0*/ 	.word	0x00030e60


	//   ....[194]....
        /*15d4*/ 	.word	0x00030ef0


	//   ....[195]....
        /*15d8*/ 	.word	0x00030f00


	//   ....[196]....
        /*15dc*/ 	.word	0x00030f10


	//   ....[197]....
        /*15e0*/ 	.word	0x00030fa0


	//   ....[198]....
        /*15e4*/ 	.word	0x00031040


	//   ....[199]....
        /*15e8*/ 	.word	0x00031050


	//   ....[200]....
        /*15ec*/ 	.word	0x00031490


	//   ....[201]....
        /*15f0*/ 	.word	0x000314d0


	//   ....[202]....
        /*15f4*/ 	.word	0x00031500


	//   ....[203]....
        /*15f8*/ 	.word	0x000315f0


	//   ....[204]....
        /*15fc*/ 	.word	0x00031600


	//   ....[205]....
        /*1600*/ 	.word	0x00031690


	//   ....[206]....
        /*1604*/ 	.word	0x000316a0


	//   ....[207]....
        /*1608*/ 	.word	0x000316b0


	//   ....[208]....
        /*160c*/ 	.word	0x000316c0


	//   ....[209]....
        /*1610*/ 	.word	0x000317a0


	//   ....[210]....
        /*1614*/ 	.word	0x00031f10


	//   ....[211]....
        /*1618*/ 	.word	0x00031f40


	//   ....[212]....
        /*161c*/ 	.word	0x00031f60


	//   ....[213]....
        /*1620*/ 	.word	0x00031ff0


	//   ....[214]....
        /*1624*/ 	.word	0x00032010


	//   ....[215]....
        /*1628*/ 	.word	0x000320a0


	//   ....[216]....
        /*162c*/ 	.word	0x000320c0


	//   ....[217]....
        /*1630*/ 	.word	0x000320d0


	//   ....[218]....
        /*1634*/ 	.word	0x00032ac0


	//   ....[219]....
        /*1638*/ 	.word	0x00032ad0


	//   ....[220]....
        /*163c*/ 	.word	0x00032ae0


	//   ....[221]....
        /*1640*/ 	.word	0x00032b20


	//   ....[222]....
        /*1644*/ 	.word	0x00032b60


	//   ....[223]....
        /*1648*/ 	.word	0x00032b70


	//   ....[224]....
        /*164c*/ 	.word	0x00032bd0


	//   ....[225]....
        /*1650*/ 	.word	0x00032c00


	//   ....[226]....
        /*1654*/ 	.word	0x00032c40


	//   ....[227]....
        /*1658*/ 	.word	0x00032ca0


	//   ....[228]....
        /*165c*/ 	.word	0x000330b0


	//   ....[229]....
        /*1660*/ 	.word	0x000330c0


	//   ....[230]....
        /*1664*/ 	.word	0x000330d0


	//   ....[231]....
        /*1668*/ 	.word	0x000330e0


	//   ....[232]....
        /*166c*/ 	.word	0x000330f0


	//   ....[233]....
        /*1670*/ 	.word	0x00033150


	//   ....[234]....
        /*1674*/ 	.word	0x00033160


	//   ....[235]....
        /*1678*/ 	.word	0x000331c0


	//   ....[236]....
        /*167c*/ 	.word	0x000331f0


	//   ....[237]....
        /*1680*/ 	.word	0x00033230


	//   ....[238]....
        /*1684*/ 	.word	0x00034840


	//   ....[239]....
        /*1688*/ 	.word	0x00034870


	//   ....[240]....
        /*168c*/ 	.word	0x000348d0


	//   ....[241]....
        /*1690*/ 	.word	0x00034900


	//   ....[242]....
        /*1694*/ 	.word	0x00034930


	//   ....[243]....
        /*1698*/ 	.word	0x00034960


	//   ....[244]....
        /*169c*/ 	.word	0x00034990


	//   ....[245]....
        /*16a0*/ 	.word	0x000349c0


	//   ....[246]....
        /*16a4*/ 	.word	0x00034b60


	//   ....[247]....
        /*16a8*/ 	.word	0x00034b90


	//   ....[248]....
        /*16ac*/ 	.word	0x00034bc0


	//   ....[249]....
        /*16b0*/ 	.word	0x00034bf0


	//   ....[250]....
        /*16b4*/ 	.word	0x00034c20


	//   ....[251]....
        /*16b8*/ 	.word	0x00034c50


	//   ....[252]....
        /*16bc*/ 	.word	0x00034d10


	//   ....[253]....
        /*16c0*/ 	.word	0x00034d30


	//   ....[254]....
        /*16c4*/ 	.word	0x00034d50


	//   ....[255]....
        /*16c8*/ 	.word	0x00034db0


	//   ....[0]....
        /*16cc*/ 	.word	0x000357f0


	//   ....[1]....
        /*16d0*/ 	.word	0x00035b90


	//   ....[2]....
        /*16d4*/ 	.word	0x00035c20


	//   ....[3]....
        /*16d8*/ 	.word	0x00035cc0


	//   ....[4]....
        /*16dc*/ 	.word	0x00035d50


	//   ....[5]....
        /*16e0*/ 	.word	0x00035e40


	//   ....[6]....
        /*16e4*/ 	.word	0x00035ed0


	//   ....[7]....
        /*16e8*/ 	.word	0x00035f70


	//   ....[8]....
        /*16ec*/ 	.word	0x00036000


	//   ....[9]....
        /*16f0*/ 	.word	0x000360f0


	//   ....[10]....
        /*16f4*/ 	.word	0x00036180


	//   ....[11]....
        /*16f8*/ 	.word	0x00036220


	//   ....[12]....
        /*16fc*/ 	.word	0x000362b0


	//   ....[13]....
        /*1700*/ 	.word	0x00036390


	//   ....[14]....
        /*1704*/ 	.word	0x00036430


	//   ....[15]....
        /*1708*/ 	.word	0x000364c0


	//   ....[16]....
        /*170c*/ 	.word	0x00036510


	//   ....[17]....
        /*1710*/ 	.word	0x00036560


	//   ....[18]....
        /*1714*/ 	.word	0x00036640


	//   ....[19]....
        /*1718*/ 	.word	0x000366d0


	//   ....[20]....
        /*171c*/ 	.word	0x00036720


	//   ....[21]....
        /*1720*/ 	.word	0x00036770


	//   ....[22]....
        /*1724*/ 	.word	0x00036aa0


	//   ....[23]....
        /*1728*/ 	.word	0x00036bc0


	//   ....[24]....
        /*172c*/ 	.word	0x00036ce0


	//   ....[25]....
        /*1730*/ 	.word	0x00036e00


	//   ....[26]....
        /*1734*/ 	.word	0x00036f20


	//   ....[27]....
        /*1738*/ 	.word	0x00037040


	//   ....[28]....
        /*173c*/ 	.word	0x00037160


	//   ....[29]....
        /*1740*/ 	.word	0x00037260


	//   ....[30]....
        /*1744*/ 	.word	0x000372e0


	//   ....[31]....
        /*1748*/ 	.word	0x00037350


	//   ....[32]....
        /*174c*/ 	.word	0x000373b0


	//   ....[33]....
        /*1750*/ 	.word	0x00037400


	//   ....[34]....
        /*1754*/ 	.word	0x00037480


	//   ....[35]....
        /*1758*/ 	.word	0x000374f0


	//   ....[36]....
        /*175c*/ 	.word	0x00037550


	//   ....[37]....
        /*1760*/ 	.word	0x000375a0


	//   ....[38]....
        /*1764*/ 	.word	0x00037620


	//   ....[39]....
        /*1768*/ 	.word	0x00037670


	//   ....[40]....
        /*176c*/ 	.word	0x000376d0


	//   ....[41]....
        /*1770*/ 	.word	0x00037720


	//   ....[42]....
        /*1774*/ 	.word	0x00037780


	//   ....[43]....
        /*1778*/ 	.word	0x00037810


	//   ....[44]....
        /*177c*/ 	.word	0x00037870


	//   ....[45]....
        /*1780*/ 	.word	0x000378c0


	//   ....[46]....
        /*1784*/ 	.word	0x00037920


	//   ....[47]....
        /*1788*/ 	.word	0x000379b0


	//   ....[48]....
        /*178c*/ 	.word	0x00037a10


	//   ....[49]....
        /*1790*/ 	.word	0x00037a60


	//   ....[50]....
        /*1794*/ 	.word	0x00037ac0


	//   ....[51]....
        /*1798*/ 	.word	0x00037b50


	//   ....[52]....
        /*179c*/ 	.word	0x00037bb0


	//   ....[53]....
        /*17a0*/ 	.word	0x00037c00


	//   ....[54]....
        /*17a4*/ 	.word	0x00037c60


	//   ....[55]....
        /*17a8*/ 	.word	0x00037cf0


	//   ....[56]....
        /*17ac*/ 	.word	0x00037d50


	//   ....[57]....
        /*17b0*/ 	.word	0x00037da0


	//   ....[58]....
        /*17b4*/ 	.word	0x00037e00


	//   ....[59]....
        /*17b8*/ 	.word	0x00037e90


	//   ....[60]....
        /*17bc*/ 	.word	0x00037ef0


	//   ....[61]....
        /*17c0*/ 	.word	0x00037f40


	//   ....[62]....
        /*17c4*/ 	.word	0x00037fa0


	//   ....[63]....
        /*17c8*/ 	.word	0x00038030


	//   ....[64]....
        /*17cc*/ 	.word	0x00038090


	//   ....[65]....
        /*17d0*/ 	.word	0x000380e0


	//   ....[66]....
        /*17d4*/ 	.word	0x00038140


	//   ....[67]....
        /*17d8*/ 	.word	0x000381d0


	//   ....[68]....
        /*17dc*/ 	.word	0x00038230


	//   ....[69]....
        /*17e0*/ 	.word	0x00038280


	//   ....[70]....
        /*17e4*/ 	.word	0x000382e0


	//   ....[71]....
        /*17e8*/ 	.word	0x00038370


	//   ....[72]....
        /*17ec*/ 	.word	0x000383d0


	//   ....[73]....
        /*17f0*/ 	.word	0x00038420


	//   ....[74]....
        /*17f4*/ 	.word	0x00038480


	//   ....[75]....
        /*17f8*/ 	.word	0x00038510


	//   ....[76]....
        /*17fc*/ 	.word	0x00038570


	//   ....[77]....
        /*1800*/ 	.word	0x000385c0


	//   ....[78]....
        /*1804*/ 	.word	0x00038620


	//   ....[79]....
        /*1808*/ 	.word	0x000386b0


	//   ....[80]....
        /*180c*/ 	.word	0x00038710


	//   ....[81]....
        /*1810*/ 	.word	0x00038760


	//   ....[82]....
        /*1814*/ 	.word	0x000387c0


	//   ....[83]....
        /*1818*/ 	.word	0x00038850


	//   ....[84]....
        /*181c*/ 	.word	0x000388b0


	//   ....[85]....
        /*1820*/ 	.word	0x00038900


	//   ....[86]....
        /*1824*/ 	.word	0x00038960


	//   ....[87]....
        /*1828*/ 	.word	0x000389f0


	//   ....[88]....
        /*182c*/ 	.word	0x00038a50


	//   ....[89]....
        /*1830*/ 	.word	0x00038aa0


	//   ....[90]....
        /*1834*/ 	.word	0x00038b20


	//   ....[91]....
        /*1838*/ 	.word	0x00038b70


	//   ....[92]....
        /*183c*/ 	.word	0x00038bd0


	//   ....[93]....
        /*1840*/ 	.word	0x00038c20


	//   ....[94]....
        /*1844*/ 	.word	0x00038ca0


	//   ....[95]....
        /*1848*/ 	.word	0x00038d10


	//   ....[96]....
        /*184c*/ 	.word	0x00038d70


	//   ....[97]....
        /*1850*/ 	.word	0x00038dc0


	//   ....[98]....
        /*1854*/ 	.word	0x00038e40


	//   ....[99]....
        /*1858*/ 	.word	0x00038e90


	//   ....[100]....
        /*185c*/ 	.word	0x00038ef0


	//   ....[101]....
        /*1860*/ 	.word	0x00038f40


	//   ....[102]....
        /*1864*/ 	.word	0x00038fc0


	//   ....[103]....
        /*1868*/ 	.word	0x00039030


	//   ....[104]....
        /*186c*/ 	.word	0x00039090


	//   ....[105]....
        /*1870*/ 	.word	0x000390e0


	//   ....[106]....
        /*1874*/ 	.word	0x00039160


	//   ....[107]....
        /*1878*/ 	.word	0x000391d0


	//   ....[108]....
        /*187c*/ 	.word	0x00039230


	//   ....[109]....
        /*1880*/ 	.word	0x00039280


	//   ....[110]....
        /*1884*/ 	.word	0x00039300


	//   ....[111]....
        /*1888*/ 	.word	0x00039370


	//   ....[112]....
        /*188c*/ 	.word	0x000393d0


	//   ....[113]....
        /*1890*/ 	.word	0x00039420


	//   ....[114]....
        /*1894*/ 	.word	0x000394f0


	//   ....[115]....
        /*1898*/ 	.word	0x00039570


	//   ....[116]....
        /*189c*/ 	.word	0x00039610


	//   ....[117]....
        /*18a0*/ 	.word	0x00039660


	//   ....[118]....
        /*18a4*/ 	.word	0x000396f0


	//   ....[119]....
        /*18a8*/ 	.word	0x00039740


	//   ....[120]....
        /*18ac*/ 	.word	0x000397d0


	//   ....[121]....
        /*18b0*/ 	.word	0x00039860


	//   ....[122]....
        /*18b4*/ 	.word	0x000398f0


	//   ....[123]....
        /*18b8*/ 	.word	0x00039980


	//   ....[124]....
        /*18bc*/ 	.word	0x00039a10


	//   ....[125]....
        /*18c0*/ 	.word	0x00039aa0


	//   ....[126]....
        /*18c4*/ 	.word	0x00039b20


	//   ....[127]....
        /*18c8*/ 	.word	0x00039b70


	//   ....[128]....
        /*18cc*/ 	.word	0x00039c10


	//   ....[129]....
        /*18d0*/ 	.word	0x00039ca0


	//   ....[130]....
        /*18d4*/ 	.word	0x00039d20


	//   ....[131]....
        /*18d8*/ 	.word	0x00039d70


	//   ....[132]....
        /*18dc*/ 	.word	0x00039e00


	//   ....[133]....
        /*18e0*/ 	.word	0x00039e90


	//   ....[134]....
        /*18e4*/ 	.word	0x00039f20


	//   ....[135]....
        /*18e8*/ 	.word	0x00039fb0


	//   ....[136]....
        /*18ec*/ 	.word	0x0003a040


	//   ....[137]....
        /*18f0*/ 	.word	0x0003a0d0


	//   ....[138]....
        /*18f4*/ 	.word	0x0003a190


	//   ....[139]....
        /*18f8*/ 	.word	0x0003a460


	//   ....[140]....
        /*18fc*/ 	.word	0x0003a560


	//   ....[141]....
        /*1900*/ 	.word	0x0003a600


	//   ....[142]....
        /*1904*/ 	.word	0x0003a780


	//   ....[143]....
        /*1908*/ 	.word	0x0003a810


	//   ....[144]....
        /*190c*/ 	.word	0x0003a870


	//   ....[145]....
        /*1910*/ 	.word	0x0003a970


	//   ....[146]....
        /*1914*/ 	.word	0x0003a9d0


	//   ....[147]....
        /*1918*/ 	.word	0x0003aab0


	//   ....[148]....
        /*191c*/ 	.word	0x0003aba0


	//   ....[149]....
        /*1920*/ 	.word	0x0003ac70


	//   ....[150]....
        /*1924*/ 	.word	0x0003ade0


	//   ....[151]....
        /*1928*/ 	.word	0x0003aea0


	//   ....[152]....
        /*192c*/ 	.word	0x0003aff0


	//   ....[153]....
        /*1930*/ 	.word	0x0003b040


	//   ....[154]....
        /*1934*/ 	.word	0x0003b140


	//   ....[155]....
        /*1938*/ 	.word	0x0003b1f0


	//   ....[156]....
        /*193c*/ 	.word	0x0003b250


	//   ....[157]....
        /*1940*/ 	.word	0x0003b330


	//   ....[158]....
        /*1944*/ 	.word	0x0003b3e0


	//   ....[159]....
        /*1948*/ 	.word	0x0003b4b0


	//   ....[160]....
        /*194c*/ 	.word	0x0003b560


	//   ....[161]....
        /*1950*/ 	.word	0x0003b5c0


	//   ....[162]....
        /*1954*/ 	.word	0x0003b620


	//   ....[163]....
        /*1958*/ 	.word	0x0003b720


	//   ....[164]....
        /*195c*/ 	.word	0x0003b780


	//   ....[165]....
        /*1960*/ 	.word	0x0003b880


	//   ....[166]....
        /*1964*/ 	.word	0x0003b8e0


	//   ....[167]....
        /*1968*/ 	.word	0x0003b9c0


	//   ....[168]....
        /*196c*/ 	.word	0x0003baf0


	//   ....[169]....
        /*1970*/ 	.word	0x0003bb80


	//   ....[170]....
        /*1974*/ 	.word	0x0003bbe0


	//   ....[171]....
        /*1978*/ 	.word	0x0003bcc0


	//   ....[172]....
        /*197c*/ 	.word	0x0003bd20


	//   ....[173]....
        /*1980*/ 	.word	0x0003bdf0


	//   ....[174]....
        /*1984*/ 	.word	0x0003be50


	//   ....[175]....
        /*1988*/ 	.word	0x0003bf20


	//   ....[176]....
        /*198c*/ 	.word	0x0003bf80


	//   ....[177]....
        /*1990*/ 	.word	0x0003c050


	//   ....[178]....
        /*1994*/ 	.word	0x0003c140


	//   ....[179]....
        /*1998*/ 	.word	0x0003c1d0


	//   ....[180]....
        /*199c*/ 	.word	0x0003c230


	//   ....[181]....
        /*19a0*/ 	.word	0x0003c300


	//   ....[182]....
        /*19a4*/ 	.word	0x0003c360


	//   ....[183]....
        /*19a8*/ 	.word	0x0003c430


	//   ....[184]....
        /*19ac*/ 	.word	0x0003c490


	//   ....[185]....
        /*19b0*/ 	.word	0x0003c560


	//   ....[186]....
        /*19b4*/ 	.word	0x0003c5c0


	//   ....[187]....
        /*19b8*/ 	.word	0x0003c690


	//   ....[188]....
        /*19bc*/ 	.word	0x0003c860


	//   ....[189]....
        /*19c0*/ 	.word	0x0003c900


	//   ....[190]....
        /*19c4*/ 	.word	0x0003ca70


	//   ....[191]....
        /*19c8*/ 	.word	0x0003cae0


	//   ....[192]....
        /*19cc*/ 	.word	0x0003cb50


	//   ....[193]....
        /*19d0*/ 	.word	0x0003cbc0


	//   ....[194]....
        /*19d4*/ 	.word	0x0003cc30


	//   ....[195]....
        /*19d8*/ 	.word	0x0003ccb0


	//   ....[196]....
        /*19dc*/ 	.word	0x0003cd30


	//   ....[197]....
        /*19e0*/ 	.word	0x0003cdc0


	//   ....[198]....
        /*19e4*/ 	.word	0x0003ce30


	//   ....[199]....
        /*19e8*/ 	.word	0x0003cea0


	//   ....[200]....
        /*19ec*/ 	.word	0x0003cf10


	//   ....[201]....
        /*19f0*/ 	.word	0x0003cf90


	//   ....[202]....
        /*19f4*/ 	.word	0x0003d000


	//   ....[203]....
        /*19f8*/ 	.word	0x0003d090


	//   ....[204]....
        /*19fc*/ 	.word	0x0003d0f0


	//   ....[205]....
        /*1a00*/ 	.word	0x0003d180


	//   ....[206]....
        /*1a04*/ 	.word	0x0003d2b0


	//----- nvinfo : EIATTR_REG_RECONFIG
	.align		4
.L_326:
        /*1a08*/ 	.byte	0x01, 0x54
	.zero		2


	//----- nvinfo : EIATTR_SYSCALL_OFFSETS
	.align		4
        /*1a0c*/ 	.byte	0x04, 0x46
        /*1a0e*/ 	.short	(.L_328 - .L_327)


	//   ....[0]....
.L_327:
        /*1a10*/ 	.word	0x00002540


	//   ....[1]....
        /*1a14*/ 	.word	0x00002690


	//   ....[2]....
        /*1a18*/ 	.word	0x000119c0


	//   ....[3]....
        /*1a1c*/ 	.word	0x00011f00


	//   ....[4]....
        /*1a20*/ 	.word	0x0002ff80


	//   ....[5]....
        /*1a24*/ 	.word	0x00030110


	//   ....[6]....
        /*1a28*/ 	.word	0x00030260


	//   ....[7]....
        /*1a2c*/ 	.word	0x000303a0


	//   ....[8]....
        /*1a30*/ 	.word	0x00031bc0


	//----- nvinfo : EIATTR_MBARRIER_INSTR_OFFSETS
	.align		4
.L_328:
        /*1a34*/ 	.byte	0x04, 0x39
        /*1a36*/ 	.short	(.L_330 - .L_329)


	//   ....[0]....
.L_329:
        /*1a38*/ 	.word	0x00000270
        /*1a3c*/ 	.word	0x000000ff
        /*1a40*/ 	.word	0x00033400
        /*1a44*/ 	.short	0x0100
        /*1a46*/ 	.byte	0x08
	.zero		1


	//   ....[1]....
        /*1a48*/ 	.word	0x00000280
        /*1a4c*/ 	.word	0x000000ff
        /*1a50*/ 	.word	0x00033420
        /*1a54*/ 	.short	0x0100
        /*1a56*/ 	.byte	0x08
	.zero		1


	//   ....[2]....
        /*1a58*/ 	.word	0x00000370
        /*1a5c*/ 	.word	0x000000ff
        /*1a60*/ 	.word	0x00033430
        /*1a64*/ 	.short	0x0100
        /*1a66*/ 	.byte	0x08
	.zero		1


	//   ....[3]....
        /*1a68*/ 	.word	0x00000380
        /*1a6c*/ 	.word	0x000000ff
        /*1a70*/ 	.word	0x00033440
        /*1a74*/ 	.short	0x0100
        /*1a76*/ 	.byte	0x08
	.zero		1


	//   ....[4]....
        /*1a78*/ 	.word	0x00000390
        /*1a7c*/ 	.word	0x000000ff
        /*1a80*/ 	.word	0x00033438
        /*1a84*/ 	.short	0x0100
        /*1a86*/ 	.byte	0x08
	.zero		1


	//   ....[5]....
        /*1a88*/ 	.word	0x000003a0
        /*1a8c*/ 	.word	0x000000ff
        /*1a90*/ 	.word	0x00033448
        /*1a94*/ 	.short	0x0100
        /*1a96*/ 	.byte	0x08
	.zero		1


	//   ....[6]....
        /*1a98*/ 	.word	0x000004d0
        /*1a9c*/ 	.word	0x000000ff
        /*1aa0*/ 	.word	0x00033450
        /*1aa4*/ 	.short	0x0100
        /*1aa6*/ 	.byte	0x08
	.zero		1


	//   ....[7]....
        /*1aa8*/ 	.word	0x000004e0
        /*1aac*/ 	.word	0x000000ff
        /*1ab0*/ 	.word	0x00033460
        /*1ab4*/ 	.short	0x0100
        /*1ab6*/ 	.byte	0x08
	.zero		1


	//   ....[8]....
        /*1ab8*/ 	.word	0x000004f0
        /*1abc*/ 	.word	0x000000ff
        /*1ac0*/ 	.word	0x00033458
        /*1ac4*/ 	.short	0x0100
        /*1ac6*/ 	.byte	0x08
	.zero		1


	//   ....[9]....
        /*1ac8*/ 	.word	0x00000500
        /*1acc*/ 	.word	0x000000ff
        /*1ad0*/ 	.word	0x00033468
        /*1ad4*/ 	.short	0x0100
        /*1ad6*/ 	.byte	0x08
	.zero		1


	//   ....[10]....
        /*1ad8*/ 	.word	0x000005f0
        /*1adc*/ 	.word	0x000000ff
        /*1ae0*/ 	.word	0x00033470
        /*1ae4*/ 	.short	0x0100
        /*1ae6*/ 	.byte	0x06
	.zero		1


	//   ....[11]....
        /*1ae8*/ 	.word	0x00000600
        /*1aec*/ 	.word	0x000000ff
        /*1af0*/ 	.word	0x00033480
        /*1af4*/ 	.short	0x0100
        /*1af6*/ 	.byte	0x06
	.zero		1


	//   ....[12]....
        /*1af8*/ 	.word	0x00000610
        /*1afc*/ 	.word	0x000000ff
        /*1b00*/ 	.word	0x00033478
        /*1b04*/ 	.short	0x0100
        /*1b06*/ 	.byte	0x06
	.zero		1


	//   ....[13]....
        /*1b08*/ 	.word	0x00000620
        /*1b0c*/ 	.word	0x000000ff
        /*1b10*/ 	.word	0x00033488
        /*1b14*/ 	.short	0x0100
        /*1b16*/ 	.byte	0x06
	.zero		1


	//   ....[14]....
        /*1b18*/ 	.word	0x00000750
        /*1b1c*/ 	.word	0x000000ff
        /*1b20*/ 	.word	0x00033490
        /*1b24*/ 	.short	0x0100
        /*1b26*/ 	.byte	0x08
	.zero		1


	//   ....[15]....
        /*1b28*/ 	.word	0x00000760
        /*1b2c*/ 	.word	0x000000ff
        /*1b30*/ 	.word	0x000334a0
        /*1b34*/ 	.short	0x0100
        /*1b36*/ 	.byte	0x08
	.zero		1


	//   ....[16]....
        /*1b38*/ 	.word	0x00000770
        /*1b3c*/ 	.word	0x000000ff
        /*1b40*/ 	.word	0x00033498
        /*1b44*/ 	.short	0x0100
        /*1b46*/ 	.byte	0x08
	.zero		1


	//   ....[17]....
        /*1b48*/ 	.word	0x00000780
        /*1b4c*/ 	.word	0x000000ff
        /*1b50*/ 	.word	0x000334a8
        /*1b54*/ 	.short	0x0100
        /*1b56*/ 	.byte	0x08
	.zero		1


	//   ....[18]....
        /*1b58*/ 	.word	0x000008c0
        /*1b5c*/ 	.word	0x000000ff
        /*1b60*/ 	.word	0x000334b0
        /*1b64*/ 	.short	0x0100
        /*1b66*/ 	.byte	0x08
	.zero		1


	//   ....[19]....
        /*1b68*/ 	.word	0x000008d0
        /*1b6c*/ 	.word	0x000000ff
        /*1b70*/ 	.word	0x000334c0
        /*1b74*/ 	.short	0x0100
        /*1b76*/ 	.byte	0x08
	.zero		1


	//   ....[20]....
        /*1b78*/ 	.word	0x000008e0
        /*1b7c*/ 	.word	0x000000ff
        /*1b80*/ 	.word	0x000334b8
        /*1b84*/ 	.short	0x0100
        /*1b86*/ 	.byte	0x08
	.zero		1


	//   ....[21]....
        /*1b88*/ 	.word	0x000008f0
        /*1b8c*/ 	.word	0x000000ff
        /*1b90*/ 	.word	0x000334c8
        /*1b94*/ 	.short	0x0100
        /*1b96*/ 	.byte	0x08
	.zero		1


	//   ....[22]....
        /*1b98*/ 	.word	0x00003f50
        /*1b9c*/ 	.word	0x0000005d
        /*1ba0*/ 	.word	0x00033490
        /*1ba4*/ 	.short	0x010a
        /*1ba6*/ 	.byte	0x3f
	.zero		1


	//   ....[23]....
        /*1ba8*/ 	.word	0x0000a140
        /*1bac*/ 	.word	0x0000005d
        /*1bb0*/ 	.word	0x00033490
        /*1bb4*/ 	.short	0x010a
        /*1bb6*/ 	.byte	0x3f
	.zero		1


	//   ....[24]....
        /*1bb8*/ 	.word	0x00010000
        /*1bbc*/ 	.word	0x0000005d
        /*1bc0*/ 	.word	0x00033490
        /*1bc4*/ 	.short	0x010a
        /*1bc6*/ 	.byte	0x3f
	.zero		1


	//   ....[25]....
        /*1bc8*/ 	.word	0x00010800
        /*1bcc*/ 	.word	0x0000000b
        /*1bd0*/ 	.word	0x00000000
        /*1bd4*/ 	.short	0x0101
        /*1bd6*/ 	.byte	0x3f
	.zero		1


	//   ....[26]....
        /*1bd8*/ 	.word	0x00010840
        /*1bdc*/ 	.word	0x0000005d
        /*1be0*/ 	.word	0x000334b0
        /*1be4*/ 	.short	0x010a
        /*1be6*/ 	.byte	0x3f
	.zero		1


	//   ....[27]....
        /*1be8*/ 	.word	0x00010fc0
        /*1bec*/ 	.word	0x0000005d
        /*1bf0*/ 	.word	0x00000000
        /*1bf4*/ 	.short	0x0101
        /*1bf6*/ 	.byte	0x3f
	.zero		1


	//   ....[28]....
        /*1bf8*/ 	.word	0x00011c80
        /*1bfc*/ 	.word	0x00000012
        /*1c00*/ 	.word	0x00033400
        /*1c04*/ 	.short	0x010a
        /*1c06*/ 	.byte	0x3f
	.zero		1


	//   ....[29]....
        /*1c08*/ 	.word	0x00011cd0
        /*1c0c*/ 	.word	0x00000012
        /*1c10*/ 	.word	0x00033400
        /*1c14*/ 	.short	0x010a
        /*1c16*/ 	.byte	0x3f
	.zero		1


	//   ....[30]....
        /*1c18*/ 	.word	0x00012780
        /*1c1c*/ 	.word	0x00000012
        /*1c20*/ 	.word	0x00033400
        /*1c24*/ 	.short	0x010a
        /*1c26*/ 	.byte	0x3f
	.zero		1


	//   ....[31]....
        /*1c28*/ 	.word	0x00015d40
        /*1c2c*/ 	.word	0x00000012
        /*1c30*/ 	.word	0x00033400
        /*1c34*/ 	.short	0x010a
        /*1c36*/ 	.byte	0x3f
	.zero		1


	//   ....[32]....
        /*1c38*/ 	.word	0x00018eb0
        /*1c3c*/ 	.word	0x00000000
        /*1c40*/ 	.word	0x00033430
        /*1c44*/ 	.short	0x010a
        /*1c46*/ 	.byte	0x3f
	.zero		1


	//   ....[33]....
        /*1c48*/ 	.word	0x00018ef0
        /*1c4c*/ 	.word	0x00000000
        /*1c50*/ 	.word	0x00033430
        /*1c54*/ 	.short	0x010a
        /*1c56*/ 	.byte	0x3f
	.zero		1


	//   ....[34]....
        /*1c58*/ 	.word	0x0001c610
        /*1c5c*/ 	.word	0x00000000
        /*1c60*/ 	.word	0x00000000
        /*1c64*/ 	.short	0x0101
        /*1c66*/ 	.byte	0x3f
	.zero		1


	//   ....[35]....
        /*1c68*/ 	.word	0x0001d5a0
        /*1c6c*/ 	.word	0x00000005
        /*1c70*/ 	.word	0x00033430
        /*1c74*/ 	.short	0x010a
        /*1c76*/ 	.byte	0x3f
	.zero		1


	//   ....[36]....
        /*1c78*/ 	.word	0x0001d5f0
        /*1c7c*/ 	.word	0x00000005
        /*1c80*/ 	.word	0x00033430
        /*1c84*/ 	.short	0x010a
        /*1c86*/ 	.byte	0x3f
	.zero		1


	//   ....[37]....
        /*1c88*/ 	.word	0x0001e6f0
        /*1c8c*/ 	.word	0x00000005
        /*1c90*/ 	.word	0x00033450
        /*1c94*/ 	.short	0x010a
        /*1c96*/ 	.byte	0x3f
	.zero		1


	//   ....[38]....
        /*1c98*/ 	.word	0x0001e730
        /*1c9c*/ 	.word	0x00000005
        /*1ca0*/ 	.word	0x00033450
        /*1ca4*/ 	.short	0x010a
        /*1ca6*/ 	.byte	0x3f
	.zero		1


	//   ....[39]....
        /*1ca8*/ 	.word	0x00020bf0
        /*1cac*/ 	.word	0x000000c1
        /*1cb0*/ 	.word	0x00000000
        /*1cb4*/ 	.short	0x0101
        /*1cb6*/ 	.byte	0x3f
	.zero		1


	//   ....[40]....
        /*1cb8*/ 	.word	0x00021880
        /*1cbc*/ 	.word	0x00000003
        /*1cc0*/ 	.word	0x00000000
        /*1cc4*/ 	.short	0x0101
        /*1cc6*/ 	.byte	0x3f
	.zero		1


	//   ....[41]....
        /*1cc8*/ 	.word	0x00022130
        /*1ccc*/ 	.word	0x00000004
        /*1cd0*/ 	.word	0x00033430
        /*1cd4*/ 	.short	0x010a
        /*1cd6*/ 	.byte	0x3f
	.zero		1


	//   ....[42]....
        /*1cd8*/ 	.word	0x00022180
        /*1cdc*/ 	.word	0x00000004
        /*1ce0*/ 	.word	0x00033430
        /*1ce4*/ 	.short	0x010a
        /*1ce6*/ 	.byte	0x3f
	.zero		1


	//   ....[43]....
        /*1ce8*/ 	.word	0x00023250
        /*1cec*/ 	.word	0x00000005
        /*1cf0*/ 	.word	0x00033450
        /*1cf4*/ 	.short	0x010a
        /*1cf6*/ 	.byte	0x3f
	.zero		1


	//   ....[44]....
        /*1cf8*/ 	.word	0x00023290
        /*1cfc*/ 	.word	0x00000005
        /*1d00*/ 	.word	0x00033450
        /*1d04*/ 	.short	0x010a
        /*1d06*/ 	.byte	0x3f
	.zero		1


	//   ....[45]....
        /*1d08*/ 	.word	0x000236a0
        /*1d0c*/ 	.word	0x00000004
        /*1d10*/ 	.word	0x00000000
        /*1d14*/ 	.short	0x0101
        /*1d16*/ 	.byte	0x3f
	.zero		1


	//   ....[46]....
        /*1d18*/ 	.word	0x00025840
        /*1d1c*/ 	.word	0x00000000
        /*1d20*/ 	.word	0x00000000
        /*1d24*/ 	.short	0x0101
        /*1d26*/ 	.byte	0x3f
	.zero		1


	//   ....[47]....
        /*1d28*/ 	.word	0x00026020
        /*1d2c*/ 	.word	0x00000005
        /*1d30*/ 	.word	0x00033450
        /*1d34*/ 	.short	0x010a
        /*1d36*/ 	.byte	0x3f
	.zero		1


	//   ....[48]....
        /*1d38*/ 	.word	0x000260a0
        /*1d3c*/ 	.word	0x00000005
        /*1d40*/ 	.word	0x00033450
        /*1d44*/ 	.short	0x010a
        /*1d46*/ 	.byte	0x3f
	.zero		1


	//   ....[49]....
        /*1d48*/ 	.word	0x000269f0
        /*1d4c*/ 	.word	0x00000005
        /*1d50*/ 	.word	0x00000000
        /*1d54*/ 	.short	0x0101
        /*1d56*/ 	.byte	0x3f
	.zero		1


	//   ....[50]....
        /*1d58*/ 	.word	0x00029610
        /*1d5c*/ 	.word	0x00000000
        /*1d60*/ 	.word	0x00000000
        /*1d64*/ 	.short	0x0101
        /*1d66*/ 	.byte	0x3f
	.zero		1


	//   ....[51]....
        /*1d68*/ 	.word	0x00029e60
        /*1d6c*/ 	.word	0x00000024
        /*1d70*/ 	.word	0x00000000
        /*1d74*/ 	.short	0x0101
        /*1d76*/ 	.byte	0x3f
	.zero		1


	//   ....[52]....
        /*1d78*/ 	.word	0x0002e730
        /*1d7c*/ 	.word	0x00000016
        /*1d80*/ 	.word	0x00033420
        /*1d84*/ 	.short	0x010a
        /*1d86*/ 	.byte	0x3f
	.zero		1


	//   ....[53]....
        /*1d88*/ 	.word	0x0002e7c0
        /*1d8c*/ 	.word	0x0000000c
        /*1d90*/ 	.word	0x000334a0
        /*1d94*/ 	.short	0x010a
        /*1d96*/ 	.byte	0x3f
	.zero		1


	//   ....[54]....
        /*1d98*/ 	.word	0x0002ec10
        /*1d9c*/ 	.word	0x0000000c
        /*1da0*/ 	.word	0x000334c0
        /*1da4*/ 	.short	0x010a
        /*1da6*/ 	.byte	0x3f
	.zero		1


	//   ....[55]....
        /*1da8*/ 	.word	0x0002f120
        /*1dac*/ 	.word	0x0000000b
        /*1db0*/ 	.word	0x000334a0
        /*1db4*/ 	.short	0x010a
        /*1db6*/ 	.byte	0x3f
	.zero		1


	//   ....[56]....
        /*1db8*/ 	.word	0x0002f560
        /*1dbc*/ 	.word	0x0000000b
        /*1dc0*/ 	.word	0x000334c0
        /*1dc4*/ 	.short	0x010a
        /*1dc6*/ 	.byte	0x3f
	.zero		1


	//   ....[57]....
        /*1dc8*/ 	.word	0x000309d0
        /*1dcc*/ 	.word	0x00000000
        /*1dd0*/ 	.word	0x00033480
        /*1dd4*/ 	.short	0x010a
        /*1dd6*/ 	.byte	0x3f
	.zero		1


	//   ....[58]....
        /*1dd8*/ 	.word	0x00031150
        /*1ddc*/ 	.word	0x00000000
        /*1de0*/ 	.word	0x00033470
        /*1de4*/ 	.short	0x0107
        /*1de6*/ 	.byte	0x3f
	.zero		1


	//   ....[59]....
        /*1de8*/ 	.word	0x00031210
        /*1dec*/ 	.word	0x00000000
        /*1df0*/ 	.word	0x00033470
        /*1df4*/ 	.short	0x0101
        /*1df6*/ 	.byte	0x3f
	.zero		1


	//   ....[60]....
        /*1df8*/ 	.word	0x00031260
        /*1dfc*/ 	.word	0x00000000
        /*1e00*/ 	.word	0x00033440
        /*1e04*/ 	.short	0x010a
        /*1e06*/ 	.byte	0x3f
	.zero		1


	//   ....[61]....
        /*1e08*/ 	.word	0x000318d0
        /*1e0c*/ 	.word	0x00000000
        /*1e10*/ 	.word	0x00033430
        /*1e14*/ 	.short	0x0107
        /*1e16*/ 	.byte	0x3f
	.zero		1


	//   ....[62]....
        /*1e18*/ 	.word	0x000319b0
        /*1e1c*/ 	.word	0x00000000
        /*1e20*/ 	.word	0x00033430
        /*1e24*/ 	.short	0x0101
        /*1e26*/ 	.byte	0x3f
	.zero		1


	//   ....[63]....
        /*1e28*/ 	.word	0x00032210
        /*1e2c*/ 	.word	0x00000016
        /*1e30*/ 	.word	0x00033400
        /*1e34*/ 	.short	0x0107
        /*1e36*/ 	.byte	0x3f
	.zero		1


	//   ....[64]....
        /*1e38*/ 	.word	0x00032310
        /*1e3c*/ 	.word	0x00000016
        /*1e40*/ 	.word	0x00033400
        /*1e44*/ 	.short	0x0101
        /*1e46*/ 	.byte	0x3f
	.zero		1


	//   ....[65]....
        /*1e48*/ 	.word	0x00032340
        /*1e4c*/ 	.word	0x00000016
        /*1e50*/ 	.word	0x00033420
        /*1e54*/ 	.short	0x010a
        /*1e56*/ 	.byte	0x3f
	.zero		1


	//   ....[66]....
        /*1e58*/ 	.word	0x00032810
        /*1e5c*/ 	.word	0x00000004
        /*1e60*/ 	.word	0x00033480
        /*1e64*/ 	.short	0x010a
        /*1e66*/ 	.byte	0x3f
	.zero		1


	//   ....[67]....
        /*1e68*/ 	.word	0x00032d40
        /*1e6c*/ 	.word	0x00000004
        /*1e70*/ 	.word	0x00033470
        /*1e74*/ 	.short	0x0107
        /*1e76*/ 	.byte	0x3f
	.zero		1


	//   ....[68]....
        /*1e78*/ 	.word	0x00032e00
        /*1e7c*/ 	.word	0x00000004
        /*1e80*/ 	.word	0x00033470
        /*1e84*/ 	.short	0x0101
        /*1e86*/ 	.byte	0x3f
	.zero		1


	//   ....[69]....
        /*1e88*/ 	.word	0x00032e30
        /*1e8c*/ 	.word	0x00000004
        /*1e90*/ 	.word	0x00033440
        /*1e94*/ 	.short	0x010a
        /*1e96*/ 	.byte	0x3f
	.zero		1


	//   ....[70]....
        /*1e98*/ 	.word	0x00033320
        /*1e9c*/ 	.word	0x00000004
        /*1ea0*/ 	.word	0x00033430
        /*1ea4*/ 	.short	0x0107
        /*1ea6*/ 	.byte	0x3f
	.zero		1


	//   ....[71]....
        /*1ea8*/ 	.word	0x000333f0
        /*1eac*/ 	.word	0x00000004
        /*1eb0*/ 	.word	0x00033430
        /*1eb4*/ 	.short	0x0101
        /*1eb6*/ 	.byte	0x3f
	.zero		1


	//   ....[72]....
        /*1eb8*/ 	.word	0x00033470
        /*1ebc*/ 	.word	0x00000000
        /*1ec0*/ 	.word	0x00033470
        /*1ec4*/ 	.short	0x010a
        /*1ec6*/ 	.byte	0x3f
	.zero		1


	//   ....[73]....
        /*1ec8*/ 	.word	0x00033500
        /*1ecc*/ 	.word	0x00000000
        /*1ed0*/ 	.word	0x00033460
        /*1ed4*/ 	.short	0x010a
        /*1ed6*/ 	.byte	0x3f
	.zero		1


	//   ....[74]....
        /*1ed8*/ 	.word	0x00033bd0
        /*1edc*/ 	.word	0x00000000
        /*1ee0*/ 	.word	0x00033450
        /*1ee4*/ 	.short	0x0101
        /*1ee6*/ 	.byte	0x3f
	.zero		1


	//   ....[75]....
        /*1ee8*/ 	.word	0x00033c60
        /*1eec*/ 	.word	0x00000000
        /*1ef0*/ 	.word	0x00000000
        /*1ef4*/ 	.short	0x0101
        /*1ef6*/ 	.byte	0x3f
	.zero		1


	//   ....[76]....
        /*1ef8*/ 	.word	0x00033e20
        /*1efc*/ 	.word	0x00000003
        /*1f00*/ 	.word	0x00033470
        /*1f04*/ 	.short	0x010a
        /*1f06*/ 	.byte	0x3f
	.zero		1


	//   ....[77]....
        /*1f08*/ 	.word	0x00033ea0
        /*1f0c*/ 	.word	0x00000003
        /*1f10*/ 	.word	0x00033460
        /*1f14*/ 	.short	0x010a
        /*1f16*/ 	.byte	0x3f
	.zero		1


	//   ....[78]....
        /*1f18*/ 	.word	0x00034580
        /*1f1c*/ 	.word	0x00000003
        /*1f20*/ 	.word	0x00033450
        /*1f24*/ 	.short	0x0101
        /*1f26*/ 	.byte	0x3f
	.zero		1


	//   ....[79]....
        /*1f28*/ 	.word	0x00034630
        /*1f2c*/ 	.word	0x00000003
        /*1f30*/ 	.word	0x00000000
        /*1f34*/ 	.short	0x0101
        /*1f36*/ 	.byte	0x3f
	.zero		1


	//   ....[80]....
        /*1f38*/ 	.word	0x00035770
        /*1f3c*/ 	.word	0x00000005
        /*1f40*/ 	.word	0x00033420
        /*1f44*/ 	.short	0x010a
        /*1f46*/ 	.byte	0x3f
	.zero		1


	//   ....[81]....
        /*1f48*/ 	.word	0x000358e0
        /*1f4c*/ 	.word	0x00000003
        /*1f50*/ 	.word	0x00033440
        /*1f54*/ 	.short	0x010a
        /*1f56*/ 	.byte	0x3f
	.zero		1


	//   ....[82]....
        /*1f58*/ 	.word	0x00035980
        /*1f5c*/ 	.word	0x0000001d
        /*1f60*/ 	.word	0x00033440
        /*1f64*/ 	.short	0x010a
        /*1f66*/ 	.byte	0x3f
	.zero		1


	//   ....[83]....
        /*1f68*/ 	.word	0x000359c0
        /*1f6c*/ 	.word	0x00000003
        /*1f70*/ 	.word	0x00033460
        /*1f74*/ 	.short	0x010a
        /*1f76*/ 	.byte	0x3f
	.zero		1


	//   ....[84]....
        /*1f78*/ 	.word	0x00035a00
        /*1f7c*/ 	.word	0x0000001d
        /*1f80*/ 	.word	0x00033460
        /*1f84*/ 	.short	0x010a
        /*1f86*/ 	.byte	0x3f
	.zero		1


	//   ....[85]....
        /*1f88*/ 	.word	0x00035a40
        /*1f8c*/ 	.word	0x00000003
        /*1f90*/ 	.word	0x00033480
        /*1f94*/ 	.short	0x010a
        /*1f96*/ 	.byte	0x3f
	.zero		1


	//   ....[86]....
        /*1f98*/ 	.word	0x00035a80
        /*1f9c*/ 	.word	0x0000001d
        /*1fa0*/ 	.word	0x00033480
        /*1fa4*/ 	.short	0x010a
        /*1fa6*/ 	.byte	0x3f
	.zero		1


	//   ....[87]....
        /*1fa8*/ 	.word	0x00035ae0
        /*1fac*/ 	.word	0x0000005d
        /*1fb0*/ 	.word	0x00033490
        /*1fb4*/ 	.short	0x010a
        /*1fb6*/ 	.byte	0x3f
	.zero		1


	//   ....[88]....
        /*1fb8*/ 	.word	0x00035d90
        /*1fbc*/ 	.word	0x0000005d
        /*1fc0*/ 	.word	0x00033490
        /*1fc4*/ 	.short	0x010a
        /*1fc6*/ 	.byte	0x3f
	.zero		1


	//   ....[89]....
        /*1fc8*/ 	.word	0x00036040
        /*1fcc*/ 	.word	0x0000005d
        /*1fd0*/ 	.word	0x00033490
        /*1fd4*/ 	.short	0x010a
        /*1fd6*/ 	.byte	0x3f
	.zero		1


	//   ....[90]....
        /*1fd8*/ 	.word	0x000362f0
        /*1fdc*/ 	.word	0x0000005d
        /*1fe0*/ 	.word	0x000334b0
        /*1fe4*/ 	.short	0x010a
        /*1fe6*/ 	.byte	0x3f
	.zero		1


	//   ....[91]....
        /*1fe8*/ 	.word	0x000365a0
        /*1fec*/ 	.word	0x00000012
        /*1ff0*/ 	.word	0x00033400
        /*1ff4*/ 	.short	0x010a
        /*1ff6*/ 	.byte	0x3f
	.zero		1


	//   ....[92]....
        /*1ff8*/ 	.word	0x000367b0
        /*1ffc*/ 	.word	0x00000012
        /*2000*/ 	.word	0x00033400
        /*2004*/ 	.short	0x010a
        /*2006*/ 	.byte	0x3f
	.zero		1


	//   ....[93]....
        /*2008*/ 	.word	0x00036800
        /*200c*/ 	.word	0x00000000
        /*2010*/ 	.word	0x00033430
        /*2014*/ 	.short	0x010a
        /*2016*/ 	.byte	0x3f
	.zero		1


	//   ....[94]....
        /*2018*/ 	.word	0x00036850
        /*201c*/ 	.word	0x00000005
        /*2020*/ 	.word	0x00033430
        /*2024*/ 	.short	0x010a
        /*2026*/ 	.byte	0x3f
	.zero		1


	//   ....[95]....
        /*2028*/ 	.word	0x000368a0
        /*202c*/ 	.word	0x00000005
        /*2030*/ 	.word	0x00033450
        /*2034*/ 	.short	0x010a
        /*2036*/ 	.byte	0x3f
	.zero		1


	//   ....[96]....
        /*2038*/ 	.word	0x000368f0
        /*203c*/ 	.word	0x00000004
        /*2040*/ 	.word	0x00033430
        /*2044*/ 	.short	0x010a
        /*2046*/ 	.byte	0x3f
	.zero		1


	//   ....[97]....
        /*2048*/ 	.word	0x00036940
        /*204c*/ 	.word	0x00000005
        /*2050*/ 	.word	0x00033450
        /*2054*/ 	.short	0x010a
        /*2056*/ 	.byte	0x3f
	.zero		1


	//   ....[98]....
        /*2058*/ 	.word	0x00036990
        /*205c*/ 	.word	0x00000005
        /*2060*/ 	.word	0x00033450
        /*2064*/ 	.short	0x010a
        /*2066*/ 	.byte	0x3f
	.zero		1


	//   ....[99]....
        /*2068*/ 	.word	0x0003a250
        /*206c*/ 	.word	0x00000016
        /*2070*/ 	.word	0x00033420
        /*2074*/ 	.short	0x010a
        /*2076*/ 	.byte	0x3f
	.zero		1


	//   ....[100]....
        /*2078*/ 	.word	0x0003a2a0
        /*207c*/ 	.word	0x0000000c
        /*2080*/ 	.word	0x000334a0
        /*2084*/ 	.short	0x010a
        /*2086*/ 	.byte	0x3f
	.zero		1


	//   ....[101]....
        /*2088*/ 	.word	0x0003a2f0
        /*208c*/ 	.word	0x0000000c
        /*2090*/ 	.word	0x000334c0
        /*2094*/ 	.short	0x010a
        /*2096*/ 	.byte	0x3f
	.zero		1


	//   ....[102]....
        /*2098*/ 	.word	0x0003a340
        /*209c*/ 	.word	0x0000000b
        /*20a0*/ 	.word	0x000334a0
        /*20a4*/ 	.short	0x010a
        /*20a6*/ 	.byte	0x3f
	.zero		1


	//   ....[103]....
        /*20a8*/ 	.word	0x0003a390
        /*20ac*/ 	.word	0x0000000b
        /*20b0*/ 	.word	0x000334c0
        /*20b4*/ 	.short	0x010a
        /*20b6*/ 	.byte	0x3f
	.zero		1


	//   ....[104]....
        /*20b8*/ 	.word	0x0003a4b0
        /*20bc*/ 	.word	0x00000000
        /*20c0*/ 	.word	0x00033480
        /*20c4*/ 	.short	0x010a
        /*20c6*/ 	.byte	0x3f
	.zero		1


	//   ....[105]....
        /*20c8*/ 	.word	0x0003ad30
        /*20cc*/ 	.word	0x00000000
        /*20d0*/ 	.word	0x00033440
        /*20d4*/ 	.short	0x010a
        /*20d6*/ 	.byte	0x3f
	.zero		1


	//   ....[106]....
        /*20d8*/ 	.word	0x0003b9f0
        /*20dc*/ 	.word	0x00000016
        /*20e0*/ 	.word	0x00033420
        /*20e4*/ 	.short	0x010a
        /*20e6*/ 	.byte	0x3f
	.zero		1


	//   ....[107]....
        /*20e8*/ 	.word	0x0003ba40
        /*20ec*/ 	.word	0x00000004
        /*20f0*/ 	.word	0x00033480
        /*20f4*/ 	.short	0x010a
        /*20f6*/ 	.byte	0x3f
	.zero		1


	//   ....[108]....
        /*20f8*/ 	.word	0x0003c090
        /*20fc*/ 	.word	0x00000004
        /*2100*/ 	.word	0x00033440
        /*2104*/ 	.short	0x010a
        /*2106*/ 	.byte	0x3f
	.zero		1


	//   ....[109]....
        /*2108*/ 	.word	0x0003c6c0
        /*210c*/ 	.word	0x00000000
        /*2110*/ 	.word	0x00033470
        /*2114*/ 	.short	0x010a
        /*2116*/ 	.byte	0x3f
	.zero		1


	//   ....[110]....
        /*2118*/ 	.word	0x0003c710
        /*211c*/ 	.word	0x00000000
        /*2120*/ 	.word	0x00033460
        /*2124*/ 	.short	0x010a
        /*2126*/ 	.byte	0x3f
	.zero		1


	//   ....[111]....
        /*2128*/ 	.word	0x0003c760
        /*212c*/ 	.word	0x00000003
        /*2130*/ 	.word	0x00033470
        /*2134*/ 	.short	0x010a
        /*2136*/ 	.byte	0x3f
	.zero		1


	//   ....[112]....
        /*2138*/ 	.word	0x0003c7b0
        /*213c*/ 	.word	0x00000003
        /*2140*/ 	.word	0x00033460
        /*2144*/ 	.short	0x010a
        /*2146*/ 	.byte	0x3f
	.zero		1


	//   ....[113]....
        /*2148*/ 	.word	0x0003d1d0
        /*214c*/ 	.word	0x00000005
        /*2150*/ 	.word	0x00033420
        /*2154*/ 	.short	0x010a
        /*2156*/ 	.byte	0x3f
	.zero		1


	//   ....[114]....
        /*2158*/ 	.word	0x0003d370
        /*215c*/ 	.word	0x00000003
        /*2160*/ 	.word	0x00033440
        /*2164*/ 	.short	0x010a
        /*2166*/ 	.byte	0x3f
	.zero		1


	//   ....[115]....
        /*2168*/ 	.word	0x0003d3c0
        /*216c*/ 	.word	0x0000001d
        /*2170*/ 	.word	0x00033440
        /*2174*/ 	.short	0x010a
        /*2176*/ 	.byte	0x3f
	.zero		1


	//   ....[116]....
        /*2178*/ 	.word	0x0003d410
        /*217c*/ 	.word	0x00000003
        /*2180*/ 	.word	0x00033460
        /*2184*/ 	.short	0x010a
        /*2186*/ 	.byte	0x3f
	.zero		1


	//   ....[117]....
        /*2188*/ 	.word	0x0003d460
        /*218c*/ 	.word	0x0000001d
        /*2190*/ 	.word	0x00033460
        /*2194*/ 	.short	0x010a
        /*2196*/ 	.byte	0x3f
	.zero		1


	//   ....[118]....
        /*2198*/ 	.word	0x0003d4b0
        /*219c*/ 	.word	0x00000003
        /*21a0*/ 	.word	0x00033480
        /*21a4*/ 	.short	0x010a
        /*21a6*/ 	.byte	0x3f
	.zero		1


	//----- nvinfo : EIATTR_NUM_MBARRIERS
	.align		4
.L_330:
        /*21a8*/ 	.byte	0x03, 0x38
        /*21aa*/ 	.short	0x0016


	//----- nvinfo : EIATTR_EXIT_INSTR_OFFSETS
	.align		4
        /*21ac*/ 	.byte	0x04, 0x1c
        /*21ae*/ 	.short	(.L_332 - .L_331)


	//   ....[0]....
.L_331:
        /*21b0*/ 	.word	0x00035ad0


	//----- nvinfo : EIATTR_MAX_THREADS
	.align		4
.L_332:
        /*21b4*/ 	.byte	0x04, 0x05
        /*21b6*/ 	.short	(.L_334 - .L_333)
.L_333:
        /*21b8*/ 	.word	0x00000180
        /*21bc*/ 	.word	0x00000001
        /*21c0*/ 	.word	0x00000001


	//----- nvinfo : EIATTR_CRS_STACK_SIZE
	.align		4
.L_334:
        /*21c4*/ 	.byte	0x04, 0x1e
        /*21c6*/ 	.short	(.L_336 - .L_335)
.L_335:
        /*21c8*/ 	.word	0x00000000


	//----- nvinfo : EIATTR_CBANK_PARAM_SIZE
	.align		4
.L_336:
        /*21cc*/ 	.byte	0x03, 0x19
        /*21ce*/ 	.short	0x0af0


	//----- nvinfo : EIATTR_PARAM_CBANK
	.align		4
        /*21d0*/ 	.byte	0x04, 0x0a
        /*21d2*/ 	.short	(.L_338 - .L_337)
	.align		4
.L_337:
        /*21d4*/ 	.word	index@(.nv.constant0._ZN7cutlass13device_kernelIN5flash11enable_sm90INS1_16FlashAttnFwdSm90INS1_25CollectiveMainloopFwdSm90ILi2EN4cute5tupleIJNS5_1CILi1EEES8_S8_EEENS6_IJNS7_ILi128EEENS7_ILi160EEENS7_ILi192EEEEEELi192ENS_12float_e4m3_tEfNS_4arch4Sm90ELb1ELb0ELb1ELb1ELb1ELb1ELb0ELb1ELb1ELb1ELb1ELb0EEENS1_21CollectiveEpilogueFwdINS6_IJSA_SC_SB_EEES9_NS_10bfloat16_tESG_Li256ELb1ELb1ELb1ELb1EEENS1_36VarlenDynamicPersistentTileSchedulerILi128ELi160ELi256ELi128ELb1ELb1ELb1ELb1ELb1ELb1EEEEEEEEEvNT_6ParamsE)
        /*21d8*/ 	.short	0x0210
        /*21da*/ 	.short	0x0af0


	//----- nvinfo : EIATTR_SW_WAR
	.align		4
.L_338:
        /*21dc*/ 	.byte	0x04, 0x36
        /*21de*/ 	.short	(.L_340 - .L_339)
.L_339:
        /*21e0*/ 	.word	0x00000008
.L_340:


//--------------------- .nv.callgraph             --------------------------
	.section	.nv.callgraph,"",@"SHT_CUDA_CALLGRAPH"
	.align	4
	.sectionentsize	8
	.align		4
        /*0000*/ 	.word	0x00000000
	.align		4
        /*0004*/ 	.word	0xffffffff
	.align		4
        /*0008*/ 	.word	index@(_ZN7cutlass13device_kernelIN5flash11enable_sm90INS1_16FlashAttnFwdSm90INS1_25CollectiveMainloopFwdSm90ILi2EN4cute5tupleIJNS5_1CILi1EEES8_S8_EEENS6_IJNS7_ILi128EEENS7_ILi160EEENS7_ILi192EEEEEELi192ENS_12float_e4m3_tEfNS_4arch4Sm90ELb0ELb0ELb1ELb0ELb1ELb0ELb0ELb1ELb1ELb1ELb1ELb0EEENS1_21CollectiveEpilogueFwdINS6_IJSA_SC_SB_EEES9_NS_10bfloat16_tESG_Li256ELb0ELb1ELb1ELb1EEENS1_19SingleTileSchedulerILb0ELb1ELb1ELi128EEEEEEEEEvNT_6ParamsE)
	.align		4
        /*000c*/ 	.word	index@(__assertfail)
	.align		4
        /*0010*/ 	.word	index@(_ZN7cutlass13device_kernelIN5flash11enable_sm90INS1_16FlashAttnFwdSm90INS1_25CollectiveMainloopFwdSm90ILi2EN4cute5tupleIJNS5_1CILi1EEES8_S8_EEENS6_IJNS7_ILi128EEENS7_ILi160EEENS7_ILi192EEEEEELi192ENS_12float_e4m3_tEfNS_4arch4Sm90ELb0ELb0ELb1ELb1ELb1ELb0ELb0ELb1ELb1ELb1ELb1ELb0EEENS1_21CollectiveEpilogueFwdINS6_IJSA_SC_SB_EEES9_NS_10bfloat16_tESG_Li256ELb1ELb1ELb1ELb1EEENS1_36VarlenDynamicPersistentTileSchedulerILi128ELi160ELi256ELi128ELb1ELb1ELb1ELb0ELb1ELb1EEEEEEEEEvNT_6ParamsE)
	.align		4
        /*0014*/ 	.word	index@(__assertfail)
	.align		4
        /*0018*/ 	.word	index@(_ZN7cutlass13device_kernelIN5flash11enable_sm90INS1_16FlashAttnFwdSm90INS1_25CollectiveMainloopFwdSm90ILi2EN4cute5tupleIJNS5_1CILi1EEES8_S8_EEENS6_IJNS7_ILi128EEENS7_ILi160EEENS7_ILi192EEEEEELi192ENS_12float_e4m3_tEfNS_4arch4Sm90ELb0ELb0ELb1ELb1ELb1ELb1ELb0ELb1ELb1ELb1ELb1ELb0EEENS1_21CollectiveEpilogueFwdINS6_IJSA_SC_SB_EEES9_NS_10bfloat16_tESG_Li256ELb1ELb1ELb1ELb1EEENS1_36VarlenDynamicPersistentTileSchedulerILi128ELi160ELi256ELi128ELb1ELb1ELb1ELb0ELb1ELb1EEEEEEEEEvNT_6ParamsE)
	.align		4
        /*001c*/ 	.word	index@(__assertfail)
	.align		4
        /*0020*/ 	.word	index@(_ZN7cutlass13device_kernelIN5flash11enable_sm90INS1_16FlashAttnFwdSm90INS1_25CollectiveMainloopFwdSm90ILi2EN4cute5tupleIJNS5_1CILi1EEES8_S8_EEENS6_IJNS7_ILi128EEESA_NS7_ILi192EEEEEELi192ENS_12float_e4m3_tEfNS_4arch4Sm90ELb0ELb1ELb1ELb0ELb1ELb0ELb0ELb1ELb1ELb1ELb1ELb0EEENS1_21CollectiveEpilogueFwdINS6_IJSA_SB_SA_EEES9_NS_10bfloat16_tESF_Li256ELb0ELb1ELb1ELb1EEENS1_19SingleTileSchedulerILb0ELb1ELb1ELi128EEEEEEEEEvNT_6ParamsE)
	.align		4
        /*0024*/ 	.word	index@(__assertfail)
	.align		4
        /*0028*/ 	.word	index@(_ZN7cutlass13device_kernelIN5flash11enable_sm90INS1_16FlashAttnFwdSm90INS1_25CollectiveMainloopFwdSm90ILi2EN4cute5tupleIJNS5_1CILi1EEES8_S8_EEENS6_IJNS7_ILi128EEESA_NS7_ILi192EEEEEELi192ENS_12float_e4m3_tEfNS_4arch4Sm90ELb0ELb1ELb1ELb1ELb1ELb0ELb0ELb1ELb1ELb1ELb1ELb0EEENS1_21CollectiveEpilogueFwdINS6_IJSA_SB_SA_EEES9_NS_10bfloat16_tESF_Li256ELb1ELb1ELb1ELb1EEENS1_36VarlenDynamicPersistentTileSchedulerILi128ELi128ELi256ELi128ELb1ELb1ELb1ELb1ELb0ELb1EEEEEEEEEvNT_6ParamsE)
	.align		4
        /*002c*/ 	.word	index@(__assertfail)
	.align		4
        /*0030*/ 	.word	index@(_ZN7cutlass13device_kernelIN5flash11enable_sm90INS1_16FlashAttnFwdSm90INS1_25CollectiveMainloopFwdSm90ILi2EN4cute5tupleIJNS5_1CILi1EEES8_S8_EEENS6_IJNS7_ILi128EEESA_NS7_ILi192EEEEEELi192ENS_12float_e4m3_tEfNS_4arch4Sm90ELb0ELb1ELb1ELb1ELb1ELb1ELb0ELb1ELb1ELb1ELb1ELb0EEENS1_21CollectiveEpilogueFwdINS6_IJSA_SB_SA_EEES9_NS_10bfloat16_tESF_Li256ELb1ELb1ELb1ELb1EEENS1_36VarlenDynamicPersistentTileSchedulerILi128ELi128ELi256ELi128ELb1ELb1ELb1ELb1ELb0ELb1EEEEEEEEEvNT_6ParamsE)
	.align		4
        /*0034*/ 	.word	index@(__assertfail)
	.align		4
        /*0038*/ 	.word	index@(_ZN7cutlass13device_kernelIN5flash11enable_sm90INS1_16FlashAttnFwdSm90INS1_25CollectiveMainloopFwdSm90ILi2EN4cute5tupleIJNS5_1CILi1EEES8_S8_EEENS6_IJNS7_ILi128EEENS7_ILi160EEENS7_ILi192EEEEEELi192ENS_12float_e4m3_tEfNS_4arch4Sm90ELb1ELb0ELb1ELb0ELb1ELb0ELb0ELb1ELb1ELb1ELb1ELb0EEENS1_21CollectiveEpilogueFwdINS6_IJSA_SC_SB_EEES9_NS_10bfloat16_tESG_Li256ELb0ELb1ELb1ELb1EEENS1_19SingleTileSchedulerILb0ELb1ELb1ELi128EEEEEEEEEvNT_6ParamsE)
	.align		4
        /*003c*/ 	.word	index@(__assertfail)
	.align		4
        /*0040*/ 	.word	index@(_ZN7cutlass13device_kernelIN5flash11enable_sm90INS1_16FlashAttnFwdSm90INS1_25CollectiveMainloopFwdSm90ILi2EN4cute5tupleIJNS5_1CILi1EEES8_S8_EEENS6_IJNS7_ILi128EEENS7_ILi160EEENS7_ILi192EEEEEELi192ENS_12float_e4m3_tEfNS_4arch4Sm90ELb1ELb0ELb1ELb1ELb1ELb0ELb0ELb1ELb1ELb1ELb1ELb0EEENS1_21CollectiveEpilogueFwdINS6_IJSA_SC_SB_EEES9_NS_10bfloat16_tESG_Li256ELb1ELb1ELb1ELb1EEENS1_36VarlenDynamicPersistentTileSchedulerILi128ELi160ELi256ELi128ELb1ELb1ELb1ELb1ELb1ELb1EEEEEEEEEvNT_6ParamsE)
	.align		4
        /*0044*/ 	.word	index@(__assertfail)
	.align		4
        /*0048*/ 	.word	index@(_ZN7cutlass13device_kernelIN5flash11enable_sm90INS1_16FlashAttnFwdSm90INS1_25CollectiveMainloopFwdSm90ILi2EN4cute5tupleIJNS5_1CILi1EEES8_S8_EEENS6_IJNS7_ILi128EEENS7_ILi160EEENS7_ILi192EEEEEELi192ENS_12float_e4m3_tEfNS_4arch4Sm90ELb1ELb0ELb1ELb1ELb1ELb1ELb0ELb1ELb1ELb1ELb1ELb0EEENS1_21CollectiveEpilogueFwdINS6_IJSA_SC_SB_EEES9_NS_10bfloat16_tESG_Li256ELb1ELb1ELb1ELb1EEENS1_36VarlenDynamicPersistentTileSchedulerILi128ELi160ELi256ELi128ELb1ELb1ELb1ELb1ELb1ELb1EEEEEEEEEvNT_6ParamsE)
	.align		4
        /*004c*/ 	.word	index@(__assertfail)
	.align		4
        /*0050*/ 	.word	0x00000000
	.align		4
        /*0054*/ 	.word	0xfffffffe
	.align		4
        /*0058*/ 	.word	0x00000000
	.align		4
        /*005c*/ 	.word	0xfffffffd
	.align		4
        /*0060*/ 	.word	0x00000000
	.align		4
        /*0064*/ 	.word	0xfffffffc


//--------------------- .nv.constant4             --------------------------
	.section	.nv.constant4,"a",@progbits
	.align	8
	.align		8
.nv.constant4:
        /*0000*/ 	.dword	__assertfail
	.align		8
        /*0008*/ 	.dword	__unnamed_1
	.align		8
        /*0010*/ 	.dword	__unnamed_2
	.align		8
        /*0018*/ 	.dword	__unnamed_3
	.align		8
        /*0020*/ 	.dword	__unnamed_4
	.align		8
        /*0028*/ 	.dword	__unnamed_5
	.align		8
        /*0030*/ 	.dword	__unnamed_6
	.align		8
        /*0038*/ 	.dword	_ZZN5flash28permute_output_fp8_VcolmajorIN4cute6TensorINS1_11ArrayEngineIfLm96EEENS1_6LayoutINS1_5tupleIJNS6_IJNS1_1CILi2EEES8_NS7_ILi24EEEEEENS7_ILi1EEESB_EEENS6_IJNS6_IJSB_S8_NS7_ILi4EEEEEENS7_ILi0EEESF_EEEEEEEEEvRT_E9upper_map
	.align		8
        /*0040*/ 	.dword	__unnamed_7
	.align		8
        /*0048*/ 	.dword	__unnamed_8
	.align		8
        /*0050*/ 	.dword	__unnamed_9
	.align		8
        /*0058*/ 	.dword	__unnamed_10
	.align		8
        /*0060*/ 	.dword	__unnamed_11
	.align		8
        /*0068*/ 	.dword	_ZN86_INTERNAL_76c29d26_50_flash_fwd_hdim192_e4m3_paged_split_softcap_sm90_cu_ceb34e2a_34174cuda3std3__45__cpo5beginE
	.align		8
        /*0070*/ 	.dword	_ZN86_INTERNAL_76c29d26_50_flash_fwd_hdim192_e4m3_paged_split_softcap_sm90_cu_ceb34e2a_34174cuda3std3__45__cpo3endE
	.align		8
        /*0078*/ 	.dword	_ZN86_INTERNAL_76c29d26_50_flash_fwd_hdim192_e4m3_paged_split_softcap_sm90_cu_ceb34e2a_34174cuda3std3__45__cpo6cbeginE
	.align		8
        /*0080*/ 	.dword	_ZN86_INTERNAL_76c29d26_50_flash_fwd_hdim192_e4m3_paged_split_softcap_sm90_cu_ceb34e2a_34174cuda3std3__45__cpo4cendE
	.align		8
        /*0088*/ 	.dword	_ZN86_INTERNAL_76c29d26_50_flash_fwd_hdim192_e4m3_paged_split_softcap_sm90_cu_ceb34e2a_34174cuda3std3__488_GLOBAL__N__76c29d26_50_flash_fwd_hdim192_e4m3_paged_split_softcap_sm90_cu_ceb34e2a_34176ignoreE
	.align		8
        /*0090*/ 	.dword	_ZN86_INTERNAL_76c29d26_50_flash_fwd_hdim192_e4m3_paged_split_softcap_sm90_cu_ceb34e2a_34174cuda3std3__419piecewise_constructE
	.align		8
        /*0098*/ 	.dword	_ZN86_INTERNAL_76c29d26_50_flash_fwd_hdim192_e4m3_paged_split_softcap_sm90_cu_ceb34e2a_34174cuda3std3__48in_placeE
	.align		8
        /*00a0*/ 	.dword	_ZN86_INTERNAL_76c29d26_50_flash_fwd_hdim192_e4m3_paged_split_softcap_sm90_cu_ceb34e2a_34174cuda3std6ranges3__45__cpo4swapE
	.align		8
        /*00a8*/ 	.dword	_ZN86_INTERNAL_76c29d26_50_flash_fwd_hdim192_e4m3_paged_split_softcap_sm90_cu_ceb34e2a_34174cuda3std6ranges3__45__cpo9iter_moveE
	.align		8
        /*00b0*/ 	.dword	_ZN86_INTERNAL_76c29d26_50_flash_fwd_hdim192_e4m3_paged_split_softcap_sm90_cu_ceb34e2a_34174cute7productE
	.align		8
        /*00b8*/ 	.dword	_ZN86_INTERNAL_76c29d26_50_flash_fwd_hdim192_e4m3_paged_split_softcap_sm90_cu_ceb34e2a_34174cute1_E
	.align		8
        /*00c0*/ 	.dword	$str$23
	.align		8
        /*00c8*/ 	.dword	$str$24


//--------------------- .text._ZN7cutlass13device_kernelIN5flash11enable_sm90INS1_16FlashAttnFwdSm90INS1_25CollectiveMainloopFwdSm90ILi2EN4cute5tupleIJNS5_1CILi1EEES8_S8_EEENS6_IJNS7_ILi128EEENS7_ILi160EEENS7_ILi192EEEEEELi192ENS_12float_e4m3_tEfNS_4arch4Sm90ELb0ELb0ELb1ELb0ELb1ELb0ELb0ELb1ELb1ELb1ELb1ELb0EEENS1_21CollectiveEpilogueFwdINS6_IJSA_SC_SB_EEES9_NS_10bfloat16_tESG_Li256ELb0ELb1ELb1ELb1EEENS1_19SingleTileSchedulerILb0ELb1ELb1ELi128EEEEEEEEEvNT_6ParamsE --------------------------
	.section	.text._ZN7cutlass13device_kernelIN5flash11enable_sm90INS1_16FlashAttnFwdSm90INS1_25CollectiveMainloopFwdSm90ILi2EN4cute5tupleIJNS5_1CILi1EEES8_S8_EEENS6_IJNS7_ILi128EEENS7_ILi160EEENS7_ILi192EEEEEELi192ENS_12float_e4m3_tEfNS_4arch4Sm90ELb0ELb0ELb1ELb0ELb1ELb0ELb0ELb1ELb1ELb1ELb1ELb0EEENS1_21CollectiveEpilogueFwdINS6_IJSA_SC_SB_EEES9_NS_10bfloat16_tESG_Li256ELb0ELb1ELb1ELb1EEENS1_19SingleTileSchedulerILb0ELb1ELb1ELi128EEEEEEEEEvNT_6ParamsE,"ax",@progbits
	.align	128
.text._ZN7cutlass13device_kernelIN5flash11enable_sm90INS1_16FlashAttnFwdSm90INS1_25CollectiveMainloopFwdSm90ILi2EN4cute5tupleIJNS5_1CILi1EEES8_S8_EEENS6_IJNS7_ILi128EEENS7_ILi160EEENS7_ILi192EEEEEELi192ENS_12float_e4m3_tEfNS_4arch4Sm90ELb0ELb0ELb1ELb0ELb1ELb0ELb0ELb1ELb1ELb1ELb1ELb0EEENS1_21CollectiveEpilogueFwdINS6_IJSA_SC_SB_EEES9_NS_10bfloat16_tESG_Li256ELb0ELb1ELb1ELb1EEENS1_19SingleTileSchedulerILb0ELb1ELb1ELi128EEEEEEEEEvNT_6ParamsE:
        .type           _ZN7cutlass13device_kernelIN5flash11enable_sm90INS1_16FlashAttnFwdSm90INS1_25CollectiveMainloopFwdSm90ILi2EN4cute5tupleIJNS5_1CILi1EEES8_S8_EEENS6_IJNS7_ILi128EEENS7_ILi160EEENS7_ILi192EEEEEELi192ENS_12float_e4m3_tEfNS_4arch4Sm90ELb0ELb0ELb1ELb0ELb1ELb0ELb0ELb1ELb1ELb1ELb1ELb0EEENS1_21CollectiveEpilogueFwdINS6_IJSA_SC_SB_EEES9_NS_10bfloat16_tESG_Li256ELb0ELb1ELb1ELb1EEENS1_19SingleTileSchedulerILb0ELb1ELb1ELi128EEEEEEEEEvNT_6ParamsE,@function
        .size           _ZN7cutlass13device_kernelIN5flash11enable_sm90INS1_16FlashAttnFwdSm90INS1_25CollectiveMainloopFwdSm90ILi2EN4cute5tupleIJNS5_1CILi1EEES8_S8_EEENS6_IJNS7_ILi128EEENS7_ILi160EEENS7_ILi192EEEEEELi192ENS_12float_e4m3_tEfNS_4arch4Sm90ELb0ELb0ELb1ELb0ELb1ELb0ELb0ELb1ELb1ELb1ELb1ELb0EEENS1_21CollectiveEpilogueFwdINS6_IJSA_SC_SB_EEES9_NS_10bfloat16_tESG_Li256ELb0ELb1ELb1ELb1EEENS1_19SingleTileSchedulerILb0ELb1ELb1ELi128EEEEEEEEEvNT_6ParamsE,(.L_x_3418 - _ZN7cutlass13device_kernelIN5flash11enable_sm90INS1_16FlashAttnFwdSm90INS1_25CollectiveMainloopFwdSm90ILi2EN4cute5tupleIJNS5_1CILi1EEES8_S8_EEENS6_IJNS7_ILi128EEENS7_ILi160EEENS7_ILi192EEEEEELi192ENS_12float_e4m3_tEfNS_4arch4Sm90ELb0ELb0ELb1ELb0ELb1ELb0ELb0ELb1ELb1ELb1ELb1ELb0EEENS1_21CollectiveEpilogueFwdINS6_IJSA_SC_SB_EEES9_NS_10bfloat16_tESG_Li256ELb0ELb1ELb1ELb1EEENS1_19SingleTileSchedulerILb0ELb1ELb1ELi128EEEEEEEEEvNT_6ParamsE)
        .other          _ZN7cutlass13device_kernelIN5flash11enable_sm90INS1_16FlashAttnFwdSm90INS1_25CollectiveMainloopFwdSm90ILi2EN4cute5tupleIJNS5_1CILi1EEES8_S8_EEENS6_IJNS7_ILi128EEENS7_ILi160EEENS7_ILi192EEEEEELi192ENS_12float_e4m3_tEfNS_4arch4Sm90ELb0ELb0ELb1ELb0ELb1ELb0ELb0ELb1ELb1ELb1ELb1ELb0EEENS1_21CollectiveEpilogueFwdINS6_IJSA_SC_SB_EEES9_NS_10bfloat16_tESG_Li256ELb0ELb1ELb1ELb1EEENS1_19SingleTileSchedulerILb0ELb1ELb1ELi128EEEEEEEEEvNT_6ParamsE,@"STO_CUDA_ENTRY STV_DEFAULT"
_ZN7cutlass13device_kernelIN5flash11enable_sm90INS1_16FlashAttnFwdSm90INS1_25CollectiveMainloopFwdSm90ILi2EN4cute5tupleIJNS5_1CILi1EEES8_S8_EEENS6_IJNS7_ILi128EEENS7_ILi160EEENS7_ILi192EEEEEELi192ENS_12float_e4m3_tEfNS_4arch4Sm90ELb0ELb0ELb1ELb0ELb1ELb0ELb0ELb1ELb1ELb1ELb1ELb0EEENS1_21CollectiveEpilogueFwdINS6_IJSA_SC_SB_EEES9_NS_10bfloat16_tESG_Li256ELb0ELb1ELb1ELb1EEENS1_19SingleTileSchedulerILb0ELb1ELb1ELi128EEEEEEEEEvNT_6ParamsE:
[----:B------:R-:W0:Y:S02]  /*0000*/  LDC R1, c[0x0][0x28] ;  /* 0x00000a00ff017b82 */ /* 0x000e240000000800 */
[----:B0-----:R-:W-:Y:S01]  /*0010*/  VIADD R1, R1, 0xfffffff0 ;  /* 0xfffffff001017836 */ /* 0x001fe20000000000 */
[----:B------:R-:W0:Y:S01]  /*0020*/  S2R R18, SR_TID.X ;  /* 0x0000000000127919 */ /* 0x000e220000002100 */
[----:B------:R-:W-:Y:S01]  /*0030*/  ELECT P0, URZ, PT ;  /* 0x00000000003f782f */ /* 0x000fe20003800000 */
[----:B------:R-:W-:Y:S01]  /*0040*/  UMOV UR4, 0x80 ;  /* 0x0000008000047882 */ /* 0x000fe20000000000 */
[----:B------:R-:W-:Y:S01]  /*0050*/  UMOV UR7, 0x100 ;  /* 0x0000010000077882 */ /* 0x000fe20000000000 */
[--C-:B0-----:R-:W-:Y:S02]  /*0060*/  SHF.R.U32.HI R0, RZ, 0x5, R18.reuse ;  /* 0x00000005ff007819 */ /* 0x101fe40000011612 */
[----:B------:R-:W-:-:S03]  /*0070*/  SHF.R.U32.HI R16, RZ, 0x7, R18 ;  /* 0x00000007ff107819 */ /* 0x000fc60000011612 */
[----:B------:R-:W0:Y:S04]  /*0080*/  SHFL.IDX PT, R2, R0, RZ, 0x1f ;  /* 0x00001fff00027589 */ /* 0x000e2800000e0000 */
[----:B------:R1:W2:Y:S01]  /*0090*/  SHFL.IDX PT, R3, R16, RZ, 0x1f ;  /* 0x00001fff10037589 */ /* 0x0002a200000e0000 */
[C---:B0-----:R-:W-:Y:S02]  /*00a0*/  ISETP.NE.OR P0, PT, R2.reuse, RZ, !P0 ;  /* 0x000000ff0200720c */ /* 0x041fe40004705670 */
[----:B------:R-:W-:-:S11]  /*00b0*/  ISETP.NE.AND P1, PT, R2, RZ, PT ;  /* 0x000000ff0200720c */ /* 0x000fd60003f25270 */
[----:B------:R-:W-:Y:S01]  /*00c0*/  VOTEU.ALL UP0, P0 ;  /* 0x00000000003f7886 */ /* 0x000fe20000000000 */
[----:B------:R-:W-:-:S04]  /*00d0*/  VOTEU.ALL UP1, P0 ;  /* 0x00000000003f7886 */ /* 0x000fc80000020000 */
[----:B------:R-:W0:Y:S01]  /*00e0*/  @!UP0 S2UR UR8, SR_CgaCtaId ;  /* 0x00000000000889c3 */ /* 0x000e220000008800 */
[----:B------:R-:W-:Y:S01]  /*00f0*/  @!UP0 UMOV UR6, 0x400 ;  /* 0x0000040000068882 */ /* 0x000fe20000000000 */
[----:B------:R-:W-:-:S04]  /*0100*/  @!UP0 UIADD3 UR4, -UR4, 0x100000, URZ ;  /* 0x0010000004048890 */ /* 0x000fc8000fffe13f */
[----:B------:R-:W-:Y:S02]  /*0110*/  @!UP0 USHF.L.U32 UR5, UR4, 0xb, URZ ;  /* 0x0000000b04058899 */ /* 0x000fe4000800063f */
[----:B------:R-:W-:Y:S02]  /*0120*/  @!UP0 USHF.L.U32 UR4, UR4, 0x1, URZ ;  /* 0x0000000104048899 */ /* 0x000fe4000800063f */
[----:B0-----:R-:W-:Y:S02]  /*0130*/  @!UP0 ULEA UR8, UR8, UR6, 0x18 ;  /* 0x0000000608088291 */ /* 0x001fe4000f8ec03f */
[----:B------:R-:W-:-:S04]  /*0140*/  @!UP0 UIADD3 UR6, -UR7, 0x100000, URZ ;  /* 0x0010000007068890 */ /* 0x000fc8000fffe13f */
[----:B------:R-:W-:Y:S02]  /*0150*/  @!UP0 USHF.L.U32 UR7, UR6, 0xb, URZ ;  /* 0x0000000b06078899 */ /* 0x000fe4000800063f */
[----:B------:R-:W-:Y:S01]  /*0160*/  @!UP0 USHF.L.U32 UR6, UR6, 0x1, URZ ;  /* 0x0000000106068899 */ /* 0x000fe2000800063f */
[----:B------:R-:W-:-:S05]  /*0170*/  VOTEU.ALL UP0, P0 ;  /* 0x00000000003f7886 */ /* 0x000fca0000000000 */
[----:B------:R1:W0:Y:S06]  /*0180*/  @!UP0 SYNCS.EXCH.64 URZ, [UR8+0x33400], UR4 ;  /* 0x03340004083f85b2 */ /* 0x00022c0008000100 */
[----:B------:R1:W3:Y:S02]  /*0190*/  @!UP1 SYNCS.EXCH.64 URZ, [UR8+0x33420], UR6 ;  /* 0x03342006083f95b2 */ /* 0x0002e40008000100 */
[----:B-12---:R-:W-:Y:S05]  /*01a0*/  @P1 BRA `(.L_x_0) ;  /* 0x0000000000481947 */ /* 0x006fea0003800000 */
[----:B------:R-:W1:Y:S01]  /*01b0*/  S2UR UR5, SR_CgaCtaId ;  /* 0x00000000000579c3 */ /* 0x000e620000008800 */
[----:B------:R-:W-:Y:S01]  /*01c0*/  UMOV UR4, 0x400 ;  /* 0x0000040000047882 */ /* 0x000fe20000000000 */
[----:B------:R-:W-:Y:S01]  /*01d0*/  UMOV UR6, 0x80 ;  /* 0x0000008000067882 */ /* 0x000fe20000000000 */
[----:B------:R-:W-:Y:S01]  /*01e0*/  UMOV UR7, 0x100 ;  /* 0x0000010000077882 */ /* 0x000fe20000000000 */
[----:B------:R-:W-:Y:S01]  /*01f0*/  ELECT P0, URZ, PT ;  /* 0x00000000003f782f */ /* 0x000fe20003800000 */
[----:B-1----:R-:W-:Y:S02]  /*0200*/  ULEA UR8, UR5, UR4, 0x18 ;  /* 0x0000000405087291 */ /* 0x002fe4000f8ec03f */
[----:B------:R-:W-:-:S04]  /*0210*/  UIADD3 UR4, -UR6, 0x100000, URZ ;  /* 0x0010000006047890 */ /* 0x000fc8000fffe13f */
[----:B------:R-:W-:Y:S02]  /*0220*/  USHF.L.U32 UR5, UR4, 0xb, URZ ;  /* 0x0000000b04057899 */ /* 0x000fe4000800063f */
[----:B------:R-:W-:Y:S02]  /*0230*/  USHF.L.U32 UR4, UR4, 0x1, URZ ;  /* 0x0000000104047899 */ /* 0x000fe4000800063f */
[----:B------:R-:W-:-:S04]  /*0240*/  UIADD3 UR6, -UR7, 0x100000, URZ ;  /* 0x0010000007067890 */ /* 0x000fc8000fffe13f */
[----:B------:R-:W-:Y:S02]  /*0250*/  USHF.L.U32 UR7, UR6, 0xb, URZ ;  /* 0x0000000b06077899 */ /* 0x000fe4000800063f */
[----:B------:R-:W-:Y:S01]  /*0260*/  USHF.L.U32 UR6, UR6, 0x1, URZ ;  /* 0x0000000106067899 */ /* 0x000fe2000800063f */
[----:B------:R-:W1:Y:S03]  /*0270*/  FENCE.VIEW.ASYNC.S ;  /* 0x00000000000073c6 */ /* 0x000e660000000000 */
[----:B-1----:R1:W2:Y:S08]  /*0280*/  SYNCS.EXCH.64 URZ, [UR8+0x33430], UR4 ;  /* 0x03343004083f75b2 */ /* 0x0022b00008000100 */
[----:B------:R1:W4:Y:S01]  /*0290*/  SYNCS.EXCH.64 URZ, [UR8+0x33440], UR6 ;  /* 0x03344006083f75b2 */ /* 0x0003220008000100 */
[----:B------:R1:W0:Y:S01]  /*02a0*/  SYNCS.EXCH.64 URZ, [UR8+0x33438], UR4 ;  /* 0x03343804083f75b2 */ /* 0x0002220008000100 */
[----:B------:R1:W0:Y:S01]  /*02b0*/  SYNCS.EXCH.64 URZ, [UR8+0x33448], UR6 ;  /* 0x03344806083f75b2 */ /* 0x0002220008000100 */
[----:B------:R-:W-:Y:S01]  /*02c0*/  NOP ;  /* 0x0000000000007918 */ /* 0x000fe20000000000 */
.L_x_0:
[----:B------:R-:W5:Y:S01]  /*02d0*/  SHFL.IDX PT, R2, R0, RZ, 0x1f ;  /* 0x00001fff00027589 */ /* 0x000f6200000e0000 */
[----:B------:R-:W-:Y:S01]  /*02e0*/  NOP ;  /* 0x0000000000007918 */ /* 0x000fe20000000000 */
[----:B-----5:R-:W-:-:S13]  /*02f0*/  ISETP.NE.AND P0, PT, R2, RZ, PT ;  /* 0x000000ff0200720c */ /* 0x020fda0003f05270 */
[----:B------:R-:W-:Y:S05]  /*0300*/  @P0 BRA `(.L_x_1) ;  /* 0x0000000000480947 */ /* 0x000fea0003800000 */
[----:B-1----:R-:W1:Y:S01]  /*0310*/  S2UR UR5, SR_CgaCtaId ;  /* 0x00000000000579c3 */ /* 0x002e620000008800 */
        /* <DEDUP_REMOVED lines=12> */
[----:B-1----:R1:W0:Y:S08]  /*03e0*/  SYNCS.EXCH.64 URZ, [UR8+0x33450], UR4 ;  /* 0x03345004083f75b2 */ /* 0x0022300008000100 */
[----:B------:R1:W0:Y:S01]  /*03f0*/  SYNCS.EXCH.64 URZ, [UR8+0x33460], UR6 ;  /* 0x03346006083f75b2 */ /* 0x0002220008000100 */
[----:B------:R1:W0:Y:S01]  /*0400*/  SYNCS.EXCH.64 URZ, [UR8+0x33458], UR4 ;  /* 0x03345804083f75b2 */ /* 0x0002220008000100 */
[----:B------:R1:W0:Y:S01]  /*0410*/  SYNCS.EXCH.64 URZ, [UR8+0x33468], UR6 ;  /* 0x03346806083f75b2 */ /* 0x0002220008000100 */
[----:B------:R-:W-:Y:S01]  /*0420*/  NOP ;  /* 0x0000000000007918 */ /* 0x000fe20000000000 */
.L_x_1:
[----:B------:R-:W5:Y:S01]  /*0430*/  SHFL.IDX PT, R2, R0, RZ, 0x1f ;  /* 0x00001fff00027589 */ /* 0x000f6200000e0000 */
[----:B------:R-:W-:Y:S01]  /*0440*/  NOP ;  /* 0x0000000000007918 */ /* 0x000fe20000000000 */
[----:B-----5:R-:W-:-:S13]  /*0450*/  ISETP.NE.AND P0, PT, R2, RZ, PT ;  /* 0x000000ff0200720c */ /* 0x020fda0003f05270 */
[----:B------:R-:W-:Y:S05]  /*0460*/  @P0 BRA `(.L_x_2) ;  /* 0x0000000000380947 */ /* 0x000fea0003800000 */
[----:B-1----:R-:W1:Y:S01]  /*0470*/  S2UR UR5, SR_CgaCtaId ;  /* 0x00000000000579c3 */ /* 0x002e620000008800 */
[----:B------:R-:W-:Y:S01]  /*0480*/  UMOV UR4, 0x400 ;  /* 0x0000040000047882 */ /* 0x000fe20000000000 */
[----:B------:R-:W-:Y:S01]  /*0490*/  UMOV UR7, 0x80 ;  /* 0x0000008000077882 */ /* 0x000fe20000000000 */
[----:B------:R-:W-:Y:S01]  /*04a0*/  ELECT P0, URZ, PT ;  /* 0x00000000003f782f */ /* 0x000fe20003800000 */
[----:B-1----:R-:W-:Y:S02]  /*04b0*/  ULEA UR6, UR5, UR4, 0x18 ;  /* 0x0000000405067291 */ /* 0x002fe4000f8ec03f */
[----:B------:R-:W-:-:S04]  /*04c0*/  UIADD3 UR4, -UR7, 0x100000, URZ ;  /* 0x0010000007047890 */ /* 0x000fc8000fffe13f */
[----:B------:R-:W-:Y:S02]  /*04d0*/  USHF.L.U32 UR5, UR4, 0xb, URZ ;  /* 0x0000000b04057899 */ /* 0x000fe4000800063f */
[----:B------:R-:W-:Y:S01]  /*04e0*/  USHF.L.U32 UR4, UR4, 0x1, URZ ;  /* 0x0000000104047899 */ /* 0x000fe2000800063f */
[----:B------:R-:W1:Y:S11]  /*04f0*/  FENCE.VIEW.ASYNC.S ;  /* 0x00000000000073c6 */ /* 0x000e760000000000 */
[----:B-1----:R1:W0:Y:S01]  /*0500*/  SYNCS.EXCH.64 URZ, [UR6+0x33470], UR4 ;  /* 0x03347004063f75b2 */ /* 0x0022220008000100 */
[----:B------:R1:W0:Y:S01]  /*0510*/  SYNCS.EXCH.64 URZ, [UR6+0x33480], UR4 ;  /* 0x03348004063f75b2 */ /* 0x0002220008000100 */
[----:B------:R1:W0:Y:S01]  /*0520*/  SYNCS.EXCH.64 URZ, [UR6+0x33478], UR4 ;  /* 0x03347804063f75b2 */ /* 0x0002220008000100 */
[----:B------:R1:W0:Y:S01]  /*0530*/  SYNCS.EXCH.64 URZ, [UR6+0x33488], UR4 ;  /* 0x03348804063f75b2 */ /* 0x0002220008000100 */
[----:B------:R-:W-:Y:S01]  /*0540*/  NOP ;  /* 0x0000000000007918 */ /* 0x000fe20000000000 */
.L_x_2:
        /* <DEDUP_REMOVED lines=22> */
.L_x_3:
[----:B------:R-:W5:Y:S01]  /*06b0*/  SHFL.IDX PT, R2, R0, RZ, 0x1f ;  /* 0x00001fff00027589 */ /* 0x000f6200000e0000 */
[----:B------:R-:W-:Y:S01]  /*06c0*/  R2UR UR9, R3 ;  /* 0x00000000030972ca */ /* 0x000fe200000e0000 */
        /* <DEDUP_REMOVED lines=21> */
.L_x_4:
[----:B------:R-:W-:Y:S01]  /*0820*/  UISETP.NE.AND UP0, UPT, UR9, URZ, UPT ;  /* 0x0000003f0900728c */ /* 0x000fe2000bf05270 */
[----:B------:R-:W-:Y:S01]  /*0830*/  NOP ;  /* 0x0000000000007918 */ /* 0x000fe20000000000 */
[----:B------:R-:W-:Y:S01]  /*0840*/  UMOV UR39, 0x1 ;  /* 0x0000000100277882 */ /* 0x000fe20000000000 */
[----:B------:R-:W-:Y:S01]  /*0850*/  ULDC.64 UR54, c[0x0][0x208] ;  /* 0x0000820000367ab9 */ /* 0x000fe20000000a00 */
[----:B------:R-:W-:Y:S01]  /*0860*/  USEL UR39, UR39, 0x2, !UP0 ;  /* 0x0000000227277887 */ /* 0x000fe2000c000000 */
[----:B------:R-:W-:Y:S01]  /*0870*/  BSSY B6, `(.L_x_5) ;  /* 0x000114d000067945 */ /* 0x000fe20003800000 */
[----:B0-234-:R-:W-:Y:S01]  /*0880*/  BAR.SYNC.DEFER_BLOCKING 0x0 ;  /* 0x0000000000007b1d */ /* 0x01dfe20000010000 */
[----:B------:R-:W-:-:S13]  /*0890*/  PLOP3.LUT P0, PT, PT, PT, UP0, 0x80, 0x0 ;  /* 0x000000000000781c */ /* 0x000fda0003f0f008 */
[----:B------:R-:W-:Y:S05]  /*08a0*/  @!P0 BRA `(.L_x_6) ;  /* 0x000000c400b48947 */ /* 0x000fea0003800000 */
.L_x_7:
[----:B------:R-:W-:-:S08]  /*08b0*/  NOP ;  /* 0x0000000000007918 */ /* 0x000fd00000000000 */
[----:B------:R-:W0:Y:S02]  /*08c0*/  USETMAXREG.TRY_ALLOC.CTAPOOL UP0, 0xe8 ;  /* 0x000000e8000079c8 */ /* 0x000e240008000600 */
[----:B0-----:R-:W-:-:S13]  /*08d0*/  PLOP3.LUT P0, PT, PT, PT, UP0, 0x80, 0x0 ;  /* 0x000000000000781c */ /* 0x001fda0003f0f008 */
[----:B------:R-:W-:Y:S05]  /*08e0*/  @!P0 BRA `(.L_x_7) ;  /* 0xfffffffc00f08947 */ /* 0x000fea000383ffff */
[----:B-1----:R-:W0:Y:S01]  /*08f0*/  S2UR UR6, SR_CTAID.Y ;  /* 0x00000000000679c3 */ /* 0x002e220000002600 */
[----:B------:R-:W-:Y:S01]  /*0900*/  LOP3.LUT R0, R18, 0xffffff80, RZ, 0xc0, !PT ;  /* 0xffffff8012007812 */ /* 0x000fe200078ec0ff */
[----:B------:R-:W-:Y:S02]  /*0910*/  ULDC UR7, c[0x0][0xc50] ;  /* 0x0003140000077ab9 */ /* 0x000fe40000000800 */
[----:B------:R-:W-:-:S04]  /*0920*/  UISETP.NE.AND UP0, UPT, UR7, 0x1, UPT ;  /* 0x000000010700788c */ /* 0x000fc8000bf05270 */
[----:B------:R-:W-:Y:S08]  /*0930*/  BAR.ARV 0x8, 0x180 ;  /* 0x0206000000007b1d */ /* 0x000ff00000002000 */
[----:B------:R-:W1:Y:S01]  /*0940*/  S2UR UR48, SR_CTAID.Z ;  /* 0x00000000003079c3 */ /* 0x000e620000002700 */
[----:B------:R-:W-:Y:S01]  /*0950*/  ISETP.NE.AND P0, PT, R0, 0x80, PT ;  /* 0x000000800000780c */ /* 0x000fe20003f05270 */
[----:B------:R-:W-:Y:S01]  /*0960*/  @UP0 ULDC UR4, c[0x0][0xc54] ;  /* 0x0003150000040ab9 */ /* 0x000fe20000000800 */
[----:B------:R-:W-:Y:S01]  /*0970*/  @UP0 ULDC UR8, c[0x0][0xc58] ;  /* 0x0003160000080ab9 */ /* 0x000fe20000000800 */
[----:B0-----:R-:W-:-:S10]  /*0980*/  UIMAD.WIDE.U32 UR4, UR6, UR4, URZ ;  /* 0x00000004060472a5 */ /* 0x001fd4000f8e003f */
[----:B------:R-:W-:Y:S06]  /*0990*/  @!P0 BAR.ARV 0x9, 0x100 ;  /* 0x0244000000008b1d */ /* 0x000fec0000002000 */
[----:B------:R-:W-:Y:S01]  /*09a0*/  UMOV UR50, UR6 ;  /* 0x0000000600327c82 */ /* 0x000fe20008000000 */
[----:B------:R-:W-:Y:S01]  /*09b0*/  @UP0 USHF.R.U32.HI UR50, URZ, UR8, UR5 ;  /* 0x000000083f320299 */ /* 0x000fe20008011605 */
[----:B-1----:R-:W-:-:S03]  /*09c0*/  ISETP.LE.AND P0, PT, RZ, UR48, PT ;  /* 0x00000030ff007c0c */ /* 0x002fc6000bf03270 */
[----:B------:R-:W-:-:S04]  /*09d0*/  UIADD3 UR4, -UR50, URZ, URZ ;  /* 0x0000003f32047290 */ /* 0x000fc8000fffe13f */
[----:B------:R-:W-:-:S06]  /*09e0*/  UIMAD UR7, UR7, UR4, UR6 ;  /* 0x00000004070772a4 */ /* 0x000fcc000f8e0206 */
[----:B------:R-:W-:Y:S06]  /*09f0*/  @!P0 BRA `(.L_x_8) ;  /* 0x0000011000d08947 */ /* 0x000fec0003800000 */
[----:B------:R-:W-:Y:S01]  /*0a00*/  ULDC.64 UR4, c[0x0][0x418] ;  /* 0x0001060000047ab9 */ /* 0x000fe20000000a00 */
[----:B------:R-:W-:Y:S01]  /*0a10*/  ULDC UR51, c[0x0][0x424] ;  /* 0x0001090000337ab9 */ /* 0x000fe20000000800 */
[----:B------:R-:W-:Y:S02]  /*0a20*/  UISETP.NE.U32.AND UP0, UPT, UR4, URZ, UPT ;  /* 0x0000003f0400728c */ /* 0x000fe4000bf05070 */
[----:B------:R-:W-:Y:S02]  /*0a30*/  ULOP3.LUT UR38, UR7, 0xffff, URZ, 0xc0, !UPT ;  /* 0x0000ffff07267892 */ /* 0x000fe4000f8ec03f */
[----:B------:R-:W-:Y:S01]  /*0a40*/  UISETP.NE.AND.EX UP0, UPT, UR5, URZ, UPT, UP0 ;  /* 0x0000003f0500728c */ /* 0x000fe2000bf05300 */
[----:B------:R-:W-:-:S03]  /*0a50*/  ULDC UR4, c[0x0][0x2f0] ;  /* 0x0000bc0000047ab9 */ /* 0x000fc60000000800 */
[----:B------:R-:W-:-:S04]  /*0a60*/  USEL UR51, UR51, 0x1, UP0 ;  /* 0x0000000133337887 */ /* 0x000fc80008000000 */
[----:B------:R-:W-:-:S04]  /*0a70*/  UIMAD UR51, UR51, UR4, URZ ;  /* 0x00000004333372a4 */ /* 0x000fc8000f8e023f */
[----:B------:R-:W-:Y:S02]  /*0a80*/  UISETP.GE.AND UP0, UPT, UR51, 0x1, UPT ;  /* 0x000000013300788c */ /* 0x000fe4000bf06270 */
[----:B------:R-:W-:-:S04]  /*0a90*/  UIADD3 UR4, UR51, 0x9f, URZ ;  /* 0x0000009f33047890 */ /* 0x000fc8000fffe03f */
[----:B------:R-:W-:Y:S01]  /*0aa0*/  PLOP3.LUT P0, PT, PT, PT, UP0, 0x80, 0x0 ;  /* 0x000000000000781c */ /* 0x000fe20003f0f008 */
[----:B------:R-:W-:-:S04]  /*0ab0*/  UIMAD.WIDE UR4, UR4, 0x66666667, URZ ;  /* 0x66666667040478a5 */ /* 0x000fc8000f8e023f */
[----:B------:R-:W-:-:S03]  /*0ac0*/  USHF.R.U32.HI UR6, URZ, 0x1f, UR5 ;  /* 0x0000001f3f067899 */ /* 0x000fc60008011605 */
[----:B------:R-:W-:Y:S01]  /*0ad0*/  UMOV UR4, URZ ;  /* 0x0000003f00047c82 */ /* 0x000fe20008000000 */
[----:B------:R-:W-:-:S04]  /*0ae0*/  ULEA.HI.SX32 UR6, UR5, UR6, 0x1a ;  /* 0x0000000605067291 */ /* 0x000fc8000f8fd23f */
[----:B------:R-:W-:Y:S08]  /*0af0*/  @!P0 BRA `(.L_x_9) ;  /* 0x0000000000908947 */ /* 0x000ff00003800000 */
[----:B------:R-:W-:Y:S01]  /*0b00*/  USHF.R.U32.HI UR7, URZ, 0x10, UR7 ;  /* 0x000000103f077899 */ /* 0x000fe20008011607 */
[----:B------:R-:W-:-:S03]  /*0b10*/  UMOV UR4, URZ ;  /* 0x0000003f00047c82 */ /* 0x000fc60008000000 */
[----:B------:R-:W-:-:S11]  /*0b20*/  UISETP.NE.AND UP0, UPT, UR7, URZ, UPT ;  /* 0x0000003f0700728c */ /* 0x000fd6000bf05270 */
[----:B------:R-:W-:Y:S02]  /*0b30*/  @!UP0 ULDC UR7, c[0x0][0x9f0] ;  /* 0x00027c0000078ab9 */ /* 0x000fe40000000800 */
[----:B------:R-:W-:Y:S01]  /*0b40*/  IMAD.U32 R3, RZ, RZ, UR7 ;  /* 0x00000007ff037e24 */ /* 0x000fe2000f8e00ff */
[----:B------:R-:W-:-:S04]  /*0b50*/  UIADD3 UR8, UR6, -0x1, UR7 ;  /* 0xffffffff06087890 */ /* 0x000fc8000fffe007 */
[-C--:B------:R-:W-:Y:S02]  /*0b60*/  IABS R0, R3.reuse ;  /* 0x0000000300007213 */ /* 0x080fe40000000000 */
[----:B------:R-:W-:Y:S01]  /*0b70*/  IMAD.U32 R4, RZ, RZ, UR8 ;  /* 0x00000008ff047e24 */ /* 0x000fe2000f8e00ff */
[----:B------:R-:W-:Y:S01]  /*0b80*/  IABS R5, R3 ;  /* 0x0000000300057213 */ /* 0x000fe20000000000 */
[----:B------:R-:W-:Y:S01]  /*0b90*/  ULOP3.LUT UR8, UR8, UR7, URZ, 0x3c, !UPT ;  /* 0x0000000708087292 */ /* 0x000fe2000f8e3c3f */
[----:B------:R-:W-:Y:S02]  /*0ba0*/  R2UR UR11, R0 ;  /* 0x00000000000b72ca */ /* 0x000fe400000e0000 */
[----:B------:R-:W-:-:S05]  /*0bb0*/  IABS R4, R4 ;  /* 0x0000000400047213 */ /* 0x000fca0000000000 */
[----:B------:R-:W-:-:S05]  /*0bc0*/  IMAD.MOV.U32 R3, RZ, RZ, R4 ;  /* 0x000000ffff037224 */ /* 0x000fca00078e0004 */
[----:B------:R-:W-:Y:S01]  /*0bd0*/  R2UR UR10, R3 ;  /* 0x00000000030a72ca */ /* 0x000fe200000e0000 */
[----:B------:R-:W0:Y:S08]  /*0be0*/  I2F.RP R0, UR11 ;  /* 0x0000000b00007d06 */ /* 0x000e300008209400 */
[----:B0-----:R-:W0:Y:S02]  /*0bf0*/  MUFU.RCP R0, R0 ;  /* 0x0000000000007308 */ /* 0x001e240000001000 */
[----:B0-----:R-:W-:-:S02]  /*0c00*/  VIADD R2, R0, 0xffffffe ;  /* 0x0ffffffe00027836 */ /* 0x001fc40000000000 */
[----:B------:R-:W-:-:S04]  /*0c10*/  IMAD.MOV R0, RZ, RZ, -R5 ;  /* 0x000000ffff007224 */ /* 0x000fc800078e0a05 */
[----:B------:R-:W0:Y:S02]  /*0c20*/  F2I.FTZ.U32.TRUNC.NTZ R2, R2 ;  /* 0x0000000200027305 */ /* 0x000e24000021f000 */
[----:B0-----:R-:W-:-:S13]  /*0c30*/  R2UR UR5, R2 ;  /* 0x00000000020572ca */ /* 0x001fda00000e0000 */
[----:B------:R-:W-:-:S04]  /*0c40*/  UIADD3 UR9, URZ, -UR5, URZ ;  /* 0x800000053f097290 */ /* 0x000fc8000fffe03f */
[----:B------:R-:W-:-:S04]  /*0c50*/  UIMAD UR9, UR9, UR11, URZ ;  /* 0x0000000b090972a4 */ /* 0x000fc8000f8e023f */
[----:B------:R-:W-:-:S03]  /*0c60*/  UIMAD.WIDE.U32 UR4, UR5, UR9, UR4 ;  /* 0x00000009050472a5 */ /* 0x000fc6000f8e0004 */
[----:B------:R-:W-:Y:S01]  /*0c70*/  R2UR UR9, R0 ;  /* 0x00000000000972ca */ /* 0x000fe200000e0000 */
[----:B------:R-:W-:-:S12]  /*0c80*/  UIMAD.WIDE.U32 UR4, UR5, UR10, URZ ;  /* 0x0000000a050472a5 */ /* 0x000fd8000f8e003f */
[----:B------:R-:W-:-:S04]  /*0c90*/  UIMAD UR4, UR5, UR9, UR10 ;  /* 0x00000009050472a4 */ /* 0x000fc8000f8e020a */
[----:B------:R-:W-:-:S11]  /*0ca0*/  UISETP.GT.U32.AND UP1, UPT, UR11, UR4, UPT ;  /* 0x000000040b00728c */ /* 0x000fd6000bf24070 */
[----:B------:R-:W-:Y:S02]  /*0cb0*/  @!UP1 UIADD3 UR4, UR4, -UR11, URZ ;  /* 0x8000000b04049290 */ /* 0x000fe4000fffe03f */
[----:B------:R-:W-:Y:S02]  /*0cc0*/  @!UP1 UIADD3 UR5, UR5, 0x1, URZ ;  /* 0x0000000105059890 */ /* 0x000fe4000fffe03f */
[----:B------:R-:W-:Y:S02]  /*0cd0*/  UISETP.GE.U32.AND UP0, UPT, UR4, UR11, UPT ;  /* 0x0000000b0400728c */ /* 0x000fe4000bf06070 */
[----:B------:R-:W-:-:S09]  /*0ce0*/  UISETP.GE.AND UP1, UPT, UR8, URZ, UPT ;  /* 0x0000003f0800728c */ /* 0x000fd2000bf26270 */
[----:B------:R-:W-:Y:S02]  /*0cf0*/  @UP0 UIADD3 UR5, UR5, 0x1, URZ ;  /* 0x0000000105050890 */ /* 0x000fe4000fffe03f */
[----:B------:R-:W-:-:S05]  /*0d00*/  UISETP.NE.AND UP0, UPT, UR7, URZ, UPT ;  /* 0x0000003f0700728c */ /* 0x000fca000bf05270 */
[----:B------:R-:W-:Y:S02]  /*0d10*/  UMOV UR4, UR5 ;  /* 0x0000000500047c82 */ /* 0x000fe40008000000 */
[----:B------:R-:W-:-:S04]  /*0d20*/  @!UP1 UIADD3 UR4, -UR4, URZ, URZ ;  /* 0x0000003f04049290 */ /* 0x000fc8000fffe13f */
[----:B------:R-:W-:-:S12]  /*0d30*/  @!UP0 ULOP3.LUT UR4, URZ, UR7, URZ, 0x33, !UPT ;  /* 0x000000073f048292 */ /* 0x000fd8000f8e333f */
.L_x_9:
[----:B------:R-:W-:Y:S01]  /*0d40*/  UIMAD UR38, UR38, UR4, URZ ;  /* 0x00000004262672a4 */ /* 0x000fe2000f8e023f */
[----:B------:R-:W-:Y:S01]  /*0d50*/  IMAD.U32 R0, RZ, RZ, UR6 ;  /* 0x00000006ff007e24 */ /* 0x000fe2000f8e00ff */
[----:B------:R-:W-:Y:S01]  /*0d60*/  USHF.R.S32.HI UR37, URZ, 0x1f, UR48 ;  /* 0x0000001f3f257899 */ /* 0x000fe20008011430 */
[----:B------:R-:W-:Y:S01]  /*0d70*/  IMAD.U32 R3, RZ, RZ, UR4 ;  /* 0x00000004ff037e24 */ /* 0x000fe2000f8e00ff */
[----:B------:R-:W-:Y:S02]  /*0d80*/  IADD3 R18, R18, -0x80, RZ ;  /* 0xffffff8012127810 */ /* 0x000fe40007ffe0ff */
[----:B------:R-:W-:Y:S02]  /*0d90*/  CS2R R12, SRZ ;  /* 0x00000000000c7805 */ /* 0x000fe4000001ff00 */
[----:B------:R-:W-:Y:S01]  /*0da0*/  PLOP3.LUT P0, PT, PT, PT, PT, 0x80, 0x0 ;  /* 0x000000000000781c */ /* 0x000fe20003f0f070 */
[----:B------:R-:W-:Y:S01]  /*0db0*/  IMAD.MOV.U32 R2, RZ, RZ, RZ ;  /* 0x000000ffff027224 */ /* 0x000fe200078e00ff */
[----:B------:R-:W-:Y:S01]  /*0dc0*/  VIADDMNMX R0, R3, UR38, R0, PT ;  /* 0x0000002603007c46 */ /* 0x000fe2000b800100 */
[----:B------:R-:W-:Y:S01]  /*0dd0*/  IMAD.MOV.U32 R9, RZ, RZ, RZ ;  /* 0x000000ffff097224 */ /* 0x000fe200078e00ff */
[----:B------:R-:W-:-:S02]  /*0de0*/  CS2R R52, SRZ ;  /* 0x0000000000347805 */ /* 0x000fc4000001ff00 */
[----:B------:R-:W-:Y:S02]  /*0df0*/  CS2R R44, SRZ ;  /* 0x00000000002c7805 */ /* 0x000fe4000001ff00 */
[----:B------:R-:W-:Y:S01]  /*0e00*/  R2UR UR43, R0 ;  /* 0x00000000002b72ca */ /* 0x000fe200000e0000 */
[----:B------:R-:W-:Y:S01]  /*0e10*/  IMAD.MOV.U32 R0, RZ, RZ, RZ ;  /* 0x000000ffff007224 */ /* 0x000fe200078e00ff */
[----:B------:R-:W-:Y:S02]  /*0e20*/  CS2R R6, SRZ ;  /* 0x0000000000067805 */ /* 0x000fe4000001ff00 */
[----:B------:R-:W-:Y:S02]  /*0e30*/  CS2R R10, SRZ ;  /* 0x00000000000a7805 */ /* 0x000fe4000001ff00 */
[----:B------:R-:W-:Y:S02]  /*0e40*/  CS2R R48, SRZ ;  /* 0x0000000000307805 */ /* 0x000fe4000001ff00 */
[----:B------:R-:W-:Y:S01]  /*0e50*/  CS2R R50, SRZ ;  /* 0x0000000000327805 */ /* 0x000fe2000001ff00 */
[----:B------:R-:W-:Y:S01]  /*0e60*/  IMAD.MOV.U32 R17, RZ, RZ, RZ ;  /* 0x000000ffff117224 */ /* 0x000fe200078e00ff */
[----:B------:R-:W-:Y:S01]  /*0e70*/  CS2R R56, SRZ ;  /* 0x0000000000387805 */ /* 0x000fe2000001ff00 */
[----:B------:R-:W-:Y:S01]  /*0e80*/  IMAD.MOV.U32 R58, RZ, RZ, RZ ;  /* 0x000000ffff3a7224 */ /* 0x000fe200078e00ff */
[----:B------:R-:W-:-:S02]  /*0e90*/  CS2R R20, SRZ ;  /* 0x0000000000147805 */ /* 0x000fc4000001ff00 */
[----:B------:R-:W-:Y:S01]  /*0ea0*/  CS2R R32, SRZ ;  /* 0x0000000000207805 */ /* 0x000fe2000001ff00 */
[----:B------:R-:W-:Y:S01]  /*0eb0*/  IMAD.MOV.U32 R39, RZ, RZ, RZ ;  /* 0x000000ffff277224 */ /* 0x000fe200078e00ff */
[----:B------:R-:W-:Y:S01]  /*0ec0*/  CS2R R46, SRZ ;  /* 0x00000000002e7805 */ /* 0x000fe2000001ff00 */
[----:B------:R-:W-:Y:S01]  /*0ed0*/  UISETP.GT.AND UP0, UPT, UR43, UR38, UPT ;  /* 0x000000262b00728c */ /* 0x000fe2000bf04270 */
[----:B------:R-:W-:Y:S01]  /*0ee0*/  IMAD.MOV.U32 R19, RZ, RZ, RZ ;  /* 0x000000ffff137224 */ /* 0x000fe200078e00ff */
[----:B------:R-:W-:Y:S02]  /*0ef0*/  CS2R R22, SRZ ;  /* 0x0000000000167805 */ /* 0x000fe4000001ff00 */
[----:B------:R-:W-:Y:S01]  /*0f00*/  CS2R R24, SRZ ;  /* 0x0000000000187805 */ /* 0x000fe2000001ff00 */
[----:B------:R-:W-:Y:S01]  /*0f10*/  IMAD.MOV.U32 R15, RZ, RZ, RZ ;  /* 0x000000ffff0f7224 */ /* 0x000fe200078e00ff */
[----:B------:R-:W-:Y:S02]  /*0f20*/  CS2R R54, SRZ ;  /* 0x0000000000367805 */ /* 0x000fe4000001ff00 */
[----:B------:R-:W-:-:S02]  /*0f30*/  PLOP3.LUT P1, PT, PT, PT, UP0, 0x80, 0x0 ;  /* 0x000000000000781c */ /* 0x000fc40003f2f008 */
[----:B------:R-:W-:Y:S02]  /*0f40*/  CS2R R40, SRZ ;  /* 0x0000000000287805 */ /* 0x000fe4000001ff00 */
[----:B------:R-:W-:Y:S02]  /*0f50*/  MOV R29, RZ ;  /* 0x000000ff001d7202 */ /* 0x000fe40000000f00 */
[----:B------:R-:W-:Y:S01]  /*0f60*/  CS2R R64, SRZ ;  /* 0x0000000000407805 */ /* 0x000fe2000001ff00 */
[----:B------:R-:W-:Y:S01]  /*0f70*/  IMAD.MOV.U32 R37, RZ, RZ, RZ ;  /* 0x000000ffff257224 */ /* 0x000fe200078e00ff */
[----:B------:R-:W-:Y:S02]  /*0f80*/  CS2R R62, SRZ ;  /* 0x00000000003e7805 */ /* 0x000fe4000001ff00 */
[----:B------:R-:W-:Y:S02]  /*0f90*/  CS2R R60, SRZ ;  /* 0x00000000003c7805 */ /* 0x000fe4000001ff00 */
[----:B------:R-:W-:Y:S01]  /*0fa0*/  CS2R R120, SRZ ;  /* 0x0000000000787805 */ /* 0x000fe2000001ff00 */
[----:B------:R-:W-:Y:S01]  /*0fb0*/  IMAD.MOV.U32 R66, RZ, RZ, RZ ;  /* 0x000000ffff427224 */ /* 0x000fe200078e00ff */
[----:B------:R-:W-:Y:S01]  /*0fc0*/  CS2R R70, SRZ ;  /* 0x0000000000467805 */ /* 0x000fe2000001ff00 */
[----:B------:R-:W-:Y:S01]  /*0fd0*/  IMAD.MOV.U32 R31, RZ, RZ, RZ ;  /* 0x000000ffff1f7224 */ /* 0x000fe200078e00ff */
[----:B------:R-:W-:-:S02]  /*0fe0*/  CS2R R122, SRZ ;  /* 0x00000000007a7805 */ /* 0x000fc4000001ff00 */
[----:B------:R-:W-:Y:S02]  /*0ff0*/  CS2R R68, SRZ ;  /* 0x0000000000447805 */ /* 0x000fe4000001ff00 */
[----:B------:R-:W-:Y:S02]  /*1000*/  CS2R R76, SRZ ;  /* 0x00000000004c7805 */ /* 0x000fe4000001ff00 */
[----:B------:R-:W-:Y:S02]  /*1010*/  CS2R R78, SRZ ;  /* 0x00000000004e7805 */ /* 0x000fe4000001ff00 */
[----:B------:R-:W-:Y:S01]  /*1020*/  CS2R R74, SRZ ;  /* 0x00000000004a7805 */ /* 0x000fe2000001ff00 */
[----:B------:R-:W-:Y:S01]  /*1030*/  IMAD.MOV.U32 R72, RZ, RZ, RZ ;  /* 0x000000ffff487224 */ /* 0x000fe200078e00ff */
[----:B------:R-:W-:Y:S02]  /*1040*/  CS2R R84, SRZ ;  /* 0x0000000000547805 */ /* 0x000fe4000001ff00 */
[----:B------:R-:W-:-:S02]  /*1050*/  CS2R R80, SRZ ;  /* 0x0000000000507805 */ /* 0x000fc4000001ff00 */
[----:B------:R-:W-:Y:S02]  /*1060*/  CS2R R86, SRZ ;  /* 0x0000000000567805 */ /* 0x000fe4000001ff00 */
        /* <DEDUP_REMOVED lines=10> */
[----:B------:R-:W-:Y:S02]  /*1110*/  CS2R R108, SRZ ;  /* 0x00000000006c7805 */ /* 0x000fe4000001ff00 */
[----:B------:R-:W-:Y:S01]  /*1120*/  CS2R R110, SRZ ;  /* 0x00000000006e7805 */ /* 0x000fe2000001ff00 */
[----:B------:R-:W-:Y:S01]  /*1130*/  IMAD.MOV.U32 R112, RZ, RZ, RZ ;  /* 0x000000ffff707224 */ /* 0x000fe200078e00ff */
[----:B------:R-:W-:Y:S01]  /*1140*/  MOV R116, RZ ;  /* 0x000000ff00747202 */ /* 0x000fe20000000f00 */
[----:B------:R-:W-:Y:S01]  /*1150*/  IMAD.MOV.U32 R124, RZ, RZ, RZ ;  /* 0x000000ffff7c7224 */ /* 0x000fe200078e00ff */
[----:B------:R-:W-:Y:S02]  /*1160*/  CS2R R118, SRZ ;  /* 0x0000000000767805 */ /* 0x000fe4000001ff00 */
[----:B------:R-:W-:Y:S01]  /*1170*/  CS2R R114, SRZ ;  /* 0x0000000000727805 */ /* 0x000fe2000001ff00 */
[----:B------:R-:W-:Y:S01]  /*1180*/  IMAD.MOV.U32 R126, RZ, RZ, RZ ;  /* 0x000000ffff7e7224 */ /* 0x000fe200078e00ff */
[----:B------:R-:W-:Y:S06]  /*1190*/  @!P1 BRA `(.L_x_10) ;  /* 0x0000008c00209947 */ /* 0x000fec0003800000 */
[----:B------:R-:W-:Y:S01]  /*11a0*/  SHF.R.S32.HI R17, RZ, 0x1f, R18 ;  /* 0x0000001fff117819 */ /* 0x000fe20000011412 */
[----:B------:R-:W0:Y:S01]  /*11b0*/  S2UR UR42, SR_CgaCtaId ;  /* 0x00000000002a79c3 */ /* 0x000e220000008800 */
[----:B------:R-:W-:Y:S02]  /*11c0*/  UMOV UR36, 0x400 ;  /* 0x0000040000247882 */ /* 0x000fe40000000000 */
[----:B------:R-:W-:-:S04]  /*11d0*/  LEA.HI R17, R17, R18, RZ, 0x7 ;  /* 0x0000001211117211 */ /* 0x000fc800078f38ff */
[----:B------:R-:W-:-:S06]  /*11e0*/  SHF.R.S32.HI R0, RZ, 0x7, R17 ;  /* 0x00000007ff007819 */ /* 0x000fcc0000011411 */
[----:B------:R-:W1:Y:S01]  /*11f0*/  SHFL.IDX PT, R0, R0, RZ, 0x1f ;  /* 0x00001fff00007589 */ /* 0x000e6200000e0000 */
[----:B0-----:R-:W-:-:S04]  /*1200*/  ULEA UR36, UR42, UR36, 0x18 ;  /* 0x000000242a247291 */ /* 0x001fc8000f8ec03f */
[----:B------:R-:W-:-:S04]  /*1210*/  UIADD3 UR5, UR36, 0x1e200, URZ ;  /* 0x0001e20024057890 */ /* 0x000fc8000fffe03f */
[----:B------:R-:W-:Y:S01]  /*1220*/  ULOP3.LUT UP0, URZ, UR5, 0x9f, URZ, 0xc0, !UPT ;  /* 0x0000009f053f7892 */ /* 0x000fe2000f80c03f */
[----:B-1----:R-:W-:-:S05]  /*1230*/  R2UR UR49, R0 ;  /* 0x00000000003172ca */ /* 0x002fca00000e0000 */
[----:B------:R-:W-:-:S08]  /*1240*/  PLOP3.LUT P0, PT, PT, PT, UP0, 0x80, 0x0 ;  /* 0x000000000000781c */ /* 0x000fd00003f0f008 */
[----:B------:R-:W-:-:S04]  /*1250*/  ULEA.HI UR4, UR49, UR49, URZ, 0x1 ;  /* 0x0000003131047291 */ /* 0x000fc8000f8f083f */
[----:B------:R-:W-:-:S04]  /*1260*/  ULOP3.LUT UR4, UR4, 0x3e, URZ, 0xc0, !UPT ;  /* 0x0000003e04047892 */ /* 0x000fc8000f8ec03f */
[----:B------:R-:W-:-:S04]  /*1270*/  UIADD3 UR4, UR49, -UR4, URZ ;  /* 0x8000000431047290 */ /* 0x000fc8000fffe03f */
[----:B------:R-:W-:-:S04]  /*1280*/  ULEA UR4, UR4, UR5, 0xc ;  /* 0x0000000504047291 */ /* 0x000fc8000f8e603f */
[----:B------:R-:W-:-:S04]  /*1290*/  USHF.R.U32.HI UR4, URZ, 0x4, UR4 ;  /* 0x000000043f047899 */ /* 0x000fc80008011604 */
[----:B------:R-:W-:Y:S01]  /*12a0*/  ULOP3.LUT UR40, UR4, 0x3fff, URZ, 0xc0, !UPT ;  /* 0x00003fff04287892 */ /* 0x000fe2000f8ec03f */
[----:B------:R-:W-:Y:S11]  /*12b0*/  @!P0 BRA `(.L_x_11) ;  /* 0x0000000000408947 */ /* 0x000ff60003800000 */
[----:B------:R-:W-:Y:S01]  /*12c0*/  MOV R0, 0x0 ;  /* 0x0000000000007802 */ /* 0x000fe20000000f00 */
[----:B------:R-:W-:Y:S01]  /*12d0*/  ULDC.64 UR4, c[0x4][0xc0] ;  /* 0x0100300000047ab9 */ /* 0x000fe20000000a00 */
[----:B------:R-:W-:Y:S01]  /*12e0*/  ULDC.64 UR6, c[0x4][0x30] ;  /* 0x01000c0000067ab9 */ /* 0x000fe20000000a00 */
[----:B------:R-:W-:Y:S01]  /*12f0*/  IMAD.U32 R4, RZ, RZ, UR4 ;  /* 0x00000004ff047e24 */ /* 0x000fe2000f8e00ff */
[----:B------:R0:W1:Y:S01]  /*1300*/  LDC.64 R2, c[0x4][R0] ;  /* 0x0100000000027b82 */ /* 0x0000620000000a00 */
[----:B------:R-:W-:Y:S01]  /*1310*/  IMAD.U32 R5, RZ, RZ, UR5 ;  /* 0x00000005ff057e24 */ /* 0x000fe2000f8e00ff */
[----:B------:R-:W-:Y:S01]  /*1320*/  ULDC.64 UR4, c[0x4][0xc8] ;  /* 0x0100320000047ab9 */ /* 0x000fe20000000a00 */
[----:B------:R-:W-:Y:S01]  /*1330*/  IMAD.U32 R10, RZ, RZ, UR6 ;  /* 0x00000006ff0a7e24 */ /* 0x000fe2000f8e00ff */
[----:B------:R-:W-:Y:S01]  /*1340*/  MOV R8, 0x70 ;  /* 0x0000007000087802 */ /* 0x000fe20000000f00 */
[----:B------:R-:W-:Y:S02]  /*1350*/  IMAD.U32 R6, RZ, RZ, UR4 ;  /* 0x00000004ff067e24 */ /* 0x000fe4000f8e00ff */
[----:B------:R-:W-:-:S02]  /*1360*/  IMAD.U32 R7, RZ, RZ, UR5 ;  /* 0x00000005ff077e24 */ /* 0x000fc4000f8e00ff */
[----:B------:R-:W-:Y:S02]  /*1370*/  IMAD.U32 R11, RZ, RZ, UR7 ;  /* 0x00000007ff0b7e24 */ /* 0x000fe4000f8e00ff */
[----:B------:R-:W-:Y:S02]  /*1380*/  IMAD.MOV.U32 R12, RZ, RZ, 0x1 ;  /* 0x00000001ff0c7424 */ /* 0x000fe400078e00ff */
[----:B0-----:R-:W-:-:S07]  /*1390*/  IMAD.MOV.U32 R13, RZ, RZ, RZ ;  /* 0x000000ffff0d7224 */ /* 0x001fce00078e00ff */
[----:B------:R-:W-:-:S07]  /*13a0*/  LEPC R20, `(.L_x_11) ;  /* 0x000000001014794e */ /* 0x000fce0000000000 */
[----:B-1----:R-:W-:Y:S05]  /*13b0*/  CALL.ABS.NOINC R2 ;  /* 0x0000000002007343 */ /* 0x002fea0003c00000 */
.L_x_11:
[----:B------:R-:W-:Y:S01]  /*13c0*/  ULDC.64 UR6, c[0x0][0x990] ;  /* 0x0002640000067ab9 */ /* 0x000fe20000000a00 */
[----:B------:R-:W-:Y:S01]  /*13d0*/  ULDC.64 UR4, c[0x0][0x998] ;  /* 0x0002660000047ab9 */ /* 0x000fe20000000a00 */
[----:B------:R-:W-:Y:S01]  /*13e0*/  UISETP.NE.U32.AND UP0, UPT, UR6, URZ, UPT ;  /* 0x0000003f0600728c */ /* 0x000fe2000bf05070 */
[----:B------:R-:W-:Y:S01]  /*13f0*/  IMAD.MOV.U32 R7, RZ, RZ, 0x3f800000 ;  /* 0x3f800000ff077424 */ /* 0x000fe200078e00ff */
[----:B------:R-:W-:Y:S01]  /*1400*/  UISETP.NE.U32.AND UP1, UPT, UR4, URZ, UPT ;  /* 0x0000003f0400728c */ /* 0x000fe2000bf25070 */
[----:B------:R-:W-:Y:S01]  /*1410*/  IMAD.MOV.U32 R0, RZ, RZ, 0x3f800000 ;  /* 0x3f800000ff007424 */ /* 0x000fe200078e00ff */
[----:B------:R-:W-:Y:S02]  /*1420*/  UISETP.NE.AND.EX UP0, UPT, UR7, URZ, UPT, UP0 ;  /* 0x0000003f0700728c */ /* 0x000fe4000bf05300 */
[----:B------:R-:W-:-:S04]  /*1430*/  UISETP.NE.AND.EX UP1, UPT, UR5, URZ, UPT, UP1 ;  /* 0x0000003f0500728c */ /* 0x000fc8000bf25310 */
[----:B------:R-:W-:Y:S02]  /*1440*/  PLOP3.LUT P0, PT, PT, PT, UP0, 0x80, 0x0 ;  /* 0x000000000000781c */ /* 0x000fe40003f0f008 */
[----:B------:R-:W-:-:S03]  /*1450*/  PLOP3.LUT P1, PT, PT, PT, UP1, 0x80, 0x0 ;  /* 0x000000000000781c */ /* 0x000fc60003f2f018 */
[----:B------:R-:W-:Y:S01]  /*1460*/  @UP0 ULDC.64 UR12, c[0x0][0x9a8] ;  /* 0x00026a00000c0ab9 */ /* 0x000fe20000000a00 */
[----:B------:R-:W-:Y:S01]  /*1470*/  @UP0 ULDC.64 UR16, c[0x0][0x9b0] ;  /* 0x00026c0000100ab9 */ /* 0x000fe20000000a00 */
[----:B------:R-:W-:Y:S01]  /*1480*/  @UP1 ULDC.64 UR14, c[0x0][0x9b8] ;  /* 0x00026e00000e1ab9 */ /* 0x000fe20000000a00 */
[----:B------:R-:W-:Y:S02]  /*1490*/  @UP0 UIMAD UR8, UR37, UR12, URZ ;  /* 0x0000000c250802a4 */ /* 0x000fe4000f8e023f */
[----:B------:R-:W-:Y:S02]  /*14a0*/  @UP0 UIMAD.WIDE.U32 UR10, UR48, UR12, URZ ;  /* 0x0000000c300a02a5 */ /* 0x000fe4000f8e003f */
[----:B------:R-:W-:Y:S02]  /*14b0*/  @UP1 UIMAD UR12, UR37, UR14, URZ ;  /* 0x0000000e250c12a4 */ /* 0x000fe4000f8e023f */
[----:B------:R-:W-:Y:S02]  /*14c0*/  @UP0 UIMAD UR13, UR48, UR13, UR8 ;  /* 0x0000000d300d02a4 */ /* 0x000fe4000f8e0208 */
[----:B------:R-:W-:-:S02]  /*14d0*/  @UP1 UIMAD.WIDE.U32 UR8, UR48, UR14, URZ ;  /* 0x0000000e300812a5 */ /* 0x000fc4000f8e003f */
[----:B------:R-:W-:Y:S02]  /*14e0*/  @UP1 UIMAD UR14, UR48, UR15, UR12 ;  /* 0x0000000f300e12a4 */ /* 0x000fe4000f8e020c */
[----:B------:R-:W-:Y:S02]  /*14f0*/  @UP0 USHF.R.S32.HI UR12, URZ, 0x1f, UR50 ;  /* 0x0000001f3f0c0899 */ /* 0x000fe40008011432 */
[----:B------:R-:W-:Y:S01]  /*1500*/  @UP1 USHF.R.S32.HI UR15, URZ, 0x1f, UR50 ;  /* 0x0000001f3f0f1899 */ /* 0x000fe20008011432 */
[----:B------:R-:W-:Y:S01]  /*1510*/  @UP1 ULDC.64 UR18, c[0x0][0x9c0] ;  /* 0x0002700000121ab9 */ /* 0x000fe20000000a00 */
[----:B------:R-:W-:Y:S02]  /*1520*/  @UP0 UIADD3 UR11, UR11, UR13, URZ ;  /* 0x0000000d0b0b0290 */ /* 0x000fe4000fffe03f */
[----:B------:R-:W-:Y:S02]  /*1530*/  @UP0 UIMAD UR12, UR12, UR16, URZ ;  /* 0x000000100c0c02a4 */ /* 0x000fe4000f8e023f */
[----:B------:R-:W-:-:S02]  /*1540*/  @UP1 UIMAD UR13, UR15, UR18, URZ ;  /* 0x000000120f0d12a4 */ /* 0x000fc4000f8e023f */
[----:B------:R-:W-:Y:S02]  /*1550*/  @UP1 UIADD3 UR9, UR9, UR14, URZ ;  /* 0x0000000e09091290 */ /* 0x000fe4000fffe03f */
[----:B------:R-:W-:Y:S02]  /*1560*/  @UP0 UIMAD UR12, UR50, UR17, UR12 ;  /* 0x00000011320c02a4 */ /* 0x000fe4000f8e020c */
[----:B------:R-:W-:Y:S02]  /*1570*/  @UP0 UIMAD.WIDE.U32 UR10, UR50, UR16, UR10 ;  /* 0x00000010320a02a5 */ /* 0x000fe4000f8e000a */
[----:B------:R-:W-:Y:S02]  /*1580*/  @UP1 UIMAD UR13, UR50, UR19, UR13 ;  /* 0x00000013320d12a4 */ /* 0x000fe4000f8e020d */
[----:B------:R-:W-:Y:S02]  /*1590*/  @UP1 UIMAD.WIDE.U32 UR8, UR50, UR18, UR8 ;  /* 0x00000012320812a5 */ /* 0x000fe4000f8e0008 */
[----:B------:R-:W-:-:S02]  /*15a0*/  @UP0 UIADD3 UR11, UR11, UR12, URZ ;  /* 0x0000000c0b0b0290 */ /* 0x000fc4000fffe03f */
[----:B------:R-:W-:Y:S02]  /*15b0*/  @UP0 ULEA UR6, UP2, UR10, UR6, 0x2 ;  /* 0x000000060a060291 */ /* 0x000fe4000f84103f */
[----:B------:R-:W-:Y:S02]  /*15c0*/  @UP1 UIADD3 UR9, UR9, UR13, URZ ;  /* 0x0000000d09091290 */ /* 0x000fe4000fffe03f */
[----:B------:R-:W-:Y:S02]  /*15d0*/  @UP1 ULEA UR4, UP3, UR8, UR4, 0x2 ;  /* 0x0000000408041291 */ /* 0x000fe4000f86103f */
[----:B------:R-:W-:Y:S01]  /*15e0*/  @UP0 ULEA.HI.X UR7, UR10, UR7, UR11, 0x2, UP2 ;  /* 0x000000070a070291 */ /* 0x000fe200090f140b */
[----:B------:R-:W-:Y:S01]  /*15f0*/  IMAD.U32 R2, RZ, RZ, UR6 ;  /* 0x00000006ff027e24 */ /* 0x000fe2000f8e00ff */
[----:B------:R-:W-:Y:S02]  /*1600*/  @UP1 ULEA.HI.X UR5, UR8, UR5, UR9, 0x2, UP3 ;  /* 0x0000000508051291 */ /* 0x000fe400098f1409 */
[----:B------:R-:W-:Y:S01]  /*1610*/  IMAD.U32 R4, RZ, RZ, UR4 ;  /* 0x00000004ff047e24 */ /* 0x000fe2000f8e00ff */
[----:B------:R-:W-:Y:S01]  /*1620*/  SHF.L.U32 R6, RZ, 0x1f, RZ ;  /* 0x0000001fff067819 */ /* 0x000fe200000006ff */
[----:B------:R-:W-:Y:S01]  /*1630*/  IMAD.U32 R3, RZ, RZ, UR7 ;  /* 0x00000007ff037e24 */ /* 0x000fe2000f8e00ff */
[----:B------:R-:W-:Y:S01]  /*1640*/  ULDC UR4, c[0x0][0x9d8] ;  /* 0x0002760000047ab9 */ /* 0x000fe20000000800 */
[----:B------:R-:W-:-:S03]  /*1650*/  IMAD.U32 R5, RZ, RZ, UR5 ;  /* 0x00000005ff057e24 */ /* 0x000fc6000f8e00ff */
[----:B------:R-:W2:Y:S04]  /*1660*/  @P0 LDG.E R7, desc[UR54][R2.64] ;  /* 0x0000003602070981 */ /* 0x000ea8000c1e1900 */
[----:B------:R-:W2:Y:S01]  /*1670*/  @P1 LDG.E R0, desc[UR54][R4.64] ;  /* 0x0000003604001981 */ /* 0x000ea2000c1e1900 */
[----:B------:R-:W0:Y:S01]  /*1680*/  SYNCS.PHASECHK.TRANS64.TRYWAIT P0, [UR36+0x33400], R6 ;  /* 0x03340006ff0075a7 */ /* 0x000e220008000164 */
[----:B--2---:R-:W-:-:S04]  /*1690*/  FMUL.FTZ R0, R7, R0 ;  /* 0x0000000007007220 */ /* 0x004fc80000410000 */
[----:B------:R-:W-:Y:S01]  /*16a0*/  FMUL.FTZ R0, R0, UR4 ;  /* 0x0000000400007c20 */ /* 0x000fe20008410000 */
[----:B0-----:R-:W-:Y:S06]  /*16b0*/  @!P0 BRA `(.L_x_12) ;  /* 0x0000010400a88947 */ /* 0x001fec0003800000 */
.L_x_98:
[----:B------:R-:W-:-:S06]  /*16c0*/  ULOP3.LUT UR4, UR39, 0x1, URZ, 0xfc, !UPT ;  /* 0x0000000127047892 */ /* 0x000fcc000f8efc3f */
[----:B------:R-:W-:-:S04]  /*16d0*/  MOV R2, UR4 ;  /* 0x0000000400027c02 */ /* 0x000fc80008000f00 */
[----:B------:R-:W-:-:S13]  /*16e0*/  ISETP.NE.AND P0, PT, R2, 0x3, PT ;  /* 0x000000030200780c */ /* 0x000fda0003f05270 */
[----:B------:R-:W-:Y:S05]  /*16f0*/  @!P0 BRA `(.L_x_13) ;  /* 0x0000000000048947 */ /* 0x000fea0003800000 */
[----:B------:R-:W-:Y:S01]  /*1700*/  BPT.TRAP 0x1 ;  /* 0x000000040000795c */ /* 0x000fe20000300000 */
.L_x_13:
[----:B------:R1:W2:Y:S01]  /*1710*/  SYNCS.PHASECHK.TRANS64.TRYWAIT P1, [UR36+0x33430], R6 ;  /* 0x03343006ff0075a7 */ /* 0x0002a20008020164 */
[----:B------:R-:W-:Y:S05]  /*1720*/  @!P0 BRA `(.L_x_14) ;  /* 0x0000000000048947 */ /* 0x000fea0003800000 */
[----:B------:R-:W-:Y:S01]  /*1730*/  BPT.TRAP 0x1 ;  /* 0x000000040000795c */ /* 0x000fe20000300000 */
.L_x_14:
[----:B------:R-:W-:Y:S02]  /*1740*/  IMAD.U32 R2, RZ, RZ, UR40 ;  /* 0x00000028ff027e24 */ /* 0x000fe4000f8e00ff */
[----:B------:R-:W-:Y:S01]  /*1750*/  IMAD.MOV.U32 R4, RZ, RZ, RZ ;  /* 0x000000ffff047224 */ /* 0x000fe200078e00ff */
[----:B--2---:R-:W-:Y:S06]  /*1760*/  @P1 BRA `(.L_x_15) ;  /* 0x0000000000081947 */ /* 0x004fec0003800000 */
[----:B------:R-:W2:Y:S02]  /*1770*/  SYNCS.PHASECHK.TRANS64.TRYWAIT P1, [UR36+0x33430], R6 ;  /* 0x03343006ff0075a7 */ /* 0x000ea40008020164 */
[----:B--2---:R-:W-:Y:S05]  /*1780*/  @!P1 BRA `(.L_x_16) ;  /* 0x00000104008c9947 */ /* 0x004fea0003800000 */
.L_x_15:
[----:B------:R-:W-:Y:S05]  /*1790*/  WARPSYNC.ALL ;  /* 0x0000000000007948 */ /* 0x000fea0003800000 */
[----:B------:R-:W-:Y:S01]  /*17a0*/  IMAD.MOV.U32 R25, RZ, RZ, RZ ;  /* 0x000000ffff197224 */ /* 0x000fe200078e00ff */
[----:B------:R-:W-:Y:S01]  /*17b0*/  LOP3.LUT R2, R2, 0x10000, RZ, 0xfc, !PT ;  /* 0x0001000002027812 */ /* 0x000fe200078efcff */
[----:B0-----:R-:W-:Y:S01]  /*17c0*/  IMAD.MOV.U32 R3, RZ, RZ, -0x7fffffe0 ;  /* 0x80000020ff037424 */ /* 0x001fe200078e00ff */
[----:B------:R-:W-:-:S04]  /*17d0*/  UIADD3 UR4, UR36, 0x24200, URZ ;  /* 0x0002420024047890 */ /* 0x000fc8000fffe03f */
[C---:B------:R-:W-:Y:S01]  /*17e0*/  R2UR UR5, R3.reuse ;  /* 0x00000000030572ca */ /* 0x040fe200000e0000 */
[----:B------:R-:W-:Y:S01]  /*17f0*/  WARPGROUP.ARRIVE ;  /* 0x00000000000079c5 */ /* 0x000fe20000000000 */
[----:B------:R-:W-:Y:S01]  /*1800*/  UMOV UR7, 0x80000020 ;  /* 0x8000002000077882 */ /* 0x000fe20000000000 */
[----:B------:R-:W-:Y:S01]  /*1810*/  USHF.R.U32.HI UR6, URZ, 0x4, UR4 ;  /* 0x000000043f067899 */ /* 0x000fe20008011604 */
[C---:B------:R-:W-:Y:S01]  /*1820*/  R2UR UR8, R2.reuse ;  /* 0x00000000020872ca */ /* 0x040fe200000e0000 */
[----:B------:R-:W-:Y:S01]  /*1830*/  UMOV UR11, 0x80000020 ;  /* 0x80000020000b7882 */ /* 0x000fe20000000000 */
[C---:B------:R-:W-:Y:S01]  /*1840*/  R2UR UR4, R2.reuse ;  /* 0x00000000020472ca */ /* 0x040fe200000e0000 */
[----:B------:R-:W-:Y:S01]  /*1850*/  ULOP3.LUT UR6, UR6, 0x3fff, URZ, 0xc0, !UPT ;  /* 0x00003fff06067892 */ /* 0x000fe2000f8ec03f */
[C---:B------:R-:W-:Y:S01]  /*1860*/  R2UR UR9, R3.reuse ;  /* 0x00000000030972ca */ /* 0x040fe200000e0000 */
[----:B------:R-:W-:Y:S01]  /*1870*/  UMOV UR15, 0x80000020 ;  /* 0x80000020000f7882 */ /* 0x000fe20000000000 */
[C---:B------:R-:W-:Y:S01]  /*1880*/  R2UR UR12, R2.reuse ;  /* 0x00000000020c72ca */ /* 0x040fe200000e0000 */
[----:B------:R-:W-:Y:S01]  /*1890*/  ULOP3.LUT UR52, UR6, 0x10000, URZ, 0xfc, !UPT ;  /* 0x0001000006347892 */ /* 0x000fe2000f8efc3f */
[C---:B------:R-:W-:Y:S01]  /*18a0*/  R2UR UR13, R3.reuse ;  /* 0x00000000030d72ca */ /* 0x040fe200000e0000 */
[----:B------:R-:W-:Y:S01]  /*18b0*/  UMOV UR19, 0x80000020 ;  /* 0x8000002000137882 */ /* 0x000fe20000000000 */
[C---:B------:R-:W-:Y:S01]  /*18c0*/  R2UR UR16, R2.reuse ;  /* 0x00000000021072ca */ /* 0x040fe200000e0000 */
[----:B------:R-:W-:Y:S01]  /*18d0*/  UIADD3 UR10, UR52, 0x80, URZ ;  /* 0x00000080340a7890 */ /* 0x000fe2000fffe03f */
[C---:B------:R-:W-:Y:S01]  /*18e0*/  R2UR UR17, R3.reuse ;  /* 0x00000000031172ca */ /* 0x040fe200000e0000 */
[----:B------:R-:W-:Y:S01]  /*18f0*/  UIADD3 UR14, UR52, 0x100, URZ ;  /* 0x00000100340e7890 */ /* 0x000fe2000fffe03f */
[----:B------:R-:W-:Y:S01]  /*1900*/  R2UR UR20, R2 ;  /* 0x00000000021472ca */ /* 0x000fe200000e0000 */
[----:B------:R-:W-:Y:S01]  /*1910*/  UMOV UR6, UR52 ;  /* 0x0000003400067c82 */ /* 0x000fe20008000000 */
[----:B------:R-:W-:Y:S01]  /*1920*/  UIADD3 UR18, UR52, 0x180, URZ ;  /* 0x0000018034127890 */ /* 0x000fe2000fffe03f */
[----:B------:R-:W-:Y:S01]  /*1930*/  QGMMA.64x32x32.F32.E4M3.E4M3 R92, gdesc[UR4], RZ, !UPT, gsb0 ;  /* 0x00600000045c79f3 */ /* 0x000fe2000c0008ff */
[----:B------:R-:W-:Y:S01]  /*1940*/  R2UR UR21, R3 ;  /* 0x00000000031572ca */ /* 0x000fe200000e0000 */
[----:B------:R-:W-:Y:S01]  /*1950*/  UIADD3 UR22, UR52, 0x200, URZ ;  /* 0x0000020034167890 */ /* 0x000fe2000fffe03f */
[----:B------:R-:W-:Y:S01]  /*1960*/  UMOV UR23, 0x80000020 ;  /* 0x8000002000177882 */ /* 0x000fe20000000000 */
[----:B------:R-:W-:Y:S01]  /*1970*/  UIADD3 UR26, UR52, 0x2, URZ ;  /* 0x00000002341a7890 */ /* 0x000fe2000fffe03f */
[----:B------:R-:W-:Y:S01]  /*1980*/  UMOV UR25, 0x80000020 ;  /* 0x8000002000197882 */ /* 0x000fe20000000000 */
[----:B------:R-:W-:Y:S01]  /*1990*/  UMOV UR27, 0x80000020 ;  /* 0x80000020001b7882 */ /* 0x000fe20000000000 */
[----:B------:R-:W-:Y:S01]  /*19a0*/  UIADD3 UR6, UR52, 0x82, URZ ;  /* 0x0000008234067890 */ /* 0x000fe2000fffe03f */
[----:B------:R-:W-:Y:S01]  /*19b0*/  UMOV UR5, UR25 ;  /* 0x0000001900057c82 */ /* 0x000fe20008000000 */
[----:B------:R-:W-:Y:S01]  /*19c0*/  UMOV UR7, 0x80000020 ;  /* 0x8000002000077882 */ /* 0x000fe20000000000 */
[----:B------:R-:W-:Y:S01]  /*19d0*/  UIADD3 UR30, UR52, 0x280, URZ ;  /* 0x00000280341e7890 */ /* 0x000fe2000fffe03f */
[----:B------:R-:W-:Y:S01]  /*19e0*/  UMOV UR29, 0x80000020 ;  /* 0x80000020001d7882 */ /* 0x000fe20000000000 */
[----:B------:R-:W-:Y:S01]  /*19f0*/  UMOV UR31, 0x80000020 ;  /* 0x80000020001f7882 */ /* 0x000fe20000000000 */
[----:B------:R-:W-:Y:S01]  /*1a00*/  UIADD3 UR34, UR52, 0x282, URZ ;  /* 0x0000028234227890 */ /* 0x000fe2000fffe03f */
[----:B------:R-:W-:Y:S01]  /*1a10*/  UMOV UR33, 0x80000020 ;  /* 0x8000002000217882 */ /* 0x000fe20000000000 */
[----:B------:R-:W-:Y:S01]  /*1a20*/  UMOV UR35, 0x80000020 ;  /* 0x8000002000237882 */ /* 0x000fe20000000000 */
[----:B------:R-:W-:Y:S01]  /*1a30*/  UMOV UR41, 0x80000020 ;  /* 0x8000002000297882 */ /* 0x000fe20000000000 */
[----:B------:R-:W-:Y:S01]  /*1a40*/  UIADD3 UR46, UR52, 0x502, URZ ;  /* 0x00000502342e7890 */ /* 0x000fe2000fffe03f */
[----:B------:R-:W-:Y:S01]  /*1a50*/  UMOV UR45, 0x80000020 ;  /* 0x80000020002d7882 */ /* 0x000fe20000000000 */
[----:B------:R-:W-:Y:S01]  /*1a60*/  UMOV UR47, 0x80000020 ;  /* 0x80000020002f7882 */ /* 0x000fe20000000000 */
[----:B------:R-:W-:-:S02]  /*1a70*/  WARPGROUP.DEPBAR.LE gsb0, 0x0 ;  /* 0x00008000000079c5 */ /* 0x000fc40000010000 */
[----:B------:R-:W-:-:S06]  /*1a80*/  WARPGROUP.ARRIVE ;  /* 0x00000000000079c5 */ /* 0x000fcc0000000000 */
[----:B------:R-:W-:Y:S01]  /*1a90*/  QGMMA.64x32x32.F32.E4M3.E4M3 R76, gdesc[UR8], RZ, !UPT, gsb0 ;  /* 0x00600000084c79f3 */ /* 0x000fe2000c0008ff */
[----:B------:R-:W-:Y:S01]  /*1aa0*/  UIADD3 UR10, UR52, 0x102, URZ ;  /* 0x00000102340a7890 */ /* 0x000fe2000fffe03f */
[----:B------:R-:W-:Y:S01]  /*1ab0*/  UMOV UR9, UR25 ;  /* 0x0000001900097c82 */ /* 0x000fe20008000000 */
[----:B------:R-:W-:Y:S01]  /*1ac0*/  UMOV UR11, 0x80000020 ;  /* 0x80000020000b7882 */ /* 0x000fe20000000000 */
[----:B------:R-:W-:Y:S02]  /*1ad0*/  WARPGROUP.DEPBAR.LE gsb0, 0x0 ;  /* 0x00008000000079c5 */ /* 0x000fe40000010000 */
        /* <DEDUP_REMOVED lines=8> */
[----:B------:R-:W-:-:S13]  /*1b60*/  R2UR UR16, R2 ;  /* 0x00000000021072ca */ /* 0x000fda00000e0000 */
[----:B------:R-:W-:Y:S02]  /*1b70*/  UIADD3 UR24, UR16, 0x2, URZ ;  /* 0x0000000210187890 */ /* 0x000fe4000fffe03f */
[----:B------:R-:W-:Y:S02]  /*1b80*/  UIADD3 UR28, UR16, 0x200, URZ ;  /* 0x00000200101c7890 */ /* 0x000fe4000fffe03f */
[----:B------:R-:W-:Y:S02]  /*1b90*/  UIADD3 UR32, UR16, 0x202, URZ ;  /* 0x0000020210207890 */ /* 0x000fe4000fffe03f */
[----:B------:R-:W-:Y:S01]  /*1ba0*/  UIADD3 UR40, UR16, 0x400, URZ ;  /* 0x0000040010287890 */ /* 0x000fe2000fffe03f */
[----:B------:R-:W-:Y:S01]  /*1bb0*/  UMOV UR4, UR24 ;  /* 0x0000001800047c82 */ /* 0x000fe20008000000 */
[----:B------:R-:W-:Y:S01]  /*1bc0*/  UMOV UR8, UR24 ;  /* 0x0000001800087c82 */ /* 0x000fe20008000000 */
[----:B------:R-:W-:-:S04]  /*1bd0*/  UIADD3 UR44, UR16, 0x402, URZ ;  /* 0x00000402102c7890 */ /* 0x000fc8000fffe03f */
[----:B------:R-:W-:Y:S01]  /*1be0*/  UMOV UR12, UR40 ;  /* 0x00000028000c7c82 */ /* 0x000fe20008000000 */
[----:B------:R-:W-:Y:S02]  /*1bf0*/  WARPGROUP.DEPBAR.LE gsb0, 0x0 ;  /* 0x00008000000079c5 */ /* 0x000fe40000010000 */
[----:B------:R-:W-:-:S06]  /*1c00*/  WARPGROUP.ARRIVE ;  /* 0x00000000000079c5 */ /* 0x000fcc0000000000 */
[----:B------:R-:W-:Y:S03]  /*1c10*/  QGMMA.64x32x32.F32.E4M3.E4M3 R28, gdesc[UR20], RZ, !UPT, gsb0 ;  /* 0x00600000141c79f3 */ /* 0x000fe6000c0008ff */
[----:B------:R-:W-:Y:S02]  /*1c20*/  WARPGROUP.DEPBAR.LE gsb0, 0x0 ;  /* 0x00008000000079c5 */ /* 0x000fe40000010000 */
[----:B------:R-:W-:-:S06]  /*1c30*/  WARPGROUP.ARRIVE ;  /* 0x00000000000079c5 */ /* 0x000fcc0000000000 */
[----:B------:R-:W-:Y:S01]  /*1c40*/  QGMMA.64x32x32.F32.E4M3.E4M3 R92, gdesc[UR24], R92, gsb0 ;  /* 0x00600000185c79f3 */ /* 0x000fe2000800085c */
[----:B------:R-:W-:Y:S01]  /*1c50*/  UIADD3 UR26, UR52, 0x182, URZ ;  /* 0x00000182341a7890 */ /* 0x000fe2000fffe03f */
[----:B------:R-:W-:Y:S01]  /*1c60*/  UMOV UR27, 0x80000020 ;  /* 0x80000020001b7882 */ /* 0x000fe20000000000 */
[----:B------:R-:W-:Y:S02]  /*1c70*/  WARPGROUP.DEPBAR.LE gsb0, 0x0 ;  /* 0x00008000000079c5 */ /* 0x000fe40000010000 */
[----:B------:R-:W-:-:S06]  /*1c80*/  WARPGROUP.ARRIVE ;  /* 0x00000000000079c5 */ /* 0x000fcc0000000000 */
[----:B------:R-:W-:Y:S01]  /*1c90*/  QGMMA.64x32x32.F32.E4M3.E4M3 R76, gdesc[UR4], R76, gsb0 ;  /* 0x00600000044c79f3 */ /* 0x000fe2000800084c */
[----:B------:R-:W-:Y:S02]  /*1ca0*/  UIADD3 UR4, UR52, 0x202, URZ ;  /* 0x0000020234047890 */ /* 0x000fe4000fffe03f */
[----:B------:R-:W-:Y:S01]  /*1cb0*/  UIADD3 UR6, UR52, 0x300, URZ ;  /* 0x0000030034067890 */ /* 0x000fe2000fffe03f */
[----:B------:R-:W-:Y:S01]  /*1cc0*/  UMOV UR5, UR29 ;  /* 0x0000001d00057c82 */ /* 0x000fe20008000000 */
[----:B------:R-:W-:Y:S01]  /*1cd0*/  UMOV UR7, 0x80000020 ;  /* 0x8000002000077882 */ /* 0x000fe20000000000 */
[----:B------:R-:W-:Y:S02]  /*1ce0*/  WARPGROUP.DEPBAR.LE gsb0, 0x0 ;  /* 0x00008000000079c5 */ /* 0x000fe40000010000 */
[----:B------:R-:W-:-:S06]  /*1cf0*/  WARPGROUP.ARRIVE ;  /* 0x00000000000079c5 */ /* 0x000fcc0000000000 */
[----:B------:R-:W-:Y:S01]  /*1d00*/  QGMMA.64x32x32.F32.E4M3.E4M3 R60, gdesc[UR8], R60, gsb0 ;  /* 0x00600000083c79f3 */ /* 0x000fe2000800083c */
[----:B------:R-:W-:Y:S01]  /*1d10*/  UIADD3 UR10, UR52, 0x380, URZ ;  /* 0x00000380340a7890 */ /* 0x000fe2000fffe03f */
[----:B------:R-:W-:Y:S01]  /*1d20*/  UMOV UR8, UR28 ;  /* 0x0000001c00087c82 */ /* 0x000fe20008000000 */
[----:B------:R-:W-:Y:S01]  /*1d30*/  UMOV UR9, UR29 ;  /* 0x0000001d00097c82 */ /* 0x000fe20008000000 */
[----:B------:R-:W-:Y:S01]  /*1d40*/  UMOV UR11, 0x80000020 ;  /* 0x80000020000b7882 */ /* 0x000fe20000000000 */
[----:B------:R-:W-:Y:S02]  /*1d50*/  WARPGROUP.DEPBAR.LE gsb0, 0x0 ;  /* 0x00008000000079c5 */ /* 0x000fe40000010000 */
[----:B------:R-:W-:-:S06]  /*1d60*/  WARPGROUP.ARRIVE ;  /* 0x00000000000079c5 */ /* 0x000fcc0000000000 */
[----:B------:R-:W-:Y:S01]  /*1d70*/  QGMMA.64x32x32.F32.E4M3.E4M3 R44, gdesc[UR24], R44, gsb0 ;  /* 0x00600000182c79f3 */ /* 0x000fe2000800082c */
[----:B------:R-:W-:Y:S01]  /*1d80*/  UMOV UR26, UR4 ;  /* 0x00000004001a7c82 */ /* 0x000fe20008000000 */
[----:B------:R-:W-:Y:S01]  /*1d90*/  UMOV UR27, 0x80000020 ;  /* 0x80000020001b7882 */ /* 0x000fe20000000000 */
[----:B------:R-:W-:Y:S01]  /*1da0*/  UMOV UR4, UR28 ;  /* 0x0000001c00047c82 */ /* 0x000fe20008000000 */
[----:B------:R-:W-:Y:S02]  /*1db0*/  WARPGROUP.DEPBAR.LE gsb0, 0x0 ;  /* 0x00008000000079c5 */ /* 0x000fe40000010000 */
[----:B------:R-:W-:-:S06]  /*1dc0*/  WARPGROUP.ARRIVE ;  /* 0x00000000000079c5 */ /* 0x000fcc0000000000 */
[----:B------:R-:W-:Y:S03]  /*1dd0*/  QGMMA.64x32x32.F32.E4M3.E4M3 R28, gdesc[UR24], R28, gsb0 ;  /* 0x00600000181c79f3 */ /* 0x000fe6000800081c */
        /* <DEDUP_REMOVED lines=72> */
[----:B------:R-:W-:Y:S03]  /*2260*/  QGMMA.64x32x32.F32.E4M3.E4M3 R60, gdesc[UR12], R60, gsb0 ;  /* 0x006000000c3c79f3 */ /* 0x000fe6000800083c */
[----:B------:R-:W-:Y:S02]  /*2270*/  WARPGROUP.DEPBAR.LE gsb0, 0x0 ;  /* 0x00008000000079c5 */ /* 0x000fe40000010000 */
[----:B------:R-:W-:-:S06]  /*2280*/  WARPGROUP.ARRIVE ;  /* 0x00000000000079c5 */ /* 0x000fcc0000000000 */
[----:B------:R-:W-:Y:S01]  /*2290*/  QGMMA.64x32x32.F32.E4M3.E4M3 R44, gdesc[UR4], R44, gsb0 ;  /* 0x00600000042c79f3 */ /* 0x000fe2000800082c */
[----:B------:R-:W-:Y:S01]  /*22a0*/  UMOV UR4, UR40 ;  /* 0x0000002800047c82 */ /* 0x000fe20008000000 */
[----:B------:R-:W-:Y:S01]  /*22b0*/  UMOV UR5, UR41 ;  /* 0x0000002900057c82 */ /* 0x000fe20008000000 */
[----:B------:R-:W-:Y:S01]  /*22c0*/  UMOV UR6, UR8 ;  /* 0x0000000800067c82 */ /* 0x000fe20008000000 */
[----:B------:R-:W-:Y:S01]  /*22d0*/  UMOV UR7, 0x80000020 ;  /* 0x8000002000077882 */ /* 0x000fe20000000000 */
[----:B------:R-:W-:Y:S01]  /*22e0*/  UMOV UR8, UR44 ;  /* 0x0000002c00087c82 */ /* 0x000fe20008000000 */
        /* <DEDUP_REMOVED lines=16> */
[----:B------:R-:W-:Y:S02]  /*23f0*/  WARPGROUP.DEPBAR.LE gsb0, 0x0 ;  /* 0x00008000000079c5 */ /* 0x000fe40000010000 */
[----:B------:R-:W-:-:S06]  /*2400*/  WARPGROUP.ARRIVE ;  /* 0x00000000000079c5 */ /* 0x000fcc0000000000 */
[----:B------:R-:W-:Y:S03]  /*2410*/  QGMMA.64x32x32.F32.E4M3.E4M3 R60, gdesc[UR8], R60, gsb0 ;  /* 0x00600000083c79f3 */ /* 0x000fe6000800083c */
[----:B------:R-:W-:Y:S02]  /*2420*/  WARPGROUP.DEPBAR.LE gsb0, 0x0 ;  /* 0x00008000000079c5 */ /* 0x000fe40000010000 */
[----:B------:R-:W-:-:S06]  /*2430*/  WARPGROUP.ARRIVE ;  /* 0x00000000000079c5 */ /* 0x000fcc0000000000 */
[----:B------:R-:W-:Y:S01]  /*2440*/  QGMMA.64x32x32.F32.E4M3.E4M3 R44, gdesc[UR44], R44, gsb0 ;  /* 0x006000002c2c79f3 */ /* 0x000fe2000800082c */
[----:B------:R-:W-:Y:S01]  /*2450*/  UMOV UR46, UR4 ;  /* 0x00000004002e7c82 */ /* 0x000fe20008000000 */
[----:B------:R-:W-:Y:S01]  /*2460*/  UMOV UR47, 0x80000020 ;  /* 0x80000020002f7882 */ /* 0x000fe20000000000 */
[----:B------:R-:W-:Y:S02]  /*2470*/  WARPGROUP.DEPBAR.LE gsb0, 0x0 ;  /* 0x00008000000079c5 */ /* 0x000fe40000010000 */
[----:B------:R-:W-:-:S06]  /*2480*/  WARPGROUP.ARRIVE ;  /* 0x00000000000079c5 */ /* 0x000fcc0000000000 */
[----:B------:R-:W-:Y:S03]  /*2490*/  QGMMA.64x32x32.F32.E4M3.E4M3 R28, gdesc[UR44], R28, gsb0 ;  /* 0x006000002c1c79f3 */ /* 0x000fe6000800081c */
[----:B------:R-:W-:Y:S02]  /*24a0*/  WARPGROUP.DEPBAR.LE gsb0, 0x0 ;  /* 0x00008000000079c5 */ /* 0x000fe40000010000 */
[----:B------:R-:W-:Y:S05]  /*24b0*/  @!P0 BRA `(.L_x_17) ;  /* 0x0000000000048947 */ /* 0x000fea0003800000 */
[----:B------:R-:W-:Y:S01]  /*24c0*/  BPT.TRAP 0x1 ;  /* 0x000000040000795c */ /* 0x000fe20000300000 */
.L_x_17:
[----:B------:R-:W-:Y:S01]  /*24d0*/  LOP3.LUT R17, R17, 0xffffff80, RZ, 0xc0, !PT ;  /* 0xffffff8011117812 */ /* 0x000fe200078ec0ff */
[C---:B------:R-:W-:Y:S01]  /*24e0*/  FMUL.FTZ R9, R0.reuse, R94 ;  /* 0x0000005e00097220 */ /* 0x040fe20000410000 */
[C---:B------:R-:W-:Y:S01]  /*24f0*/  FMUL.FTZ R10, R0.reuse, R95 ;  /* 0x0000005f000a7220 */ /* 0x040fe20000410000 */
[C---:B------:R-:W-:Y:S01]  /*2500*/  FMUL.FTZ R13, R0.reuse, R98 ;  /* 0x00000062000d7220 */ /* 0x040fe20000410000 */
[----:B------:R-:W-:Y:S01]  /*2510*/  FMUL.FTZ R14, R0, R99 ;  /* 0x00000063000e7220 */ /* 0x000fe20000410000 */
[----:B------:R-:W-:Y:S02]  /*2520*/  IMAD.IADD R17, R18, 0x1, -R17 ;  /* 0x0000000112117824 */ /* 0x000fe400078e0a11 */
[C---:B------:R-:W-:Y:S01]  /*2530*/  FMUL.FTZ R24, R0.reuse, R102 ;  /* 0x0000006600187220 */ /* 0x040fe20000410000 */
[----:B------:R-:W0:Y:S01]  /*2540*/  MUFU.TANH R9, R9 ;  /* 0x0000000900097308 */ /* 0x000e220000002400 */
[C---:B------:R-:W-:Y:S01]  /*2550*/  FMUL.FTZ R11, R0.reuse, R100 ;  /* 0x00000064000b7220 */ /* 0x040fe20000410000 */
[C---:B------:R-:W-:Y:S01]  /*2560*/  FMUL.FTZ R5, R0.reuse, R92 ;  /* 0x0000005c00057220 */ /* 0x040fe20000410000 */
[----:B------:R-:W-:Y:S01]  /*2570*/  SHF.R.S32.HI R18, RZ, 0x1f, R17 ;  /* 0x0000001fff127819 */ /* 0x000fe20000011411 */
[C---:B------:R-:W-:Y:S01]  /*2580*/  FMUL.FTZ R26, R0.reuse, R103 ;  /* 0x00000067001a7220 */ /* 0x040fe20000410000 */
[C---:B-1----:R-:W-:Y:S01]  /*2590*/  FMUL.FTZ R6, R0.reuse, R93 ;  /* 0x0000005d00067220 */ /* 0x042fe20000410000 */
[----:B------:R-:W-:Y:S01]  /*25a0*/  FMUL.FTZ R93, R0, R106 ;  /* 0x0000006a005d7220 */ /* 0x000fe20000410000 */
[----:B------:R-:W-:Y:S01]  /*25b0*/  LEA.HI R18, R18, R17, RZ, 0x2 ;  /* 0x0000001112127211 */ /* 0x000fe200078f10ff */
[----:B------:R-:W1:Y:S01]  /*25c0*/  MUFU.TANH R10, R10 ;  /* 0x0000000a000a7308 */ /* 0x000e620000002400 */
[C---:B------:R-:W-:Y:S01]  /*25d0*/  FMUL.FTZ R15, R0.reuse, R104 ;  /* 0x00000068000f7220 */ /* 0x040fe20000410000 */
[----:B------:R-:W-:Y:S01]  /*25e0*/  FMUL.FTZ R7, R0, R96 ;  /* 0x0000006000077220 */ /* 0x000fe20000410000 */
[----:B------:R-:W-:Y:S01]  /*25f0*/  LOP3.LUT R18, R18, 0x7ffffffc, RZ, 0xc0, !PT ;  /* 0x7ffffffc12127812 */ /* 0x000fe200078ec0ff */
[C---:B------:R-:W-:Y:S01]  /*2600*/  FMUL.FTZ R92, R0.reuse, R107 ;  /* 0x0000006b005c7220 */ /* 0x040fe20000410000 */
[C---:B------:R-:W-:Y:S01]  /*2610*/  FMUL.FTZ R8, R0.reuse, R97 ;  /* 0x0000006100087220 */ /* 0x040fe20000410000 */
[C---:B------:R-:W-:Y:S01]  /*2620*/  FMUL.FTZ R78, R0.reuse, R78 ;  /* 0x0000004e004e7220 */ /* 0x040fe20000410000 */
[----:B------:R-:W-:Y:S01]  /*2630*/  FMUL.FTZ R79, R0, R79 ;  /* 0x0000004f004f7220 */ /* 0x000fe20000410000 */
[----:B------:R-:W-:Y:S01]  /*2640*/  IMAD.IADD R18, R17, 0x1, -R18 ;  /* 0x0000000111127824 */ /* 0x000fe200078e0a12 */
[----:B------:R-:W2:Y:S01]  /*2650*/  MUFU.TANH R13, R13 ;  /* 0x0000000d000d7308 */ /* 0x000ea20000002400 */
[----:B------:R-:W-:-:S02]  /*2660*/  IMAD.MOV.U32 R17, RZ, RZ, -0x2 ;  /* 0xfffffffeff117424 */ /* 0x000fc400078e00ff */
[C---:B------:R-:W-:Y:S01]  /*2670*/  FMUL.FTZ R12, R0.reuse, R101 ;  /* 0x00000065000c7220 */ /* 0x040fe20000410000 */
[C---:B------:R-:W-:Y:S01]  /*2680*/  FMUL.FTZ R82, R0.reuse, R82 ;  /* 0x0000005200527220 */ /* 0x040fe20000410000 */
[----:B------:R-:W-:Y:S01]  /*2690*/  FMUL.FTZ R83, R0, R83 ;  /* 0x0000005300537220 */ /* 0x000fe20000410000 */
[----:B------:R-:W-:Y:S02]  /*26a0*/  IMAD R18, R18, R17, 0xa0 ;  /* 0x000000a012127424 */ /* 0x000fe400078e0211 */
[C---:B------:R-:W-:Y:S01]  /*26b0*/  FMUL.FTZ R19, R0.reuse, R105 ;  /* 0x0000006900137220 */ /* 0x040fe20000410000 */
[----:B------:R-:W-:Y:S01]  /*26c0*/  IMAD.U32 R17, RZ, RZ, UR43 ;  /* 0x0000002bff117e24 */ /* 0x000fe2000f8e00ff */
[----:B------:R-:W3:Y:S01]  /*26d0*/  MUFU.TANH R14, R14 ;  /* 0x0000000e000e7308 */ /* 0x000ee20000002400 */
[----:B------:R-:W-:Y:S01]  /*26e0*/  FMUL.FTZ R86, R0, R86 ;  /* 0x0000005600567220 */ /* 0x000fe20000410000 */
[----:B------:R-:W-:Y:S01]  /*26f0*/  IADD3 R18, R18, UR51, RZ ;  /* 0x0000003312127c10 */ /* 0x000fe2000fffe0ff */
[C---:B------:R-:W-:Y:S01]  /*2700*/  FMUL.FTZ R20, R0.reuse, R76 ;  /* 0x0000004c00147220 */ /* 0x040fe20000410000 */
[C---:B------:R-:W-:Y:S01]  /*2710*/  FMUL.FTZ R87, R0.reuse, R87 ;  /* 0x0000005700577220 */ /* 0x040fe20000410000 */
[C---:B------:R-:W-:Y:S01]  /*2720*/  FMUL.FTZ R21, R0.reuse, R77 ;  /* 0x0000004d00157220 */ /* 0x040fe20000410000 */
[C---:B------:R-:W-:Y:S01]  /*2730*/  FMUL.FTZ R90, R0.reuse, R90 ;  /* 0x0000005a005a7220 */ /* 0x040fe20000410000 */
[----:B------:R-:W-:Y:S01]  /*2740*/  IMAD R100, R17, -0xa0, R18 ;  /* 0xffffff6011647824 */ /* 0x000fe200078e0212 */
[----:B------:R-:W4:Y:S01]  /*2750*/  MUFU.TANH R24, R24 ;  /* 0x0000001800187308 */ /* 0x000f220000002400 */
[C---:B------:R-:W-:Y:S01]  /*2760*/  FMUL.FTZ R23, R0.reuse, R80 ;  /* 0x0000005000177220 */ /* 0x040fe20000410000 */
[C---:B------:R-:W-:Y:S01]  /*2770*/  FMUL.FTZ R91, R0.reuse, R91 ;  /* 0x0000005b005b7220 */ /* 0x040fe20000410000 */
[----:B------:R-:W-:Y:S01]  /*2780*/  FMUL.FTZ R22, R0, R81 ;  /* 0x0000005100167220 */ /* 0x000fe20000410000 */
[----:B------:R-:W-:Y:S01]  /*2790*/  ISETP.GT.AND P4, PT, R100, RZ, PT ;  /* 0x000000ff6400720c */ /* 0x000fe20003f84270 */
[----:B------:R-:W-:Y:S01]  /*27a0*/  FMUL.FTZ R80, R0, R62 ;  /* 0x0000003e00507220 */ /* 0x000fe20000410000 */
[----:B------:R-:W-:Y:S01]  /*27b0*/  ISETP.GT.AND P3, PT, R100, 0x1, PT ;  /* 0x000000016400780c */ /* 0x000fe20003f64270 */
[----:B------:R-:W-:Y:S01]  /*27c0*/  FMUL.FTZ R76, R0, R84 ;  /* 0x00000054004c7220 */ /* 0x000fe20000410000 */
[----:B------:R-:W5:Y:S01]  /*27d0*/  MUFU.TANH R5, R5 ;  /* 0x0000000500057308 */ /* 0x000f620000002400 */
[----:B------:R-:W-:Y:S01]  /*27e0*/  ISETP.GT.AND P2, PT, R100, 0x8, PT ;  /* 0x000000086400780c */ /* 0x000fe20003f44270 */
[C---:B------:R-:W-:Y:S01]  /*27f0*/  FMUL.FTZ R63, R0.reuse, R63 ;  /* 0x0000003f003f7220 */ /* 0x040fe20000410000 */
[----:B0-----:R-:W-:Y:S01]  /*2800*/  FSEL R102, R9, -INF , P4 ;  /* 0xff80000009667808 */ /* 0x001fe20002000000 */
[----:B------:R-:W-:Y:S01]  /*2810*/  FMUL.FTZ R27, R0, R85 ;  /* 0x00000055001b7220 */ /* 0x000fe20000410000 */
[----:B-1----:R-:W-:Y:S01]  /*2820*/  FSEL R104, R10, -INF , P3 ;  /* 0xff8000000a687808 */ /* 0x002fe20001800000 */
[----:B------:R-:W-:Y:S01]  /*2830*/  FMUL.FTZ R66, R0, R66 ;  /* 0x0000004200427220 */ /* 0x000fe20000410000 */
[----:B------:R-:W-:Y:S01]  /*2840*/  ISETP.GT.AND P1, PT, R100, 0x9, PT ;  /* 0x000000096400780c */ /* 0x000fe20003f24270 */
[----:B------:R-:W0:Y:S01]  /*2850*/  MUFU.TANH R26, R26 ;  /* 0x0000001a001a7308 */ /* 0x000e220000002400 */
[----:B--2---:R-:W-:Y:S01]  /*2860*/  FSEL R106, R13, -INF , P2 ;  /* 0xff8000000d6a7808 */ /* 0x004fe20001000000 */
[----:B------:R-:W-:Y:S01]  /*2870*/  FMUL.FTZ R67, R0, R67 ;  /* 0x0000004300437220 */ /* 0x000fe20000410000 */
[----:B------:R-:W-:Y:S01]  /*2880*/  FMNMX.FTZ R9, R102, R104, !PT ;  /* 0x0000006866097209 */ /* 0x000fe20007810000 */
[----:B------:R-:W-:Y:S01]  /*2890*/  FMUL.FTZ R77, R0, R89 ;  /* 0x00000059004d7220 */ /* 0x000fe20000410000 */
[----:B------:R-:W-:Y:S01]  /*28a0*/  ISETP.GT.AND P6, PT, R100, 0x10, PT ;  /* 0x000000106400780c */ /* 0x000fe20003fc4270 */
[----:B------:R-:W-:Y:S01]  /*28b0*/  FMUL.FTZ R70, R0, R70 ;  /* 0x0000004600467220 */ /* 0x000fe20000410000 */
[----:B---3--:R-:W-:Y:S01]  /*28c0*/  FSEL R110, R14, -INF , P1 ;  /* 0xff8000000e6e7808 */ /* 0x008fe20000800000 */
[----:B------:R-:W1:Y:S01]  /*28d0*/  MUFU.TANH R6, R6 ;  /* 0x0000000600067308 */ /* 0x000e620000002400 */
[----:B------:R-:W-:Y:S01]  /*28e0*/  FMNMX.FTZ R9, R106, R9, !PT ;  /* 0x000000096a097209 */ /* 0x000fe20007810000 */
[----:B------:R-:W-:Y:S01]  /*28f0*/  FMUL.FTZ R71, R0, R71 ;  /* 0x0000004700477220 */ /* 0x000fe20000410000 */
[----:B------:R-:W-:Y:S01]  /*2900*/  ISETP.GT.AND P5, PT, R100, 0x11, PT ;  /* 0x000000116400780c */ /* 0x000fe20003fa4270 */
[----:B------:R-:W-:Y:S01]  /*2910*/  FMUL.FTZ R74, R0, R74 ;  /* 0x0000004a004a7220 */ /* 0x000fe20000410000 */
[----:B----4-:R-:W-:Y:S01]  /*2920*/  FSEL R112, R24, -INF , P6 ;  /* 0xff80000018707808 */ /* 0x010fe20003000000 */
[----:B------:R-:W-:Y:S01]  /*2930*/  FMUL.FTZ R51, R0, R51 ;  /* 0x0000003300337220 */ /* 0x000fe20000410000 */
[----:B------:R-:W-:Y:S01]  /*2940*/  FMNMX.FTZ R9, R110, R9, !PT ;  /* 0x000000096e097209 */ /* 0x000fe20007810000 */
[----:B------:R-:W2:Y:S01]  /*2950*/  MUFU.TANH R93, R93 ;  /* 0x0000005d005d7308 */ /* 0x000ea20000002400 */
[----:B-----5:R-:W-:Y:S01]  /*2960*/  FSEL R5, R5, -INF , P4 ;  /* 0xff80000005057808 */ /* 0x020fe20002000000 */
[----:B------:R-:W-:Y:S01]  /*2970*/  FMUL.FTZ R75, R0, R75 ;  /* 0x0000004b004b7220 */ /* 0x000fe20000410000 */
[----:B------:R-:W-:Y:S01]  /*2980*/  ISETP.GT.AND P4, PT, R100, 0x18, PT ;  /* 0x000000186400780c */ /* 0x000fe20003f84270 */
[----:B------:R-:W-:Y:S01]  /*2990*/  FMUL.FTZ R55, R0, R55 ;  /* 0x0000003700377220 */ /* 0x000fe20000410000 */
[----:B0-----:R-:W-:Y:S01]  /*29a0*/  FSEL R114, R26, -INF , P5 ;  /* 0xff8000001a727808 */ /* 0x001fe20002800000 */
[----:B------:R-:W-:Y:S01]  /*29b0*/  FMUL.FTZ R62, R0, R65 ;  /* 0x00000041003e7220 */ /* 0x000fe20000410000 */
[----:B------:R-:W-:Y:S01]  /*29c0*/  FMNMX.FTZ R9, R112, R9, !PT ;  /* 0x0000000970097209 */ /* 0x000fe20007810000 */
[----:B------:R-:W0:Y:S01]  /*29d0*/  MUFU.TANH R7, R7 ;  /* 0x0000000700077308 */ /* 0x000e220000002400 */
[----:B-1----:R-:W-:Y:S01]  /*29e0*/  FSEL R6, R6, -INF , P3 ;  /* 0xff80000006067808 */ /* 0x002fe20001800000 */
[----:B------:R-:W-:Y:S01]  /*29f0*/  FMUL.FTZ R46, R0, R46 ;  /* 0x0000002e002e7220 */ /* 0x000fe20000410000 */
[----:B------:R-:W-:Y:S01]  /*2a00*/  ISETP.GT.AND P3, PT, R100, 0x19, PT ;  /* 0x000000196400780c */ /* 0x000fe20003f64270 */
[----:B------:R-:W-:Y:S01]  /*2a10*/  FMUL.FTZ R54, R0, R54 ;  /* 0x0000003600367220 */ /* 0x000fe20000410000 */
[----:B------:R-:W-:Y:S01]  /*2a20*/  FMNMX.FTZ R9, R114, R9, !PT ;  /* 0x0000000972097209 */ /* 0x000fe20007810000 */
[C---:B------:R-:W-:Y:S01]  /*2a30*/  FMUL.FTZ R47, R0.reuse, R47 ;  /* 0x0000002f002f7220 */ /* 0x040fe20000410000 */
[C---:B------:R-:W-:Y:S01]  /*2a40*/  FMUL.FTZ R53, R0.reuse, R53 ;  /* 0x0000003500357220 */ /* 0x040fe20000410000 */
[----:B------:R-:W1:Y:S01]  /*2a50*/  MUFU.TANH R92, R92 ;  /* 0x0000005c005c7308 */ /* 0x000e620000002400 */
[----:B--2---:R-:W-:Y:S01]  /*2a60*/  FSEL R116, R93, -INF , P4 ;  /* 0xff8000005d747808 */ /* 0x004fe20002000000 */
[C---:B------:R-:W-:Y:S01]  /*2a70*/  FMUL.FTZ R50, R0.reuse, R50 ;  /* 0x0000003200327220 */ /* 0x040fe20000410000 */
[C---:B------:R-:W-:Y:S01]  /*2a80*/  FMUL.FTZ R65, R0.reuse, R73 ;  /* 0x0000004900417220 */ /* 0x040fe20000410000 */
[----:B------:R-:W-:Y:S01]  /*2a90*/  FMUL.FTZ R52, R0, R52 ;  /* 0x0000003400347220 */ /* 0x000fe20000410000 */
[----:B------:R-:W-:Y:S01]  /*2aa0*/  FMNMX.FTZ R9, R116, R9, !PT ;  /* 0x0000000974097209 */ /* 0x000fe20007810000 */
[C---:B------:R-:W-:Y:S01]  /*2ab0*/  FMUL.FTZ R49, R0.reuse, R49 ;  /* 0x0000003100317220 */ /* 0x040fe20000410000 */
[C---:B------:R-:W-:Y:S01]  /*2ac0*/  FMUL.FTZ R43, R0.reuse, R43 ;  /* 0x0000002b002b7220 */ /* 0x040fe20000410000 */
[----:B------:R-:W2:Y:S01]  /*2ad0*/  MUFU.TANH R8, R8 ;  /* 0x0000000800087308 */ /* 0x000ea20000002400 */
[----:B0-----:R-:W-:Y:S01]  /*2ae0*/  FSEL R7, R7, -INF , P2 ;  /* 0xff80000007077808 */ /* 0x001fe20001000000 */
[----:B------:R-:W-:Y:S01]  /*2af0*/  FMUL.FTZ R45, R0, R45 ;  /* 0x0000002d002d7220 */ /* 0x000fe20000410000 */
[----:B------:R-:W-:Y:S01]  /*2b00*/  ISETP.GT.AND P2, PT, R100, 0x20, PT ;  /* 0x000000206400780c */ /* 0x000fe20003f44270 */
[C---:B------:R-:W-:Y:S01]  /*2b10*/  FMUL.FTZ R58, R0.reuse, R58 ;  /* 0x0000003a003a7220 */ /* 0x040fe20000410000 */
[C---:B------:R-:W-:Y:S01]  /*2b20*/  FMUL.FTZ R42, R0.reuse, R42 ;  /* 0x0000002a002a7220 */ /* 0x040fe20000410000 */
[C---:B------:R-:W-:Y:S01]  /*2b30*/  FMUL.FTZ R48, R0.reuse, R48 ;  /* 0x0000003000307220 */ /* 0x040fe20000410000 */
[----:B------:R-:W-:Y:S01]  /*2b40*/  FMUL.FTZ R59, R0, R59 ;  /* 0x0000003b003b7220 */ /* 0x000fe20000410000 */
[----:B------:R0:W3:Y:S01]  /*2b50*/  MUFU.TANH R94, R78 ;  /* 0x0000004e005e7308 */ /* 0x0000e20000002400 */
[----:B-1----:R-:W-:Y:S01]  /*2b60*/  FSEL R92, R92, -INF , P3 ;  /* 0xff8000005c5c7808 */ /* 0x002fe20001800000 */
[C---:B------:R-:W-:Y:S01]  /*2b70*/  FMUL.FTZ R30, R0.reuse, R30 ;  /* 0x0000001e001e7220 */ /* 0x040fe20000410000 */
[C---:B------:R-:W-:Y:S01]  /*2b80*/  FMUL.FTZ R31, R0.reuse, R31 ;  /* 0x0000001f001f7220 */ /* 0x040fe20000410000 */
[----:B------:R-:W-:Y:S01]  /*2b90*/  FMUL.FTZ R34, R0, R34 ;  /* 0x0000002200227220 */ /* 0x000fe20000410000 */
[----:B------:R-:W-:Y:S01]  /*2ba0*/  FMNMX.FTZ R9, R92, R9, !PT ;  /* 0x000000095c097209 */ /* 0x000fe20007810000 */
[C---:B------:R-:W-:Y:S01]  /*2bb0*/  FMUL.FTZ R56, R0.reuse, R56 ;  /* 0x0000003800387220 */ /* 0x040fe20000410000 */
[----:B------:R-:W-:Y:S01]  /*2bc0*/  FMUL.FTZ R35, R0, R35 ;  /* 0x0000002300237220 */ /* 0x000fe20000410000 */
[----:B------:R-:W1:Y:S01]  /*2bd0*/  MUFU.TANH R11, R11 ;  /* 0x0000000b000b7308 */ /* 0x000e620000002400 */
[----:B--2---:R-:W-:Y:S01]  /*2be0*/  FSEL R8, R8, -INF , P1 ;  /* 0xff80000008087808 */ /* 0x004fe20000800000 */
[----:B0-----:R-:W-:Y:S01]  /*2bf0*/  FMUL.FTZ R78, R0, R88 ;  /* 0x00000058004e7220 */ /* 0x001fe20000410000 */
[----:B------:R-:W-:Y:S01]  /*2c00*/  ISETP.GT.AND P1, PT, R100, 0x21, PT ;  /* 0x000000216400780c */ /* 0x000fe20003f24270 */
[C---:B------:R-:W-:Y:S01]  /*2c10*/  FMUL.FTZ R57, R0.reuse, R57 ;  /* 0x0000003900397220 */ /* 0x040fe20000410000 */
[C---:B------:R-:W-:Y:S01]  /*2c20*/  FMUL.FTZ R38, R0.reuse, R38 ;  /* 0x0000002600267220 */ /* 0x040fe20000410000 */
[C---:B------:R-:W-:Y:S01]  /*2c30*/  FMUL.FTZ R28, R0.reuse, R28 ;  /* 0x0000001c001c7220 */ /* 0x040fe20000410000 */
[----:B------:R-:W-:Y:S01]  /*2c40*/  FMUL.FTZ R39, R0, R39 ;  /* 0x0000002700277220 */ /* 0x000fe20000410000 */
[----:B------:R0:W2:Y:S01]  /*2c50*/  MUFU.TANH R95, R79 ;  /* 0x0000004f005f7308 */ /* 0x0000a20000002400 */
[----:B---3--:R-:W-:Y:S01]  /*2c60*/  FSEL R94, R94, -INF , P2 ;  /* 0xff8000005e5e7808 */ /* 0x008fe20001000000 */
[C---:B------:R-:W-:Y:S01]  /*2c70*/  FMUL.FTZ R29, R0.reuse, R29 ;  /* 0x0000001d001d7220 */ /* 0x040fe20000410000 */
[C---:B------:R-:W-:Y:S01]  /*2c80*/  FMUL.FTZ R40, R0.reuse, R40 ;  /* 0x0000002800287220 */ /* 0x040fe20000410000 */
[----:B------:R-:W-:Y:S01]  /*2c90*/  FMUL.FTZ R41, R0, R41 ;  /* 0x0000002900297220 */ /* 0x000fe20000410000 */
[----:B------:R-:W-:Y:S01]  /*2ca0*/  FMNMX.FTZ R9, R94, R9, !PT ;  /* 0x000000095e097209 */ /* 0x000fe20007810000 */
[----:B------:R-:W-:Y:S01]  /*2cb0*/  ULDC UR53, c[0x0][0x988] ;  /* 0x0002620000357ab9 */ /* 0x000fe20000000800 */
[----:B------:R-:W-:Y:S01]  /*2cc0*/  P2R R108, PR, RZ, 0x1 ;  /* 0x00000001ff6c7803 */ /* 0x000fe20000000000 */
[----:B------:R-:W3:Y:S01]  /*2cd0*/  MUFU.TANH R12, R12 ;  /* 0x0000000c000c7308 */ /* 0x000ee20000002400 */
[----:B-1----:R-:W-:Y:S01]  /*2ce0*/  FSEL R11, R11, -INF , P6 ;  /* 0xff8000000b0b7808 */ /* 0x002fe20003000000 */
[----:B0-----:R-:W-:Y:S01]  /*2cf0*/  FMUL.FTZ R79, R0, R60 ;  /* 0x0000003c004f7220 */ /* 0x001fe20000410000 */
[----:B------:R-:W-:Y:S01]  /*2d00*/  ISETP.GT.AND P6, PT, R100, 0x28, PT ;  /* 0x000000286400780c */ /* 0x000fe20003fc4270 */
[C---:B------:R-:W-:Y:S01]  /*2d10*/  FMUL.FTZ R60, R0.reuse, R61 ;  /* 0x0000003d003c7220 */ /* 0x040fe20000410000 */
[C---:B------:R-:W-:Y:S01]  /*2d20*/  FMUL.FTZ R61, R0.reuse, R64 ;  /* 0x00000040003d7220 */ /* 0x040fe20000410000 */
[C---:B------:R-:W-:Y:S01]  /*2d30*/  FMUL.FTZ R64, R0.reuse, R68 ;  /* 0x0000004400407220 */ /* 0x040fe20000410000 */
[C---:B------:R-:W-:Y:S01]  /*2d40*/  FMUL.FTZ R32, R0.reuse, R32 ;  /* 0x0000002000207220 */ /* 0x040fe20000410000 */
[----:B------:R-:W0:Y:S01]  /*2d50*/  MUFU.TANH R82, R82 ;  /* 0x0000005200527308 */ /* 0x000e220000002400 */
[----:B--2---:R-:W-:Y:S01]  /*2d60*/  FSEL R118, R95, -INF , P1 ;  /* 0xff8000005f767808 */ /* 0x004fe20000800000 */
[C---:B------:R-:W-:Y:S01]  /*2d70*/  FMUL.FTZ R33, R0.reuse, R33 ;  /* 0x0000002100217220 */ /* 0x040fe20000410000 */
[C---:B------:R-:W-:Y:S01]  /*2d80*/  FMUL.FTZ R36, R0.reuse, R36 ;  /* 0x0000002400247220 */ /* 0x040fe20000410000 */
[----:B------:R-:W-:Y:S01]  /*2d90*/  FMUL.FTZ R37, R0, R37 ;  /* 0x0000002500257220 */ /* 0x000fe20000410000 */
[----:B------:R-:W-:Y:S01]  /*2da0*/  FMNMX.FTZ R9, R118, R9, !PT ;  /* 0x0000000976097209 */ /* 0x000fe20007810000 */
[----:B------:R-:W-:Y:S01]  /*2db0*/  UIADD3 UR58, UR43, -0x2, URZ ;  /* 0xfffffffe2b3a7890 */ /* 0x000fe2000fffe03f */
[----:B------:R-:W1:Y:S01]  /*2dc0*/  S2UR UR51, SR_CgaCtaId ;  /* 0x00000000003379c3 */ /* 0x000e620000008800 */
[----:B------:R-:W2:Y:S01]  /*2dd0*/  MUFU.TANH R15, R15 ;  /* 0x0000000f000f7308 */ /* 0x000ea20000002400 */
[----:B---3--:R-:W-:Y:S01]  /*2de0*/  FSEL R12, R12, -INF , P5 ;  /* 0xff8000000c0c7808 */ /* 0x008fe20002800000 */
[----:B------:R-:W-:Y:S01]  /*2df0*/  UISETP.GE.AND UP0, UPT, UR58, UR38, UPT ;  /* 0x000000263a00728c */ /* 0x000fe2000bf06270 */
[----:B------:R-:W-:Y:S01]  /*2e00*/  ISETP.GT.AND P5, PT, R100, 0x29, PT ;  /* 0x000000296400780c */ /* 0x000fe20003fa4270 */
[----:B------:R-:W-:Y:S01]  /*2e10*/  UIADD3 UR4, UR36, 0x33440, URZ ;  /* 0x0003344024047890 */ /* 0x000fe2000fffe03f */
[--C-:B------:R-:W-:Y:S01]  /*2e20*/  IMAD.MOV.U32 R93, RZ, RZ, R25.reuse ;  /* 0x000000ffff5d7224 */ /* 0x100fe200078e0019 */
[----:B------:R-:W-:Y:S01]  /*2e30*/  UMOV UR57, URZ ;  /* 0x0000003f00397c82 */ /* 0x000fe20008000000 */
[-C--:B------:R-:W-:Y:S01]  /*2e40*/  MOV R95, R25.reuse ;  /* 0x00000019005f7202 */ /* 0x080fe20000000f00 */
[----:B------:R-:W3:Y:S01]  /*2e50*/  MUFU.TANH R83, R83 ;  /* 0x0000005300537308 */ /* 0x000ee20000002400 */
[----:B0-----:R-:W-:Y:S01]  /*2e60*/  FSEL R82, R82, -INF , P6 ;  /* 0xff80000052527808 */ /* 0x001fe20003000000 */
[----:B------:R-:W-:Y:S01]  /*2e70*/  UPRMT UR4, UR42, 0x654, UR4 ;  /* 0x000006542a047896 */ /* 0x000fe20008000004 */
[--C-:B------:R-:W-:Y:S01]  /*2e80*/  IMAD.MOV.U32 R101, RZ, RZ, R25.reuse ;  /* 0x000000ffff657224 */ /* 0x100fe200078e0019 */
[----:B------:R-:W-:Y:S01]  /*2e90*/  MOV R113, R25 ;  /* 0x0000001900717202 */ /* 0x000fe20000000f00 */
[--C-:B------:R-:W-:Y:S01]  /*2ea0*/  IMAD.MOV.U32 R103, RZ, RZ, R25.reuse ;  /* 0x000000ffff677224 */ /* 0x100fe200078e0019 */
[----:B------:R-:W-:Y:S01]  /*2eb0*/  FMNMX.FTZ R9, R82, R9, !PT ;  /* 0x0000000952097209 */ /* 0x000fe20007810000 */
[--C-:B------:R-:W-:Y:S01]  /*2ec0*/  IMAD.MOV.U32 R105, RZ, RZ, R25.reuse ;  /* 0x000000ffff697224 */ /* 0x100fe200078e0019 */
[----:B------:R-:W0:Y:S01]  /*2ed0*/  MUFU.TANH R19, R19 ;  /* 0x0000001300137308 */ /* 0x000e220000002400 */
[----:B--2---:R-:W-:Y:S01]  /*2ee0*/  FSEL R15, R15, -INF , P4 ;  /* 0xff8000000f0f7808 */ /* 0x004fe20002000000 */
[--C-:B------:R-:W-:Y:S01]  /*2ef0*/  IMAD.MOV.U32 R107, RZ, RZ, R25.reuse ;  /* 0x000000ffff6b7224 */ /* 0x100fe200078e0019 */
[----:B------:R-:W-:Y:S01]  /*2f00*/  ISETP.GT.AND P4, PT, R100, 0x30, PT ;  /* 0x000000306400780c */ /* 0x000fe20003f84270 */
[----:B------:R-:W-:Y:S01]  /*2f10*/  SYNCS.ARRIVE.TRANS64.RED.A1T0 RZ, [UR4], RZ ;  /* 0x000000ffffff79a7 */ /* 0x000fe20008100404 */
[----:B------:R-:W-:-:S02]  /*2f20*/  IMAD.MOV.U32 R109, RZ, RZ, R25 ;  /* 0x000000ffff6d7224 */ /* 0x000fc400078e0019 */
[--C-:B------:R-:W-:Y:S01]  /*2f30*/  IMAD.MOV.U32 R111, RZ, RZ, R25.reuse ;  /* 0x000000ffff6f7224 */ /* 0x100fe200078e0019 */
[----:B------:R-:W2:Y:S01]  /*2f40*/  MUFU.TANH R86, R86 ;  /* 0x0000005600567308 */ /* 0x000ea20000002400 */
[----:B---3--:R-:W-:Y:S01]  /*2f50*/  FSEL R122, R83, -INF , P5 ;  /* 0xff800000537a7808 */ /* 0x008fe20002800000 */
[--C-:B------:R-:W-:Y:S02]  /*2f60*/  IMAD.MOV.U32 R115, RZ, RZ, R25.reuse ;  /* 0x000000ffff737224 */ /* 0x100fe400078e0019 */
[--C-:B------:R-:W-:Y:S01]  /*2f70*/  IMAD.MOV.U32 R117, RZ, RZ, R25.reuse ;  /* 0x000000ffff757224 */ /* 0x100fe200078e0019 */
[----:B------:R-:W-:Y:S01]  /*2f80*/  FMNMX.FTZ R9, R122, R9, !PT ;  /* 0x000000097a097209 */ /* 0x000fe20007810000 */
[----:B------:R-:W-:Y:S02]  /*2f90*/  IMAD.MOV.U32 R119, RZ, RZ, R25 ;  /* 0x000000ffff777224 */ /* 0x000fe400078e0019 */
[----:B------:R-:W3:Y:S01]  /*2fa0*/  MUFU.TANH R20, R20 ;  /* 0x0000001400147308 */ /* 0x000ee20000002400 */
[----:B0-----:R-:W-:-:S02]  /*2fb0*/  FSEL R19, R19, -INF , P3 ;  /* 0xff80000013137808 */ /* 0x001fc40001800000 */
[----:B------:R-:W-:-:S05]  /*2fc0*/  ISETP.GT.AND P3, PT, R100, 0x31, PT ;  /* 0x000000316400780c */ /* 0x000fca0003f64270 */
[----:B------:R-:W0:Y:S01]  /*2fd0*/  MUFU.TANH R87, R87 ;  /* 0x0000005700577308 */ /* 0x000e220000002400 */
[----:B--2---:R-:W-:-:S04]  /*2fe0*/  FSEL R124, R86, -INF , P4 ;  /* 0xff800000567c7808 */ /* 0x004fc80002000000 */
[----:B------:R-:W-:-:S03]  /*2ff0*/  FMNMX.FTZ R9, R124, R9, !PT ;  /* 0x000000097c097209 */ /* 0x000fc60007810000 */
[----:B------:R-:W2:Y:S01]  /*3000*/  MUFU.TANH R21, R21 ;  /* 0x0000001500157308 */ /* 0x000ea20000002400 */
[----:B---3--:R-:W-:Y:S02]  /*3010*/  FSEL R20, R20, -INF , P2 ;  /* 0xff80000014147808 */ /* 0x008fe40001000000 */
[----:B------:R-:W-:-:S05]  /*3020*/  ISETP.GT.AND P2, PT, R100, 0x38, PT ;  /* 0x000000386400780c */ /* 0x000fca0003f44270 */
[----:B------:R-:W3:Y:S01]  /*3030*/  MUFU.TANH R90, R90 ;  /* 0x0000005a005a7308 */ /* 0x000ee20000002400 */
[----:B0-----:R-:W-:-:S04]  /*3040*/  FSEL R126, R87, -INF , P3 ;  /* 0xff800000577e7808 */ /* 0x001fc80001800000 */
[----:B------:R-:W-:-:S03]  /*3050*/  FMNMX.FTZ R9, R126, R9, !PT ;  /* 0x000000097e097209 */ /* 0x000fc60007810000 */
[----:B------:R-:W0:Y:S01]  /*3060*/  MUFU.TANH R23, R23 ;  /* 0x0000001700177308 */ /* 0x000e220000002400 */
[----:B--2---:R-:W-:Y:S02]  /*3070*/  FSEL R21, R21, -INF , P1 ;  /* 0xff80000015157808 */ /* 0x004fe40000800000 */
[----:B------:R-:W-:-:S05]  /*3080*/  ISETP.GT.AND P1, PT, R100, 0x39, PT ;  /* 0x000000396400780c */ /* 0x000fca0003f24270 */
[----:B------:R-:W2:Y:S01]  /*3090*/  MUFU.TANH R91, R91 ;  /* 0x0000005b005b7308 */ /* 0x000ea20000002400 */
[----:B---3--:R-:W-:-:S04]  /*30a0*/  FSEL R90, R90, -INF , P2 ;  /* 0xff8000005a5a7808 */ /* 0x008fc80001000000 */
[----:B------:R-:W-:-:S03]  /*30b0*/  FMNMX.FTZ R9, R90, R9, !PT ;  /* 0x000000095a097209 */ /* 0x000fc60007810000 */
[----:B------:R-:W3:Y:S01]  /*30c0*/  MUFU.TANH R22, R22 ;  /* 0x0000001600167308 */ /* 0x000ee20000002400 */
[----:B0-----:R-:W-:Y:S02]  /*30d0*/  FSEL R23, R23, -INF , P6 ;  /* 0xff80000017177808 */ /* 0x001fe40003000000 */
[----:B------:R-:W-:-:S05]  /*30e0*/  ISETP.GT.AND P6, PT, R100, 0x40, PT ;  /* 0x000000406400780c */ /* 0x000fca0003fc4270 */
[----:B------:R-:W0:Y:S01]  /*30f0*/  MUFU.TANH R80, R80 ;  /* 0x0000005000507308 */ /* 0x000e220000002400 */
[----:B--2---:R-:W-:-:S04]  /*3100*/  FSEL R128, R91, -INF , P1 ;  /* 0xff8000005b807808 */ /* 0x004fc80000800000 */
[----:B------:R-:W-:-:S03]  /*3110*/  FMNMX.FTZ R9, R128, R9, !PT ;  /* 0x0000000980097209 */ /* 0x000fc60007810000 */
[----:B------:R-:W2:Y:S01]  /*3120*/  MUFU.TANH R76, R76 ;  /* 0x0000004c004c7308 */ /* 0x000ea20000002400 */
[----:B---3--:R-:W-:Y:S02]  /*3130*/  FSEL R22, R22, -INF , P5 ;  /* 0xff80000016167808 */ /* 0x008fe40002800000 */
[----:B------:R-:W-:-:S05]  /*3140*/  ISETP.GT.AND P5, PT, R100, 0x41, PT ;  /* 0x000000416400780c */ /* 0x000fca0003fa4270 */
[----:B------:R3:W-:Y:S01]  /*3150*/  MUFU.TANH R81, R63 ;  /* 0x0000003f00517308 */ /* 0x0007e20000002400 */
[----:B0-----:R-:W-:-:S04]  /*3160*/  FSEL R130, R80, -INF , P6 ;  /* 0xff80000050827808 */ /* 0x001fc80003000000 */
[----:B------:R-:W-:-:S03]  /*3170*/  FMNMX.FTZ R9, R130, R9, !PT ;  /* 0x0000000982097209 */ /* 0x000fc60007810000 */
[----:B------:R-:W0:Y:S01]  /*3180*/  MUFU.TANH R27, R27 ;  /* 0x0000001b001b7308 */ /* 0x000e220000002400 */
[----:B--2---:R-:W-:Y:S01]  /*3190*/  FSEL R76, R76, -INF , P4 ;  /* 0xff8000004c4c7808 */ /* 0x004fe20002000000 */
[----:B---3--:R-:W-:Y:S01]  /*31a0*/  FMUL.FTZ R63, R0, R69 ;  /* 0x00000045003f7220 */ /* 0x008fe20000410000 */
[----:B------:R-:W-:-:S05]  /*31b0*/  ISETP.GT.AND P4, PT, R100, 0x48, PT ;  /* 0x000000486400780c */ /* 0x000fca0003f84270 */
[----:B------:R2:W-:Y:S08]  /*31c0*/  MUFU.TANH R84, R66 ;  /* 0x0000004200547308 */ /* 0x0005f00000002400 */
[----:B------:R-:W3:Y:S01]  /*31d0*/  MUFU.TANH R78, R78 ;  /* 0x0000004e004e7308 */ /* 0x000ee20000002400 */
[----:B0-----:R-:W-:Y:S01]  /*31e0*/  FSEL R27, R27, -INF , P3 ;  /* 0xff8000001b1b7808 */ /* 0x001fe20001800000 */
[----:B--2---:R-:W-:Y:S01]  /*31f0*/  FMUL.FTZ R66, R0, R72 ;  /* 0x0000004800427220 */ /* 0x004fe20000410000 */
[----:B------:R-:W-:-:S05]  /*3200*/  ISETP.GT.AND P3, PT, R100, 0x49, PT ;  /* 0x000000496400780c */ /* 0x000fca0003f64270 */
[----:B------:R0:W-:Y:S08]  /*3210*/  MUFU.TANH R85, R67 ;  /* 0x0000004300557308 */ /* 0x0001f00000002400 */
[----:B------:R-:W2:Y:S01]  /*3220*/  MUFU.TANH R77, R77 ;  /* 0x0000004d004d7308 */ /* 0x000ea20000002400 */
[----:B0-----:R-:W-:Y:S01]  /*3230*/  FMUL.FTZ R67, R0, R44 ;  /* 0x0000002c00437220 */ /* 0x001fe20000410000 */
[----:B---3--:R-:W-:-:S02]  /*3240*/  FSEL R78, R78, -INF , P2 ;  /* 0xff8000004e4e7808 */ /* 0x008fc40001000000 */
[----:B------:R-:W-:-:S04]  /*3250*/  ISETP.GT.AND P2, PT, R100, 0x50, PT ;  /* 0x000000506400780c */ /* 0x000fc80003f44270 */
[----:B------:R-:W-:Y:S08]  /*3260*/  MUFU.TANH R70, R70 ;  /* 0x0000004600467308 */ /* 0x000ff00000002400 */
[----:B------:R-:W0:Y:S01]  /*3270*/  MUFU.TANH R79, R79 ;  /* 0x0000004f004f7308 */ /* 0x000e220000002400 */
[----:B--2---:R-:W-:Y:S02]  /*3280*/  FSEL R77, R77, -INF , P1 ;  /* 0xff8000004d4d7808 */ /* 0x004fe40000800000 */
[----:B------:R-:W-:-:S05]  /*3290*/  ISETP.GT.AND P1, PT, R100, 0x51, PT ;  /* 0x000000516400780c */ /* 0x000fca0003f24270 */
[----:B------:R-:W-:Y:S08]  /*32a0*/  MUFU.TANH R71, R71 ;  /* 0x0000004700477308 */ /* 0x000ff00000002400 */
[----:B------:R2:W-:Y:S01]  /*32b0*/  MUFU.TANH R68, R74 ;  /* 0x0000004a00447308 */ /* 0x0005e20000002400 */
[----:B0-----:R-:W-:Y:S02]  /*32c0*/  FSEL R79, R79, -INF , P6 ;  /* 0xff8000004f4f7808 */ /* 0x001fe40003000000 */
[----:B------:R-:W-:-:S05]  /*32d0*/  ISETP.GT.AND P6, PT, R100, 0x58, PT ;  /* 0x000000586400780c */ /* 0x000fca0003fc4270 */
[----:B------:R-:W0:Y:S01]  /*32e0*/  MUFU.TANH R60, R60 ;  /* 0x0000003c003c7308 */ /* 0x000e220000002400 */
[----:B--2---:R-:W-:Y:S01]  /*32f0*/  FSEL R74, R81, -INF , P5 ;  /* 0xff800000514a7808 */ /* 0x004fe20002800000 */
[----:B------:R-:W-:-:S03]  /*3300*/  IMAD.U32 R81, RZ, RZ, UR53 ;  /* 0x00000035ff517e24 */ /* 0x000fc6000f8e00ff */
[----:B------:R-:W-:-:S03]  /*3310*/  FMNMX.FTZ R10, R74, R9, !PT ;  /* 0x000000094a0a7209 */ /* 0x000fc60007810000 */
[----:B------:R2:W-:Y:S08]  /*3320*/  MUFU.TANH R44, R51 ;  /* 0x00000033002c7308 */ /* 0x0005f00000002400 */
[----:B------:R-:W3:Y:S01]  /*3330*/  MUFU.TANH R61, R61 ;  /* 0x0000003d003d7308 */ /* 0x000ee20000002400 */
[----:B--2---:R-:W-:Y:S02]  /*3340*/  FSEL R51, R84, -INF , P4 ;  /* 0xff80000054337808 */ /* 0x004fe40002000000 */
[----:B0-----:R-:W-:-:S02]  /*3350*/  FSEL R60, R60, -INF , P5 ;  /* 0xff8000003c3c7808 */ /* 0x001fc40002800000 */
[----:B------:R-:W-:Y:S02]  /*3360*/  FMNMX.FTZ R10, R51, R10, !PT ;  /* 0x0000000a330a7209 */ /* 0x000fe40007810000 */
[----:B------:R-:W-:Y:S01]  /*3370*/  ISETP.GT.AND P5, PT, R100, 0x59, PT ;  /* 0x000000596400780c */ /* 0x000fe20003fa4270 */
[----:B------:R-:W-:Y:S08]  /*3380*/  MUFU.TANH R75, R75 ;  /* 0x0000004b004b7308 */ /* 0x000ff00000002400 */
[----:B------:R0:W-:Y:S01]  /*3390*/  MUFU.TANH R89, R55 ;  /* 0x0000003700597308 */ /* 0x0001e20000002400 */
[----:B---3--:R-:W-:-:S02]  /*33a0*/  FSEL R61, R61, -INF , P4 ;  /* 0xff8000003d3d7808 */ /* 0x008fc40002000000 */
[----:B------:R-:W-:-:S05]  /*33b0*/  ISETP.GT.AND P4, PT, R100, 0x60, PT ;  /* 0x000000606400780c */ /* 0x000fca0003f84270 */
[----:B------:R-:W2:Y:S01]  /*33c0*/  MUFU.TANH R62, R62 ;  /* 0x0000003e003e7308 */ /* 0x000ea20000002400 */
[----:B0-----:R-:W-:-:S04]  /*33d0*/  FSEL R55, R85, -INF , P3 ;  /* 0xff80000055377808 */ /* 0x001fc80001800000 */
[----:B------:R-:W-:-:S03]  /*33e0*/  FMNMX.FTZ R9, R55, R10, !PT ;  /* 0x0000000a37097209 */ /* 0x000fc60007810000 */
[----:B------:R-:W0:Y:S08]  /*33f0*/  MUFU.TANH R46, R46 ;  /* 0x0000002e002e7308 */ /* 0x000e300000002400 */
[----:B------:R3:W-:Y:S01]  /*3400*/  MUFU.TANH R88, R54 ;  /* 0x0000003600587308 */ /* 0x0007e20000002400 */
[----:B--2---:R-:W-:Y:S02]  /*3410*/  FSEL R62, R62, -INF , P3 ;  /* 0xff8000003e3e7808 */ /* 0x004fe40001800000 */
[----:B------:R-:W-:-:S05]  /*3420*/  ISETP.GT.AND P3, PT, R100, 0x61, PT ;  /* 0x000000616400780c */ /* 0x000fca0003f64270 */
[----:B------:R-:W2:Y:S01]  /*3430*/  MUFU.TANH R64, R64 ;  /* 0x0000004000407308 */ /* 0x000ea20000002400 */
[----:B---3--:R-:W-:Y:S02]  /*3440*/  FSEL R54, R70, -INF , P2 ;  /* 0xff80000046367808 */ /* 0x008fe40001000000 */
[----:B0-----:R-:W-:Y:S02]  /*3450*/  FSEL R46, R46, -INF , P4 ;  /* 0xff8000002e2e7808 */ /* 0x001fe40002000000 */
[----:B------:R-:W-:-:S03]  /*3460*/  FMNMX.FTZ R10, R54, R9, !PT ;  /* 0x00000009360a7209 */ /* 0x000fc60007810000 */
[----:B------:R-:W-:Y:S08]  /*3470*/  MUFU.TANH R47, R47 ;  /* 0x0000002f002f7308 */ /* 0x000ff00000002400 */
[----:B------:R0:W-:Y:S01]  /*3480*/  MUFU.TANH R73, R53 ;  /* 0x0000003500497308 */ /* 0x0001e20000002400 */
[----:B--2---:R-:W-:Y:S02]  /*3490*/  FSEL R64, R64, -INF , P2 ;  /* 0xff80000040407808 */ /* 0x004fe40001000000 */
[----:B------:R-:W-:-:S05]  /*34a0*/  ISETP.GT.AND P2, PT, R100, 0x68, PT ;  /* 0x000000686400780c */ /* 0x000fca0003f44270 */
[----:B------:R-:W2:Y:S01]  /*34b0*/  MUFU.TANH R63, R63 ;  /* 0x0000003f003f7308 */ /* 0x000ea20000002400 */
[----:B0-----:R-:W-:-:S04]  /*34c0*/  FSEL R53, R71, -INF , P1 ;  /* 0xff80000047357808 */ /* 0x001fc80000800000 */
[----:B------:R-:W-:-:S03]  /*34d0*/  FMNMX.FTZ R9, R53, R10, !PT ;  /* 0x0000000a35097209 */ /* 0x000fc60007810000 */
[----:B------:R-:W-:Y:S08]  /*34e0*/  MUFU.TANH R50, R50 ;  /* 0x0000003200327308 */ /* 0x000ff00000002400 */
[----:B------:R0:W-:Y:S01]  /*34f0*/  MUFU.TANH R72, R52 ;  /* 0x0000003400487308 */ /* 0x0001e20000002400 */
[----:B--2---:R-:W-:Y:S02]  /*3500*/  FSEL R63, R63, -INF , P1 ;  /* 0xff8000003f3f7808 */ /* 0x004fe40000800000 */
[----:B------:R-:W-:-:S04]  /*3510*/  ISETP.GT.AND P1, PT, R100, 0x69, PT ;  /* 0x000000696400780c */ /* 0x000fc80003f24270 */
[----:B------:R-:W-:Y:S01]  /*3520*/  FSEL R44, R44, -INF , P1 ;  /* 0xff8000002c2c7808 */ /* 0x000fe20000800000 */
[----:B------:R-:W2:Y:S01]  /*3530*/  MUFU.TANH R66, R66 ;  /* 0x0000004200427308 */ /* 0x000ea20000002400 */
[----:B0-----:R-:W-:-:S04]  /*3540*/  FSEL R52, R68, -INF , P6 ;  /* 0xff80000044347808 */ /* 0x001fc80003000000 */
[----:B------:R-:W-:-:S03]  /*3550*/  FMNMX.FTZ R10, R52, R9, !PT ;  /* 0x00000009340a7209 */ /* 0x000fc60007810000 */
[----:B------:R0:W3:Y:S08]  /*3560*/  MUFU.TANH R69, R49 ;  /* 0x0000003100457308 */ /* 0x0000f00000002400 */
[----:B------:R-:W4:Y:S01]  /*3570*/  MUFU.TANH R65, R65 ;  /* 0x0000004100417308 */ /* 0x000f220000002400 */
[----:B0-----:R-:W-:Y:S02]  /*3580*/  FSEL R49, R75, -INF , P5 ;  /* 0xff8000004b317808 */ /* 0x001fe40002800000 */
[----:B--2---:R-:W-:-:S02]  /*3590*/  FSEL R66, R66, -INF , P6 ;  /* 0xff80000042427808 */ /* 0x004fc40003000000 */
[----:B------:R-:W-:Y:S02]  /*35a0*/  FMNMX.FTZ R9, R49, R10, !PT ;  /* 0x0000000a31097209 */ /* 0x000fe40007810000 */
[----:B------:R-:W-:Y:S01]  /*35b0*/  ISETP.GT.AND P6, PT, R100, 0x70, PT ;  /* 0x000000706400780c */ /* 0x000fe20003fc4270 */
[----:B------:R-:W0:Y:S01]  /*35c0*/  MUFU.TANH R67, R67 ;  /* 0x0000004300437308 */ /* 0x000e220000002400 */
[----:B------:R-:W-:Y:S02]  /*35d0*/  FMNMX.FTZ R10, R46, R9, !PT ;  /* 0x000000092e0a7209 */ /* 0x000fe40007810000 */
[----:B---3--:R-:W-:Y:S02]  /*35e0*/  FSEL R14, R69, -INF , P1 ;  /* 0xff800000450e7808 */ /* 0x008fe40000800000 */
[----:B------:R-:W-:-:S03]  /*35f0*/  ISETP.GT.AND P1, PT, R100, 0x81, PT ;  /* 0x000000816400780c */ /* 0x000fc60003f24270 */
[----:B------:R2:W-:Y:S01]  /*3600*/  MUFU.TANH R99, R43 ;  /* 0x0000002b00637308 */ /* 0x0005e20000002400 */
[----:B----4-:R-:W-:Y:S02]  /*3610*/  FSEL R65, R65, -INF , P5 ;  /* 0xff80000041417808 */ /* 0x010fe40002800000 */
[----:B------:R-:W-:-:S05]  /*3620*/  ISETP.GT.AND P5, PT, R100, 0x71, PT ;  /* 0x000000716400780c */ /* 0x000fca0003fa4270 */
[----:B------:R-:W3:Y:S01]  /*3630*/  MUFU.TANH R45, R45 ;  /* 0x0000002d002d7308 */ /* 0x000ee20000002400 */
[----:B--2---:R-:W-:Y:S02]  /*3640*/  FSEL R43, R47, -INF , P3 ;  /* 0xff8000002f2b7808 */ /* 0x004fe40001800000 */
[----:B------:R-:W-:Y:S02]  /*3650*/  FSEL R47, R88, -INF , P6 ;  /* 0xff800000582f7808 */ /* 0x000fe40003000000 */
[----:B------:R-:W-:-:S03]  /*3660*/  FMNMX.FTZ R9, R43, R10, !PT ;  /* 0x0000000a2b097209 */ /* 0x000fc60007810000 */
[----:B------:R-:W-:Y:S08]  /*3670*/  MUFU.TANH R58, R58 ;  /* 0x0000003a003a7308 */ /* 0x000ff00000002400 */
[----:B------:R2:W-:Y:S08]  /*3680*/  MUFU.TANH R98, R42 ;  /* 0x0000002a00627308 */ /* 0x0005f00000002400 */
[----:B------:R-:W4:Y:S01]  /*3690*/  MUFU.TANH R48, R48 ;  /* 0x0000003000307308 */ /* 0x000f220000002400 */
[----:B--2---:R-:W-:-:S02]  /*36a0*/  FSEL R42, R50, -INF , P2 ;  /* 0xff800000322a7808 */ /* 0x004fc40001000000 */
[----:B------:R-:W-:Y:S02]  /*36b0*/  FSEL R50, R89, -INF , P5 ;  /* 0xff80000059327808 */ /* 0x000fe40002800000 */
[----:B------:R-:W-:-:S03]  /*36c0*/  FMNMX.FTZ R9, R42, R9, !PT ;  /* 0x000000092a097209 */ /* 0x000fc60007810000 */
[----:B------:R-:W-:Y:S01]  /*36d0*/  MUFU.TANH R59, R59 ;  /* 0x0000003b003b7308 */ /* 0x000fe20000002400 */
[----:B------:R-:W-:Y:S02]  /*36e0*/  FMNMX.FTZ R10, R44, R9, !PT ;  /* 0x000000092c0a7209 */ /* 0x000fe40007810000 */
[----:B0-----:R-:W-:Y:S02]  /*36f0*/  FSEL R9, R67, -INF , P4 ;  /* 0xff80000043097808 */ /* 0x001fe40002000000 */
[C---:B------:R-:W-:Y:S02]  /*3700*/  ISETP.GT.AND P4, PT, R100.reuse, 0x78, PT ;  /* 0x000000786400780c */ /* 0x040fe40003f84270 */
[----:B------:R-:W-:Y:S01]  /*3710*/  FMNMX.FTZ R13, R47, R10, !PT ;  /* 0x0000000a2f0d7209 */ /* 0x000fe20007810000 */
[----:B------:R-:W0:Y:S01]  /*3720*/  MUFU.TANH R30, R30 ;  /* 0x0000001e001e7308 */ /* 0x000e220000002400 */
[----:B---3--:R-:W-:Y:S02]  /*3730*/  FSEL R10, R45, -INF , P3 ;  /* 0xff8000002d0a7808 */ /* 0x008fe40001800000 */
[----:B------:R-:W-:-:S02]  /*3740*/  ISETP.GT.AND P3, PT, R100, 0x79, PT ;  /* 0x000000796400780c */ /* 0x000fc40003f64270 */
[----:B------:R-:W-:Y:S02]  /*3750*/  FMNMX.FTZ R17, R50, R13, !PT ;  /* 0x0000000d32117209 */ /* 0x000fe40007810000 */
[----:B----4-:R-:W-:Y:S01]  /*3760*/  FSEL R13, R48, -INF , P2 ;  /* 0xff800000300d7808 */ /* 0x010fe20001000000 */
[----:B------:R-:W2:Y:S01]  /*3770*/  MUFU.TANH R31, R31 ;  /* 0x0000001f001f7308 */ /* 0x000ea20000002400 */
[----:B------:R-:W-:-:S07]  /*3780*/  ISETP.GT.AND P2, PT, R100, 0x80, PT ;  /* 0x000000806400780c */ /* 0x000fce0003f44270 */
[----:B------:R3:W-:Y:S08]  /*3790*/  MUFU.TANH R96, R56 ;  /* 0x0000003800607308 */ /* 0x0007f00000002400 */
[----:B------:R-:W4:Y:S01]  /*37a0*/  MUFU.TANH R34, R34 ;  /* 0x0000002200227308 */ /* 0x000f220000002400 */
[----:B---3--:R-:W-:Y:S02]  /*37b0*/  FSEL R56, R58, -INF , P4 ;  /* 0xff8000003a387808 */ /* 0x008fe40002000000 */
[----:B0-----:R-:W-:-:S02]  /*37c0*/  FSEL R58, R30, -INF , P2 ;  /* 0xff8000001e3a7808 */ /* 0x001fc40001000000 */
[----:B------:R-:W-:Y:S02]  /*37d0*/  FMNMX.FTZ R18, R56, R17, !PT ;  /* 0x0000001138127209 */ /* 0x000fe40007810000 */
[----:B------:R-:W-:Y:S01]  /*37e0*/  FSEL R17, R72, -INF , P6 ;  /* 0xff80000048117808 */ /* 0x000fe20003000000 */
[----:B------:R0:W-:Y:S01]  /*37f0*/  MUFU.TANH R97, R57 ;  /* 0x0000003900617308 */ /* 0x0001e20000002400 */
[----:B------:R-:W-:-:S07]  /*3800*/  ISETP.GT.AND P6, PT, R100, 0x88, PT ;  /* 0x000000886400780c */ /* 0x000fce0003fc4270 */
[----:B------:R-:W3:Y:S01]  /*3810*/  MUFU.TANH R35, R35 ;  /* 0x0000002300237308 */ /* 0x000ee20000002400 */
[----:B0-----:R-:W-:Y:S02]  /*3820*/  FSEL R57, R59, -INF , P3 ;  /* 0xff8000003b397808 */ /* 0x001fe40001800000 */
[----:B--2---:R-:W-:Y:S02]  /*3830*/  FSEL R59, R31, -INF , P1 ;  /* 0xff8000001f3b7808 */ /* 0x004fe40000800000 */
[----:B------:R-:W-:Y:S02]  /*3840*/  FMNMX.FTZ R45, R57, R18, !PT ;  /* 0x00000012392d7209 */ /* 0x000fe40007810000 */
[----:B------:R-:W-:Y:S01]  /*3850*/  FSEL R18, R73, -INF , P5 ;  /* 0xff80000049127808 */ /* 0x000fe20002800000 */
[----:B------:R-:W0:Y:S01]  /*3860*/  MUFU.TANH R38, R38 ;  /* 0x0000002600267308 */ /* 0x000e220000002400 */
[----:B------:R-:W-:Y:S02]  /*3870*/  FMNMX.FTZ R24, R58, R45, !PT ;  /* 0x0000002d3a187209 */ /* 0x000fe40007810000 */
[----:B------:R-:W-:-:S02]  /*3880*/  ISETP.GT.AND P5, PT, R100, 0x89, PT ;  /* 0x000000896400780c */ /* 0x000fc40003fa4270 */
[----:B----4-:R-:W-:Y:S02]  /*3890*/  FSEL R67, R34, -INF , P6 ;  /* 0xff80000022437808 */ /* 0x010fe40003000000 */
[----:B------:R-:W-:Y:S01]  /*38a0*/  FMNMX.FTZ R26, R59, R24, !PT ;  /* 0x000000183b1a7209 */ /* 0x000fe20007810000 */
[----:B------:R-:W2:Y:S01]  /*38b0*/  MUFU.TANH R28, R28 ;  /* 0x0000001c001c7308 */ /* 0x000ea20000002400 */
[----:B------:R-:W-:Y:S01]  /*38c0*/  FSEL R24, R96, -INF , P4 ;  /* 0xff80000060187808 */ /* 0x000fe20002000000 */
[--C-:B------:R-:W-:Y:S01]  /*38d0*/  IMAD.MOV.U32 R96, RZ, RZ, R25.reuse ;  /* 0x000000ffff607224 */ /* 0x100fe200078e0019 */
[C---:B------:R-:W-:Y:S02]  /*38e0*/  ISETP.GT.AND P4, PT, R100.reuse, 0x90, PT ;  /* 0x000000906400780c */ /* 0x040fe40003f84270 */
[----:B---3--:R-:W-:Y:S02]  /*38f0*/  FSEL R70, R35, -INF , P5 ;  /* 0xff80000023467808 */ /* 0x008fe40002800000 */
[----:B------:R-:W-:Y:S01]  /*3900*/  FMNMX.FTZ R31, R67, R26, !PT ;  /* 0x0000001a431f7209 */ /* 0x000fe20007810000 */
[----:B------:R-:W3:Y:S01]  /*3910*/  MUFU.TANH R39, R39 ;  /* 0x0000002700277308 */ /* 0x000ee20000002400 */
[----:B------:R-:W-:Y:S01]  /*3920*/  FSEL R26, R97, -INF , P3 ;  /* 0xff800000611a7808 */ /* 0x000fe20001800000 */
[----:B------:R-:W-:Y:S01]  /*3930*/  IMAD.MOV.U32 R97, RZ, RZ, R25 ;  /* 0x000000ffff617224 */ /* 0x000fe200078e0019 */
[----:B------:R-:W-:-:S02]  /*3940*/  ISETP.GT.AND P3, PT, R100, 0x91, PT ;  /* 0x000000916400780c */ /* 0x000fc40003f64270 */
[----:B0-----:R-:W-:Y:S02]  /*3950*/  FSEL R71, R38, -INF , P4 ;  /* 0xff80000026477808 */ /* 0x001fe40002000000 */
[----:B------:R-:W-:Y:S01]  /*3960*/  FMNMX.FTZ R30, R70, R31, !PT ;  /* 0x0000001f461e7209 */ /* 0x000fe20007810000 */
[----:B------:R-:W0:Y:S01]  /*3970*/  MUFU.TANH R29, R29 ;  /* 0x0000001d001d7308 */ /* 0x000e220000002400 */
[----:B--2---:R-:W-:Y:S02]  /*3980*/  FSEL R28, R28, -INF , P2 ;  /* 0xff8000001c1c7808 */ /* 0x004fe40001000000 */
[----:B------:R-:W-:Y:S02]  /*3990*/  ISETP.GT.AND P2, PT, R100, 0x98, PT ;  /* 0x000000986400780c */ /* 0x000fe40003f44270 */
[----:B------:R-:W-:Y:S02]  /*39a0*/  FMNMX.FTZ R31, R71, R30, !PT ;  /* 0x0000001e471f7209 */ /* 0x000fe40007810000 */
[----:B------:R-:W-:Y:S01]  /*39b0*/  FSEL R80, R98, -INF , P2 ;  /* 0xff80000062507808 */ /* 0x000fe20001000000 */
[----:B------:R-:W2:Y:S01]  /*39c0*/  MUFU.TANH R87, R40 ;  /* 0x0000002800577308 */ /* 0x000ea20000002400 */
[----:B---3--:R-:W-:Y:S01]  /*39d0*/  FSEL R72, R39, -INF , P3 ;  /* 0xff80000027487808 */ /* 0x008fe20001800000 */
[----:B------:R-:W-:Y:S01]  /*39e0*/  IMAD.MOV.U32 R98, RZ, RZ, R25 ;  /* 0x000000ffff627224 */ /* 0x000fe200078e0019 */
[----:B------:R-:W-:-:S02]  /*39f0*/  FMNMX.FTZ R38, R5, R6, !PT ;  /* 0x0000000605267209 */ /* 0x000fc40007810000 */
[----:B------:R-:W-:Y:S02]  /*3a00*/  FMNMX.FTZ R31, R72, R31, !PT ;  /* 0x0000001f481f7209 */ /* 0x000fe40007810000 */
[----:B------:R-:W-:Y:S01]  /*3a10*/  FMNMX.FTZ R39, R7, R38, !PT ;  /* 0x0000002607277209 */ /* 0x000fe20007810000 */
[----:B------:R-:W3:Y:S01]  /*3a20*/  MUFU.TANH R88, R41 ;  /* 0x0000002900587308 */ /* 0x000ee20000002400 */
[----:B0-----:R-:W-:Y:S02]  /*3a30*/  FSEL R29, R29, -INF , P1 ;  /* 0xff8000001d1d7808 */ /* 0x001fe40000800000 */
[----:B------:R-:W-:Y:S01]  /*3a40*/  ISETP.GT.AND P1, PT, R100, 0x99, PT ;  /* 0x000000996400780c */ /* 0x000fe20003f24270 */
[--C-:B------:R-:W-:Y:S01]  /*3a50*/  IMAD.MOV.U32 R100, RZ, RZ, R25.reuse ;  /* 0x000000ffff647224 */ /* 0x100fe200078e0019 */
[----:B------:R-:W-:Y:S02]  /*3a60*/  FMNMX.FTZ R30, R80, R31, !PT ;  /* 0x0000001f501e7209 */ /* 0x000fe40007810000 */
[----:B------:R-:W-:Y:S01]  /*3a70*/  FSEL R75, R99, -INF , P1 ;  /* 0xff800000634b7808 */ /* 0x000fe20000800000 */
[----:B------:R-:W0:Y:S01]  /*3a80*/  MUFU.TANH R83, R32 ;  /* 0x0000002000537308 */ /* 0x000e220000002400 */
[----:B------:R-:W-:Y:S01]  /*3a90*/  FMNMX.FTZ R38, R8, R39, !PT ;  /* 0x0000002708267209 */ /* 0x000fe20007810000 */
[----:B------:R-:W-:Y:S01]  /*3aa0*/  IMAD.MOV.U32 R99, RZ, RZ, R25 ;  /* 0x000000ffff637224 */ /* 0x000fe200078e0019 */
[----:B------:R-:W-:-:S02]  /*3ab0*/  FMNMX.FTZ R30, R75, R30, !PT ;  /* 0x0000001e4b1e7209 */ /* 0x000fc40007810000 */
[----:B------:R-:W-:Y:S02]  /*3ac0*/  FMNMX.FTZ R39, R11, R38, !PT ;  /* 0x000000260b277209 */ /* 0x000fe40007810000 */
[----:B--2---:R-:W-:Y:S01]  /*3ad0*/  FSEL R87, R87, -INF , P2 ;  /* 0xff80000057577808 */ /* 0x004fe20001000000 */
[----:B------:R-:W2:Y:S01]  /*3ae0*/  SHFL.BFLY PT, R31, R30, 0x2, 0x1f ;  /* 0x0c401f001e1f7f89 */ /* 0x000ea200000e0000 */
[----:B------:R-:W-:Y:S01]  /*3af0*/  FMNMX.FTZ R40, R12, R39, !PT ;  /* 0x000000270c287209 */ /* 0x000fe20007810000 */
[----:B------:R-:W4:Y:S01]  /*3b00*/  MUFU.TANH R84, R33 ;  /* 0x0000002100547308 */ /* 0x000f220000002400 */
[----:B---3--:R-:W-:Y:S02]  /*3b10*/  FSEL R88, R88, -INF , P1 ;  /* 0xff80000058587808 */ /* 0x008fe40000800000 */
[----:B------:R-:W-:-:S04]  /*3b20*/  FMNMX.FTZ R40, R15, R40, !PT ;  /* 0x000000280f287209 */ /* 0x000fc80007810000 */
[----:B------:R-:W-:Y:S01]  /*3b30*/  FMNMX.FTZ R41, R19, R40, !PT ;  /* 0x0000002813297209 */ /* 0x000fe20007810000 */
[----:B------:R-:W3:Y:S01]  /*3b40*/  MUFU.TANH R85, R36 ;  /* 0x0000002400557308 */ /* 0x000ee20000002400 */
[----:B0-----:R-:W-:Y:S02]  /*3b50*/  FSEL R83, R83, -INF , P6 ;  /* 0xff80000053537808 */ /* 0x001fe40003000000 */
[----:B------:R-:W-:-:S04]  /*3b60*/  FMNMX.FTZ R48, R20, R41, !PT ;  /* 0x0000002914307209 */ /* 0x000fc80007810000 */
[----:B------:R-:W-:Y:S01]  /*3b70*/  FMNMX.FTZ R48, R21, R48, !PT ;  /* 0x0000003015307209 */ /* 0x000fe20007810000 */
[----:B------:R-:W0:Y:S01]  /*3b80*/  MUFU.TANH R86, R37 ;  /* 0x0000002500567308 */ /* 0x000e220000002400 */
[----:B----4-:R-:W-:Y:S02]  /*3b90*/  FSEL R84, R84, -INF , P5 ;  /* 0xff80000054547808 */ /* 0x010fe40002800000 */
[----:B------:R-:W-:Y:S02]  /*3ba0*/  FMNMX.FTZ R41, R23, R48, !PT ;  /* 0x0000003017297209 */ /* 0x000fe40007810000 */
[----:B--2---:R-:W-:Y:S02]  /*3bb0*/  FMNMX.FTZ R31, R30, R31, !PT ;  /* 0x0000001f1e1f7209 */ /* 0x004fe40007810000 */
[----:B------:R-:W-:Y:S02]  /*3bc0*/  FMNMX.FTZ R41, R22, R41, !PT ;  /* 0x0000002916297209 */ /* 0x000fe40007810000 */
[----:B---3--:R-:W-:Y:S01]  /*3bd0*/  FSEL R85, R85, -INF , P4 ;  /* 0xff80000055557808 */ /* 0x008fe20002000000 */
[----:B------:R-:W2:Y:S01]  /*3be0*/  SHFL.BFLY PT, R120, R31, 0x1, 0x1f ;  /* 0x0c201f001f787f89 */ /* 0x000ea200000e0000 */
[----:B------:R-:W-:-:S04]  /*3bf0*/  FMNMX.FTZ R48, R76, R41, !PT ;  /* 0x000000294c307209 */ /* 0x000fc80007810000 */
[----:B------:R-:W-:Y:S02]  /*3c00*/  FMNMX.FTZ R69, R27, R48, !PT ;  /* 0x000000301b457209 */ /* 0x000fe40007810000 */
[----:B0-----:R-:W-:Y:S02]  /*3c10*/  FSEL R86, R86, -INF , P3 ;  /* 0xff80000056567808 */ /* 0x001fe40001800000 */
[----:B------:R-:W-:-:S04]  /*3c20*/  FMNMX.FTZ R68, R78, R69, !PT ;  /* 0x000000454e447209 */ /* 0x000fc80007810000 */
[----:B------:R-:W-:-:S04]  /*3c30*/  FMNMX.FTZ R68, R77, R68, !PT ;  /* 0x000000444d447209 */ /* 0x000fc80007810000 */
[----:B------:R-:W-:Y:S02]  /*3c40*/  FMNMX.FTZ R69, R79, R68, !PT ;  /* 0x000000444f457209 */ /* 0x000fe40007810000 */
[----:B--2---:R-:W-:-:S04]  /*3c50*/  FMNMX.FTZ R120, R31, R120, !PT ;  /* 0x000000781f787209 */ /* 0x004fc80007810000 */
[C---:B------:R-:W-:Y:S01]  /*3c60*/  FSETP.NEU.FTZ.AND P0, PT, R120.reuse, -INF , PT ;  /* 0xff8000007800780b */ /* 0x040fe20003f1d000 */
[----:B------:R-:W-:-:S05]  /*3c70*/  FFMA.FTZ R81, R120, R81, -8 ;  /* 0xc100000078517423 */ /* 0x000fca0000010051 */
[----:B------:R-:W-:Y:S02]  /*3c80*/  FSEL R81, R81, RZ, P0 ;  /* 0x000000ff51517208 */ /* 0x000fe40000000000 */
[----:B------:R-:W-:Y:S01]  /*3c90*/  ISETP.NE.AND P0, PT, R108, RZ, PT ;  /* 0x000000ff6c00720c */ /* 0x000fe20003f05270 */
[----:B------:R-:W-:Y:S02]  /*3ca0*/  IMAD.MOV.U32 R108, RZ, RZ, R25 ;  /* 0x000000ffff6c7224 */ /* 0x000fe400078e0019 */
[--C-:B------:R-:W-:Y:S01]  /*3cb0*/  FFMA.FTZ R40, R82, UR53, -R81.reuse ;  /* 0x0000003552287c23 */ /* 0x100fe20008010851 */
[----:B------:R-:W-:Y:S01]  /*3cc0*/  FMNMX.FTZ R82, R60, R69, !PT ;  /* 0x000000453c527209 */ /* 0x000fe20007810000 */
[--C-:B------:R-:W-:Y:S01]  /*3cd0*/  FFMA.FTZ R90, R90, UR53, -R81.reuse ;  /* 0x000000355a5a7c23 */ /* 0x100fe20008010851 */
[--C-:B------:R-:W-:Y:S01]  /*3ce0*/  FFMA.FTZ R45, R122, UR53, -R81.reuse ;  /* 0x000000357a2d7c23 */ /* 0x100fe20008010851 */
[--C-:B------:R-:W-:Y:S01]  /*3cf0*/  FFMA.FTZ R30, R102, UR53, -R81.reuse ;  /* 0x00000035661e7c23 */ /* 0x100fe20008010851 */
[----:B------:R-:W-:Y:S01]  /*3d00*/  FMNMX.FTZ R69, R61, R82, !PT ;  /* 0x000000523d457209 */ /* 0x000fe20007810000 */
[----:B------:R0:W-:Y:S01]  /*3d10*/  MUFU.EX2 R68, R90 ;  /* 0x0000005a00447308 */ /* 0x0001e20000000800 */
[--C-:B------:R-:W-:Y:S01]  /*3d20*/  FFMA.FTZ R31, R104, UR53, -R81.reuse ;  /* 0x00000035681f7c23 */ /* 0x100fe20008010851 */
[--C-:B------:R-:W-:Y:S01]  /*3d30*/  FFMA.FTZ R32, R106, UR53, -R81.reuse ;  /* 0x000000356a207c23 */ /* 0x100fe20008010851 */
[----:B------:R-:W-:Y:S01]  /*3d40*/  FMNMX.FTZ R69, R62, R69, !PT ;  /* 0x000000453e457209 */ /* 0x000fe20007810000 */
[--C-:B------:R-:W-:Y:S01]  /*3d50*/  FFMA.FTZ R35, R110, UR53, -R81.reuse ;  /* 0x000000356e237c23 */ /* 0x100fe20008010851 */
        /* <DEDUP_REMOVED lines=28> */
[----:B------:R-:W-:Y:S01]  /*3f20*/  MUFU.EX2 R82, R89 ;  /* 0x0000005900527308 */ /* 0x000fe20000000800 */
[--C-:B------:R-:W-:Y:S01]  /*3f30*/  FFMA.FTZ R59, R59, UR53, -R81.reuse ;  /* 0x000000353b3b7c23 */ /* 0x100fe20008010851 */
[----:B0-----:R-:W-:Y:S01]  /*3f40*/  FMNMX.FTZ R90, R14, R55, !PT ;  /* 0x000000370e5a7209 */ /* 0x001fe20007810000 */
[----:B------:R-:W-:Y:S01]  /*3f50*/  FFMA.FTZ R75, R75, UR53, -R81 ;  /* 0x000000354b4b7c23 */ /* 0x000fe20008010851 */
[----:B------:R-:W-:Y:S01]  /*3f60*/  MOV R102, R25 ;  /* 0x0000001900667202 */ /* 0x000fe20000000f00 */
[--C-:B------:R-:W-:Y:S01]  /*3f70*/  IMAD.MOV.U32 R104, RZ, RZ, R25.reuse ;  /* 0x000000ffff687224 */ /* 0x100fe200078e0019 */
[----:B------:R-:W-:Y:S01]  /*3f80*/  FMNMX.FTZ R55, R17, R90, !PT ;  /* 0x0000005a11377209 */ /* 0x000fe20007810000 */
[--C-:B------:R-:W-:Y:S01]  /*3f90*/  IMAD.MOV.U32 R106, RZ, RZ, R25.reuse ;  /* 0x000000ffff6a7224 */ /* 0x100fe200078e0019 */
[----:B------:R-:W-:Y:S01]  /*3fa0*/  MUFU.EX2 R30, R30 ;  /* 0x0000001e001e7308 */ /* 0x000fe20000000800 */
[--C-:B------:R-:W-:Y:S01]  /*3fb0*/  IMAD.MOV.U32 R110, RZ, RZ, R25.reuse ;  /* 0x000000ffff6e7224 */ /* 0x100fe200078e0019 */
[----:B------:R-:W-:Y:S01]  /*3fc0*/  FMNMX.FTZ R55, R18, R55, !PT ;  /* 0x0000003712377209 */ /* 0x000fe20007810000 */
[----:B------:R-:W-:-:S02]  /*3fd0*/  IMAD.MOV.U32 R112, RZ, RZ, R25 ;  /* 0x000000ffff707224 */ /* 0x000fc400078e0019 */
[--C-:B------:R-:W-:Y:S01]  /*3fe0*/  IMAD.MOV.U32 R114, RZ, RZ, R25.reuse ;  /* 0x000000ffff727224 */ /* 0x100fe200078e0019 */
[----:B------:R-:W-:Y:S01]  /*3ff0*/  FMNMX.FTZ R55, R24, R55, !PT ;  /* 0x0000003718377209 */ /* 0x000fe20007810000 */
[--C-:B------:R-:W-:Y:S01]  /*4000*/  IMAD.MOV.U32 R116, RZ, RZ, R25.reuse ;  /* 0x000000ffff747224 */ /* 0x100fe200078e0019 */
[----:B------:R-:W-:Y:S01]  /*4010*/  MUFU.EX2 R31, R31 ;  /* 0x0000001f001f7308 */ /* 0x000fe20000000800 */
[----:B------:R-:W-:Y:S01]  /*4020*/  IMAD.MOV.U32 R118, RZ, RZ, R25 ;  /* 0x000000ffff767224 */ /* 0x000fe200078e0019 */
[----:B------:R-:W-:-:S04]  /*4030*/  FMNMX.FTZ R55, R26, R55, !PT ;  /* 0x000000371a377209 */ /* 0x000fc80007810000 */
[----:B------:R-:W-:Y:S02]  /*4040*/  FMNMX.FTZ R90, R28, R55, !PT ;  /* 0x000000371c5a7209 */ /* 0x000fe40007810000 */
[----:B------:R-:W-:Y:S02]  /*4050*/  MUFU.EX2 R32, R32 ;  /* 0x0000002000207308 */ /* 0x000fe40000000800 */
[----:B------:R-:W-:-:S04]  /*4060*/  FMNMX.FTZ R90, R29, R90, !PT ;  /* 0x0000005a1d5a7209 */ /* 0x000fc80007810000 */
[----:B------:R-:W-:Y:S02]  /*4070*/  FMNMX.FTZ R55, R83, R90, !PT ;  /* 0x0000005a53377209 */ /* 0x000fe40007810000 */
[----:B------:R-:W0:Y:S02]  /*4080*/  MUFU.EX2 R35, R35 ;  /* 0x0000002300237308 */ /* 0x000e240000000800 */
[----:B------:R-:W-:-:S04]  /*4090*/  FMNMX.FTZ R90, R84, R55, !PT ;  /* 0x00000037545a7209 */ /* 0x000fc80007810000 */
[----:B------:R-:W-:Y:S02]  /*40a0*/  FMNMX.FTZ R55, R85, R90, !PT ;  /* 0x0000005a55377209 */ /* 0x000fe40007810000 */
[----:B------:R-:W-:Y:S02]  /*40b0*/  MUFU.EX2 R33, R33 ;  /* 0x0000002100217308 */ /* 0x000fe40000000800 */
[----:B------:R-:W-:-:S04]  /*40c0*/  FMNMX.FTZ R90, R86, R55, !PT ;  /* 0x00000037565a7209 */ /* 0x000fc80007810000 */
[----:B------:R-:W-:Y:S02]  /*40d0*/  FMNMX.FTZ R55, R87, R90, !PT ;  /* 0x0000005a57377209 */ /* 0x000fe40007810000 */
[----:B------:R-:W-:Y:S01]  /*40e0*/  MUFU.EX2 R38, R94 ;  /* 0x0000005e00267308 */ /* 0x000fe20000000800 */
[----:B0-----:R-:W-:Y:S02]  /*40f0*/  F2FP.SATFINITE.E4M3.F32.PACK_AB_MERGE_C R201, R35, R32, RZ ;  /* 0x0000002023c9723e */ /* 0x001fe400048070ff */
[----:B------:R-:W-:Y:S01]  /*4100*/  FMNMX.FTZ R89, R88, R55, !PT ;  /* 0x0000003758597209 */ /* 0x000fe20007810000 */
[--C-:B------:R-:W-:Y:S01]  /*4110*/  FFMA.FTZ R55, R44, UR53, -R81.reuse ;  /* 0x000000352c377c23 */ /* 0x100fe20008010851 */
[--C-:B------:R-:W-:Y:S01]  /*4120*/  FFMA.FTZ R44, R47, UR53, -R81.reuse ;  /* 0x000000352f2c7c23 */ /* 0x100fe20008010851 */
[--C-:B------:R-:W-:Y:S01]  /*4130*/  FFMA.FTZ R47, R50, UR53, -R81.reuse ;  /* 0x00000035322f7c23 */ /* 0x100fe20008010851 */
[--C-:B------:R-:W-:Y:S01]  /*4140*/  FFMA.FTZ R50, R56, UR53, -R81.reuse ;  /* 0x0000003538327c23 */ /* 0x100fe20008010851 */
[----:B------:R-:W0:Y:S01]  /*4150*/  SHFL.BFLY PT, R90, R89, 0x2, 0x1f ;  /* 0x0c401f00595a7f89 */ /* 0x000e2200000e0000 */
[--C-:B------:R-:W-:Y:S01]  /*4160*/  FFMA.FTZ R56, R58, UR53, -R81.reuse ;  /* 0x000000353a387c23 */ /* 0x100fe20008010851 */
[--C-:B------:R-:W-:Y:S01]  /*4170*/  FFMA.FTZ R58, R67, UR53, -R81.reuse ;  /* 0x00000035433a7c23 */ /* 0x100fe20008010851 */
[--C-:B------:R-:W-:Y:S01]  /*4180*/  FFMA.FTZ R67, R70, UR53, -R81.reuse ;  /* 0x0000003546437c23 */ /* 0x100fe20008010851 */
[--C-:B------:R-:W-:Y:S01]  /*4190*/  FFMA.FTZ R70, R71, UR53, -R81.reuse ;  /* 0x0000003547467c23 */ /* 0x100fe20008010851 */
[--C-:B------:R-:W-:Y:S01]  /*41a0*/  FFMA.FTZ R71, R72, UR53, -R81.reuse ;  /* 0x0000003548477c23 */ /* 0x100fe20008010851 */
[----:B------:R-:W-:Y:S01]  /*41b0*/  FFMA.FTZ R72, R80, UR53, -R81 ;  /* 0x0000003550487c23 */ /* 0x000fe20008010851 */
[----:B------:R-:W-:Y:S01]  /*41c0*/  MUFU.EX2 R34, R34 ;  /* 0x0000002200227308 */ /* 0x000fe20000000800 */
[----:B------:R-:W-:-:S07]  /*41d0*/  F2FP.SATFINITE.E4M3.F32.PACK_AB_MERGE_C R201, R31, R30, R201 ;  /* 0x0000001e1fc9723e */ /* 0x000fce00048070c9 */
[----:B------:R-:W-:Y:S08]  /*41e0*/  MUFU.EX2 R36, R36 ;  /* 0x0000002400247308 */ /* 0x000ff00000000800 */
[----:B------:R-:W2:Y:S01]  /*41f0*/  MUFU.EX2 R37, R37 ;  /* 0x0000002500257308 */ /* 0x000ea20000000800 */
[----:B0-----:R-:W-:-:S05]  /*4200*/  FMNMX.FTZ R90, R89, R90, !PT ;  /* 0x0000005a595a7209 */ /* 0x001fca0007810000 */
[----:B------:R-:W0:Y:S02]  /*4210*/  SHFL.BFLY PT, R89, R90, 0x1, 0x1f ;  /* 0x0c201f005a597f89 */ /* 0x000e2400000e0000 */
[----:B------:R-:W-:Y:S08]  /*4220*/  MUFU.EX2 R39, R39 ;  /* 0x0000002700277308 */ /* 0x000ff00000000800 */
[----:B------:R-:W-:Y:S01]  /*4230*/  MUFU.EX2 R40, R40 ;  /* 0x0000002800287308 */ /* 0x000fe20000000800 */
[----:B--2---:R-:W-:-:S04]  /*4240*/  F2FP.SATFINITE.E4M3.F32.PACK_AB_MERGE_C R203, R37, R36, RZ ;  /* 0x0000002425cb723e */ /* 0x004fc800048070ff */
[----:B------:R-:W-:-:S03]  /*4250*/  F2FP.SATFINITE.E4M3.F32.PACK_AB_MERGE_C R203, R34, R33, R203 ;  /* 0x0000002122cb723e */ /* 0x000fc600048070cb */
[----:B------:R-:W-:Y:S01]  /*4260*/  MUFU.EX2 R45, R45 ;  /* 0x0000002d002d7308 */ /* 0x000fe20000000800 */
[----:B0-----:R-:W-:Y:S01]  /*4270*/  FMNMX.FTZ R122, R90, R89, !PT ;  /* 0x000000595a7a7209 */ /* 0x001fe20007810000 */
[----:B------:R-:W-:-:S06]  /*4280*/  IMAD.U32 R89, RZ, RZ, UR53 ;  /* 0x00000035ff597e24 */ /* 0x000fcc000f8e00ff */
[----:B------:R-:W-:Y:S01]  /*4290*/  MUFU.EX2 R41, R124 ;  /* 0x0000007c00297308 */ /* 0x000fe20000000800 */
[C---:B------:R-:W-:Y:S01]  /*42a0*/  FSETP.NEU.FTZ.AND P1, PT, R122.reuse, -INF , PT ;  /* 0xff8000007a00780b */ /* 0x040fe20003f3d000 */
[----:B------:R-:W-:-:S05]  /*42b0*/  FFMA.FTZ R80, R122, R89, -8 ;  /* 0xc10000007a507423 */ /* 0x000fca0000010059 */
[----:B------:R-:W-:Y:S01]  /*42c0*/  FSEL R80, R80, RZ, P1 ;  /* 0x000000ff50507208 */ /* 0x000fe20000800000 */
[----:B------:R-:W-:Y:S01]  /*42d0*/  MUFU.EX2 R48, R48 ;  /* 0x0000003000307308 */ /* 0x000fe20000000800 */
[----:B------:R-:W-:-:S03]  /*42e0*/  PLOP3.LUT P1, PT, PT, PT, UP0, 0x80, 0x0 ;  /* 0x000000000000781c */ /* 0x000fc60003f2f008 */
[--C-:B------:R-:W-:Y:S01]  /*42f0*/  FFMA.FTZ R5, R5, UR53, -R80.reuse ;  /* 0x0000003505057c23 */ /* 0x100fe20008010850 */
[--C-:B------:R-:W-:Y:S01]  /*4300*/  FFMA.FTZ R6, R6, UR53, -R80.reuse ;  /* 0x0000003506067c23 */ /* 0x100fe20008010850 */
[--C-:B------:R-:W-:Y:S01]  /*4310*/  FFMA.FTZ R81, R7, UR53, -R80.reuse ;  /* 0x0000003507517c23 */ /* 0x100fe20008010850 */
[--C-:B------:R-:W-:Y:S01]  /*4320*/  FFMA.FTZ R89, R8, UR53, -R80.reuse ;  /* 0x0000003508597c23 */ /* 0x100fe20008010850 */
[--C-:B------:R-:W-:Y:S01]  /*4330*/  FFMA.FTZ R7, R11, UR53, -R80.reuse ;  /* 0x000000350b077c23 */ /* 0x100fe20008010850 */
[--C-:B------:R-:W-:Y:S01]  /*4340*/  FFMA.FTZ R8, R12, UR53, -R80.reuse ;  /* 0x000000350c087c23 */ /* 0x100fe20008010850 */
[----:B------:R-:W-:Y:S01]  /*4350*/  MUFU.EX2 R5, R5 ;  /* 0x0000000500057308 */ /* 0x000fe20000000800 */
[--C-:B------:R-:W-:Y:S01]  /*4360*/  FFMA.FTZ R22, R22, UR53, -R80.reuse ;  /* 0x0000003516167c23 */ /* 0x100fe20008010850 */
[--C-:B------:R-:W-:Y:S01]  /*4370*/  FFMA.FTZ R15, R15, UR53, -R80.reuse ;  /* 0x000000350f0f7c23 */ /* 0x100fe20008010850 */
[--C-:B------:R-:W-:Y:S01]  /*4380*/  FFMA.FTZ R12, R21, UR53, -R80.reuse ;  /* 0x00000035150c7c23 */ /* 0x100fe20008010850 */
[----:B------:R-:W-:Y:S01]  /*4390*/  FADD.FTZ R21, R30, R31 ;  /* 0x0000001f1e157221 */ /* 0x000fe20000010000 */
[--C-:B------:R-:W-:Y:S01]  /*43a0*/  FFMA.FTZ R19, R19, UR53, -R80.reuse ;  /* 0x0000003513137c23 */ /* 0x100fe20008010850 */
[--C-:B------:R-:W-:Y:S01]  /*43b0*/  FFMA.FTZ R11, R20, UR53, -R80.reuse ;  /* 0x00000035140b7c23 */ /* 0x100fe20008010850 */
[--C-:B------:R-:W-:Y:S01]  /*43c0*/  FFMA.FTZ R20, R27, UR53, -R80.reuse ;  /* 0x000000351b147c23 */ /* 0x100fe20008010850 */
[----:B------:R-:W0:Y:S01]  /*43d0*/  MUFU.EX2 R6, R6 ;  /* 0x0000000600067308 */ /* 0x000e220000000800 */
[--C-:B------:R-:W-:Y:S01]  /*43e0*/  FFMA.FTZ R23, R23, UR53, -R80.reuse ;  /* 0x0000003517177c23 */ /* 0x100fe20008010850 */
[--C-:B------:R-:W-:Y:S01]  /*43f0*/  FFMA.FTZ R78, R78, UR53, -R80.reuse ;  /* 0x000000354e4e7c23 */ /* 0x100fe20008010850 */
[--C-:B------:R-:W-:Y:S01]  /*4400*/  FFMA.FTZ R77, R77, UR53, -R80.reuse ;  /* 0x000000354d4d7c23 */ /* 0x100fe20008010850 */
[--C-:B------:R-:W-:Y:S01]  /*4410*/  FFMA.FTZ R61, R61, UR53, -R80.reuse ;  /* 0x000000353d3d7c23 */ /* 0x100fe20008010850 */
[--C-:B------:R-:W-:Y:S01]  /*4420*/  FFMA.FTZ R62, R62, UR53, -R80.reuse ;  /* 0x000000353e3e7c23 */ /* 0x100fe20008010850 */
[--C-:B------:R-:W-:Y:S01]  /*4430*/  FFMA.FTZ R64, R64, UR53, -R80.reuse ;  /* 0x0000003540407c23 */ /* 0x100fe20008010850 */
[--C-:B------:R-:W-:Y:S01]  /*4440*/  FFMA.FTZ R63, R63, UR53, -R80.reuse ;  /* 0x000000353f3f7c23 */ /* 0x100fe20008010850 */
[----:B------:R-:W2:Y:S01]  /*4450*/  MUFU.EX2 R81, R81 ;  /* 0x0000005100517308 */ /* 0x000ea20000000800 */
[--C-:B------:R-:W-:Y:S01]  /*4460*/  FFMA.FTZ R66, R66, UR53, -R80.reuse ;  /* 0x0000003542427c23 */ /* 0x100fe20008010850 */
[--C-:B------:R-:W-:Y:S01]  /*4470*/  FFMA.FTZ R65, R65, UR53, -R80.reuse ;  /* 0x0000003541417c23 */ /* 0x100fe20008010850 */
[--C-:B------:R-:W-:Y:S01]  /*4480*/  FFMA.FTZ R9, R9, UR53, -R80.reuse ;  /* 0x0000003509097c23 */ /* 0x100fe20008010850 */
[--C-:B------:R-:W-:Y:S01]  /*4490*/  FFMA.FTZ R26, R26, UR53, -R80.reuse ;  /* 0x000000351a1a7c23 */ /* 0x100fe20008010850 */
[--C-:B------:R-:W-:Y:S01]  /*44a0*/  FFMA.FTZ R10, R10, UR53, -R80.reuse ;  /* 0x000000350a0a7c23 */ /* 0x100fe20008010850 */
[--C-:B------:R-:W-:Y:S01]  /*44b0*/  FFMA.FTZ R13, R13, UR53, -R80.reuse ;  /* 0x000000350d0d7c23 */ /* 0x100fe20008010850 */
[--C-:B------:R-:W-:Y:S01]  /*44c0*/  FFMA.FTZ R14, R14, UR53, -R80.reuse ;  /* 0x000000350e0e7c23 */ /* 0x100fe20008010850 */
[----:B------:R3:W4:Y:S01]  /*44d0*/  MUFU.EX2 R90, R89 ;  /* 0x00000059005a7308 */ /* 0x0007220000000800 */
[--C-:B------:R-:W-:Y:S01]  /*44e0*/  FFMA.FTZ R17, R17, UR53, -R80.reuse ;  /* 0x0000003511117c23 */ /* 0x100fe20008010850 */
[--C-:B------:R-:W-:Y:S01]  /*44f0*/  FFMA.FTZ R18, R18, UR53, -R80.reuse ;  /* 0x0000003512127c23 */ /* 0x100fe20008010850 */
[--C-:B------:R-:W-:Y:S01]  /*4500*/  FFMA.FTZ R24, R24, UR53, -R80.reuse ;  /* 0x0000003518187c23 */ /* 0x100fe20008010850 */
[--C-:B------:R-:W-:Y:S01]  /*4510*/  FFMA.FTZ R28, R28, UR53, -R80.reuse ;  /* 0x000000351c1c7c23 */ /* 0x100fe20008010850 */
[--C-:B------:R-:W-:Y:S01]  /*4520*/  FFMA.FTZ R29, R29, UR53, -R80.reuse ;  /* 0x000000351d1d7c23 */ /* 0x100fe20008010850 */
[--C-:B------:R-:W-:Y:S01]  /*4530*/  FFMA.FTZ R83, R83, UR53, -R80.reuse ;  /* 0x0000003553537c23 */ /* 0x100fe20008010850 */
[--C-:B------:R-:W-:Y:S01]  /*4540*/  FFMA.FTZ R84, R84, UR53, -R80.reuse ;  /* 0x0000003554547c23 */ /* 0x100fe20008010850 */
[----:B------:R-:W5:Y:S01]  /*4550*/  MUFU.EX2 R7, R7 ;  /* 0x0000000700077308 */ /* 0x000f620000000800 */
[--C-:B------:R-:W-:Y:S01]  /*4560*/  FFMA.FTZ R85, R85, UR53, -R80.reuse ;  /* 0x0000003555557c23 */ /* 0x100fe20008010850 */
[--C-:B------:R-:W-:Y:S01]  /*4570*/  FFMA.FTZ R86, R86, UR53, -R80.reuse ;  /* 0x0000003556567c23 */ /* 0x100fe20008010850 */
[----:B------:R-:W-:Y:S01]  /*4580*/  FFMA.FTZ R87, R87, UR53, -R80 ;  /* 0x0000003557577c23 */ /* 0x000fe20008010850 */
[----:B------:R-:W-:-:S02]  /*4590*/  IMAD.MOV.U32 R31, RZ, RZ, R25 ;  /* 0x000000ffff1f7224 */ /* 0x000fc400078e0019 */
[----:B---3--:R-:W-:Y:S02]  /*45a0*/  IMAD.MOV.U32 R89, RZ, RZ, R25 ;  /* 0x000000ffff597224 */ /* 0x008fe400078e0019 */
[----:B------:R3:W-:Y:S08]  /*45b0*/  MUFU.EX2 R94, R22 ;  /* 0x00000016005e7308 */ /* 0x0007f00000000800 */
[----:B------:R-:W1:Y:S01]  /*45c0*/  MUFU.EX2 R8, R8 ;  /* 0x0000000800087308 */ /* 0x000e620000000800 */
[----:B---3--:R-:W-:Y:S01]  /*45d0*/  FFMA.FTZ R22, R60, UR53, -R80 ;  /* 0x000000353c167c23 */ /* 0x008fe20008010850 */
[----:B0-----:R-:W-:-:S06]  /*45e0*/  FADD.FTZ R60, R5, R6 ;  /* 0x00000006053c7221 */ /* 0x001fcc0000010000 */
[----:B------:R0:W3:Y:S08]  /*45f0*/  MUFU.EX2 R91, R15 ;  /* 0x0000000f005b7308 */ /* 0x0000f00000000800 */
[----:B------:R5:W3:Y:S01]  /*4600*/  MUFU.EX2 R92, R19 ;  /* 0x00000013005c7308 */ /* 0x000ae20000000800 */
[----:B0-----:R-:W-:Y:S01]  /*4610*/  FFMA.FTZ R15, R76, UR53, -R80 ;  /* 0x000000354c0f7c23 */ /* 0x001fe20008010850 */
[----:B------:R-:W-:Y:S01]  /*4620*/  FADD.FTZ R76, R32, R21 ;  /* 0x00000015204c7221 */ /* 0x000fe20000010000 */
[----:B--2---:R-:W-:Y:S01]  /*4630*/  FADD.FTZ R21, R81, R60 ;  /* 0x0000003c51157221 */ /* 0x004fe20000010000 */
[----:B----4-:R-:W-:-:S02]  /*4640*/  F2FP.SATFINITE.E4M3.F32.PACK_AB_MERGE_C R81, R90, R81, RZ ;  /* 0x000000515a51723e */ /* 0x010fc400048070ff */
[----:B------:R-:W-:Y:S01]  /*4650*/  FADD.FTZ R76, R35, R76 ;  /* 0x0000004c234c7221 */ /* 0x000fe20000010000 */
[----:B------:R-:W-:Y:S01]  /*4660*/  FADD.FTZ R60, R90, R21 ;  /* 0x000000155a3c7221 */ /* 0x000fe20000010000 */
[----:B------:R-:W0:Y:S01]  /*4670*/  MUFU.EX2 R11, R11 ;  /* 0x0000000b000b7308 */ /* 0x000e220000000800 */
[----:B-----5:R-:W-:Y:S01]  /*4680*/  FFMA.FTZ R19, R79, UR53, -R80 ;  /* 0x000000354f137c23 */ /* 0x020fe20008010850 */
[----:B------:R-:W-:Y:S01]  /*4690*/  FADD.FTZ R27, R33, R76 ;  /* 0x0000004c211b7221 */ /* 0x000fe20000010000 */
[----:B------:R-:W-:Y:S01]  /*46a0*/  FADD.FTZ R21, R7, R60 ;  /* 0x0000003c07157221 */ /* 0x000fe20000010000 */
[----:B------:R-:W-:Y:S01]  /*46b0*/  F2FP.SATFINITE.E4M3.F32.PACK_AB_MERGE_C R200, R6, R5, R81 ;  /* 0x0000000506c8723e */ /* 0x000fe20004807051 */
[----:B------:R-:W-:Y:S01]  /*46c0*/  FFMA.FTZ R80, R88, UR53, -R80 ;  /* 0x0000003558507c23 */ /* 0x000fe20008010850 */
[----:B------:R-:W-:Y:S01]  /*46d0*/  FADD.FTZ R27, R34, R27 ;  /* 0x0000001b221b7221 */ /* 0x000fe20000010000 */
[----:B-1----:R-:W-:Y:S01]  /*46e0*/  FADD.FTZ R60, R8, R21 ;  /* 0x00000015083c7221 */ /* 0x002fe20000010000 */
[----:B------:R-:W1:Y:S01]  /*46f0*/  MUFU.EX2 R12, R12 ;  /* 0x0000000c000c7308 */ /* 0x000e620000000800 */
[----:B------:R-:W-:-:S02]  /*4700*/  IMAD.MOV.U32 R33, RZ, RZ, R25 ;  /* 0x000000ffff217224 */ /* 0x000fc400078e0019 */
[----:B------:R-:W-:Y:S01]  /*4710*/  FADD.FTZ R76, R36, R27 ;  /* 0x0000001b244c7221 */ /* 0x000fe20000010000 */
[----:B---3--:R-:W-:Y:S01]  /*4720*/  FADD.FTZ R21, R91, R60 ;  /* 0x0000003c5b157221 */ /* 0x008fe20000010000 */
[C---:B------:R-:W-:Y:S01]  /*4730*/  F2FP.SATFINITE.E4M3.F32.PACK_AB_MERGE_C R91, R92.reuse, R91, RZ ;  /* 0x0000005b5c5b723e */ /* 0x040fe200048070ff */
[----:B------:R-:W-:Y:S02]  /*4740*/  IMAD.MOV.U32 R34, RZ, RZ, R25 ;  /* 0x000000ffff227224 */ /* 0x000fe400078e0019 */
[----:B------:R-:W-:Y:S01]  /*4750*/  FADD.FTZ R27, R37, R76 ;  /* 0x0000004c251b7221 */ /* 0x000fe20000010000 */
[----:B------:R-:W-:Y:S01]  /*4760*/  FADD.FTZ R60, R92, R21 ;  /* 0x000000155c3c7221 */ /* 0x000fe20000010000 */
[----:B------:R-:W2:Y:S01]  /*4770*/  MUFU.EX2 R23, R23 ;  /* 0x0000001700177308 */ /* 0x000ea20000000800 */
[----:B------:R-:W-:Y:S01]  /*4780*/  F2FP.SATFINITE.E4M3.F32.PACK_AB_MERGE_C R202, R8, R7, R91 ;  /* 0x0000000708ca723e */ /* 0x000fe2000480705b */
[----:B------:R-:W-:Y:S01]  /*4790*/  FADD.FTZ R76, R38, R27 ;  /* 0x0000001b264c7221 */ /* 0x000fe20000010000 */
[----:B0-----:R-:W-:Y:S01]  /*47a0*/  FADD.FTZ R21, R11, R60 ;  /* 0x0000003c0b157221 */ /* 0x001fe20000010000 */
[----:B------:R-:W-:-:S02]  /*47b0*/  IMAD.MOV.U32 R37, RZ, RZ, R25 ;  /* 0x000000ffff257224 */ /* 0x000fc400078e0019 */
[----:B------:R-:W-:Y:S01]  /*47c0*/  FADD.FTZ R27, R39, R76 ;  /* 0x0000004c271b7221 */ /* 0x000fe20000010000 */
[----:B------:R-:W-:Y:S01]  /*47d0*/  IMAD.MOV.U32 R79, RZ, RZ, R25 ;  /* 0x000000ffff4f7224 */ /* 0x000fe200078e0019 */
[----:B------:R-:W0:Y:S01]  /*47e0*/  MUFU.EX2 R15, R15 ;  /* 0x0000000f000f7308 */ /* 0x000e220000000800 */
[----:B-1----:R-:W-:Y:S01]  /*47f0*/  FADD.FTZ R60, R12, R21 ;  /* 0x000000150c3c7221 */ /* 0x002fe20000010000 */
[----:B------:R-:W-:Y:S01]  /*4800*/  FADD.FTZ R76, R40, R27 ;  /* 0x0000001b284c7221 */ /* 0x000fe20000010000 */
[C---:B------:R-:W-:Y:S01]  /*4810*/  F2FP.SATFINITE.E4M3.F32.PACK_AB_MERGE_C R40, R45.reuse, R40, RZ ;  /* 0x000000282d28723e */ /* 0x040fe200048070ff */
[--C-:B------:R-:W-:Y:S02]  /*4820*/  IMAD.MOV.U32 R81, RZ, RZ, R25.reuse ;  /* 0x000000ffff517224 */ /* 0x100fe400078e0019 */
[----:B------:R-:W-:Y:S01]  /*4830*/  FADD.FTZ R76, R45, R76 ;  /* 0x0000004c2d4c7221 */ /* 0x000fe20000010000 */
[----:B------:R-:W-:Y:S01]  /*4840*/  F2FP.SATFINITE.E4M3.F32.PACK_AB_MERGE_C R205, R39, R38, R40 ;  /* 0x0000002627cd723e */ /* 0x000fe20004807028 */
[----:B------:R-:W1:Y:S01]  /*4850*/  MUFU.EX2 R20, R20 ;  /* 0x0000001400147308 */ /* 0x000e620000000800 */
[----:B--2---:R-:W-:Y:S01]  /*4860*/  FADD.FTZ R21, R23, R60 ;  /* 0x0000003c17157221 */ /* 0x004fe20000010000 */
[----:B------:R-:W-:Y:S01]  /*4870*/  FADD.FTZ R27, R41, R76 ;  /* 0x0000004c291b7221 */ /* 0x000fe20000010000 */
[----:B------:R-:W-:-:S02]  /*4880*/  IMAD.MOV.U32 R39, RZ, RZ, R25 ;  /* 0x000000ffff277224 */ /* 0x000fc400078e0019 */
[----:B------:R-:W-:Y:S01]  /*4890*/  FADD.FTZ R60, R94, R21 ;  /* 0x000000155e3c7221 */ /* 0x000fe20000010000 */
[----:B------:R-:W-:Y:S01]  /*48a0*/  FADD.FTZ R27, R48, R27 ;  /* 0x0000001b301b7221 */ /* 0x000fe20000010000 */
[----:B------:R-:W-:Y:S01]  /*48b0*/  F2FP.SATFINITE.E4M3.F32.PACK_AB_MERGE_C R94, R94, R23, RZ ;  /* 0x000000175e5e723e */ /* 0x000fe200048070ff */
[----:B------:R-:W2:Y:S01]  /*48c0*/  MUFU.EX2 R78, R78 ;  /* 0x0000004e004e7308 */ /* 0x000ea20000000800 */
[----:B0-----:R-:W-:Y:S01]  /*48d0*/  FADD.FTZ R21, R15, R60 ;  /* 0x0000003c0f157221 */ /* 0x001fe20000010000 */
[----:B------:R-:W-:Y:S01]  /*48e0*/  FADD.FTZ R76, R68, R27 ;  /* 0x0000001b444c7221 */ /* 0x000fe20000010000 */
[----:B------:R-:W-:Y:S01]  /*48f0*/  F2FP.SATFINITE.E4M3.F32.PACK_AB_MERGE_C R204, R12, R11, R94 ;  /* 0x0000000b0ccc723e */ /* 0x000fe2000480705e */
[--C-:B------:R-:W-:Y:S02]  /*4900*/  IMAD.MOV.U32 R38, RZ, RZ, R25.reuse ;  /* 0x000000ffff267224 */ /* 0x100fe400078e0019 */
[----:B------:R-:W-:Y:S02]  /*4910*/  IMAD.MOV.U32 R40, RZ, RZ, R25 ;  /* 0x000000ffff287224 */ /* 0x000fe400078e0019 */
[----:B------:R-:W0:Y:S01]  /*4920*/  MUFU.EX2 R73, R73 ;  /* 0x0000004900497308 */ /* 0x000e220000000800 */
[----:B-1----:R-:W-:Y:S01]  /*4930*/  FADD.FTZ R21, R20, R21 ;  /* 0x0000001514157221 */ /* 0x002fe20000010000 */
[----:B------:R-:W-:-:S02]  /*4940*/  IMAD.MOV.U32 R45, RZ, RZ, R25 ;  /* 0x000000ffff2d7224 */ /* 0x000fc400078e0019 */
[--C-:B------:R-:W-:Y:S02]  /*4950*/  IMAD.MOV.U32 R88, RZ, RZ, R25.reuse ;  /* 0x000000ffff587224 */ /* 0x100fe400078e0019 */
[----:B------:R-:W-:Y:S02]  /*4960*/  IMAD.MOV.U32 R91, RZ, RZ, R25 ;  /* 0x000000ffff5b7224 */ /* 0x000fe400078e0019 */
[----:B------:R-:W1:Y:S01]  /*4970*/  MUFU.EX2 R77, R77 ;  /* 0x0000004d004d7308 */ /* 0x000e620000000800 */
[----:B--2---:R-:W-:Y:S01]  /*4980*/  FADD.FTZ R60, R78, R21 ;  /* 0x000000154e3c7221 */ /* 0x004fe20000010000 */
[--C-:B------:R-:W-:Y:S02]  /*4990*/  IMAD.MOV.U32 R90, RZ, RZ, R25.reuse ;  /* 0x000000ffff5a7224 */ /* 0x100fe400078e0019 */
[--C-:B------:R-:W-:Y:S02]  /*49a0*/  IMAD.MOV.U32 R92, RZ, RZ, R25.reuse ;  /* 0x000000ffff5c7224 */ /* 0x100fe400078e0019 */
[----:B------:R-:W-:-:S02]  /*49b0*/  IMAD.MOV.U32 R94, RZ, RZ, R25 ;  /* 0x000000ffff5e7224 */ /* 0x000fc400078e0019 */
[----:B------:R-:W2:Y:S01]  /*49c0*/  MUFU.EX2 R69, R130 ;  /* 0x0000008200457308 */ /* 0x000ea20000000800 */
[C---:B0-----:R-:W-:Y:S01]  /*49d0*/  FADD.FTZ R76, R73.reuse, R76 ;  /* 0x0000004c494c7221 */ /* 0x041fe20000010000 */
[----:B------:R-:W-:Y:S01]  /*49e0*/  F2FP.SATFINITE.E4M3.F32.PACK_AB_MERGE_C R68, R73, R68, RZ ;  /* 0x000000444944723e */ /* 0x000fe200048070ff */
[----:B------:R-:W-:-:S03]  /*49f0*/  IMAD.MOV.U32 R73, RZ, RZ, R25 ;  /* 0x000000ffff497224 */ /* 0x000fc600078e0019 */
[----:B------:R-:W-:Y:S01]  /*4a00*/  F2FP.SATFINITE.E4M3.F32.PACK_AB_MERGE_C R207, R48, R41, R68 ;  /* 0x0000002930cf723e */ /* 0x000fe20004807044 */
[--C-:B------:R-:W-:Y:S01]  /*4a10*/  IMAD.MOV.U32 R68, RZ, RZ, R25.reuse ;  /* 0x000000ffff447224 */ /* 0x100fe200078e0019 */
[----:B------:R-:W0:Y:S01]  /*4a20*/  MUFU.EX2 R19, R19 ;  /* 0x0000001300137308 */ /* 0x000e220000000800 */
[C---:B-1----:R-:W-:Y:S01]  /*4a30*/  FADD.FTZ R60, R77.reuse, R60 ;  /* 0x0000003c4d3c7221 */ /* 0x042fe20000010000 */
[----:B------:R-:W-:Y:S01]  /*4a40*/  F2FP.SATFINITE.E4M3.F32.PACK_AB_MERGE_C R77, R77, R78, RZ ;  /* 0x0000004e4d4d723e */ /* 0x000fe200048070ff */
[----:B------:R-:W-:Y:S01]  /*4a50*/  IMAD.MOV.U32 R78, RZ, RZ, R25 ;  /* 0x000000ffff4e7224 */ /* 0x000fe200078e0019 */
[----:B------:R-:W-:Y:S02]  /*4a60*/  MOV R41, R25 ;  /* 0x0000001900297202 */ /* 0x000fe40000000f00 */
[----:B------:R-:W-:Y:S02]  /*4a70*/  F2FP.SATFINITE.E4M3.F32.PACK_AB_MERGE_C R206, R20, R15, R77 ;  /* 0x0000000f14ce723e */ /* 0x000fe4000480704d */
[----:B------:R-:W1:Y:S01]  /*4a80*/  MUFU.EX2 R74, R74 ;  /* 0x0000004a004a7308 */ /* 0x000e620000000800 */
[----:B--2---:R-:W-:Y:S01]  /*4a90*/  FADD.FTZ R27, R69, R76 ;  /* 0x0000004c451b7221 */ /* 0x004fe20000010000 */
[-C--:B------:R-:W-:Y:S01]  /*4aa0*/  MOV R48, R25.reuse ;  /* 0x0000001900307202 */ /* 0x080fe20000000f00 */
[----:B------:R-:W-:Y:S01]  /*4ab0*/  IMAD.MOV.U32 R76, RZ, RZ, R25 ;  /* 0x000000ffff4c7224 */ /* 0x000fe200078e0019 */
[----:B------:R-:W-:-:S04]  /*4ac0*/  MOV R77, R25 ;  /* 0x00000019004d7202 */ /* 0x000fc80000000f00 */
[----:B------:R-:W2:Y:S01]  /*4ad0*/  MUFU.EX2 R22, R22 ;  /* 0x0000001600167308 */ /* 0x000ea20000000800 */
[----:B0-----:R-:W-:Y:S01]  /*4ae0*/  FADD.FTZ R21, R19, R60 ;  /* 0x0000003c13157221 */ /* 0x001fe20000010000 */
[----:B------:R-:W-:-:S06]  /*4af0*/  IMAD.MOV.U32 R60, RZ, RZ, R25 ;  /* 0x000000ffff3c7224 */ /* 0x000fcc00078e0019 */
[----:B------:R-:W0:Y:S01]  /*4b00*/  MUFU.EX2 R51, R51 ;  /* 0x0000003300337308 */ /* 0x000e220000000800 */
[----:B-1----:R-:W-:-:S07]  /*4b10*/  FADD.FTZ R36, R74, R27 ;  /* 0x0000001b4a247221 */ /* 0x002fce0000010000 */
[----:B------:R-:W1:Y:S01]  /*4b20*/  MUFU.EX2 R61, R61 ;  /* 0x0000003d003d7308 */ /* 0x000e620000000800 */
[----:B--2---:R-:W-:-:S07]  /*4b30*/  FADD.FTZ R32, R22, R21 ;  /* 0x0000001516207221 */ /* 0x004fce0000010000 */
[----:B------:R-:W2:Y:S01]  /*4b40*/  MUFU.EX2 R62, R62 ;  /* 0x0000003e003e7308 */ /* 0x000ea20000000800 */
[----:B0-----:R-:W-:Y:S01]  /*4b50*/  FADD.FTZ R35, R51, R36 ;  /* 0x0000002433237221 */ /* 0x001fe20000010000 */
[C---:B------:R-:W-:Y:S01]  /*4b60*/  F2FP.SATFINITE.E4M3.F32.PACK_AB_MERGE_C R51, R82.reuse, R51, RZ ;  /* 0x000000335233723e */ /* 0x040fe200048070ff */
[----:B------:R-:W-:Y:S02]  /*4b70*/  IMAD.MOV.U32 R36, RZ, RZ, R25 ;  /* 0x000000ffff247224 */ /* 0x000fe400078e0019 */
[----:B------:R-:W-:Y:S01]  /*4b80*/  FADD.FTZ R35, R82, R35 ;  /* 0x0000002352237221 */ /* 0x000fe20000010000 */
[----:B------:R-:W-:Y:S01]  /*4b90*/  F2FP.SATFINITE.E4M3.F32.PACK_AB_MERGE_C R209, R74, R69, R51 ;  /* 0x000000454ad1723e */ /* 0x000fe20004807033 */
[--C-:B------:R-:W-:Y:S01]  /*4ba0*/  IMAD.MOV.U32 R51, RZ, RZ, R25.reuse ;  /* 0x000000ffff337224 */ /* 0x100fe200078e0019 */
[----:B------:R-:W0:Y:S01]  /*4bb0*/  MUFU.EX2 R54, R54 ;  /* 0x0000003600367308 */ /* 0x000e220000000800 */
[----:B-1----:R-:W-:Y:S01]  /*4bc0*/  FADD.FTZ R27, R61, R32 ;  /* 0x000000203d1b7221 */ /* 0x002fe20000010000 */
[----:B------:R-:W-:-:S02]  /*4bd0*/  IMAD.MOV.U32 R69, RZ, RZ, R25 ;  /* 0x000000ffff457224 */ /* 0x000fc400078e0019 */
[--C-:B------:R-:W-:Y:S02]  /*4be0*/  IMAD.MOV.U32 R74, RZ, RZ, R25.reuse ;  /* 0x000000ffff4a7224 */ /* 0x100fe400078e0019 */
[----:B------:R-:W-:Y:S02]  /*4bf0*/  IMAD.MOV.U32 R82, RZ, RZ, R25 ;  /* 0x000000ffff527224 */ /* 0x000fe400078e0019 */
[----:B------:R-:W1:Y:S01]  /*4c00*/  MUFU.EX2 R64, R64 ;  /* 0x0000004000407308 */ /* 0x000e620000000800 */
[C---:B--2---:R-:W-:Y:S01]  /*4c10*/  FADD.FTZ R27, R62.reuse, R27 ;  /* 0x0000001b3e1b7221 */ /* 0x044fe20000010000 */
[----:B------:R-:W-:Y:S01]  /*4c20*/  F2FP.SATFINITE.E4M3.F32.PACK_AB_MERGE_C R61, R62, R61, RZ ;  /* 0x0000003d3e3d723e */ /* 0x000fe200048070ff */
[----:B------:R-:W-:-:S03]  /*4c30*/  IMAD.MOV.U32 R62, RZ, RZ, R25 ;  /* 0x000000ffff3e7224 */ /* 0x000fc600078e0019 */
[----:B------:R-:W-:Y:S01]  /*4c40*/  F2FP.SATFINITE.E4M3.F32.PACK_AB_MERGE_C R208, R22, R19, R61 ;  /* 0x0000001316d0723e */ /* 0x000fe2000480703d */
[----:B------:R-:W-:Y:S01]  /*4c50*/  IMAD.MOV.U32 R61, RZ, RZ, R25 ;  /* 0x000000ffff3d7224 */ /* 0x000fe200078e0019 */
[----:B------:R-:W2:Y:S01]  /*4c60*/  MUFU.EX2 R53, R53 ;  /* 0x0000003500357308 */ /* 0x000ea20000000800 */
[----:B0-----:R-:W-:Y:S01]  /*4c70*/  FADD.FTZ R32, R54, R35 ;  /* 0x0000002336207221 */ /* 0x001fe20000010000 */
[----:B------:R-:W-:-:S06]  /*4c80*/  IMAD.MOV.U32 R35, RZ, RZ, R25 ;  /* 0x000000ffff237224 */ /* 0x000fcc00078e0019 */
[----:B------:R-:W0:Y:S08]  /*4c90*/  MUFU.EX2 R63, R63 ;  /* 0x0000003f003f7308 */ /* 0x000e300000000800 */
[----:B------:R-:W3:Y:S08]  /*4ca0*/  MUFU.EX2 R52, R52 ;  /* 0x0000003400347308 */ /* 0x000ef00000000800 */
[----:B------:R-:W-:Y:S08]  /*4cb0*/  MUFU.EX2 R66, R66 ;  /* 0x0000004200427308 */ /* 0x000ff00000000800 */
[----:B------:R-:W4:Y:S08]  /*4cc0*/  MUFU.EX2 R49, R49 ;  /* 0x0000003100317308 */ /* 0x000f300000000800 */
[----:B------:R-:W5:Y:S08]  /*4cd0*/  MUFU.EX2 R65, R65 ;  /* 0x0000004100417308 */ /* 0x000f700000000800 */
[----:B------:R-:W5:Y:S08]  /*4ce0*/  MUFU.EX2 R46, R46 ;  /* 0x0000002e002e7308 */ /* 0x000f700000000800 */
[----:B------:R-:W5:Y:S08]  /*4cf0*/  MUFU.EX2 R9, R9 ;  /* 0x0000000900097308 */ /* 0x000f700000000800 */
[----:B------:R1:W-:Y:S08]  /*4d00*/  MUFU.EX2 R21, R26 ;  /* 0x0000001a00157308 */ /* 0x0003f00000000800 */
[----:B------:R-:W5:Y:S01]  /*4d10*/  MUFU.EX2 R43, R43 ;  /* 0x0000002b002b7308 */ /* 0x000f620000000800 */
[----:B-1----:R-:W-:Y:S01]  /*4d20*/  FADD.FTZ R26, R64, R27 ;  /* 0x0000001b401a7221 */ /* 0x002fe20000010000 */
[----:B--2---:R-:W-:-:S03]  /*4d30*/  FADD.FTZ R27, R53, R32 ;  /* 0x00000020351b7221 */ /* 0x004fc60000010000 */
[----:B0-----:R-:W-:Y:S01]  /*4d40*/  FADD.FTZ R23, R63, R26 ;  /* 0x0000001a3f177221 */ /* 0x001fe20000010000 */
[----:B---3--:R-:W-:Y:S01]  /*4d50*/  FADD.FTZ R32, R52, R27 ;  /* 0x0000001b34207221 */ /* 0x008fe20000010000 */
[C---:B----4-:R-:W-:Y:S01]  /*4d60*/  F2FP.SATFINITE.E4M3.F32.PACK_AB_MERGE_C R52, R49.reuse, R52, RZ ;  /* 0x000000343134723e */ /* 0x050fe200048070ff */
[----:B------:R-:W0:Y:S01]  /*4d70*/  MUFU.EX2 R10, R10 ;  /* 0x0000000a000a7308 */ /* 0x000e220000000800 */
[----:B------:R-:W-:Y:S01]  /*4d80*/  FADD.FTZ R26, R66, R23 ;  /* 0x00000017421a7221 */ /* 0x000fe20000010000 */
[----:B------:R-:W-:Y:S01]  /*4d90*/  FADD.FTZ R49, R49, R32 ;  /* 0x0000002031317221 */ /* 0x000fe20000010000 */
[C---:B-----5:R-:W-:Y:S01]  /*4da0*/  F2FP.SATFINITE.E4M3.F32.PACK_AB_MERGE_C R66, R65.reuse, R66, RZ ;  /* 0x000000424142723e */ /* 0x060fe200048070ff */
[----:B------:R-:W-:Y:S02]  /*4db0*/  IMAD.MOV.U32 R32, RZ, RZ, R25 ;  /* 0x000000ffff207224 */ /* 0x000fe400078e0019 */
[----:B------:R-:W-:Y:S01]  /*4dc0*/  FADD.FTZ R26, R65, R26 ;  /* 0x0000001a411a7221 */ /* 0x000fe20000010000 */
[----:B------:R-:W-:Y:S01]  /*4dd0*/  FADD.FTZ R30, R46, R49 ;  /* 0x000000312e1e7221 */ /* 0x000fe20000010000 */
[----:B------:R-:W-:Y:S01]  /*4de0*/  F2FP.SATFINITE.E4M3.F32.PACK_AB_MERGE_C R211, R53, R54, R52 ;  /* 0x0000003635d3723e */ /* 0x000fe20004807034 */
[----:B------:R-:W1:Y:S01]  /*4df0*/  MUFU.EX2 R42, R42 ;  /* 0x0000002a002a7308 */ /* 0x000e620000000800 */
[----:B------:R-:W-:Y:S01]  /*4e00*/  FADD.FTZ R23, R9, R26 ;  /* 0x0000001a09177221 */ /* 0x000fe20000010000 */
[----:B------:R-:W-:Y:S01]  /*4e10*/  FADD.FTZ R27, R43, R30 ;  /* 0x0000001e2b1b7221 */ /* 0x000fe20000010000 */
[----:B------:R-:W-:Y:S01]  /*4e20*/  F2FP.SATFINITE.E4M3.F32.PACK_AB_MERGE_C R210, R63, R64, R66 ;  /* 0x000000403fd2723e */ /* 0x000fe20004807042 */
[--C-:B------:R-:W-:Y:S01]  /*4e30*/  IMAD.MOV.U32 R49, RZ, RZ, R25.reuse ;  /* 0x000000ffff317224 */ /* 0x100fe200078e0019 */
[----:B------:R-:W-:Y:S01]  /*4e40*/  MOV R66, R25 ;  /* 0x0000001900427202 */ /* 0x000fe20000000f00 */
[----:B------:R-:W-:-:S02]  /*4e50*/  IMAD.MOV.U32 R53, RZ, RZ, R25 ;  /* 0x000000ffff357224 */ /* 0x000fc400078e0019 */
[----:B------:R-:W2:Y:S01]  /*4e60*/  MUFU.EX2 R13, R13 ;  /* 0x0000000d000d7308 */ /* 0x000ea20000000800 */
[----:B0-----:R-:W-:Y:S01]  /*4e70*/  FADD.FTZ R26, R10, R23 ;  /* 0x000000170a1a7221 */ /* 0x001fe20000010000 */
[--C-:B------:R-:W-:Y:S02]  /*4e80*/  IMAD.MOV.U32 R52, RZ, RZ, R25.reuse ;  /* 0x000000ffff347224 */ /* 0x100fe400078e0019 */
[--C-:B------:R-:W-:Y:S02]  /*4e90*/  IMAD.MOV.U32 R54, RZ, RZ, R25.reuse ;  /* 0x000000ffff367224 */ /* 0x100fe400078e0019 */
[----:B------:R-:W-:Y:S02]  /*4ea0*/  IMAD.MOV.U32 R63, RZ, RZ, R25 ;  /* 0x000000ffff3f7224 */ /* 0x000fe400078e0019 */
[----:B------:R-:W0:Y:S01]  /*4eb0*/  MUFU.EX2 R55, R55 ;  /* 0x0000003700377308 */ /* 0x000e220000000800 */
[----:B-1----:R-:W-:Y:S01]  /*4ec0*/  FADD.FTZ R30, R42, R27 ;  /* 0x0000001b2a1e7221 */ /* 0x002fe20000010000 */
[----:B------:R-:W-:-:S02]  /*4ed0*/  IMAD.MOV.U32 R65, RZ, RZ, R25 ;  /* 0x000000ffff417224 */ /* 0x000fc400078e0019 */
[----:B------:R-:W-:-:S04]  /*4ee0*/  IMAD.MOV.U32 R64, RZ, RZ, R25 ;  /* 0x000000ffff407224 */ /* 0x000fc800078e0019 */
[----:B------:R-:W1:Y:S01]  /*4ef0*/  MUFU.EX2 R14, R14 ;  /* 0x0000000e000e7308 */ /* 0x000e620000000800 */
[----:B--2---:R-:W-:-:S07]  /*4f00*/  FADD.FTZ R23, R13, R26 ;  /* 0x0000001a0d177221 */ /* 0x004fce0000010000 */
[----:B------:R-:W2:Y:S01]  /*4f10*/  MUFU.EX2 R44, R44 ;  /* 0x0000002c002c7308 */ /* 0x000ea20000000800 */
[C---:B0-----:R-:W-:Y:S01]  /*4f20*/  F2FP.SATFINITE.E4M3.F32.PACK_AB_MERGE_C R42, R55.reuse, R42, RZ ;  /* 0x0000002a372a723e */ /* 0x041fe200048070ff */
[----:B------:R-:W-:Y:S01]  /*4f30*/  FADD.FTZ R55, R55, R30 ;  /* 0x0000001e37377221 */ /* 0x000fe20000010000 */
[----:B------:R-:W-:Y:S02]  /*4f40*/  MOV R30, R25 ;  /* 0x00000019001e7202 */ /* 0x000fe40000000f00 */
[----:B------:R-:W-:Y:S01]  /*4f50*/  F2FP.SATFINITE.E4M3.F32.PACK_AB_MERGE_C R213, R43, R46, R42 ;  /* 0x0000002e2bd5723e */ /* 0x000fe2000480702a */
[----:B------:R-:W-:Y:S02]  /*4f60*/  IMAD.MOV.U32 R43, RZ, RZ, R25 ;  /* 0x000000ffff2b7224 */ /* 0x000fe400078e0019 */
[----:B------:R-:W0:Y:S01]  /*4f70*/  MUFU.EX2 R17, R17 ;  /* 0x0000001100117308 */ /* 0x000e220000000800 */
[C---:B-1----:R-:W-:Y:S01]  /*4f80*/  F2FP.SATFINITE.E4M3.F32.PACK_AB_MERGE_C R27, R14.reuse, R13, RZ ;  /* 0x0000000d0e1b723e */ /* 0x042fe200048070ff */
[----:B------:R-:W-:Y:S01]  /*4f90*/  FADD.FTZ R14, R14, R23 ;  /* 0x000000170e0e7221 */ /* 0x000fe20000010000 */
[----:B------:R-:W-:-:S02]  /*4fa0*/  IMAD.MOV.U32 R42, RZ, RZ, R25 ;  /* 0x000000ffff2a7224 */ /* 0x000fc400078e0019 */
[----:B------:R-:W-:Y:S01]  /*4fb0*/  F2FP.SATFINITE.E4M3.F32.PACK_AB_MERGE_C R212, R10, R9, R27 ;  /* 0x000000090ad4723e */ /* 0x000fe2000480701b */
[----:B------:R-:W-:Y:S02]  /*4fc0*/  IMAD.MOV.U32 R27, RZ, RZ, R25 ;  /* 0x000000ffff1b7224 */ /* 0x000fe400078e0019 */
[----:B------:R-:W1:Y:S01]  /*4fd0*/  MUFU.EX2 R47, R47 ;  /* 0x0000002f002f7308 */ /* 0x000e620000000800 */
[----:B--2---:R-:W-:Y:S01]  /*4fe0*/  FADD.FTZ R26, R44, R55 ;  /* 0x000000372c1a7221 */ /* 0x004fe20000010000 */
[--C-:B------:R-:W-:Y:S02]  /*4ff0*/  IMAD.MOV.U32 R46, RZ, RZ, R25.reuse ;  /* 0x000000ffff2e7224 */ /* 0x100fe400078e0019 */
[----:B------:R-:W-:-:S04]  /*5000*/  IMAD.MOV.U32 R55, RZ, RZ, R25 ;  /* 0x000000ffff377224 */ /* 0x000fc800078e0019 */
[----:B------:R-:W-:Y:S01]  /*5010*/  MUFU.EX2 R50, R50 ;  /* 0x0000003200327308 */ /* 0x000fe20000000800 */
[----:B0-----:R-:W-:-:S07]  /*5020*/  FADD.FTZ R13, R17, R14 ;  /* 0x0000000e110d7221 */ /* 0x001fce0000010000 */
[----:B------:R-:W0:Y:S01]  /*5030*/  MUFU.EX2 R57, R57 ;  /* 0x0000003900397308 */ /* 0x000e220000000800 */
[----:B-1----:R-:W-:Y:S01]  /*5040*/  FADD.FTZ R23, R47, R26 ;  /* 0x0000001a2f177221 */ /* 0x002fe20000010000 */
[----:B------:R-:W-:-:S06]  /*5050*/  IMAD.MOV.U32 R26, RZ, RZ, R25 ;  /* 0x000000ffff1a7224 */ /* 0x000fcc00078e0019 */
[----:B------:R-:W1:Y:S08]  /*5060*/  MUFU.EX2 R18, R18 ;  /* 0x0000001200127308 */ /* 0x000e700000000800 */
[----:B------:R-:W2:Y:S01]  /*5070*/  MUFU.EX2 R24, R24 ;  /* 0x0000001800187308 */ /* 0x000ea20000000800 */
[----:B0-----:R-:W-:Y:S01]  /*5080*/  F2FP.SATFINITE.E4M3.F32.PACK_AB_MERGE_C R14, R57, R50, RZ ;  /* 0x00000032390e723e */ /* 0x001fe200048070ff */
[----:B------:R-:W-:-:S03]  /*5090*/  FADD.FTZ R50, R50, R23 ;  /* 0x0000001732327221 */ /* 0x000fc60000010000 */
[----:B------:R-:W-:Y:S01]  /*50a0*/  F2FP.SATFINITE.E4M3.F32.PACK_AB_MERGE_C R215, R47, R44, R14 ;  /* 0x0000002c2fd7723e */ /* 0x000fe2000480700e */
[----:B------:R-:W-:Y:S01]  /*50b0*/  FADD.FTZ R57, R57, R50 ;  /* 0x0000003239397221 */ /* 0x000fe20000010000 */
[----:B------:R-:W-:Y:S01]  /*50c0*/  IMAD.MOV.U32 R44, RZ, RZ, R25 ;  /* 0x000000ffff2c7224 */ /* 0x000fe200078e0019 */
[----:B------:R-:W-:Y:S01]  /*50d0*/  MUFU.EX2 R58, R58 ;  /* 0x0000003a003a7308 */ /* 0x000fe20000000800 */
[----:B-1----:R-:W-:Y:S01]  /*50e0*/  FADD.FTZ R13, R18, R13 ;  /* 0x0000000d120d7221 */ /* 0x002fe20000010000 */
[--C-:B------:R-:W-:Y:S02]  /*50f0*/  IMAD.MOV.U32 R47, RZ, RZ, R25.reuse ;  /* 0x000000ffff2f7224 */ /* 0x100fe400078e0019 */
[----:B------:R-:W-:-:S04]  /*5100*/  IMAD.MOV.U32 R50, RZ, RZ, R25 ;  /* 0x000000ffff327224 */ /* 0x000fc800078e0019 */
[----:B------:R-:W0:Y:S01]  /*5110*/  MUFU.EX2 R67, R67 ;  /* 0x0000004300437308 */ /* 0x000e220000000800 */
[----:B--2---:R-:W-:Y:S01]  /*5120*/  FADD.FTZ R14, R24, R13 ;  /* 0x0000000d180e7221 */ /* 0x004fe20000010000 */
[----:B------:R-:W-:-:S03]  /*5130*/  F2FP.SATFINITE.E4M3.F32.PACK_AB_MERGE_C R24, R21, R24, RZ ;  /* 0x000000181518723e */ /* 0x000fc600048070ff */
[----:B------:R-:W-:Y:S01]  /*5140*/  FADD.FTZ R21, R21, R14 ;  /* 0x0000000e15157221 */ /* 0x000fe20000010000 */
[----:B------:R-:W-:Y:S01]  /*5150*/  F2FP.SATFINITE.E4M3.F32.PACK_AB_MERGE_C R214, R18, R17, R24 ;  /* 0x0000001112d6723e */ /* 0x000fe20004807018 */
[----:B------:R-:W-:Y:S01]  /*5160*/  IMAD.MOV.U32 R24, RZ, RZ, R25 ;  /* 0x000000ffff187224 */ /* 0x000fe200078e0019 */
[----:B------:R-:W1:Y:S08]  /*5170*/  MUFU.EX2 R56, R56 ;  /* 0x0000003800387308 */ /* 0x000e700000000800 */
[----:B------:R-:W2:Y:S01]  /*5180*/  MUFU.EX2 R28, R28 ;  /* 0x0000001c001c7308 */ /* 0x000ea20000000800 */
[----:B0-----:R-:W-:-:S07]  /*5190*/  F2FP.SATFINITE.E4M3.F32.PACK_AB_MERGE_C R5, R67, R58, RZ ;  /* 0x0000003a4305723e */ /* 0x001fce00048070ff */
[----:B------:R-:W0:Y:S01]  /*51a0*/  MUFU.EX2 R59, R59 ;  /* 0x0000003b003b7308 */ /* 0x000e220000000800 */
[----:B-1----:R-:W-:Y:S01]  /*51b0*/  FADD.FTZ R14, R56, R57 ;  /* 0x00000039380e7221 */ /* 0x002fe20000010000 */
[----:B------:R-:W-:-:S06]  /*51c0*/  IMAD.MOV.U32 R57, RZ, RZ, R25 ;  /* 0x000000ffff397224 */ /* 0x000fcc00078e0019 */
[----:B------:R-:W1:Y:S01]  /*51d0*/  MUFU.EX2 R29, R29 ;  /* 0x0000001d001d7308 */ /* 0x000e620000000800 */
[----:B--2---:R-:W-:-:S07]  /*51e0*/  FADD.FTZ R6, R28, R21 ;  /* 0x000000151c067221 */ /* 0x004fce0000010000 */
[----:B------:R-:W2:Y:S01]  /*51f0*/  MUFU.EX2 R83, R83 ;  /* 0x0000005300537308 */ /* 0x000ea20000000800 */
[C---:B0-----:R-:W-:Y:S01]  /*5200*/  F2FP.SATFINITE.E4M3.F32.PACK_AB_MERGE_C R217, R59.reuse, R56, R5 ;  /* 0x000000383bd9723e */ /* 0x041fe20004807005 */
[----:B------:R-:W-:Y:S01]  /*5210*/  FADD.FTZ R59, R59, R14 ;  /* 0x0000000e3b3b7221 */ /* 0x000fe20000010000 */
[----:B------:R-:W-:-:S03]  /*5220*/  IMAD.MOV.U32 R56, RZ, RZ, R25 ;  /* 0x000000ffff387224 */ /* 0x000fc600078e0019 */
[----:B------:R-:W-:Y:S01]  /*5230*/  FADD.FTZ R58, R58, R59 ;  /* 0x0000003b3a3a7221 */ /* 0x000fe20000010000 */
[----:B------:R-:W-:Y:S01]  /*5240*/  MOV R59, R25 ;  /* 0x00000019003b7202 */ /* 0x000fe20000000f00 */
[----:B------:R-:W0:Y:S01]  /*5250*/  MUFU.EX2 R84, R84 ;  /* 0x0000005400547308 */ /* 0x000e220000000800 */
[----:B-1----:R-:W-:Y:S01]  /*5260*/  FADD.FTZ R6, R29, R6 ;  /* 0x000000061d067221 */ /* 0x002fe20000010000 */
[----:B------:R-:W-:Y:S01]  /*5270*/  FADD.FTZ R67, R67, R58 ;  /* 0x0000003a43437221 */ /* 0x000fe20000010000 */
[----:B------:R-:W-:-:S05]  /*5280*/  IMAD.MOV.U32 R58, RZ, RZ, R25 ;  /* 0x000000ffff3a7224 */ /* 0x000fca00078e0019 */
[----:B------:R-:W-:Y:S01]  /*5290*/  MUFU.EX2 R72, R72 ;  /* 0x0000004800487308 */ /* 0x000fe20000000800 */
[----:B--2---:R-:W-:-:S07]  /*52a0*/  FADD.FTZ R5, R83, R6 ;  /* 0x0000000653057221 */ /* 0x004fce0000010000 */
[----:B------:R-:W1:Y:S01]  /*52b0*/  MUFU.EX2 R75, R75 ;  /* 0x0000004b004b7308 */ /* 0x000e620000000800 */
[C---:B0-----:R-:W-:Y:S01]  /*52c0*/  F2FP.SATFINITE.E4M3.F32.PACK_AB_MERGE_C R83, R84.reuse, R83, RZ ;  /* 0x000000535453723e */ /* 0x041fe200048070ff */
[----:B------:R-:W-:-:S03]  /*52d0*/  FADD.FTZ R84, R84, R5 ;  /* 0x0000000554547221 */ /* 0x000fc60000010000 */
[----:B------:R-:W-:Y:S01]  /*52e0*/  F2FP.SATFINITE.E4M3.F32.PACK_AB_MERGE_C R216, R29, R28, R83 ;  /* 0x0000001c1dd8723e */ /* 0x000fe20004807053 */
[--C-:B------:R-:W-:Y:S02]  /*52f0*/  IMAD.MOV.U32 R29, RZ, RZ, R25.reuse ;  /* 0x000000ffff1d7224 */ /* 0x100fe400078e0019 */
[----:B------:R-:W0:Y:S01]  /*5300*/  MUFU.EX2 R70, R70 ;  /* 0x0000004600467308 */ /* 0x000e220000000800 */
[--C-:B------:R-:W-:Y:S02]  /*5310*/  IMAD.MOV.U32 R28, RZ, RZ, R25.reuse ;  /* 0x000000ffff1c7224 */ /* 0x100fe400078e0019 */
[----:B------:R-:W-:-:S05]  /*5320*/  IMAD.MOV.U32 R83, RZ, RZ, R25 ;  /* 0x000000ffff537224 */ /* 0x000fca00078e0019 */
[----:B------:R-:W2:Y:S01]  /*5330*/  MUFU.EX2 R85, R85 ;  /* 0x0000005500557308 */ /* 0x000ea20000000800 */
[----:B-1----:R-:W-:-:S07]  /*5340*/  F2FP.SATFINITE.E4M3.F32.PACK_AB_MERGE_C R7, R75, R72, RZ ;  /* 0x000000484b07723e */ /* 0x002fce00048070ff */
[----:B------:R-:W1:Y:S01]  /*5350*/  MUFU.EX2 R71, R71 ;  /* 0x0000004700477308 */ /* 0x000e620000000800 */
[----:B0-----:R-:W-:Y:S01]  /*5360*/  FADD.FTZ R6, R70, R67 ;  /* 0x0000004346067221 */ /* 0x001fe20000010000 */
[----:B------:R-:W-:-:S06]  /*5370*/  IMAD.MOV.U32 R67, RZ, RZ, R25 ;  /* 0x000000ffff437224 */ /* 0x000fcc00078e0019 */
[----:B------:R-:W0:Y:S01]  /*5380*/  MUFU.EX2 R86, R86 ;  /* 0x0000005600567308 */ /* 0x000e220000000800 */
[----:B--2---:R-:W-:Y:S01]  /*5390*/  FADD.FTZ R5, R85, R84 ;  /* 0x0000005455057221 */ /* 0x004fe20000010000 */
[----:B------:R-:W-:-:S06]  /*53a0*/  MOV R84, R25 ;  /* 0x0000001900547202 */ /* 0x000fcc0000000f00 */
[----:B------:R-:W-:Y:S01]  /*53b0*/  MUFU.EX2 R87, R87 ;  /* 0x0000005700577308 */ /* 0x000fe20000000800 */
[C---:B-1----:R-:W-:Y:S01]  /*53c0*/  F2FP.SATFINITE.E4M3.F32.PACK_AB_MERGE_C R219, R71.reuse, R70, R7 ;  /* 0x0000004647db723e */ /* 0x042fe20004807007 */
[----:B------:R-:W-:Y:S01]  /*53d0*/  FADD.FTZ R71, R71, R6 ;  /* 0x0000000647477221 */ /* 0x000fe20000010000 */
[----:B------:R-:W-:-:S03]  /*53e0*/  IMAD.MOV.U32 R70, RZ, RZ, R25 ;  /* 0x000000ffff467224 */ /* 0x000fc600078e0019 */
[----:B------:R-:W-:Y:S01]  /*53f0*/  FADD.FTZ R8, R72, R71 ;  /* 0x0000004748087221 */ /* 0x000fe20000010000 */
[----:B------:R-:W-:Y:S01]  /*5400*/  IMAD.MOV.U32 R71, RZ, RZ, R25 ;  /* 0x000000ffff477224 */ /* 0x000fe200078e0019 */
[----:B------:R-:W1:Y:S01]  /*5410*/  MUFU.EX2 R80, R80 ;  /* 0x0000005000507308 */ /* 0x000e620000000800 */
[----:B0-----:R-:W-:Y:S01]  /*5420*/  FADD.FTZ R6, R86, R5 ;  /* 0x0000000556067221 */ /* 0x001fe20000010000 */
[----:B------:R-:W-:Y:S01]  /*5430*/  FADD.FTZ R8, R75, R8 ;  /* 0x000000084b087221 */ /* 0x000fe20000010000 */
[--C-:B------:R-:W-:Y:S02]  /*5440*/  IMAD.MOV.U32 R72, RZ, RZ, R25.reuse ;  /* 0x000000ffff487224 */ /* 0x100fe400078e0019 */
[----:B------:R-:W-:Y:S01]  /*5450*/  IMAD.MOV.U32 R75, RZ, RZ, R25 ;  /* 0x000000ffff4b7224 */ /* 0x000fe200078e0019 */
[----:B-1----:R-:W-:Y:S01]  /*5460*/  F2FP.SATFINITE.E4M3.F32.PACK_AB_MERGE_C R5, R80, R87, RZ ;  /* 0x000000575005723e */ /* 0x002fe200048070ff */
[----:B------:R-:W-:-:S03]  /*5470*/  FADD.FTZ R87, R87, R6 ;  /* 0x0000000657577221 */ /* 0x000fc60000010000 */
[----:B------:R-:W-:Y:S01]  /*5480*/  F2FP.SATFINITE.E4M3.F32.PACK_AB_MERGE_C R218, R86, R85, R5 ;  /* 0x0000005556da723e */ /* 0x000fe20004807005 */
[----:B------:R-:W-:Y:S01]  /*5490*/  FADD.FTZ R6, R80, R87 ;  /* 0x0000005750067221 */ /* 0x000fe20000010000 */
[--C-:B------:R-:W-:Y:S02]  /*54a0*/  IMAD.MOV.U32 R80, RZ, RZ, R25.reuse ;  /* 0x000000ffff507224 */ /* 0x100fe400078e0019 */
[--C-:B------:R-:W-:Y:S02]  /*54b0*/  IMAD.MOV.U32 R85, RZ, RZ, R25.reuse ;  /* 0x000000ffff557224 */ /* 0x100fe400078e0019 */
[--C-:B------:R-:W-:Y:S02]  /*54c0*/  IMAD.MOV.U32 R87, RZ, RZ, R25.reuse ;  /* 0x000000ffff577224 */ /* 0x100fe400078e0019 */
[----:B------:R-:W-:Y:S01]  /*54d0*/  IMAD.MOV.U32 R86, RZ, RZ, R25 ;  /* 0x000000ffff567224 */ /* 0x000fe200078e0019 */
[----:B------:R-:W-:Y:S06]  /*54e0*/  @!P1 BRA `(.L_x_18) ;  /* 0x0000003c00209947 */ /* 0x000fec0003800000 */
[----:B------:R-:W-:Y:S01]  /*54f0*/  IMAD.MOV.U32 R7, RZ, RZ, R120 ;  /* 0x000000ffff077224 */ /* 0x000fe200078e0078 */
[----:B------:R-:W-:Y:S02]  /*5500*/  MOV R5, R122 ;  /* 0x0000007a00057202 */ /* 0x000fe40000000f00 */
[----:B------:R-:W-:Y:S02]  /*5510*/  CS2R R118, SRZ ;  /* 0x0000000000767805 */ /* 0x000fe4000001ff00 */
[----:B------:R-:W-:Y:S02]  /*5520*/  CS2R R116, SRZ ;  /* 0x0000000000747805 */ /* 0x000fe4000001ff00 */
[----:B------:R-:W-:Y:S02]  /*5530*/  CS2R R114, SRZ ;  /* 0x0000000000727805 */ /* 0x000fe4000001ff00 */
[----:B------:R-:W-:Y:S02]  /*5540*/  CS2R R112, SRZ ;  /* 0x0000000000707805 */ /* 0x000fe4000001ff00 */
[----:B------:R-:W-:-:S02]  /*5550*/  CS2R R110, SRZ ;  /* 0x00000000006e7805 */ /* 0x000fc4000001ff00 */
[----:B------:R-:W-:Y:S02]  /*5560*/  CS2R R108, SRZ ;  /* 0x00000000006c7805 */ /* 0x000fe4000001ff00 */
        /* <DEDUP_REMOVED lines=41> */
[----:B------:R-:W-:Y:S01]  /*5800*/  CS2R R24, SRZ ;  /* 0x0000000000187805 */ /* 0x000fe2000001ff00 */
[----:B------:R-:W-:Y:S01]  /*5810*/  UMOV UR60, URZ ;  /* 0x0000003f003c7c82 */ /* 0x000fe20008000000 */
[----:B------:R-:W-:Y:S01]  /*5820*/  UMOV UR56, URZ ;  /* 0x0000003f00387c82 */ /* 0x000fe20008000000 */
[----:B------:R-:W-:-:S05]  /*5830*/  ULDC UR53, c[0x0][0x988] ;  /* 0x0002620000357ab9 */ /* 0x000fca0000000800 */
.L_x_29:
[----:B------:R-:W-:Y:S01]  /*5840*/  ISETP.NE.AND P2, PT, RZ, UR49, PT ;  /* 0x00000031ff007c0c */ /* 0x000fe2000bf45270 */
[----:B------:R-:W-:-:S04]  /*5850*/  UISETP.NE.AND UP0, UPT, UR56, 0x1, UPT ;  /* 0x000000013800788c */ /* 0x000fc8000bf05270 */
[----:B------:R-:W-:-:S04]  /*5860*/  USEL UR57, URZ, 0x1, UP0 ;  /* 0x000000013f397887 */ /* 0x000fc80008000000 */
[----:B------:R-:W-:-:S04]  /*5870*/  ULOP3.LUT UR57, UR60, UR57, URZ, 0x3c, !UPT ;  /* 0x000000393c397292 */ /* 0x000fc8000f8e3c3f */
[----:B------:R-:W-:Y:S08]  /*5880*/  @P2 BRA `(.L_x_19) ;  /* 0x0000000000382947 */ /* 0x000ff00003800000 */
[----:B------:R-:W-:Y:S05]  /*5890*/  @!P0 BRA `(.L_x_20) ;  /* 0x0000000000048947 */ /* 0x000fea0003800000 */
[----:B------:R-:W-:Y:S01]  /*58a0*/  BPT.TRAP 0x1 ;  /* 0x000000040000795c */ /* 0x000fe20000300000 */
.L_x_20:
[----:B------:R-:W-:Y:S01]  /*58b0*/  UIADD3 UR4, UR56, 0x1, URZ ;  /* 0x0000000138047890 */ /* 0x000fe2000fffe03f */
[----:B------:R-:W-:-:S03]  /*58c0*/  IMAD.U32 R4, RZ, RZ, UR57 ;  /* 0x00000039ff047e24 */ /* 0x000fc6000f8e00ff */
[----:B------:R-:W-:Y:S02]  /*58d0*/  UISETP.NE.AND UP0, UPT, UR4, 0x2, UPT ;  /* 0x000000020400788c */ /* 0x000fe4000bf05270 */
[----:B------:R-:W-:Y:S02]  /*58e0*/  SHF.L.U32 R4, R4, 0x1f, RZ ;  /* 0x0000001f04047819 */ /* 0x000fe400000006ff */
[----:B------:R-:W-:-:S04]  /*58f0*/  USEL UR4, UR4, URZ, UP0 ;  /* 0x0000003f04047287 */ /* 0x000fc80008000000 */
[----:B------:R-:W-:-:S09]  /*5900*/  ULEA UR4, UR4, UR36, 0x3 ;  /* 0x0000002404047291 */ /* 0x000fd2000f8e183f */
[----:B------:R0:W1:Y:S01]  /*5910*/  SYNCS.PHASECHK.TRANS64.TRYWAIT P1, [UR4+0x33430], R4 ;  /* 0x03343004ff0075a7 */ /* 0x0000620008020144 */
[----:B------:R-:W-:Y:S05]  /*5920*/  @!P0 BRA `(.L_x_21) ;  /* 0x0000000000048947 */ /* 0x000fea0003800000 */
[----:B------:R-:W-:Y:S01]  /*5930*/  BPT.TRAP 0x1 ;  /* 0x000000040000795c */ /* 0x000fe20000300000 */
.L_x_21:
[----:B-1----:R-:W-:Y:S05]  /*5940*/  @P1 BRA `(.L_x_19) ;  /* 0x0000000000081947 */ /* 0x002fea0003800000 */
[----:B------:R-:W1:Y:S02]  /*5950*/  SYNCS.PHASECHK.TRANS64.TRYWAIT P1, [UR4+0x33430], R4 ;  /* 0x03343004ff0075a7 */ /* 0x000e640008020144 */
[----:B-1----:R-:W-:Y:S05]  /*5960*/  @!P1 BRA `(.L_x_22) ;  /* 0x000000c4002c9947 */ /* 0x002fea0003800000 */
.L_x_19:
[----:B01----:R-:W-:Y:S01]  /*5970*/  VIADD R4, R16, 0x8 ;  /* 0x0000000810047836 */ /* 0x003fe20000000000 */
[----:B------:R-:W-:Y:S01]  /*5980*/  UIADD3 UR59, UR56, 0x1, URZ ;  /* 0x00000001383b7890 */ /* 0x000fe2000fffe03f */
[C---:B------:R-:W-:Y:S01]  /*5990*/  R2UR UR4, R2.reuse ;  /* 0x00000000020472ca */ /* 0x040fe200000e0000 */
[----:B------:R-:W-:Y:S01]  /*59a0*/  UMOV UR7, 0x80000020 ;  /* 0x8000002000077882 */ /* 0x000fe20000000000 */
[C---:B------:R-:W-:Y:S01]  /*59b0*/  R2UR UR5, R3.reuse ;  /* 0x00000000030572ca */ /* 0x040fe200000e0000 */
[----:B------:R0:W-:Y:S01]  /*59c0*/  BAR.SYNC.DEFER_BLOCKING R4, 0x100 ;  /* 0x000400040000751d */ /* 0x0001e20000010000 */
[----:B------:R-:W-:Y:S01]  /*59d0*/  UISETP.NE.AND UP0, UPT, UR59, 0x2, UPT ;  /* 0x000000023b00788c */ /* 0x000fe2000bf05270 */
[C---:B------:R-:W-:Y:S02]  /*59e0*/  R2UR UR8, R2.reuse ;  /* 0x00000000020872ca */ /* 0x040fe400000e0000 */
[C---:B------:R-:W-:Y:S01]  /*59f0*/  R2UR UR9, R3.reuse ;  /* 0x00000000030972ca */ /* 0x040fe200000e0000 */
[----:B------:R-:W-:Y:S01]  /*5a00*/  USEL UR59, UR59, URZ, UP0 ;  /* 0x0000003f3b3b7287 */ /* 0x000fe20008000000 */
[C---:B------:R-:W-:Y:S01]  /*5a10*/  R2UR UR12, R2.reuse ;  /* 0x00000000020c72ca */ /* 0x040fe200000e0000 */
[----:B------:R-:W-:Y:S01]  /*5a20*/  UMOV UR11, 0x80000020 ;  /* 0x80000020000b7882 */ /* 0x000fe20000000000 */
[C---:B------:R-:W-:Y:S01]  /*5a30*/  R2UR UR13, R3.reuse ;  /* 0x00000000030d72ca */ /* 0x040fe200000e0000 */
[----:B------:R-:W-:Y:S01]  /*5a40*/  UIMAD UR61, UR59, 0x780, UR52 ;  /* 0x000007803b3d78a4 */ /* 0x000fe2000f8e0234 */
[C---:B------:R-:W-:Y:S01]  /*5a50*/  R2UR UR16, R2.reuse ;  /* 0x00000000021072ca */ /* 0x040fe200000e0000 */
[----:B------:R-:W-:Y:S01]  /*5a60*/  UMOV UR15, 0x80000020 ;  /* 0x80000020000f7882 */ /* 0x000fe20000000000 */
[C---:B------:R-:W-:Y:S01]  /*5a70*/  R2UR UR17, R3.reuse ;  /* 0x00000000031172ca */ /* 0x040fe200000e0000 */
[----:B------:R-:W-:Y:S01]  /*5a80*/  UIADD3 UR10, UR61, 0x80, URZ ;  /* 0x000000803d0a7890 */ /* 0x000fe2000fffe03f */
[----:B------:R-:W-:Y:S01]  /*5a90*/  R2UR UR20, R2 ;  /* 0x00000000021472ca */ /* 0x000fe200000e0000 */
[----:B------:R-:W-:Y:S01]  /*5aa0*/  UIADD3 UR14, UR61, 0x100, URZ ;  /* 0x000001003d0e7890 */ /* 0x000fe2000fffe03f */
[----:B------:R-:W-:Y:S01]  /*5ab0*/  R2UR UR21, R3 ;  /* 0x00000000031572ca */ /* 0x000fe200000e0000 */
[----:B------:R-:W-:Y:S01]  /*5ac0*/  UMOV UR6, UR61 ;  /* 0x0000003d00067c82 */ /* 0x000fe20008000000 */
[----:B------:R-:W-:Y:S01]  /*5ad0*/  UIADD3 UR18, UR61, 0x180, URZ ;  /* 0x000001803d127890 */ /* 0x000fe2000fffe03f */
[----:B0-----:R-:W-:Y:S01]  /*5ae0*/  IMAD.U32 R4, RZ, RZ, UR59 ;  /* 0x0000003bff047e24 */ /* 0x001fe2000f8e00ff */
[----:B------:R-:W-:Y:S01]  /*5af0*/  UMOV UR19, 0x80000020 ;  /* 0x8000002000137882 */ /* 0x000fe20000000000 */
[----:B------:R-:W-:Y:S01]  /*5b00*/  UIADD3 UR22, UR61, 0x200, URZ ;  /* 0x000002003d167890 */ /* 0x000fe2000fffe03f */
[----:B------:R-:W-:Y:S01]  /*5b10*/  UMOV UR23, 0x80000020 ;  /* 0x8000002000177882 */ /* 0x000fe20000000000 */
[----:B------:R-:W-:Y:S01]  /*5b20*/  WARPGROUP.ARRIVE ;  /* 0x00000000000079c5 */ /* 0x000fe20000000000 */
[----:B------:R-:W-:Y:S01]  /*5b30*/  UIADD3 UR26, UR61, 0x2, URZ ;  /* 0x000000023d1a7890 */ /* 0x000fe2000fffe03f */
[----:B------:R-:W-:Y:S01]  /*5b40*/  UMOV UR27, 0x80000020 ;  /* 0x80000020001b7882 */ /* 0x000fe20000000000 */
[----:B------:R-:W-:-:S03]  /*5b50*/  UIADD3 UR30, UR61, 0x280, URZ ;  /* 0x000002803d1e7890 */ /* 0x000fc6000fffe03f */
[----:B------:R-:W-:Y:S01]  /*5b60*/  QGMMA.64x32x32.F32.E4M3.E4M3 R184, gdesc[UR4], RZ, !UPT, gsb0 ;  /* 0x0060000004b879f3 */ /* 0x000fe2000c0008ff */
[----:B------:R-:W-:Y:S01]  /*5b70*/  UIADD3 UR6, UR61, 0x82, URZ ;  /* 0x000000823d067890 */ /* 0x000fe2000fffe03f */
[----:B------:R-:W-:Y:S01]  /*5b80*/  UMOV UR4, UR24 ;  /* 0x0000001800047c82 */ /* 0x000fe20008000000 */
[----:B------:R-:W-:Y:S01]  /*5b90*/  UMOV UR5, UR25 ;  /* 0x0000001900057c82 */ /* 0x000fe20008000000 */
[----:B------:R-:W-:Y:S01]  /*5ba0*/  UMOV UR7, 0x80000020 ;  /* 0x8000002000077882 */ /* 0x000fe20000000000 */
[----:B------:R-:W-:Y:S01]  /*5bb0*/  UMOV UR31, 0x80000020 ;  /* 0x80000020001f7882 */ /* 0x000fe20000000000 */
[----:B------:R-:W-:Y:S01]  /*5bc0*/  UIADD3 UR34, UR61, 0x282, URZ ;  /* 0x000002823d227890 */ /* 0x000fe2000fffe03f */
[----:B------:R-:W-:Y:S01]  /*5bd0*/  UMOV UR35, 0x80000020 ;  /* 0x8000002000237882 */ /* 0x000fe20000000000 */
[----:B------:R-:W-:Y:S01]  /*5be0*/  UIADD3 UR42, UR61, 0x500, URZ ;  /* 0x000005003d2a7890 */ /* 0x000fe2000fffe03f */
[----:B------:R-:W-:Y:S01]  /*5bf0*/  UMOV UR43, 0x80000020 ;  /* 0x80000020002b7882 */ /* 0x000fe20000000000 */
[----:B------:R-:W-:Y:S01]  /*5c00*/  UIADD3 UR46, UR61, 0x502, URZ ;  /* 0x000005023d2e7890 */ /* 0x000fe2000fffe03f */
[----:B------:R-:W-:Y:S01]  /*5c10*/  UMOV UR47, 0x80000020 ;  /* 0x80000020002f7882 */ /* 0x000fe20000000000 */
[----:B------:R-:W-:-:S02]  /*5c20*/  WARPGROUP.DEPBAR.LE gsb0, 0x0 ;  /* 0x00008000000079c5 */ /* 0x000fc40000010000 */
[----:B------:R-:W-:-:S06]  /*5c30*/  WARPGROUP.ARRIVE ;  /* 0x00000000000079c5 */ /* 0x000fcc0000000000 */
[----:B------:R-:W-:Y:S01]  /*5c40*/  QGMMA.64x32x32.F32.E4M3.E4M3 R168, gdesc[UR8], RZ, !UPT, gsb0 ;  /* 0x0060000008a879f3 */ /* 0x000fe2000c0008ff */
[----:B------:R-:W-:Y:S02]  /*5c50*/  UIADD3 UR8, UR61, 0x102, URZ ;  /* 0x000001023d087890 */ /* 0x000fe4000fffe03f */
[----:B------:R-:W-:Y:S02]  /*5c60*/  UIADD3 UR9, UR61, 0x182, URZ ;  /* 0x000001823d097890 */ /* 0x000fe4000fffe03f */
[----:B------:R-:W-:Y:S01]  /*5c70*/  UIADD3 UR10, UR61, 0x202, URZ ;  /* 0x000002023d0a7890 */ /* 0x000fe2000fffe03f */
[----:B------:R-:W-:Y:S02]  /*5c80*/  WARPGROUP.DEPBAR.LE gsb0, 0x0 ;  /* 0x00008000000079c5 */ /* 0x000fe40000010000 */
[----:B------:R-:W-:-:S06]  /*5c90*/  WARPGROUP.ARRIVE ;  /* 0x00000000000079c5 */ /* 0x000fcc0000000000 */
[----:B------:R-:W-:Y:S03]  /*5ca0*/  QGMMA.64x32x32.F32.E4M3.E4M3 R152, gdesc[UR12], RZ, !UPT, gsb0 ;  /* 0x006000000c9879f3 */ /* 0x000fe6000c0008ff */
        /* <DEDUP_REMOVED lines=8> */
[----:B------:R-:W-:Y:S01]  /*5d30*/  QGMMA.64x32x32.F32.E4M3.E4M3 R184, gdesc[UR24], R184, gsb0 ;  /* 0x0060000018b879f3 */ /* 0x000fe200080008b8 */
[----:B------:R-:W-:Y:S01]  /*5d40*/  UMOV UR26, UR6 ;  /* 0x00000006001a7c82 */ /* 0x000fe20008000000 */
[----:B------:R-:W-:Y:S01]  /*5d50*/  UMOV UR27, 0x80000020 ;  /* 0x80000020001b7882 */ /* 0x000fe20000000000 */
[----:B------:R-:W-:Y:S01]  /*5d60*/  UMOV UR6, UR8 ;  /* 0x0000000800067c82 */ /* 0x000fe20008000000 */
[----:B------:R-:W-:Y:S01]  /*5d70*/  UIADD3 UR8, UR61, 0x380, URZ ;  /* 0x000003803d087890 */ /* 0x000fe2000fffe03f */
[----:B------:R-:W-:Y:S02]  /*5d80*/  WARPGROUP.DEPBAR.LE gsb0, 0x0 ;  /* 0x00008000000079c5 */ /* 0x000fe40000010000 */
[----:B------:R-:W-:-:S06]  /*5d90*/  WARPGROUP.ARRIVE ;  /* 0x00000000000079c5 */ /* 0x000fcc0000000000 */
[----:B------:R-:W-:Y:S01]  /*5da0*/  QGMMA.64x32x32.F32.E4M3.E4M3 R168, gdesc[UR24], R168, gsb0 ;  /* 0x0060000018a879f3 */ /* 0x000fe200080008a8 */
[----:B------:R-:W-:Y:S01]  /*5db0*/  UMOV UR26, UR9 ;  /* 0x00000009001a7c82 */ /* 0x000fe20008000000 */
[----:B------:R-:W-:Y:S01]  /*5dc0*/  UMOV UR27, 0x80000020 ;  /* 0x80000020001b7882 */ /* 0x000fe20000000000 */
[----:B------:R-:W-:Y:S01]  /*5dd0*/  UIADD3 UR9, UR61, 0x400, URZ ;  /* 0x000004003d097890 */ /* 0x000fe2000fffe03f */
        /* <DEDUP_REMOVED lines=94> */
[----:B------:R-:W-:Y:S01]  /*63c0*/  UIADD3 UR61, UR61, 0x702, URZ ;  /* 0x000007023d3d7890 */ /* 0x000fe2000fffe03f */
        /* <DEDUP_REMOVED lines=31> */
[----:B------:R-:W-:Y:S05]  /*65c0*/  @P2 BRA `(.L_x_23) ;  /* 0x00000000002c2947 */ /* 0x000fea0003800000 */
[----:B------:R-:W-:Y:S05]  /*65d0*/  @!P0 BRA `(.L_x_24) ;  /* 0x0000000000048947 */ /* 0x000fea0003800000 */
[----:B------:R-:W-:Y:S01]  /*65e0*/  BPT.TRAP 0x1 ;  /* 0x000000040000795c */ /* 0x000fe20000300000 */
.L_x_24:
[----:B------:R-:W-:Y:S01]  /*65f0*/  ULEA UR4, UR56, UR36, 0x3 ;  /* 0x0000002438047291 */ /* 0x000fe2000f8e183f */
[----:B------:R-:W-:-:S05]  /*6600*/  IMAD.U32 R9, RZ, RZ, UR60 ;  /* 0x0000003cff097e24 */ /* 0x000fca000f8e00ff */
[----:B------:R-:W-:-:S04]  /*6610*/  SHF.L.U32 R9, R9, 0x1f, RZ ;  /* 0x0000001f09097819 */ /* 0x000fc800000006ff */
[----:B------:R0:W1:Y:S01]  /*6620*/  SYNCS.PHASECHK.TRANS64.TRYWAIT P1, [UR4+0x33450], R9 ;  /* 0x03345009ff0075a7 */ /* 0x0000620008020144 */
[----:B------:R-:W-:Y:S05]  /*6630*/  @!P0 BRA `(.L_x_25) ;  /* 0x0000000000048947 */ /* 0x000fea0003800000 */
[----:B------:R-:W-:Y:S01]  /*6640*/  BPT.TRAP 0x1 ;  /* 0x000000040000795c */ /* 0x000fe20000300000 */
.L_x_25:
[----:B-1----:R-:W-:Y:S05]  /*6650*/  @P1 BRA `(.L_x_23) ;  /* 0x0000000000081947 */ /* 0x002fea0003800000 */
[----:B------:R-:W1:Y:S02]  /*6660*/  SYNCS.PHASECHK.TRANS64.TRYWAIT P1, [UR4+0x33450], R9 ;  /* 0x03345009ff0075a7 */ /* 0x000e640008020144 */
[----:B-1----:R-:W-:Y:S05]  /*6670*/  @!P1 BRA `(.L_x_26) ;  /* 0x000000b800009947 */ /* 0x002fea0003800000 */
.L_x_23:
[----:B------:R-:W-:Y:S01]  /*6680*/  UIADD3 UR4, UR36, 0x200, URZ ;  /* 0x0000020024047890 */ /* 0x000fe2000fffe03f */
[----:B------:R-:W-:Y:S01]  /*6690*/  WARPGROUP.ARRIVE ;  /* 0x00000000000079c5 */ /* 0x000fe20000000000 */
[----:B------:R-:W-:Y:S01]  /*66a0*/  UMOV UR7, 0xc0000010 ;  /* 0xc000001000077882 */ /* 0x000fe20000000000 */
[----:B01----:R-:W-:Y:S01]  /*66b0*/  IADD3 R9, -R16, 0xb, RZ ;  /* 0x0000000b10097810 */ /* 0x003fe20007ffe1ff */
[----:B------:R-:W-:-:S04]  /*66c0*/  USHF.R.U32.HI UR4, URZ, 0x4, UR4 ;  /* 0x000000043f047899 */ /* 0x000fc80008011604 */
[----:B------:R-:W-:-:S04]  /*66d0*/  ULOP3.LUT UR4, UR4, 0x3fff, URZ, 0xc0, !UPT ;  /* 0x00003fff04047892 */ /* 0x000fc8000f8ec03f */
[----:B------:R-:W-:-:S04]  /*66e0*/  ULOP3.LUT UR4, UR4, 0x10000, URZ, 0xfc, !UPT ;  /* 0x0001000004047892 */ /* 0x000fc8000f8efc3f */
[----:B------:R-:W-:-:S07]  /*66f0*/  UIMAD UR4, UR56, 0x780, UR4 ;  /* 0x00000780380478a4 */ /* 0x000fce000f8e0204 */
[----:B------:R-:W-:Y:S02]  /*6700*/  UMOV UR6, UR4 ;  /* 0x0000000400067c82 */ /* 0x000fe40008000000 */
[----:B------:R-:W-:Y:S01]  /*6710*/  QGMMA.64x192x32.F32.E4M3.E4M3 R24, R200, gdesc[UR4], R24, gsb0 ;  /* 0x02e00004c8187df3 */ /* 0x000fe20008000818 */
[----:B------:R-:W-:Y:S01]  /*6720*/  UIADD3 UR6, UR4, 0x180, URZ ;  /* 0x0000018004067890 */ /* 0x000fe2000fffe03f */
[----:B------:R-:W-:Y:S01]  /*6730*/  UMOV UR7, 0xc0000010 ;  /* 0xc000001000077882 */ /* 0x000fe20000000000 */
[----:B------:R-:W-:Y:S02]  /*6740*/  WARPGROUP.DEPBAR.LE gsb0, 0x0 ;  /* 0x00008000000079c5 */ /* 0x000fe40000010000 */
[----:B------:R-:W-:-:S15]  /*6750*/  WARPGROUP.ARRIVE ;  /* 0x00000000000079c5 */ /* 0x000fde0000000000 */
        /* <DEDUP_REMOVED lines=15> */
[----:B------:R-:W-:Y:S03]  /*6850*/  QGMMA.64x192x32.F32.E4M3.E4M3 R24, R216, gdesc[UR4], R24, gsb0 ;  /* 0x02e00004d8187df3 */ /* 0x000fe60008000818 */
[----:B------:R-:W-:Y:S02]  /*6860*/  WARPGROUP.DEPBAR.LE gsb0, 0x0 ;  /* 0x00008000000079c5 */ /* 0x000fe40000010000 */
[----:B------:R0:W-:Y:S06]  /*6870*/  BAR.ARV R9, 0x100 ;  /* 0x000400090000751d */ /* 0x0001ec0000002000 */
[----:B------:R-:W-:Y:S05]  /*6880*/  @!P0 BRA `(.L_x_27) ;  /* 0x0000000000048947 */ /* 0x000fea0003800000 */
[----:B------:R-:W-:Y:S01]  /*6890*/  BPT.TRAP 0x1 ;  /* 0x000000040000795c */ /* 0x000fe20000300000 */
.L_x_27:
[C---:B------:R-:W-:Y:S01]  /*68a0*/  FMUL.FTZ R10, R0.reuse, R184 ;  /* 0x000000b8000a7220 */ /* 0x040fe20000410000 */
[C---:B------:R-:W-:Y:S01]  /*68b0*/  FMUL.FTZ R12, R0.reuse, R186 ;  /* 0x000000ba000c7220 */ /* 0x040fe20000410000 */
[C---:B0-----:R-:W-:Y:S01]  /*68c0*/  FMUL.FTZ R9, R0.reuse, R185 ;  /* 0x000000b900097220 */ /* 0x041fe20000410000 */
[C---:B------:R-:W-:Y:S01]  /*68d0*/  FMUL.FTZ R11, R0.reuse, R187 ;  /* 0x000000bb000b7220 */ /* 0x040fe20000410000 */
[C---:B------:R-:W-:Y:S01]  /*68e0*/  FMUL.FTZ R13, R0.reuse, R188 ;  /* 0x000000bc000d7220 */ /* 0x040fe20000410000 */
[C---:B------:R-:W-:Y:S01]  /*68f0*/  FMUL.FTZ R15, R0.reuse, R190 ;  /* 0x000000be000f7220 */ /* 0x040fe20000410000 */
[----:B------:R-:W0:Y:S01]  /*6900*/  MUFU.TANH R10, R10 ;  /* 0x0000000a000a7308 */ /* 0x000e220000002400 */
[C---:B------:R-:W-:Y:S01]  /*6910*/  FMUL.FTZ R14, R0.reuse, R189 ;  /* 0x000000bd000e7220 */ /* 0x040fe20000410000 */
[C---:B------:R-:W-:Y:S01]  /*6920*/  FMUL.FTZ R17, R0.reuse, R191 ;  /* 0x000000bf00117220 */ /* 0x040fe20000410000 */
[C---:B------:R-:W-:Y:S01]  /*6930*/  FMUL.FTZ R18, R0.reuse, R192 ;  /* 0x000000c000127220 */ /* 0x040fe20000410000 */
[C---:B------:R-:W-:Y:S01]  /*6940*/  FMUL.FTZ R20, R0.reuse, R194 ;  /* 0x000000c200147220 */ /* 0x040fe20000410000 */
[C---:B------:R-:W-:Y:S01]  /*6950*/  FMUL.FTZ R19, R0.reuse, R193 ;  /* 0x000000c100137220 */ /* 0x040fe20000410000 */
[C---:B------:R-:W-:Y:S01]  /*6960*/  FMUL.FTZ R21, R0.reuse, R195 ;  /* 0x000000c300157220 */ /* 0x040fe20000410000 */
[C---:B------:R-:W-:Y:S01]  /*6970*/  FMUL.FTZ R22, R0.reuse, R196 ;  /* 0x000000c400167220 */ /* 0x040fe20000410000 */
[----:B------:R-:W1:Y:S01]  /*6980*/  MUFU.TANH R12, R12 ;  /* 0x0000000c000c7308 */ /* 0x000e620000002400 */
[C---:B------:R-:W-:Y:S01]  /*6990*/  FMUL.FTZ R184, R0.reuse, R198 ;  /* 0x000000c600b87220 */ /* 0x040fe20000410000 */
[C---:B------:R-:W-:Y:S01]  /*69a0*/  FMUL.FTZ R23, R0.reuse, R197 ;  /* 0x000000c500177220 */ /* 0x040fe20000410000 */
[C---:B------:R-:W-:Y:S01]  /*69b0*/  FMUL.FTZ R185, R0.reuse, R199 ;  /* 0x000000c700b97220 */ /* 0x040fe20000410000 */
[C---:B------:R-:W-:Y:S01]  /*69c0*/  FMUL.FTZ R168, R0.reuse, R168 ;  /* 0x000000a800a87220 */ /* 0x040fe20000410000 */
[C---:B------:R-:W-:Y:S01]  /*69d0*/  FMUL.FTZ R170, R0.reuse, R170 ;  /* 0x000000aa00aa7220 */ /* 0x040fe20000410000 */
[C---:B------:R-:W-:Y:S01]  /*69e0*/  FMUL.FTZ R169, R0.reuse, R169 ;  /* 0x000000a900a97220 */ /* 0x040fe20000410000 */
[----:B------:R-:W-:Y:S01]  /*69f0*/  FMUL.FTZ R171, R0, R171 ;  /* 0x000000ab00ab7220 */ /* 0x000fe20000410000 */
[----:B------:R-:W2:Y:S01]  /*6a00*/  MUFU.TANH R9, R9 ;  /* 0x0000000900097308 */ /* 0x000ea20000002400 */
[----:B0-----:R-:W-:Y:S01]  /*6a10*/  FMNMX.FTZ R186, R10, R5, !PT ;  /* 0x000000050aba7209 */ /* 0x001fe20007810000 */
[C---:B------:R-:W-:Y:S01]  /*6a20*/  FMUL.FTZ R172, R0.reuse, R172 ;  /* 0x000000ac00ac7220 */ /* 0x040fe20000410000 */
[C---:B------:R-:W-:Y:S01]  /*6a30*/  FMUL.FTZ R174, R0.reuse, R174 ;  /* 0x000000ae00ae7220 */ /* 0x040fe20000410000 */
[C---:B------:R-:W-:Y:S01]  /*6a40*/  FMUL.FTZ R173, R0.reuse, R173 ;  /* 0x000000ad00ad7220 */ /* 0x040fe20000410000 */
[C---:B------:R-:W-:Y:S01]  /*6a50*/  FMUL.FTZ R175, R0.reuse, R175 ;  /* 0x000000af00af7220 */ /* 0x040fe20000410000 */
[C---:B------:R-:W-:Y:S01]  /*6a60*/  FMUL.FTZ R176, R0.reuse, R176 ;  /* 0x000000b000b07220 */ /* 0x040fe20000410000 */
[----:B------:R-:W-:Y:S01]  /*6a70*/  FMUL.FTZ R178, R0, R178 ;  /* 0x000000b200b27220 */ /* 0x000fe20000410000 */
[----:B------:R-:W0:Y:S01]  /*6a80*/  MUFU.TANH R11, R11 ;  /* 0x0000000b000b7308 */ /* 0x000e220000002400 */
[----:B-1----:R-:W-:Y:S01]  /*6a90*/  FMNMX.FTZ R188, R12, R7, !PT ;  /* 0x000000070cbc7209 */ /* 0x002fe20007810000 */
[C---:B------:R-:W-:Y:S01]  /*6aa0*/  FMUL.FTZ R177, R0.reuse, R177 ;  /* 0x000000b100b17220 */ /* 0x040fe20000410000 */
[C---:B------:R-:W-:Y:S01]  /*6ab0*/  FMUL.FTZ R179, R0.reuse, R179 ;  /* 0x000000b300b37220 */ /* 0x040fe20000410000 */
[C---:B------:R-:W-:Y:S01]  /*6ac0*/  FMUL.FTZ R180, R0.reuse, R180 ;  /* 0x000000b400b47220 */ /* 0x040fe20000410000 */
[C---:B------:R-:W-:Y:S01]  /*6ad0*/  FMUL.FTZ R182, R0.reuse, R182 ;  /* 0x000000b600b67220 */ /* 0x040fe20000410000 */
[C---:B------:R-:W-:Y:S01]  /*6ae0*/  FMUL.FTZ R181, R0.reuse, R181 ;  /* 0x000000b500b57220 */ /* 0x040fe20000410000 */
[C---:B------:R-:W-:Y:S01]  /*6af0*/  FMUL.FTZ R183, R0.reuse, R183 ;  /* 0x000000b700b77220 */ /* 0x040fe20000410000 */
[----:B------:R-:W1:Y:S01]  /*6b00*/  MUFU.TANH R13, R13 ;  /* 0x0000000d000d7308 */ /* 0x000e620000002400 */
[----:B--2---:R-:W-:Y:S01]  /*6b10*/  FMNMX.FTZ R186, R9, R186, !PT ;  /* 0x000000ba09ba7209 */ /* 0x004fe20007810000 */
[C---:B------:R-:W-:Y:S01]  /*6b20*/  FMUL.FTZ R152, R0.reuse, R152 ;  /* 0x0000009800987220 */ /* 0x040fe20000410000 */
[C---:B------:R-:W-:Y:S01]  /*6b30*/  FMUL.FTZ R154, R0.reuse, R154 ;  /* 0x0000009a009a7220 */ /* 0x040fe20000410000 */
[C---:B------:R-:W-:Y:S01]  /*6b40*/  FMUL.FTZ R153, R0.reuse, R153 ;  /* 0x0000009900997220 */ /* 0x040fe20000410000 */
[C---:B------:R-:W-:Y:S01]  /*6b50*/  FMUL.FTZ R155, R0.reuse, R155 ;  /* 0x0000009b009b7220 */ /* 0x040fe20000410000 */
[C---:B------:R-:W-:Y:S01]  /*6b60*/  FMUL.FTZ R156, R0.reuse, R156 ;  /* 0x0000009c009c7220 */ /* 0x040fe20000410000 */
[C---:B------:R-:W-:Y:S01]  /*6b70*/  FMUL.FTZ R158, R0.reuse, R158 ;  /* 0x0000009e009e7220 */ /* 0x040fe20000410000 */
[----:B------:R-:W2:Y:S01]  /*6b80*/  MUFU.TANH R15, R15 ;  /* 0x0000000f000f7308 */ /* 0x000ea20000002400 */
[----:B0-----:R-:W-:Y:S01]  /*6b90*/  FMNMX.FTZ R188, R11, R188, !PT ;  /* 0x000000bc0bbc7209 */ /* 0x001fe20007810000 */
[C---:B------:R-:W-:Y:S01]  /*6ba0*/  FMUL.FTZ R157, R0.reuse, R157 ;  /* 0x0000009d009d7220 */ /* 0x040fe20000410000 */
[C---:B------:R-:W-:Y:S01]  /*6bb0*/  FMUL.FTZ R159, R0.reuse, R159 ;  /* 0x0000009f009f7220 */ /* 0x040fe20000410000 */
[C---:B------:R-:W-:Y:S01]  /*6bc0*/  FMUL.FTZ R160, R0.reuse, R160 ;  /* 0x000000a000a07220 */ /* 0x040fe20000410000 */
[C---:B------:R-:W-:Y:S01]  /*6bd0*/  FMUL.FTZ R162, R0.reuse, R162 ;  /* 0x000000a200a27220 */ /* 0x040fe20000410000 */
[C---:B------:R-:W-:Y:S01]  /*6be0*/  FMUL.FTZ R161, R0.reuse, R161 ;  /* 0x000000a100a17220 */ /* 0x040fe20000410000 */
[C---:B------:R-:W-:Y:S01]  /*6bf0*/  FMUL.FTZ R163, R0.reuse, R163 ;  /* 0x000000a300a37220 */ /* 0x040fe20000410000 */
        /* <DEDUP_REMOVED lines=31> */
[----:B------:R-:W-:Y:S01]  /*6df0*/  FMUL.FTZ R124, R0, R124 ;  /* 0x0000007c007c7220 */ /* 0x000fe20000410000 */
        /* <DEDUP_REMOVED lines=14> */
[----:B------:R-:W-:Y:S01]  /*6ee0*/  FMUL.FTZ R135, R0, R135 ;  /* 0x0000008700877220 */ /* 0x000fe20000410000 */
[----:B------:R-:W-:Y:S01]  /*6ef0*/  R2UR UR4, R4 ;  /* 0x00000000040472ca */ /* 0x000fe200000e0000 */
[----:B------:R-:W0:Y:S01]  /*6f00*/  MUFU.TANH R22, R22 ;  /* 0x0000001600167308 */ /* 0x000e220000002400 */
[----:B-1----:R-:W-:-:S07]  /*6f10*/  FMNMX.FTZ R187, R19, R188, !PT ;  /* 0x000000bc13bb7209 */ /* 0x002fce0007810000 */
[----:B------:R-:W1:Y:S01]  /*6f20*/  MUFU.TANH R184, R184 ;  /* 0x000000b800b87308 */ /* 0x000e620000002400 */
[----:B--2---:R-:W-:-:S03]  /*6f30*/  FMNMX.FTZ R189, R21, R120, !PT ;  /* 0x0000007815bd7209 */ /* 0x004fc60007810000 */
[----:B------:R-:W-:-:S04]  /*6f40*/  ULEA UR4, UR4, UR36, 0x3 ;  /* 0x0000002404047291 */ /* 0x000fc8000f8e183f */
[----:B------:R-:W2:Y:S01]  /*6f50*/  MUFU.TANH R23, R23 ;  /* 0x0000001700177308 */ /* 0x000ea20000002400 */
[----:B0-----:R-:W-:Y:S01]  /*6f60*/  FMNMX.FTZ R120, R22, R187, !PT ;  /* 0x000000bb16787209 */ /* 0x001fe20007810000 */
[----:B------:R-:W-:-:S04]  /*6f70*/  UIADD3 UR4, UR4, 0x33440, URZ ;  /* 0x0003344004047890 */ /* 0x000fc8000fffe03f */
[----:B------:R-:W-:Y:S02]  /*6f80*/  UPRMT UR4, UR51, 0x654, UR4 ;  /* 0x0000065433047896 */ /* 0x000fe40008000004 */
[----:B------:R-:W0:Y:S01]  /*6f90*/  MUFU.TANH R185, R185 ;  /* 0x000000b900b97308 */ /* 0x000e220000002400 */
[----:B-1----:R-:W-:-:S06]  /*6fa0*/  FMNMX.FTZ R188, R184, R189, !PT ;  /* 0x000000bdb8bc7209 */ /* 0x002fcc0007810000 */
[----:B------:R-:W-:Y:S01]  /*6fb0*/  SYNCS.ARRIVE.TRANS64.RED.A1T0 RZ, [UR4], RZ ;  /* 0x000000ffffff79a7 */ /* 0x000fe20008100404 */
[----:B------:R-:W1:Y:S01]  /*6fc0*/  MUFU.TANH R168, R168 ;  /* 0x000000a800a87308 */ /* 0x000e620000002400 */
[----:B--2---:R-:W-:-:S07]  /*6fd0*/  FMNMX.FTZ R187, R23, R120, !PT ;  /* 0x0000007817bb7209 */ /* 0x004fce0007810000 */
[----:B------:R-:W2:Y:S01]  /*6fe0*/  MUFU.TANH R170, R170 ;  /* 0x000000aa00aa7308 */ /* 0x000ea20000002400 */
[----:B0-----:R-:W-:-:S07]  /*6ff0*/  FMNMX.FTZ R189, R185, R188, !PT ;  /* 0x000000bcb9bd7209 */ /* 0x001fce0007810000 */
[----:B------:R-:W0:Y:S01]  /*7000*/  MUFU.TANH R169, R169 ;  /* 0x000000a900a97308 */ /* 0x000e220000002400 */
[----:B-1----:R-:W-:Y:S01]  /*7010*/  FMNMX.FTZ R120, R168, R187, !PT ;  /* 0x000000bba8787209 */ /* 0x002fe20007810000 */
[----:B------:R-:W-:-:S06]  /*7020*/  FMUL.FTZ R187, R0, R122 ;  /* 0x0000007a00bb7220 */ /* 0x000fcc0000410000 */
[----:B------:R-:W1:Y:S01]  /*7030*/  MUFU.TANH R171, R171 ;  /* 0x000000ab00ab7308 */ /* 0x000e620000002400 */
[----:B--2---:R-:W-:-:S07]  /*7040*/  FMNMX.FTZ R122, R170, R189, !PT ;  /* 0x000000bdaa7a7209 */ /* 0x004fce0007810000 */
[----:B------:R-:W2:Y:S01]  /*7050*/  MUFU.TANH R172, R172 ;  /* 0x000000ac00ac7308 */ /* 0x000ea20000002400 */
[----:B0-----:R-:W-:-:S07]  /*7060*/  FMNMX.FTZ R189, R169, R120, !PT ;  /* 0x00000078a9bd7209 */ /* 0x001fce0007810000 */
[----:B------:R-:W0:Y:S01]  /*7070*/  MUFU.TANH R174, R174 ;  /* 0x000000ae00ae7308 */ /* 0x000e220000002400 */
[----:B-1----:R-:W-:-:S07]  /*7080*/  FMNMX.FTZ R191, R171, R122, !PT ;  /* 0x0000007aabbf7209 */ /* 0x002fce0007810000 */
        /* <DEDUP_REMOVED lines=115> */
[----:B--2---:R-:W-:Y:S02]  /*77c0*/  FMNMX.FTZ R122, R134, R191, !PT ;  /* 0x000000bf867a7209 */ /* 0x004fe40007810000 */
[----:B0-----:R-:W-:-:S05]  /*77d0*/  FMNMX.FTZ R188, R133, R120, !PT ;  /* 0x0000007885bc7209 */ /* 0x001fca0007810000 */
[----:B------:R-:W0:Y:S01]  /*77e0*/  SHFL.BFLY PT, R191, R188, 0x2, 0x1f ;  /* 0x0c401f00bcbf7f89 */ /* 0x000e2200000e0000 */
[----:B-1----:R-:W-:-:S05]  /*77f0*/  FMNMX.FTZ R189, R135, R122, !PT ;  /* 0x0000007a87bd7209 */ /* 0x002fca0007810000 */
[----:B------:R-:W1:Y:S01]  /*7800*/  SHFL.BFLY PT, R120, R189, 0x2, 0x1f ;  /* 0x0c401f00bd787f89 */ /* 0x000e6200000e0000 */
[----:B0-----:R-:W-:-:S05]  /*7810*/  FMNMX.FTZ R191, R188, R191, !PT ;  /* 0x000000bfbcbf7209 */ /* 0x001fca0007810000 */
[----:B------:R-:W0:Y:S01]  /*7820*/  SHFL.BFLY PT, R122, R191, 0x1, 0x1f ;  /* 0x0c201f00bf7a7f89 */ /* 0x000e2200000e0000 */
[----:B-1----:R-:W-:Y:S01]  /*7830*/  FMNMX.FTZ R190, R189, R120, !PT ;  /* 0x00000078bdbe7209 */ /* 0x002fe20007810000 */
[----:B------:R-:W-:-:S04]  /*7840*/  IMAD.U32 R189, RZ, RZ, UR53 ;  /* 0x00000035ffbd7e24 */ /* 0x000fc8000f8e00ff */
[----:B------:R-:W1:Y:S01]  /*7850*/  SHFL.BFLY PT, R193, R190, 0x1, 0x1f ;  /* 0x0c201f00bec17f89 */ /* 0x000e6200000e0000 */
[----:B0-----:R-:W-:-:S05]  /*7860*/  FMNMX.FTZ R122, R191, R122, !PT ;  /* 0x0000007abf7a7209 */ /* 0x001fca0007810000 */
[----:B------:R-:W-:Y:S01]  /*7870*/  FADD.FTZ R5, -R122, R5 ;  /* 0x000000057a057221 */ /* 0x000fe20000010100 */
[----:B-1----:R-:W-:Y:S01]  /*7880*/  FMNMX.FTZ R120, R190, R193, !PT ;  /* 0x000000c1be787209 */ /* 0x002fe20007810000 */
[----:B------:R-:W-:Y:S02]  /*7890*/  IMAD.U32 R193, RZ, RZ, UR53 ;  /* 0x00000035ffc17e24 */ /* 0x000fe4000f8e00ff */
[----:B------:R-:W-:Y:S02]  /*78a0*/  FMUL.FTZ R192, R5, UR53 ;  /* 0x0000003505c07c20 */ /* 0x000fe40008410000 */
[----:B------:R-:W-:Y:S01]  /*78b0*/  FFMA.FTZ R188, R122, R193, -8 ;  /* 0xc10000007abc7423 */ /* 0x000fe200000100c1 */
[----:B------:R-:W-:-:S02]  /*78c0*/  FADD.FTZ R5, -R120, R7 ;  /* 0x0000000778057221 */ /* 0x000fc40000010100 */
[----:B------:R-:W-:Y:S01]  /*78d0*/  MUFU.EX2 R7, R192 ;  /* 0x000000c000077308 */ /* 0x000fe20000000800 */
[----:B------:R-:W-:-:S01]  /*78e0*/  FFMA.FTZ R10, R10, UR53, -R188 ;  /* 0x000000350a0a7c23 */ /* 0x000fc200080108bc */
[--C-:B------:R-:W-:Y:S01]  /*78f0*/  FFMA.FTZ R9, R9, UR53, -R188.reuse ;  /* 0x0000003509097c23 */ /* 0x100fe200080108bc */
        /* <DEDUP_REMOVED lines=37> */
[----:B------:R-:W-:Y:S01]  /*7b50*/  FFMA.FTZ R133, R133, UR53, -R188 ;  /* 0x0000003585857c23 */ /* 0x000fe200080108bc */
[----:B------:R-:W-:-:S01]  /*7b60*/  FFMA.FTZ R188, R120, R189, -8 ;  /* 0xc100000078bc7423 */ /* 0x000fc200000100bd */
[----:B------:R-:W-:Y:S01]  /*7b70*/  FMUL.FTZ R5, R5, UR53 ;  /* 0x0000003505057c20 */ /* 0x000fe20008410000 */
[----:B------:R-:W0:Y:S02]  /*7b80*/  MUFU.EX2 R10, R10 ;  /* 0x0000000a000a7308 */ /* 0x000e240000000800 */
[----:B------:R-:W-:-:S01]  /*7b90*/  FFMA.FTZ R12, R12, UR53, -R188 ;  /* 0x000000350c0c7c23 */ /* 0x000fc200080108bc */
[--C-:B------:R-:W-:Y:S01]  /*7ba0*/  FFMA.FTZ R11, R11, UR53, -R188.reuse ;  /* 0x000000350b0b7c23 */ /* 0x100fe200080108bc */
[----:B------:R-:W-:-:S01]  /*7bb0*/  FFMA.FTZ R15, R15, UR53, -R188 ;  /* 0x000000350f0f7c23 */ /* 0x000fc200080108bc */
[--C-:B------:R-:W-:Y:S01]  /*7bc0*/  FFMA.FTZ R190, R17, UR53, -R188.reuse ;  /* 0x0000003511be7c23 */ /* 0x100fe200080108bc */
[----:B------:R-:W-:-:S01]  /*7bd0*/  FFMA.FTZ R17, R20, UR53, -R188 ;  /* 0x0000003514117c23 */ /* 0x000fc200080108bc */
[--C-:B------:R-:W-:Y:S01]  /*7be0*/  FFMA.FTZ R20, R21, UR53, -R188.reuse ;  /* 0x0000003515147c23 */ /* 0x100fe200080108bc */
        /* <DEDUP_REMOVED lines=8> */
[----:B------:R-:W1:Y:S01]  /*7c70*/  MUFU.EX2 R12, R12 ;  /* 0x0000000c000c7308 */ /* 0x000e620000000800 */
[----:B0-----:R-:W-:-:S01]  /*7c80*/  FFMA.FTZ R6, R7, R6, R10 ;  /* 0x0000000607067223 */ /* 0x001fc2000001000a */
[--C-:B------:R-:W-:Y:S01]  /*7c90*/  FFMA.FTZ R179, R179, UR53, -R188.reuse ;  /* 0x00000035b3b37c23 */ /* 0x100fe200080108bc */
[----:B------:R-:W-:-:S01]  /*7ca0*/  FFMA.FTZ R182, R182, UR53, -R188 ;  /* 0x00000035b6b67c23 */ /* 0x000fc200080108bc */
[--C-:B------:R-:W-:Y:S01]  /*7cb0*/  FFMA.FTZ R183, R183, UR53, -R188.reuse ;  /* 0x00000035b7b77c23 */ /* 0x100fe200080108bc */
[----:B------:R-:W-:-:S01]  /*7cc0*/  FFMA.FTZ R154, R154, UR53, -R188 ;  /* 0x000000359a9a7c23 */ /* 0x000fc200080108bc */
[--C-:B------:R-:W-:Y:S01]  /*7cd0*/  FFMA.FTZ R155, R155, UR53, -R188.reuse ;  /* 0x000000359b9b7c23 */ /* 0x100fe200080108bc */
[----:B------:R-:W-:-:S01]  /*7ce0*/  FFMA.FTZ R158, R158, UR53, -R188 ;  /* 0x000000359e9e7c23 */ /* 0x000fc200080108bc */
[----:B------:R-:W0:Y:S01]  /*7cf0*/  MUFU.EX2 R9, R9 ;  /* 0x0000000900097308 */ /* 0x000e220000000800 */
[----:B------:R-:W-:-:S01]  /*7d00*/  FFMA.FTZ R159, R159, UR53, -R188 ;  /* 0x000000359f9f7c23 */ /* 0x000fc200080108bc */
[--C-:B------:R-:W-:Y:S01]  /*7d10*/  FFMA.FTZ R162, R162, UR53, -R188.reuse ;  /* 0x00000035a2a27c23 */ /* 0x100fe200080108bc */
[----:B------:R-:W-:-:S01]  /*7d20*/  FFMA.FTZ R163, R163, UR53, -R188 ;  /* 0x00000035a3a37c23 */ /* 0x000fc200080108bc */
[--C-:B------:R-:W-:Y:S01]  /*7d30*/  FFMA.FTZ R166, R166, UR53, -R188.reuse ;  /* 0x00000035a6a67c23 */ /* 0x100fe200080108bc */
[----:B------:R-:W-:-:S01]  /*7d40*/  FFMA.FTZ R167, R167, UR53, -R188 ;  /* 0x00000035a7a77c23 */ /* 0x000fc200080108bc */
[--C-:B------:R-:W-:Y:S01]  /*7d50*/  FFMA.FTZ R138, R138, UR53, -R188.reuse ;  /* 0x000000358a8a7c23 */ /* 0x100fe200080108bc */
[----:B------:R-:W-:-:S01]  /*7d60*/  FFMA.FTZ R139, R139, UR53, -R188 ;  /* 0x000000358b8b7c23 */ /* 0x000fc200080108bc */
[----:B------:R-:W2:Y:S01]  /*7d70*/  MUFU.EX2 R11, R11 ;  /* 0x0000000b000b7308 */ /* 0x000ea20000000800 */
[----:B-1----:R-:W-:-:S01]  /*7d80*/  FFMA.FTZ R8, R5, R8, R12 ;  /* 0x0000000805087223 */ /* 0x002fc2000001000c */
[--C-:B------:R-:W-:Y:S01]  /*7d90*/  FFMA.FTZ R142, R142, UR53, -R188.reuse ;  /* 0x000000358e8e7c23 */ /* 0x100fe200080108bc */
[----:B------:R-:W-:-:S01]  /*7da0*/  FFMA.FTZ R143, R143, UR53, -R188 ;  /* 0x000000358f8f7c23 */ /* 0x000fc200080108bc */
[--C-:B------:R-:W-:Y:S01]  /*7db0*/  FFMA.FTZ R146, R146, UR53, -R188.reuse ;  /* 0x0000003592927c23 */ /* 0x100fe200080108bc */
[----:B------:R-:W-:-:S01]  /*7dc0*/  FFMA.FTZ R147, R147, UR53, -R188 ;  /* 0x0000003593937c23 */ /* 0x000fc200080108bc */
[--C-:B------:R-:W-:Y:S01]  /*7dd0*/  FFMA.FTZ R150, R150, UR53, -R188.reuse ;  /* 0x0000003596967c23 */ /* 0x100fe200080108bc */
[----:B------:R-:W-:-:S01]  /*7de0*/  FFMA.FTZ R151, R151, UR53, -R188 ;  /* 0x0000003597977c23 */ /* 0x000fc200080108bc */
[----:B------:R-:W1:Y:S01]  /*7df0*/  MUFU.EX2 R13, R13 ;  /* 0x0000000d000d7308 */ /* 0x000e620000000800 */
[----:B0-----:R-:W-:-:S01]  /*7e00*/  FADD.FTZ R6, R9, R6 ;  /* 0x0000000609067221 */ /* 0x001fc20000010000 */
[--C-:B------:R-:W-:Y:S01]  /*7e10*/  FFMA.FTZ R194, R127, UR53, -R188.reuse ;  /* 0x000000357fc27c23 */ /* 0x100fe200080108bc */
[----:B------:R-:W-:-:S01]  /*7e20*/  FFMA.FTZ R192, R123, UR53, -R188 ;  /* 0x000000357bc07c23 */ /* 0x000fc200080108bc */
[--C-:B------:R-:W-:Y:S01]  /*7e30*/  FFMA.FTZ R123, R126, UR53, -R188.reuse ;  /* 0x000000357e7b7c23 */ /* 0x100fe200080108bc */
[----:B------:R-:W-:-:S01]  /*7e40*/  FFMA.FTZ R126, R130, UR53, -R188 ;  /* 0x00000035827e7c23 */ /* 0x000fc200080108bc */
[--C-:B------:R-:W-:Y:S01]  /*7e50*/  FFMA.FTZ R134, R134, UR53, -R188.reuse ;  /* 0x0000003586867c23 */ /* 0x100fe200080108bc */
[----:B------:R-:W-:-:S01]  /*7e60*/  FFMA.FTZ R135, R135, UR53, -R188 ;  /* 0x0000003587877c23 */ /* 0x000fc200080108bc */
[----:B------:R-:W0:Y:S01]  /*7e70*/  MUFU.EX2 R15, R15 ;  /* 0x0000000f000f7308 */ /* 0x000e220000000800 */
[----:B--2---:R-:W-:-:S07]  /*7e80*/  FADD.FTZ R8, R11, R8 ;  /* 0x000000080b087221 */ /* 0x004fce0000010000 */
[----:B------:R-:W2:Y:S01]  /*7e90*/  MUFU.EX2 R14, R14 ;  /* 0x0000000e000e7308 */ /* 0x000ea20000000800 */
[----:B-1----:R-:W-:-:S07]  /*7ea0*/  FADD.FTZ R185, R13, R6 ;  /* 0x000000060db97221 */ /* 0x002fce0000010000 */
[----:B------:R-:W1:Y:S01]  /*7eb0*/  MUFU.EX2 R190, R190 ;  /* 0x000000be00be7308 */ /* 0x000e620000000800 */
[----:B0-----:R-:W-:-:S07]  /*7ec0*/  FADD.FTZ R189, R15, R8 ;  /* 0x000000080fbd7221 */ /* 0x001fce0000010000 */
        /* <DEDUP_REMOVED lines=61> */
[----:B--2---:R-:W-:-:S01]  /*82a0*/  FADD.FTZ R6, R156, R185 ;  /* 0x000000b99c067221 */ /* 0x004fc20000010000 */
[----:B------:R-:W-:-:S06]  /*82b0*/  FFMA.FTZ R185, R187, UR53, -R188 ;  /* 0x00000035bbb97c23 */ /* 0x000fcc00080108bc */
        /* <DEDUP_REMOVED lines=39> */
[----:B0-----:R-:W-:-:S01]  /*8530*/  FADD.FTZ R6, R144, R127 ;  /* 0x0000007f90067221 */ /* 0x001fc20000010000 */
[----:B------:R-:W-:-:S06]  /*8540*/  FFMA.FTZ R127, R131, UR53, -R188 ;  /* 0x00000035837f7c23 */ /* 0x000fcc00080108bc */
        /* <DEDUP_REMOVED lines=42> */
[----:B--2---:R-:W-:-:S03]  /*87f0*/  FADD.FTZ R6, R133, R6 ;  /* 0x0000000685067221 */ /* 0x004fc60000010000 */
[----:B-1----:R-:W-:Y:S01]  /*8800*/  FADD.FTZ R8, R135, R8 ;  /* 0x0000000887087221 */ /* 0x002fe20000010000 */
[----:B------:R-:W-:Y:S06]  /*8810*/  @!P0 BRA `(.L_x_28) ;  /* 0x0000000000048947 */ /* 0x000fec0003800000 */
[----:B------:R-:W-:Y:S01]  /*8820*/  BPT.TRAP 0x1 ;  /* 0x000000040000795c */ /* 0x000fe20000300000 */
.L_x_28:
[----:B------:R-:W-:Y:S01]  /*8830*/  UISETP.GT.AND UP0, UPT, UR58, UR38, UPT ;  /* 0x000000263a00728c */ /* 0x000fe2000bf04270 */
[----:B------:R-:W-:Y:S01]  /*8840*/  F2FP.SATFINITE.E4M3.F32.PACK_AB_MERGE_C R13, R14, R13, RZ ;  /* 0x0000000d0e0d723e */ /* 0x000fe200048070ff */
[----:B------:R-:W-:Y:S01]  /*8850*/  ULEA UR4, UR56, UR36, 0x3 ;  /* 0x0000002438047291 */ /* 0x000fe2000f8e183f */
[----:B------:R-:W-:Y:S01]  /*8860*/  F2FP.SATFINITE.E4M3.F32.PACK_AB_MERGE_C R15, R190, R15, RZ ;  /* 0x0000000fbe0f723e */ /* 0x000fe200048070ff */
[----:B------:R-:W-:Y:S01]  /*8870*/  UIADD3 UR58, UR58, -0x1, URZ ;  /* 0xffffffff3a3a7890 */ /* 0x000fe2000fffe03f */
[----:B------:R-:W-:Y:S01]  /*8880*/  F2FP.SATFINITE.E4M3.F32.PACK_AB_MERGE_C R22, R23, R22, RZ ;  /* 0x000000161716723e */ /* 0x000fe200048070ff */
[----:B------:R-:W-:Y:S01]  /*8890*/  UIADD3 UR4, UR4, 0x33460, URZ ;  /* 0x0003346004047890 */ /* 0x000fe2000fffe03f */
[----:B------:R-:W-:Y:S01]  /*88a0*/  PLOP3.LUT P1, PT, PT, PT, UP0, 0x80, 0x0 ;  /* 0x000000000000781c */ /* 0x000fe20003f2f008 */
[----:B------:R-:W-:Y:S01]  /*88b0*/  UMOV UR60, UR57 ;  /* 0x00000039003c7c82 */ /* 0x000fe20008000000 */
[----:B------:R-:W-:Y:S01]  /*88c0*/  F2FP.SATFINITE.E4M3.F32.PACK_AB_MERGE_C R21, R184, R21, RZ ;  /* 0x00000015b815723e */ /* 0x000fe200048070ff */
[----:B------:R-:W-:Y:S01]  /*88d0*/  UPRMT UR4, UR51, 0x654, UR4 ;  /* 0x0000065433047896 */ /* 0x000fe20008000004 */
[----:B------:R-:W-:Y:S01]  /*88e0*/  F2FP.SATFINITE.E4M3.F32.PACK_AB_MERGE_C R172, R173, R172, RZ ;  /* 0x000000acadac723e */ /* 0x000fe200048070ff */
[-C--:B------:R-:W-:Y:S01]  /*88f0*/  FMUL.FTZ R24, R24, R7.reuse ;  /* 0x0000000718187220 */ /* 0x080fe20000410000 */
[----:B------:R-:W-:Y:S01]  /*8900*/  F2FP.SATFINITE.E4M3.F32.PACK_AB_MERGE_C R174, R175, R174, RZ ;  /* 0x000000aeafae723e */ /* 0x000fe200048070ff */
[-C--:B------:R-:W-:Y:S01]  /*8910*/  FMUL.FTZ R25, R25, R7.reuse ;  /* 0x0000000719197220 */ /* 0x080fe20000410000 */
[----:B------:R-:W-:Y:S01]  /*8920*/  F2FP.SATFINITE.E4M3.F32.PACK_AB_MERGE_C R180, R181, R180, RZ ;  /* 0x000000b4b5b4723e */ /* 0x000fe200048070ff */
[-C--:B------:R-:W-:Y:S01]  /*8930*/  FMUL.FTZ R28, R28, R7.reuse ;  /* 0x000000071c1c7220 */ /* 0x080fe20000410000 */
[----:B------:R-:W-:Y:S01]  /*8940*/  F2FP.SATFINITE.E4M3.F32.PACK_AB_MERGE_C R182, R183, R182, RZ ;  /* 0x000000b6b7b6723e */ /* 0x000fe200048070ff */
[-C--:B------:R-:W-:Y:S01]  /*8950*/  FMUL.FTZ R29, R29, R7.reuse ;  /* 0x000000071d1d7220 */ /* 0x080fe20000410000 */
[----:B------:R-:W-:Y:S01]  /*8960*/  F2FP.SATFINITE.E4M3.F32.PACK_AB_MERGE_C R156, R157, R156, RZ ;  /* 0x0000009c9d9c723e */ /* 0x000fe200048070ff */
[----:B------:R-:W-:Y:S01]  /*8970*/  SYNCS.ARRIVE.TRANS64.RED.A1T0 RZ, [UR4], RZ ;  /* 0x000000ffffff79a7 */ /* 0x000fe20008100404 */
        /* <DEDUP_REMOVED lines=15> */
[----:B------:R-:W-:Y:S01]  /*8a70*/  FMUL.FTZ R45, R45, R7 ;  /* 0x000000072d2d7220 */ /* 0x000fe20000410000 */
[----:B------:R-:W-:Y:S01]  /*8a80*/  F2FP.SATFINITE.E4M3.F32.PACK_AB_MERGE_C R123, R194, R123, RZ ;  /* 0x0000007bc27b723e */ /* 0x000fe200048070ff */
[-C--:B------:R-:W-:Y:S01]  /*8a90*/  FMUL.FTZ R48, R48, R7.reuse ;  /* 0x0000000730307220 */ /* 0x080fe20000410000 */
[----:B------:R-:W-:Y:S01]  /*8aa0*/  F2FP.SATFINITE.E4M3.F32.PACK_AB_MERGE_C R132, R133, R132, RZ ;  /* 0x000000848584723e */ /* 0x000fe200048070ff */
[----:B------:R-:W-:Y:S01]  /*8ab0*/  FMUL.FTZ R49, R49, R7 ;  /* 0x0000000731317220 */ /* 0x000fe20000410000 */
[----:B------:R-:W-:Y:S01]  /*8ac0*/  F2FP.SATFINITE.E4M3.F32.PACK_AB_MERGE_C R14, R135, R189, RZ ;  /* 0x000000bd870e723e */ /* 0x000fe200048070ff */
[-C--:B------:R-:W-:Y:S01]  /*8ad0*/  FMUL.FTZ R52, R52, R7.reuse ;  /* 0x0000000734347220 */ /* 0x080fe20000410000 */
[----:B------:R-:W-:Y:S01]  /*8ae0*/  R2UR UR56, R4 ;  /* 0x00000000043872ca */ /* 0x000fe200000e0000 */
[-C--:B------:R-:W-:Y:S01]  /*8af0*/  FMUL.FTZ R53, R53, R7.reuse ;  /* 0x0000000735357220 */ /* 0x080fe20000410000 */
        /* <DEDUP_REMOVED lines=31> */
[----:B------:R-:W-:Y:S01]  /*8cf0*/  FMUL.FTZ R117, R117, R7 ;  /* 0x0000000775757220 */ /* 0x000fe20000410000 */
        /* <DEDUP_REMOVED lines=48> */
[----:B------:R-:W-:Y:S01]  /*9000*/  F2FP.SATFINITE.E4M3.F32.PACK_AB_MERGE_C R200, R9, R10, R13 ;  /* 0x0000000a09c8723e */ /* 0x000fe2000480700d */
[----:B------:R-:W-:Y:S01]  /*9010*/  IMAD.MOV.U32 R7, RZ, RZ, R120 ;  /* 0x000000ffff077224 */ /* 0x000fe200078e0078 */
[----:B------:R-:W-:Y:S01]  /*9020*/  F2FP.SATFINITE.E4M3.F32.PACK_AB_MERGE_C R201, R11, R12, R15 ;  /* 0x0000000c0bc9723e */ /* 0x000fe2000480700f */
[----:B------:R-:W-:Y:S01]  /*9030*/  IMAD.MOV.U32 R5, RZ, RZ, R122 ;  /* 0x000000ffff057224 */ /* 0x000fe200078e007a */
[----:B------:R-:W-:-:S02]  /*9040*/  F2FP.SATFINITE.E4M3.F32.PACK_AB_MERGE_C R202, R19, R18, R22 ;  /* 0x0000001213ca723e */ /* 0x000fc40004807016 */
[----:B------:R-:W-:Y:S02]  /*9050*/  F2FP.SATFINITE.E4M3.F32.PACK_AB_MERGE_C R203, R20, R17, R21 ;  /* 0x0000001114cb723e */ /* 0x000fe40004807015 */
[----:B------:R-:W-:Y:S02]  /*9060*/  F2FP.SATFINITE.E4M3.F32.PACK_AB_MERGE_C R204, R169, R168, R172 ;  /* 0x000000a8a9cc723e */ /* 0x000fe400048070ac */
[----:B------:R-:W-:Y:S02]  /*9070*/  F2FP.SATFINITE.E4M3.F32.PACK_AB_MERGE_C R205, R171, R170, R174 ;  /* 0x000000aaabcd723e */ /* 0x000fe400048070ae */
[----:B------:R-:W-:Y:S02]  /*9080*/  F2FP.SATFINITE.E4M3.F32.PACK_AB_MERGE_C R206, R177, R176, R180 ;  /* 0x000000b0b1ce723e */ /* 0x000fe400048070b4 */
[----:B------:R-:W-:Y:S02]  /*9090*/  F2FP.SATFINITE.E4M3.F32.PACK_AB_MERGE_C R207, R179, R178, R182 ;  /* 0x000000b2b3cf723e */ /* 0x000fe400048070b6 */
        /* <DEDUP_REMOVED lines=11> */
[----:B------:R-:W-:Y:S01]  /*9150*/  F2FP.SATFINITE.E4M3.F32.PACK_AB_MERGE_C R219, R127, R126, R14 ;  /* 0x0000007e7fdb723e */ /* 0x000fe2000480700e */
[----:B------:R-:W-:Y:S06]  /*9160*/  @P1 BRA `(.L_x_29) ;  /* 0xffffffc400b41947 */ /* 0x000fec000383ffff */
.L_x_18:
[----:B------:R-:W-:Y:S06]  /*9170*/  BAR.ARV 0x8, 0x180 ;  /* 0x0206000000007b1d */ /* 0x000fec0000002000 */
[----:B------:R-:W-:Y:S05]  /*9180*/  @!P0 BRA `(.L_x_30) ;  /* 0x0000000000048947 */ /* 0x000fea0003800000 */
[----:B------:R-:W-:Y:S01]  /*9190*/  BPT.TRAP 0x1 ;  /* 0x000000040000795c */ /* 0x000fe20000300000 */
.L_x_30:
[----:B------:R-:W-:Y:S02]  /*91a0*/  R2UR UR9, R4 ;  /* 0x00000000040972ca */ /* 0x000fe400000e0000 */
[----:B------:R-:W-:-:S04]  /*91b0*/  MOV R0, UR57 ;  /* 0x0000003900007c02 */ /* 0x000fc80008000f00 */
[----:B------:R-:W-:-:S07]  /*91c0*/  SHF.L.U32 R0, R0, 0x1f, RZ ;  /* 0x0000001f00007819 */ /* 0x000fce00000006ff */
[----:B------:R-:W-:-:S09]  /*91d0*/  ULEA UR9, UR9, UR36, 0x3 ;  /* 0x0000002409097291 */ /* 0x000fd2000f8e183f */
[----:B------:R0:W1:Y:S01]  /*91e0*/  SYNCS.PHASECHK.TRANS64.TRYWAIT P1, [UR9+0x33450], R0 ;  /* 0x03345000ff0075a7 */ /* 0x0000620008020149 */
[----:B------:R-:W-:Y:S05]  /*91f0*/  @!P0 BRA `(.L_x_31) ;  /* 0x0000000000048947 */ /* 0x000fea0003800000 */
[----:B------:R-:W-:Y:S01]  /*9200*/  BPT.TRAP 0x1 ;  /* 0x000000040000795c */ /* 0x000fe20000300000 */
.L_x_31:
[----:B-1----:R-:W-:Y:S05]  /*9210*/  @P1 BRA `(.L_x_32) ;  /* 0x0000000000081947 */ /* 0x002fea0003800000 */
[----:B------:R-:W1:Y:S02]  /*9220*/  SYNCS.PHASECHK.TRANS64.TRYWAIT P1, [UR9+0x33450], R0 ;  /* 0x03345000ff0075a7 */ /* 0x000e640008020149 */
[----:B-1----:R-:W-:Y:S05]  /*9230*/  @!P1 BRA `(.L_x_33) ;  /* 0x0000008c00289947 */ /* 0x002fea0003800000 */
.L_x_32:
[----:B------:R-:W-:Y:S01]  /*9240*/  UIADD3 UR36, UR36, 0x200, URZ ;  /* 0x0000020024247890 */ /* 0x000fe2000fffe03f */
[----:B------:R-:W-:Y:S01]  /*9250*/  R2UR UR4, R4 ;  /* 0x00000000040472ca */ /* 0x000fe200000e0000 */
[----:B------:R-:W-:Y:S01]  /*9260*/  WARPGROUP.ARRIVE ;  /* 0x00000000000079c5 */ /* 0x000fe20000000000 */
[----:B------:R-:W-:Y:S01]  /*9270*/  UMOV UR7, 0xc0000010 ;  /* 0xc000001000077882 */ /* 0x000fe20000000000 */
[----:B------:R-:W-:Y:S01]  /*9280*/  USHF.R.U32.HI UR36, URZ, 0x4, UR36 ;  /* 0x000000043f247899 */ /* 0x000fe20008011624 */
[----:B------:R-:W-:Y:S01]  /*9290*/  IMAD.MOV.U32 R4, RZ, RZ, 0x3f800000 ;  /* 0x3f800000ff047424 */ /* 0x000fe200078e00ff */
[----:B------:R-:W-:Y:S02]  /*92a0*/  ULDC.64 UR10, c[0x0][0x9a0] ;  /* 0x00026800000a7ab9 */ /* 0x000fe40000000a00 */
[----:B------:R-:W-:Y:S02]  /*92b0*/  ULOP3.LUT UR36, UR36, 0x3fff, URZ, 0xc0, !UPT ;  /* 0x00003fff24247892 */ /* 0x000fe4000f8ec03f */
[----:B------:R-:W-:-:S02]  /*92c0*/  UISETP.NE.U32.AND UP0, UPT, UR10, URZ, UPT ;  /* 0x0000003f0a00728c */ /* 0x000fc4000bf05070 */
[----:B------:R-:W-:Y:S02]  /*92d0*/  ULOP3.LUT UR8, UR36, 0x10000, URZ, 0xfc, !UPT ;  /* 0x0001000024087892 */ /* 0x000fe4000f8efc3f */
[----:B------:R-:W-:Y:S02]  /*92e0*/  UISETP.NE.AND.EX UP0, UPT, UR11, URZ, UPT, UP0 ;  /* 0x0000003f0b00728c */ /* 0x000fe4000bf05300 */
[----:B------:R-:W-:-:S04]  /*92f0*/  UIMAD UR8, UR4, 0x780, UR8 ;  /* 0x00000780040878a4 */ /* 0x000fc8000f8e0208 */
[----:B------:R-:W-:Y:S01]  /*9300*/  UIADD3 UR4, UR8, 0x180, URZ ;  /* 0x0000018008047890 */ /* 0x000fe2000fffe03f */
[----:B------:R-:W-:Y:S02]  /*9310*/  PLOP3.LUT P1, PT, PT, PT, UP0, 0x80, 0x0 ;  /* 0x000000000000781c */ /* 0x000fe40003f2f008 */
[----:B------:R-:W-:-:S06]  /*9320*/  UMOV UR6, UR8 ;  /* 0x0000000800067c82 */ /* 0x000fcc0008000000 */
[----:B------:R-:W-:Y:S01]  /*9330*/  QGMMA.64x192x32.F32.E4M3.E4M3 R24, R200, gdesc[UR4], R24, gsb0 ;  /* 0x02e00004c8187df3 */ /* 0x000fe20008000818 */
[----:B------:R-:W-:Y:S01]  /*9340*/  UMOV UR7, 0xc0000010 ;  /* 0xc000001000077882 */ /* 0x000fe20000000000 */
[----:B------:R-:W-:Y:S01]  /*9350*/  UMOV UR6, UR4 ;  /* 0x0000000400067c82 */ /* 0x000fe20008000000 */
[----:B------:R-:W-:Y:S01]  /*9360*/  UIADD3 UR4, UR8, 0x300, URZ ;  /* 0x0000030008047890 */ /* 0x000fe2000fffe03f */
[----:B------:R-:W-:Y:S01]  /*9370*/  @UP0 ULDC.64 UR12, c[0x0][0x9c8] ;  /* 0x00027200000c0ab9 */ /* 0x000fe20000000a00 */
[----:B------:R-:W-:Y:S02]  /*9380*/  WARPGROUP.DEPBAR.LE gsb0, 0x0 ;  /* 0x00008000000079c5 */ /* 0x000fe40000010000 */
[----:B------:R-:W-:-:S13]  /*9390*/  WARPGROUP.ARRIVE ;  /* 0x00000000000079c5 */ /* 0x000fda0000000000 */
[----:B------:R-:W-:Y:S01]  /*93a0*/  QGMMA.64x192x32.F32.E4M3.E4M3 R24, R204, gdesc[UR4], R24, gsb0 ;  /* 0x02e00004cc187df3 */ /* 0x000fe20008000818 */
[----:B------:R-:W-:Y:S01]  /*93b0*/  UMOV UR6, UR4 ;  /* 0x0000000400067c82 */ /* 0x000fe20008000000 */
[----:B------:R-:W-:Y:S01]  /*93c0*/  UMOV UR7, 0xc0000010 ;  /* 0xc000001000077882 */ /* 0x000fe20000000000 */
[----:B------:R-:W-:Y:S01]  /*93d0*/  @UP0 UIMAD.WIDE.U32 UR4, UR48, UR12, URZ ;  /* 0x0000000c300402a5 */ /* 0x000fe2000f8e003f */
[----:B------:R-:W-:Y:S02]  /*93e0*/  WARPGROUP.DEPBAR.LE gsb0, 0x0 ;  /* 0x00008000000079c5 */ /* 0x000fe40000010000 */
[----:B------:R-:W-:-:S14]  /*93f0*/  WARPGROUP.ARRIVE ;  /* 0x00000000000079c5 */ /* 0x000fdc0000000000 */
[----:B------:R-:W-:Y:S01]  /*9400*/  QGMMA.64x192x32.F32.E4M3.E4M3 R24, R208, gdesc[UR4], R24, gsb0 ;  /* 0x02e00004d0187df3 */ /* 0x000fe20008000818 */
[----:B------:R-:W-:Y:S02]  /*9410*/  @UP0 UIMAD UR6, UR37, UR12, URZ ;  /* 0x0000000c250602a4 */ /* 0x000fe4000f8e023f */
[----:B------:R-:W-:Y:S02]  /*9420*/  @UP0 USHF.R.S32.HI UR7, URZ, 0x1f, UR50 ;  /* 0x0000001f3f070899 */ /* 0x000fe40008011432 */
[----:B------:R-:W-:-:S03]  /*9430*/  @UP0 UIMAD UR6, UR48, UR13, UR6 ;  /* 0x0000000d300602a4 */ /* 0x000fc6000f8e0206 */
[----:B------:R-:W-:Y:S01]  /*9440*/  @UP0 ULDC.64 UR12, c[0x0][0x9d0] ;  /* 0x00027400000c0ab9 */ /* 0x000fe20000000a00 */
[----:B------:R-:W-:Y:S02]  /*9450*/  @UP0 UIADD3 UR5, UR5, UR6, URZ ;  /* 0x0000000605050290 */ /* 0x000fe4000fffe03f */
[----:B------:R-:W-:Y:S02]  /*9460*/  @UP0 UIMAD UR6, UR7, UR12, URZ ;  /* 0x0000000c070602a4 */ /* 0x000fe4000f8e023f */
[----:B------:R-:W-:Y:S02]  /*9470*/  @UP0 UIMAD.WIDE.U32 UR4, UR50, UR12, UR4 ;  /* 0x0000000c320402a5 */ /* 0x000fe4000f8e0004 */
[----:B------:R-:W-:-:S04]  /*9480*/  @UP0 UIMAD UR6, UR50, UR13, UR6 ;  /* 0x0000000d320602a4 */ /* 0x000fc8000f8e0206 */
[----:B------:R-:W-:Y:S02]  /*9490*/  @UP0 UIADD3 UR5, UR5, UR6, URZ ;  /* 0x0000000605050290 */ /* 0x000fe4000fffe03f */
[----:B------:R-:W-:-:S04]  /*94a0*/  @UP0 ULEA UR6, UP1, UR4, UR10, 0x2 ;  /* 0x0000000a04060291 */ /* 0x000fc8000f82103f */
[----:B------:R-:W-:Y:S02]  /*94b0*/  @UP0 ULEA.HI.X UR7, UR4, UR11, UR5, 0x2, UP1 ;  /* 0x0000000b04070291 */ /* 0x000fe400088f1405 */
[----:B------:R-:W-:-:S04]  /*94c0*/  IMAD.U32 R2, RZ, RZ, UR6 ;  /* 0x00000006ff027e24 */ /* 0x000fc8000f8e00ff */
[----:B-1----:R-:W-:-:S05]  /*94d0*/  IMAD.U32 R3, RZ, RZ, UR7 ;  /* 0x00000007ff037e24 */ /* 0x002fca000f8e00ff */
[----:B------:R1:W2:Y:S01]  /*94e0*/  @P1 LDG.E R4, desc[UR54][R2.64] ;  /* 0x0000003602041981 */ /* 0x0002a2000c1e1900 */
[----:B------:R-:W-:Y:S01]  /*94f0*/  UIADD3 UR4, UR8, 0x480, URZ ;  /* 0x0000048008047890 */ /* 0x000fe2000fffe03f */
[----:B------:R-:W-:-:S06]  /*9500*/  UMOV UR7, 0xc0000010 ;  /* 0xc000001000077882 */ /* 0x000fcc0000000000 */
[----:B------:R-:W-:Y:S01]  /*9510*/  UMOV UR6, UR4 ;  /* 0x0000000400067c82 */ /* 0x000fe20008000000 */
[----:B------:R-:W-:Y:S01]  /*9520*/  UIADD3 UR8, UR8, 0x600, URZ ;  /* 0x0000060008087890 */ /* 0x000fe2000fffe03f */
[----:B------:R-:W-:Y:S02]  /*9530*/  WARPGROUP.DEPBAR.LE gsb0, 0x0 ;  /* 0x00008000000079c5 */ /* 0x000fe40000010000 */
[----:B------:R-:W-:-:S06]  /*9540*/  WARPGROUP.ARRIVE ;  /* 0x00000000000079c5 */ /* 0x000fcc0000000000 */
[----:B------:R-:W-:Y:S01]  /*9550*/  QGMMA.64x192x32.F32.E4M3.E4M3 R24, R212, gdesc[UR4], R24, gsb0 ;  /* 0x02e00004d4187df3 */ /* 0x000fe20008000818 */
[----:B------:R-:W-:Y:S01]  /*9560*/  UMOV UR6, UR8 ;  /* 0x0000000800067c82 */ /* 0x000fe20008000000 */
[----:B------:R-:W-:Y:S01]  /*9570*/  UMOV UR7, 0xc0000010 ;  /* 0xc000001000077882 */ /* 0x000fe20000000000 */
[----:B------:R-:W3:Y:S04]  /*9580*/  SHFL.BFLY PT, R5, R6, 0x2, 0x1f ;  /* 0x0c401f0006057f89 */ /* 0x000ee800000e0000 */
[----:B------:R-:W4:Y:S01]  /*9590*/  SHFL.BFLY PT, R7, R8, 0x2, 0x1f ;  /* 0x0c401f0008077f89 */ /* 0x000f2200000e0000 */
[----:B---3--:R-:W-:Y:S01]  /*95a0*/  FADD.FTZ R5, R5, R6 ;  /* 0x0000000605057221 */ /* 0x008fe20000010000 */
[----:B----4-:R-:W-:-:S04]  /*95b0*/  FADD.FTZ R7, R7, R8 ;  /* 0x0000000807077221 */ /* 0x010fc80000010000 */
[----:B0-----:R-:W0:Y:S04]  /*95c0*/  SHFL.BFLY PT, R0, R5, 0x1, 0x1f ;  /* 0x0c201f0005007f89 */ /* 0x001e2800000e0000 */
[----:B-1----:R-:W1:Y:S01]  /*95d0*/  SHFL.BFLY PT, R2, R7, 0x1, 0x1f ;  /* 0x0c201f0007027f89 */ /* 0x002e6200000e0000 */
[----:B------:R-:W-:Y:S02]  /*95e0*/  IMAD.MOV.U32 R3, RZ, RZ, RZ ;  /* 0x000000ffff037224 */ /* 0x000fe400078e00ff */
[----:B0-----:R-:W-:Y:S01]  /*95f0*/  FADD.FTZ R9, R5, R0 ;  /* 0x0000000005097221 */ /* 0x001fe20000010000 */
[----:B-1----:R-:W-:-:S04]  /*9600*/  FADD.FTZ R10, R7, R2 ;  /* 0x00000002070a7221 */ /* 0x002fc80000010000 */
[C---:B------:R-:W-:Y:S01]  /*9610*/  FSETP.NE.FTZ.AND P1, PT, R9.reuse, RZ, PT ;  /* 0x000000ff0900720b */ /* 0x040fe20003f35000 */
[----:B------:R-:W-:Y:S01]  /*9620*/  FMUL.FTZ R11, R9, 0.00390625 ;  /* 0x3b800000090b7820 */ /* 0x000fe20000410000 */
[----:B------:R-:W-:-:S04]  /*9630*/  FMUL.FTZ R8, R10, 0.00390625 ;  /* 0x3b8000000a087820 */ /* 0x000fc80000410000 */
[----:B------:R-:W-:Y:S02]  /*9640*/  FSETP.NE.FTZ.AND P2, PT, R11, RZ, PT ;  /* 0x000000ff0b00720b */ /* 0x000fe40003f55000 */
[----:B------:R-:W-:-:S05]  /*9650*/  FSETP.NE.FTZ.AND P3, PT, R8, RZ, PT ;  /* 0x000000ff0800720b */ /* 0x000fca0003f75000 */
[----:B------:R-:W-:Y:S01]  /*9660*/  @P1 MUFU.RCP R3, R9 ;  /* 0x0000000900031308 */ /* 0x000fe20000001000 */
[----:B------:R-:W-:Y:S01]  /*9670*/  FSETP.NE.FTZ.AND P1, PT, R10, RZ, PT ;  /* 0x000000ff0a00720b */ /* 0x000fe20003f35000 */
[----:B------:R-:W-:-:S06]  /*9680*/  IMAD.MOV.U32 R7, RZ, RZ, RZ ;  /* 0x000000ffff077224 */ /* 0x000fcc00078e00ff */
[----:B------:R-:W0:Y:S01]  /*9690*/  @P2 MUFU.LG2 R6, R11 ;  /* 0x0000000b00062308 */ /* 0x000e220000000c00 */
[----:B------:R-:W-:Y:S02]  /*96a0*/  WARPGROUP.DEPBAR.LE gsb0, 0x0 ;  /* 0x00008000000079c5 */ /* 0x000fe40000010000 */
[----:B------:R-:W-:-:S06]  /*96b0*/  WARPGROUP.ARRIVE ;  /* 0x00000000000079c5 */ /* 0x000fcc0000000000 */
[----:B------:R-:W-:Y:S01]  /*96c0*/  QGMMA.64x192x32.F32.E4M3.E4M3 R24, R216, gdesc[UR4], R24, gsb0 ;  /* 0x02e00004d8187df3 */ /* 0x000fe20008000818 */
[----:B------:R-:W1:Y:S08]  /*96d0*/  @P3 MUFU.LG2 R8, R8 ;  /* 0x0000000800083308 */ /* 0x000e700000000c00 */
[----:B------:R-:W3:Y:S01]  /*96e0*/  @P1 MUFU.RCP R7, R10 ;  /* 0x0000000a00071308 */ /* 0x000ee20000001000 */
[----:B------:R-:W-:-:S02]  /*96f0*/  IMAD.U32 R5, RZ, RZ, UR53 ;  /* 0x00000035ff057e24 */ /* 0x000fc4000f8e00ff */
[----:B------:R-:W-:Y:S02]  /*9700*/  IMAD.U32 R12, RZ, RZ, UR53 ;  /* 0x00000035ff0c7e24 */ /* 0x000fe4000f8e00ff */
[----:B0-----:R-:W-:Y:S01]  /*9710*/  @P2 FMUL.FTZ R6, R6, 0.69314718246459960938 ;  /* 0x3f31721806062820 */ /* 0x001fe20000410000 */
[----:B------:R-:W-:Y:S01]  /*9720*/  @P2 FMUL.FTZ R5, R5, 0.69314718246459960938 ;  /* 0x3f31721805052820 */ /* 0x000fe20000410000 */
[----:B------:R-:W-:Y:S01]  /*9730*/  @P3 FMUL.FTZ R12, R12, 0.69314718246459960938 ;  /* 0x3f3172180c0c3820 */ /* 0x000fe20000410000 */
[----:B-1----:R-:W-:Y:S01]  /*9740*/  @P3 FMUL.FTZ R9, R8, 0.69314718246459960938 ;  /* 0x3f31721808093820 */ /* 0x002fe20000410000 */
[----:B------:R-:W-:Y:S01]  /*9750*/  IMAD.MOV.U32 R2, RZ, RZ, -0x800000 ;  /* 0xff800000ff027424 */ /* 0x000fe200078e00ff */
[----:B------:R-:W-:Y:S01]  /*9760*/  MOV R0, 0xff800000 ;  /* 0xff80000000007802 */ /* 0x000fe20000000f00 */
[----:B--2---:R-:W-:Y:S01]  /*9770*/  FMUL.FTZ R3, R3, R4 ;  /* 0x0000000403037220 */ /* 0x004fe20000410000 */
[----:B------:R-:W-:Y:S01]  /*9780*/  @P2 FFMA.FTZ R2, R5, R122, R6 ;  /* 0x0000007a05022223 */ /* 0x000fe20000010006 */
[----:B------:R-:W-:Y:S01]  /*9790*/  @P3 FFMA.FTZ R0, R12, R120, R9 ;  /* 0x000000780c003223 */ /* 0x000fe20000010009 */
[----:B---3--:R-:W-:Y:S01]  /*97a0*/  FMUL.FTZ R4, R7, R4 ;  /* 0x0000000407047220 */ /* 0x008fe20000410000 */
[----:B------:R-:W-:-:S02]  /*97b0*/  WARPGROUP.DEPBAR.LE gsb0, 0x0 ;  /* 0x00008000000079c5 */ /* 0x000fc40000010000 */
[----:B------:R-:W-:Y:S05]  /*97c0*/  @!P0 BRA `(.L_x_34) ;  /* 0x0000000000048947 */ /* 0x000fea0003800000 */
[----:B------:R-:W-:Y:S01]  /*97d0*/  BPT.TRAP 0x1 ;  /* 0x000000040000795c */ /* 0x000fe20000300000 */
.L_x_34:
[----:B------:R-:W-:Y:S01]  /*97e0*/  UIADD3 UR4, UR9, 0x33460, URZ ;  /* 0x0003346009047890 */ /* 0x000fe2000fffe03f */
[-C--:B------:R-:W-:Y:S01]  /*97f0*/  FMUL.FTZ R11, R40, R3.reuse ;  /* 0x00000003280b7220 */ /* 0x080fe20000410000 */
[-C--:B------:R-:W-:Y:S01]  /*9800*/  FMUL.FTZ R15, R48, R3.reuse ;  /* 0x00000003300f7220 */ /* 0x080fe20000410000 */
[-C--:B------:R-:W-:Y:S01]  /*9810*/  FMUL.FTZ R9, R24, R3.reuse ;  /* 0x0000000318097220 */ /* 0x080fe20000410000 */
[----:B------:R-:W-:Y:S01]  /*9820*/  UPRMT UR4, UR51, 0x654, UR4 ;  /* 0x0000065433047896 */ /* 0x000fe20008000004 */
        /* <DEDUP_REMOVED lines=8> */
[----:B------:R-:W-:Y:S01]  /*98b0*/  SYNCS.ARRIVE.TRANS64.RED.A1T0 RZ, [UR4], RZ ;  /* 0x000000ffffff79a7 */ /* 0x000fe20008100404 */
        /* <DEDUP_REMOVED lines=79> */
[----:B------:R-:W-:Y:S01]  /*9db0*/  PLOP3.LUT P0, PT, PT, PT, PT, 0x8, 0x0 ;  /* 0x000000000000781c */ /* 0x000fe20003f0e170 */
[-C--:B------:R-:W-:Y:S01]  /*9dc0*/  FMUL.FTZ R51, R102, R4.reuse ;  /* 0x0000000466337220 */ /* 0x080fe20000410000 */
[-C--:B------:R-:W-:Y:S01]  /*9dd0*/  FMUL.FTZ R99, R99, R4.reuse ;  /* 0x0000000463637220 */ /* 0x080fe20000410000 */
[-C--:B------:R-:W-:Y:S01]  /*9de0*/  FMUL.FTZ R110, R110, R4.reuse ;  /* 0x000000046e6e7220 */ /* 0x080fe20000410000 */
[-C--:B------:R-:W-:Y:S01]  /*9df0*/  FMUL.FTZ R116, R107, R4.reuse ;  /* 0x000000046b747220 */ /* 0x080fe20000410000 */
[-C--:B------:R-:W-:Y:S01]  /*9e00*/  FMUL.FTZ R118, R118, R4.reuse ;  /* 0x0000000476767220 */ /* 0x080fe20000410000 */
[----:B------:R-:W-:-:S07]  /*9e10*/  FMUL.FTZ R115, R115, R4 ;  /* 0x0000000473737220 */ /* 0x000fce0000410000 */
.L_x_10:
[----:B------:R-:W-:Y:S05]  /*9e20*/  @P0 BRA `(.L_x_35) ;  /* 0x0000002c006c0947 */ /* 0x000fea0003800000 */
[----:B------:R-:W0:Y:S01]  /*9e30*/  S2R R67, SR_TID.X ;  /* 0x0000000000437919 */ /* 0x000e220000002100 */
[----:B------:R-:W-:Y:S01]  /*9e40*/  ULDC.64 UR4, c[0x4][0x38] ;  /* 0x01000e0000047ab9 */ /* 0x000fe20000000a00 */
[----:B------:R-:W1:Y:S01]  /*9e50*/  LDC R113, c[0x0][0xbe8] ;  /* 0x0002fa00ff717b82 */ /* 0x000e620000000800 */
[----:B------:R-:W-:Y:S01]  /*9e60*/  ULDC.64 UR8, c[0x0][0xbd0] ;  /* 0x0002f40000087ab9 */ /* 0x000fe20000000a00 */
[----:B------:R-:W-:Y:S01]  /*9e70*/  USHF.R.S32.HI UR7, URZ, 0x1f, UR50 ;  /* 0x0000001f3f077899 */ /* 0x000fe20008011432 */
[----:B------:R-:W-:Y:S01]  /*9e80*/  ULDC.64 UR10, c[0x0][0xb38] ;  /* 0x0002ce00000a7ab9 */ /* 0x000fe20000000a00 */
[----:B0-----:R-:W-:-:S05]  /*9e90*/  IMAD.SHL.U32 R3, R67, 0x4, RZ ;  /* 0x0000000443037824 */ /* 0x001fca00078e00ff */
[----:B------:R-:W-:Y:S01]  /*9ea0*/  LOP3.LUT R3, R3, 0xc, RZ, 0xc0, !PT ;  /* 0x0000000c03037812 */ /* 0x000fe200078ec0ff */
[----:B------:R-:W-:Y:S03]  /*9eb0*/  BAR.SYNC.DEFER_BLOCKING 0x1, 0x100 ;  /* 0x0044000000007b1d */ /* 0x000fe60000010000 */
[----:B------:R-:W-:-:S05]  /*9ec0*/  IADD3 R4, P0, R3, UR4, RZ ;  /* 0x0000000403047c10 */ /* 0x000fca000ff1e0ff */
[----:B------:R-:W-:-:S05]  /*9ed0*/  IMAD.X R5, RZ, RZ, UR5, P0 ;  /* 0x00000005ff057e24 */ /* 0x000fca00080e06ff */
[----:B------:R0:W2:Y:S01]  /*9ee0*/  LDG.E.CONSTANT R3, desc[UR54][R4.64] ;  /* 0x0000003604037981 */ /* 0x0000a2000c1e9900 */
[----:B------:R-:W-:Y:S01]  /*9ef0*/  LOP3.LUT P0, R8, R67, 0x3, RZ, 0xc0, !PT ;  /* 0x0000000343087812 */ /* 0x000fe2000780c0ff */
[----:B------:R-:W-:Y:S01]  /*9f00*/  UIMAD.WIDE.U32 UR4, UR50, UR8, URZ ;  /* 0x00000008320472a5 */ /* 0x000fe2000f8e003f */
[----:B-1----:R-:W-:Y:S01]  /*9f10*/  ISETP.NE.AND P2, PT, R113, 0x1, PT ;  /* 0x000000017100780c */ /* 0x002fe20003f45270 */
[----:B------:R-:W-:Y:S01]  /*9f20*/  UIMAD UR6, UR7, UR8, URZ ;  /* 0x00000008070672a4 */ /* 0x000fe2000f8e023f */
[----:B------:R-:W-:Y:S01]  /*9f30*/  ISETP.EQ.OR P0, PT, R8, 0x3, !P0 ;  /* 0x000000030800780c */ /* 0x000fe20004702670 */
[----:B------:R-:W-:Y:S01]  /*9f40*/  UIMAD UR8, UR7, UR10, URZ ;  /* 0x0000000a070872a4 */ /* 0x000fe2000f8e023f */
[----:B------:R-:W-:Y:S01]  /*9f50*/  BSSY B0, `(.L_x_36) ;  /* 0x000021e000007945 */ /* 0x000fe20003800000 */
[----:B------:R-:W-:Y:S01]  /*9f60*/  UIMAD UR9, UR50, UR9, UR6 ;  /* 0x00000009320972a4 */ /* 0x000fe2000f8e0206 */
[----:B------:R-:W-:Y:S01]  /*9f70*/  SEL R38, R19, R22, P0 ;  /* 0x0000001613267207 */ /* 0x000fe20000000000 */
[----:B------:R-:W-:Y:S01]  /*9f80*/  UIMAD.WIDE.U32 UR6, UR50, UR10, URZ ;  /* 0x0000000a320672a5 */ /* 0x000fe2000f8e003f */
[----:B------:R-:W-:Y:S01]  /*9f90*/  SEL R19, R22, R19, P0 ;  /* 0x0000001316137207 */ /* 0x000fe20000000000 */
[----:B------:R-:W-:Y:S01]  /*9fa0*/  UIADD3 UR9, UR5, UR9, URZ ;  /* 0x0000000905097290 */ /* 0x000fe2000fffe03f */
[----:B------:R-:W-:Y:S01]  /*9fb0*/  SEL R176, R121, R60, P0 ;  /* 0x0000003c79b07207 */ /* 0x000fe20000000000 */
[----:B------:R-:W-:Y:S01]  /*9fc0*/  UIMAD UR8, UR50, UR11, UR8 ;  /* 0x0000000b320872a4 */ /* 0x000fe2000f8e0208 */
[----:B------:R-:W-:-:S02]  /*9fd0*/  SEL R22, R60, R121, P0 ;  /* 0x000000793c167207 */ /* 0x000fc40000000000 */
[----:B------:R-:W-:Y:S01]  /*9fe0*/  SEL R146, R46, R47, P0 ;  /* 0x0000002f2e927207 */ /* 0x000fe20000000000 */
[----:B------:R-:W-:Y:S01]  /*9ff0*/  UIADD3 UR8, UR7, UR8, URZ ;  /* 0x0000000807087290 */ /* 0x000fe2000fffe03f */
[----:B------:R-:W-:Y:S01]  /*a000*/  SEL R60, R47, R46, P0 ;  /* 0x0000002e2f3c7207 */ /* 0x000fe20000000000 */
[----:B------:R-:W-:Y:S01]  /*a010*/  VIADD R46, R67, 0xffffff80 ;  /* 0xffffff80432e7836 */ /* 0x000fe20000000000 */
[----:B------:R-:W-:Y:S02]  /*a020*/  SEL R148, R56, R7, P0 ;  /* 0x0000000738947207 */ /* 0x000fe40000000000 */
[----:B------:R-:W-:Y:S02]  /*a030*/  SEL R56, R7, R56, P0 ;  /* 0x0000003807387207 */ /* 0x000fe40000000000 */
[----:B0-----:R-:W-:Y:S02]  /*a040*/  SHF.R.S32.HI R5, RZ, 0x1f, R46 ;  /* 0x0000001fff057819 */ /* 0x001fe4000001142e */
[----:B------:R-:W-:-:S02]  /*a050*/  SEL R8, R9, R10, P0 ;  /* 0x0000000a09087207 */ /* 0x000fc40000000000 */
[----:B------:R-:W-:Y:S02]  /*a060*/  LEA.HI R4, R5, R46, RZ, 0x7 ;  /* 0x0000002e05047211 */ /* 0x000fe400078f38ff */
[----:B------:R-:W-:Y:S02]  /*a070*/  SEL R9, R10, R9, P0 ;  /* 0x000000090a097207 */ /* 0x000fe40000000000 */
[----:B------:R-:W-:Y:S02]  /*a080*/  LOP3.LUT R7, R4, 0xffffff80, RZ, 0xc0, !PT ;  /* 0xffffff8004077812 */ /* 0x000fe400078ec0ff */
[----:B------:R-:W-:Y:S02]  /*a090*/  SEL R10, R12, R33, P0 ;  /* 0x000000210c0a7207 */ /* 0x000fe40000000000 */
[----:B------:R-:W-:Y:S02]  /*a0a0*/  SEL R36, R11, R24, P0 ;  /* 0x000000180b247207 */ /* 0x000fe40000000000 */
[----:B------:R-:W-:-:S02]  /*a0b0*/  SEL R16, R24, R11, P0 ;  /* 0x0000000b18107207 */ /* 0x000fc40000000000 */
[----:B------:R-:W-:Y:S02]  /*a0c0*/  SEL R178, R25, R122, P0 ;  /* 0x0000007a19b27207 */ /* 0x000fe40000000000 */
[----:B------:R-:W-:Y:S02]  /*a0d0*/  SEL R12, R33, R12, P0 ;  /* 0x0000000c210c7207 */ /* 0x000fe40000000000 */
[----:B------:R-:W-:Y:S02]  /*a0e0*/  SEL R25, R122, R25, P0 ;  /* 0x000000197a197207 */ /* 0x000fe40000000000 */
[----:B------:R-:W-:Y:S02]  /*a0f0*/  SHF.R.S32.HI R11, RZ, 0x7, R4 ;  /* 0x00000007ff0b7819 */ /* 0x000fe40000011404 */
[----:B------:R-:W-:Y:S02]  /*a100*/  SEL R122, R96, R97, P0 ;  /* 0x00000061607a7207 */ /* 0x000fe40000000000 */
[----:B------:R-:W-:Y:S01]  /*a110*/  SEL R33, R97, R96, P0 ;  /* 0x0000006061217207 */ /* 0x000fe20000000000 */
[----:B------:R-:W-:Y:S01]  /*a120*/  IMAD.IADD R96, R46, 0x1, -R7 ;  /* 0x000000012e607824 */ /* 0x000fe200078e0a07 */
[----:B------:R-:W-:-:S02]  /*a130*/  LEA.HI R5, R5, R46, RZ, 0x2 ;  /* 0x0000002e05057211 */ /* 0x000fc400078f10ff */
[----:B------:R-:W-:Y:S02]  /*a140*/  LEA.HI R4, R4, R11, RZ, 0x1 ;  /* 0x0000000b04047211 */ /* 0x000fe400078f08ff */
[----:B------:R-:W-:Y:S02]  /*a150*/  LOP3.LUT R7, R5, 0xfffffffc, RZ, 0xc0, !PT ;  /* 0xfffffffc05077812 */ /* 0x000fe400078ec0ff */
[----:B------:R-:W-:Y:S02]  /*a160*/  SEL R140, R29, R64, P0 ;  /* 0x000000401d8c7207 */ /* 0x000fe40000000000 */
[----:B------:R-:W-:Y:S02]  /*a170*/  SEL R59, R64, R29, P0 ;  /* 0x0000001d403b7207 */ /* 0x000fe40000000000 */
[----:B------:R-:W-:Y:S02]  /*a180*/  SHF.R.S32.HI R29, RZ, 0x1f, R96 ;  /* 0x0000001fff1d7819 */ /* 0x000fe40000011460 */
[----:B------:R-:W-:-:S02]  /*a190*/  SEL R28, R17, R20, P0 ;  /* 0x00000014111c7207 */ /* 0x000fc40000000000 */
[----:B------:R-:W-:Y:S02]  /*a1a0*/  SEL R144, R57, R52, P0 ;  /* 0x0000003439907207 */ /* 0x000fe40000000000 */
[----:B------:R-:W-:Y:S02]  /*a1b0*/  LOP3.LUT R4, R4, 0x3fffffe, RZ, 0xc0, !PT ;  /* 0x03fffffe04047812 */ /* 0x000fe400078ec0ff */
[----:B------:R-:W-:Y:S02]  /*a1c0*/  SEL R17, R20, R17, P0 ;  /* 0x0000001114117207 */ /* 0x000fe40000000000 */
[----:B------:R-:W-:Y:S01]  /*a1d0*/  SEL R42, R15, R40, P0 ;  /* 0x000000280f2a7207 */ /* 0x000fe20000000000 */
[----:B------:R-:W-:Y:S01]  /*a1e0*/  IMAD.IADD R11, R11, 0x1, -R4 ;  /* 0x000000010b0b7824 */ /* 0x000fe200078e0a04 */
[----:B------:R-:W-:Y:S01]  /*a1f0*/  SEL R18, R40, R15, P0 ;  /* 0x0000000f28127207 */ /* 0x000fe20000000000 */
[----:B------:R-:W-:Y:S01]  /*a200*/  IMAD.IADD R15, R46, 0x1, -R7 ;  /* 0x000000012e0f7824 */ /* 0x000fe200078e0a07 */
[----:B------:R-:W-:Y:S01]  /*a210*/  SEL R57, R52, R57, P0 ;  /* 0x0000003934397207 */ /* 0x000fe20000000000 */
[----:B------:R-:W-:Y:S01]  /*a220*/  IMAD.U32 R7, RZ, RZ, UR5 ;  /* 0x00000005ff077e24 */ /* 0x000fe2000f8e00ff */
[----:B------:R-:W-:Y:S01]  /*a230*/  SEL R180, R37, R44, P0 ;  /* 0x0000002c25b47207 */ /* 0x000fe20000000000 */
[----:B------:R-:W-:Y:S01]  /*a240*/  IMAD.U32 R7, RZ, RZ, UR9 ;  /* 0x00000009ff077e24 */ /* 0x000fe2000f8e00ff */
[----:B------:R-:W-:-:S02]  /*a250*/  SEL R20, R44, R37, P0 ;  /* 0x000000252c147207 */ /* 0x000fc40000000000 */
[----:B------:R-:W-:Y:S02]  /*a260*/  SEL R142, R54, R55, P0 ;  /* 0x00000037368e7207 */ /* 0x000fe40000000000 */
[----:B------:R-:W-:Y:S02]  /*a270*/  SEL R106, R55, R54, P0 ;  /* 0x00000036376a7207 */ /* 0x000fe40000000000 */
[----:B------:R-:W-:Y:S02]  /*a280*/  SEL R138, R62, R63, P0 ;  /* 0x0000003f3e8a7207 */ /* 0x000fe40000000000 */
[----:B------:R-:W-:Y:S02]  /*a290*/  SEL R52, R63, R62, P0 ;  /* 0x0000003e3f347207 */ /* 0x000fe40000000000 */
[----:B------:R-:W-:Y:S02]  /*a2a0*/  SEL R184, R21, R32, P0 ;  /* 0x0000002015b87207 */ /* 0x000fe40000000000 */
[----:B------:R-:W-:-:S02]  /*a2b0*/  SEL R54, R31, R68, P0 ;  /* 0x000000441f367207 */ /* 0x000fc40000000000 */
[----:B------:R-:W-:Y:S02]  /*a2c0*/  SEL R62, R68, R31, P0 ;  /* 0x0000001f443e7207 */ /* 0x000fe40000000000 */
[----:B------:R-:W-:Y:S01]  /*a2d0*/  LEA.HI R37, R29, R96, RZ, 0x2 ;  /* 0x000000601d257211 */ /* 0x000fe200078f10ff */
[----:B------:R-:W0:Y:S01]  /*a2e0*/  S2R R31, SR_CTAID.X ;  /* 0x00000000001f7919 */ /* 0x000e220000002500 */
[----:B------:R-:W-:Y:S02]  /*a2f0*/  SEL R21, R32, R21, P0 ;  /* 0x0000001520157207 */ /* 0x000fe40000000000 */
[----:B------:R-:W-:Y:S02]  /*a300*/  SEL R14, R13, R6, P0 ;  /* 0x000000060d0e7207 */ /* 0x000fe40000000000 */
[----:B------:R-:W-:Y:S02]  /*a310*/  SEL R170, R84, R85, P0 ;  /* 0x0000005554aa7207 */ /* 0x000fe40000000000 */
[----:B------:R-:W-:-:S02]  /*a320*/  SEL R32, R85, R84, P0 ;  /* 0x0000005455207207 */ /* 0x000fc40000000000 */
[----:B------:R-:W-:Y:S02]  /*a330*/  SEL R13, R6, R13, P0 ;  /* 0x0000000d060d7207 */ /* 0x000fe40000000000 */
[----:B------:R-:W-:Y:S02]  /*a340*/  SEL R64, R82, R83, P0 ;  /* 0x0000005352407207 */ /* 0x000fe40000000000 */
[----:B------:R-:W-:Y:S02]  /*a350*/  SEL R91, R83, R82, P0 ;  /* 0x00000052535b7207 */ /* 0x000fe40000000000 */
[----:B------:R-:W-:Y:S02]  /*a360*/  SEL R128, R94, R95, P0 ;  /* 0x0000005f5e807207 */ /* 0x000fe40000000000 */
[----:B------:R-:W-:Y:S02]  /*a370*/  SEL R85, R95, R94, P0 ;  /* 0x0000005e5f557207 */ /* 0x000fe40000000000 */
[----:B------:R-:W-:-:S02]  /*a380*/  LEA.HI R4, R29, R96, RZ, 0x5 ;  /* 0x000000601d047211 */ /* 0x000fc400078f28ff */
[----:B------:R-:W-:Y:S02]  /*a390*/  SEL R172, R69, R72, P0 ;  /* 0x0000004845ac7207 */ /* 0x000fe40000000000 */
[----:B------:R-:W-:Y:S02]  /*a3a0*/  SEL R24, R72, R69, P0 ;  /* 0x0000004548187207 */ /* 0x000fe40000000000 */
[----:B------:R-:W-:Y:S02]  /*a3b0*/  SEL R94, R65, R116, P0 ;  /* 0x00000074415e7207 */ /* 0x000fe40000000000 */
[----:B------:R-:W-:Y:S02]  /*a3c0*/  SEL R83, R116, R65, P0 ;  /* 0x0000004174537207 */ /* 0x000fe40000000000 */
[--C-:B------:R-:W-:Y:S02]  /*a3d0*/  SHF.R.S32.HI R5, RZ, 0x2, R37.reuse ;  /* 0x00000002ff057819 */ /* 0x100fe40000011425 */
[----:B------:R-:W-:-:S02]  /*a3e0*/  SHF.R.S32.HI R6, RZ, 0x1f, R37 ;  /* 0x0000001fff067819 */ /* 0x000fc40000011425 */
[----:B------:R-:W-:Y:S02]  /*a3f0*/  LEA.HI R29, R15, R15, RZ, 0x1 ;  /* 0x0000000f0f1d7211 */ /* 0x000fe400078f08ff */
[----:B------:R-:W-:Y:S02]  /*a400*/  SEL R166, R88, R89, P0 ;  /* 0x0000005958a67207 */ /* 0x000fe40000000000 */
[----:B------:R-:W-:Y:S02]  /*a410*/  SEL R30, R89, R88, P0 ;  /* 0x00000058591e7207 */ /* 0x000fe40000000000 */
[----:B------:R-:W-:Y:S02]  /*a420*/  SEL R72, R118, R119, P0 ;  /* 0x0000007776487207 */ /* 0x000fe40000000000 */
[----:B------:R-:W-:Y:S02]  /*a430*/  SEL R154, R53, R48, P0 ;  /* 0x00000030359a7207 */ /* 0x000fe40000000000 */
[----:B------:R-:W-:-:S02]  /*a440*/  SEL R88, R119, R118, P0 ;  /* 0x0000007677587207 */ /* 0x000fc40000000000 */
[----:B------:R-:W-:Y:S02]  /*a450*/  SEL R53, R48, R53, P0 ;  /* 0x0000003530357207 */ /* 0x000fe40000000000 */
[----:B------:R-:W-:Y:S02]  /*a460*/  SEL R136, R70, R71, P0 ;  /* 0x0000004746887207 */ /* 0x000fe40000000000 */
[----:B------:R-:W-:Y:S02]  /*a470*/  SEL R102, R71, R70, P0 ;  /* 0x0000004647667207 */ /* 0x000fe40000000000 */
[----:B------:R-:W-:Y:S02]  /*a480*/  LEA.HI R6, R6, R5, RZ, 0x3 ;  /* 0x0000000506067211 */ /* 0x000fe400078f18ff */
[----:B------:R-:W-:Y:S02]  /*a490*/  LOP3.LUT R48, R29, 0x1ffffffe, RZ, 0xc0, !PT ;  /* 0x1ffffffe1d307812 */ /* 0x000fe400078ec0ff */
[----:B------:R-:W-:-:S02]  /*a4a0*/  SEL R68, R98, R99, P0 ;  /* 0x0000006362447207 */ /* 0x000fc40000000000 */
[----:B------:R-:W-:Y:S01]  /*a4b0*/  SEL R82, R99, R98, P0 ;  /* 0x0000006263527207 */ /* 0x000fe20000000000 */
[----:B------:R-:W-:Y:S01]  /*a4c0*/  IMAD.IADD R48, R15, 0x1, -R48 ;  /* 0x000000010f307824 */ /* 0x000fe200078e0a30 */
[----:B------:R-:W-:Y:S02]  /*a4d0*/  SEL R70, R51, R104, P0 ;  /* 0x0000006833467207 */ /* 0x000fe40000000000 */
[----:B------:R-:W-:Y:S02]  /*a4e0*/  SEL R182, R23, R120, P0 ;  /* 0x0000007817b67207 */ /* 0x000fe40000000000 */
[----:B------:R-:W-:Y:S02]  /*a4f0*/  SEL R174, R76, R77, P0 ;  /* 0x0000004d4cae7207 */ /* 0x000fe40000000000 */
[----:B------:R-:W-:Y:S02]  /*a500*/  SEL R27, R77, R76, P0 ;  /* 0x0000004c4d1b7207 */ /* 0x000fe40000000000 */
[----:B------:R-:W-:-:S02]  /*a510*/  SEL R132, R74, R75, P0 ;  /* 0x0000004b4a847207 */ /* 0x000fc40000000000 */
[----:B------:R-:W-:Y:S02]  /*a520*/  SEL R97, R75, R74, P0 ;  /* 0x0000004a4b617207 */ /* 0x000fe40000000000 */
[----:B------:R-:W-:Y:S02]  /*a530*/  LOP3.LUT R6, R6, 0xfffffff8, RZ, 0xc0, !PT ;  /* 0xfffffff806067812 */ /* 0x000fe400078ec0ff */
[----:B------:R-:W-:Y:S02]  /*a540*/  SEL R23, R120, R23, P0 ;  /* 0x0000001778177207 */ /* 0x000fe40000000000 */
[----:B------:R-:W-:Y:S01]  /*a550*/  SEL R120, R92, R93, P0 ;  /* 0x0000005d5c787207 */ /* 0x000fe20000000000 */
[----:B------:R-:W-:Y:S01]  /*a560*/  IMAD.IADD R5, R5, 0x1, -R6 ;  /* 0x0000000105057824 */ /* 0x000fe200078e0a06 */
        /* <DEDUP_REMOVED lines=8> */
[----:B------:R-:W-:Y:S01]  /*a5f0*/  IMAD R46, R4, 0x10, R5 ;  /* 0x00000010042e7824 */ /* 0x000fe200078e0205 */
[----:B------:R-:W-:Y:S01]  /*a600*/  SEL R152, R45, R50, P0 ;  /* 0x000000322d987207 */ /* 0x000fe20000000000 */
[----:B------:R-:W-:Y:S01]  /*a610*/  IMAD.U32 R5, RZ, RZ, UR7 ;  /* 0x00000007ff057e24 */ /* 0x000fe2000f8e00ff */
        /* <DEDUP_REMOVED lines=9> */
[----:B0-----:R-:W-:Y:S01]  /*a6b0*/  IMAD R48, R31, 0x80, R48 ;  /* 0x000000801f307824 */ /* 0x001fe200078e0230 */
[----:B------:R-:W-:Y:S01]  /*a6c0*/  SEL R160, R123, R112, P0 ;  /* 0x000000707ba07207 */ /* 0x000fe20000000000 */
[----:B------:R-:W-:Y:S01]  /*a6d0*/  ULDC.64 UR6, c[0x0][0xb48] ;  /* 0x0002d20000067ab9 */ /* 0x000fe20000000a00 */
[----:B------:R-:W-:Y:S01]  /*a6e0*/  SEL R35, R112, R123, P0 ;  /* 0x0000007b70237207 */ /* 0x000fe20000000000 */
[----:B------:R-:W-:Y:S01]  /*a6f0*/  ULDC.64 UR8, c[0x0][0xb28] ;  /* 0x0002ca0000087ab9 */ /* 0x000fe20000000a00 */
[----:B------:R-:W-:-:S02]  /*a700*/  SEL R156, R124, R41, P0 ;  /* 0x000000297c9c7207 */ /* 0x000fc40000000000 */
[----:B------:R-:W-:Y:S02]  /*a710*/  SEL R158, R49, R126, P0 ;  /* 0x0000007e319e7207 */ /* 0x000fe40000000000 */
[----:B------:R-:W-:Y:S02]  /*a720*/  SEL R40, R101, R100, P0 ;  /* 0x0000006465287207 */ /* 0x000fe40000000000 */
[----:B------:R-:W-:Y:S02]  /*a730*/  SEL R41, R41, R124, P0 ;  /* 0x0000007c29297207 */ /* 0x000fe40000000000 */
[----:B------:R-:W-:Y:S02]  /*a740*/  SEL R49, R126, R49, P0 ;  /* 0x000000317e317207 */ /* 0x000fe40000000000 */
[----:B------:R-:W-:Y:S02]  /*a750*/  LOP3.LUT R37, R37, 0x7ffffffc, RZ, 0xc0, !PT ;  /* 0x7ffffffc25257812 */ /* 0x000fe400078ec0ff */
[----:B------:R-:W-:Y:S01]  /*a760*/  SEL R164, R100, R101, P0 ;  /* 0x0000006564a47207 */ /* 0x000fe20000000000 */
[----:B------:R-:W-:Y:S01]  /*a770*/  IMAD R100, R31, 0x80, R11 ;  /* 0x000000801f647824 */ /* 0x000fe200078e020b */
[----:B------:R-:W-:-:S02]  /*a780*/  SEL R162, R108, R109, P0 ;  /* 0x0000006d6ca27207 */ /* 0x000fc40000000000 */
[----:B------:R-:W-:Y:S02]  /*a790*/  SEL R150, R58, R39, P0 ;  /* 0x000000273a967207 */ /* 0x000fe40000000000 */
[----:B------:R-:W-:Y:S02]  /*a7a0*/  SEL R126, R90, R43, P0 ;  /* 0x0000002b5a7e7207 */ /* 0x000fe40000000000 */
[----:B------:R-:W-:Y:S02]  /*a7b0*/  SEL R124, R110, R111, P0 ;  /* 0x0000006f6e7c7207 */ /* 0x000fe40000000000 */
[----:B------:R-:W-:Y:S02]  /*a7c0*/  LOP3.LUT P1, RZ, R96, 0x3, RZ, 0xc0, !PT ;  /* 0x0000000360ff7812 */ /* 0x000fe4000782c0ff */
[----:B------:R-:W-:Y:S02]  /*a7d0*/  SEL R44, R109, R108, P0 ;  /* 0x0000006c6d2c7207 */ /* 0x000fe40000000000 */
[----:B------:R-:W-:-:S02]  /*a7e0*/  SEL R58, R39, R58, P0 ;  /* 0x0000003a273a7207 */ /* 0x000fc40000000000 */
[----:B------:R-:W-:Y:S02]  /*a7f0*/  SEL R90, R43, R90, P0 ;  /* 0x0000005a2b5a7207 */ /* 0x000fe40000000000 */
[----:B------:R-:W-:Y:S02]  /*a800*/  SEL R81, R104, R51, P0 ;  /* 0x0000003368517207 */ /* 0x000fe40000000000 */
[----:B------:R-:W-:Y:S02]  /*a810*/  SEL R79, R111, R110, P0 ;  /* 0x0000006e6f4f7207 */ /* 0x000fe40000000000 */
[----:B------:R-:W-:Y:S02]  /*a820*/  IADD3 R96, R96, -R37, RZ ;  /* 0x8000002560607210 */ /* 0x000fe40007ffe0ff */
[----:B------:R-:W-:Y:S01]  /*a830*/  MOV R6, UR4 ;  /* 0x0000000400067c02 */ /* 0x000fe20008000f00 */
[----:B------:R-:W0:Y:S02]  /*a840*/  S2UR UR4, SR_CTAID.Y ;  /* 0x00000000000479c3 */ /* 0x000e240000002600 */
[----:B------:R-:W-:Y:S01]  /*a850*/  IMAD.SHL.U32 R96, R96, 0x2, RZ ;  /* 0x0000000260607824 */ /* 0x000fe200078e00ff */
[----:B--2---:R-:W-:Y:S01]  /*a860*/  LOP3.LUT R65, R3, 0x2, RZ, 0x3c, !PT ;  /* 0x0000000203417812 */ /* 0x004fe200078e3cff */
[----:B------:R-:W-:Y:S04]  /*a870*/  SHFL.IDX PT, R72, R72, R3, 0x1c1f ;  /* 0x001c1f0348487589 */ /* 0x000fe800000e0000 */
[----:B------:R-:W-:Y:S04]  /*a880*/  SHFL.IDX PT, R99, R9, R65, 0x1c1f ;  /* 0x001c1f4109637589 */ /* 0x000fe800000e0000 */
[----:B------:R-:W-:Y:S04]  /*a890*/  SHFL.IDX PT, R9, R88, R65, 0x1c1f ;  /* 0x001c1f4158097589 */ /* 0x000fe800000e0000 */
[----:B------:R-:W-:Y:S04]  /*a8a0*/  SHFL.IDX PT, R63, R14, R3, 0x1c1f ;  /* 0x001c1f030e3f7589 */ /* 0x000fe800000e0000 */
[----:B------:R-:W-:Y:S04]  /*a8b0*/  SHFL.IDX PT, R98, R8, R3, 0x1c1f ;  /* 0x001c1f0308627589 */ /* 0x000fe800000e0000 */
[----:B------:R-:W-:Y:S04]  /*a8c0*/  SHFL.IDX PT, R76, R36, R3, 0x1c1f ;  /* 0x001c1f03244c7589 */ /* 0x000fe800000e0000 */
[----:B------:R-:W-:Y:S04]  /*a8d0*/  SHFL.IDX PT, R67, R38, R3, 0x1c1f ;  /* 0x001c1f0326437589 */ /* 0x000fe800000e0000 */
[----:B------:R-:W-:Y:S04]  /*a8e0*/  SHFL.IDX PT, R74, R42, R3, 0x1c1f ;  /* 0x001c1f032a4a7589 */ /* 0x000fe800000e0000 */
[----:B------:R-:W1:Y:S04]  /*a8f0*/  SHFL.IDX PT, R77, R16, R65, 0x1c1f ;  /* 0x001c1f41104d7589 */ /* 0x000e6800000e0000 */
[----:B------:R-:W-:Y:S04]  /*a900*/  SHFL.IDX PT, R75, R18, R65, 0x1c1f ;  /* 0x001c1f41124b7589 */ /* 0x000fe800000e0000 */
[----:B------:R-:W-:Y:S04]  /*a910*/  SHFL.IDX PT, R38, R64, R3, 0x1c1f ;  /* 0x001c1f0340267589 */ /* 0x000fe800000e0000 */
[----:B------:R-:W-:Y:S04]  /*a920*/  SHFL.IDX PT, R15, R68, R3, 0x1c1f ;  /* 0x001c1f03440f7589 */ /* 0x000fe800000e0000 */
[----:B------:R-:W-:Y:S04]  /*a930*/  SHFL.IDX PT, R14, R70, R3, 0x1c1f ;  /* 0x001c1f03460e7589 */ /* 0x000fe800000e0000 */
[----:B------:R-:W-:Y:S04]  /*a940*/  SHFL.IDX PT, R69, R184, R3, 0x1c1f ;  /* 0x001c1f03b8457589 */ /* 0x000fe800000e0000 */
[----:B------:R-:W2:Y:S01]  /*a950*/  SHFL.IDX PT, R64, R13, R65, 0x1c1f ;  /* 0x001c1f410d407589 */ /* 0x000ea200000e0000 */
[----:B-1----:R-:W-:-:S02]  /*a960*/  SEL R88, R76, R77, P0 ;  /* 0x0000004d4c587207 */ /* 0x002fc40000000000 */
[----:B------:R-:W-:Y:S01]  /*a970*/  SEL R76, R77, R76, P0 ;  /* 0x0000004c4d4c7207 */ /* 0x000fe20000000000 */
[----:B------:R-:W1:Y:S04]  /*a980*/  SHFL.IDX PT, R68, R19, R65, 0x1c1f ;  /* 0x001c1f4113447589 */ /* 0x000e6800000e0000 */
[----:B------:R-:W3:Y:S04]  /*a990*/  SHFL.IDX PT, R70, R21, R65, 0x1c1f ;  /* 0x001c1f4115467589 */ /* 0x000ee800000e0000 */
[----:B------:R-:W-:Y:S04]  /*a9a0*/  SHFL.IDX PT, R115, R176, R3, 0x1c1f ;  /* 0x001c1f03b0737589 */ /* 0x000fe800000e0000 */
[----:B------:R-:W-:Y:S04]  /*a9b0*/  SHFL.IDX PT, R114, R178, R3, 0x1c1f ;  /* 0x001c1f03b2727589 */ /* 0x000fe800000e0000 */
[----:B------:R-:W-:Y:S04]  /*a9c0*/  SHFL.IDX PT, R25, R25, R65, 0x1c1f ;  /* 0x001c1f4119197589 */ /* 0x000fe800000e0000 */
[----:B------:R-:W4:Y:S01]  /*a9d0*/  SHFL.IDX PT, R22, R22, R65, 0x1c1f ;  /* 0x001c1f4116167589 */ /* 0x000f2200000e0000 */
[----:B--2---:R-:W-:-:S03]  /*a9e0*/  SEL R95, R63, R64, P0 ;  /* 0x000000403f5f7207 */ /* 0x004fc60000000000 */
[----:B------:R-:W-:Y:S01]  /*a9f0*/  SHFL.IDX PT, R86, R10, R3, 0x1c1f ;  /* 0x001c1f030a567589 */ /* 0x000fe200000e0000 */
[----:B-1----:R-:W-:Y:S02]  /*aa00*/  SEL R89, R67, R68, P0 ;  /* 0x0000004443597207 */ /* 0x002fe40000000000 */
[----:B------:R-:W-:Y:S01]  /*aa10*/  SEL R77, R68, R67, P0 ;  /* 0x00000043444d7207 */ /* 0x000fe20000000000 */
[----:B------:R-:W-:Y:S01]  /*aa20*/  SHFL.IDX PT, R87, R12, R65, 0x1c1f ;  /* 0x001c1f410c577589 */ /* 0x000fe200000e0000 */
[----:B---3--:R-:W-:-:S03]  /*aa30*/  SEL R73, R69, R70, P0 ;  /* 0x0000004645497207 */ /* 0x008fc60000000000 */
[----:B------:R-:W-:Y:S04]  /*aa40*/  SHFL.IDX PT, R66, R28, R3, 0x1c1f ;  /* 0x001c1f031c427589 */ /* 0x000fe800000e0000 */
[----:B------:R-:W1:Y:S04]  /*aa50*/  SHFL.IDX PT, R17, R17, R65, 0x1c1f ;  /* 0x001c1f4111117589 */ /* 0x000e6800000e0000 */
[----:B------:R-:W-:Y:S04]  /*aa60*/  SHFL.IDX PT, R71, R180, R3, 0x1c1f ;  /* 0x001c1f03b4477589 */ /* 0x000fe800000e0000 */
[----:B------:R-:W-:Y:S01]  /*aa70*/  SHFL.IDX PT, R20, R20, R65, 0x1c1f ;  /* 0x001c1f4114147589 */ /* 0x000fe200000e0000 */
[----:B----4-:R-:W-:-:S03]  /*aa80*/  SEL R68, R115, R22, P0 ;  /* 0x0000001673447207 */ /* 0x010fc60000000000 */
[----:B------:R-:W-:Y:S04]  /*aa90*/  SHFL.IDX PT, R112, R182, R3, 0x1c1f ;  /* 0x001c1f03b6707589 */ /* 0x000fe800000e0000 */
[----:B------:R-:W-:Y:S04]  /*aaa0*/  SHFL.IDX PT, R117, R172, R3, 0x1c1f ;  /* 0x001c1f03ac757589 */ /* 0x000fe800000e0000 */
[----:B------:R-:W-:Y:S04]  /*aab0*/  SHFL.IDX PT, R116, R174, R3, 0x1c1f ;  /* 0x001c1f03ae747589 */ /* 0x000fe800000e0000 */
[----:B------:R-:W2:Y:S01]  /*aac0*/  SHFL.IDX PT, R23, R23, R65, 0x1c1f ;  /* 0x001c1f4117177589 */ /* 0x000ea200000e0000 */
[----:B-1----:R-:W-:-:S03]  /*aad0*/  SEL R93, R66, R17, P0 ;  /* 0x00000011425d7207 */ /* 0x002fc60000000000 */
[----:B------:R-:W1:Y:S04]  /*aae0*/  SHFL.IDX PT, R27, R27, R65, 0x1c1f ;  /* 0x001c1f411b1b7589 */ /* 0x000e6800000e0000 */
[----:B------:R-:W-:Y:S04]  /*aaf0*/  SHFL.IDX PT, R24, R24, R65, 0x1c1f ;  /* 0x001c1f4118187589 */ /* 0x000fe800000e0000 */
[----:B------:R-:W-:Y:S04]  /*ab00*/  SHFL.IDX PT, R119, R168, R3, 0x1c1f ;  /* 0x001c1f03a8777589 */ /* 0x000fe800000e0000 */
[----:B------:R-:W-:Y:S04]  /*ab10*/  SHFL.IDX PT, R118, R170, R3, 0x1c1f ;  /* 0x001c1f03aa767589 */ /* 0x000fe800000e0000 */
[----:B------:R-:W-:Y:S04]  /*ab20*/  SHFL.IDX PT, R121, R166, R3, 0x1c1f ;  /* 0x001c1f03a6797589 */ /* 0x000fe800000e0000 */
[----:B------:R-:W-:Y:S01]  /*ab30*/  SHFL.IDX PT, R120, R120, R3, 0x1c1f ;  /* 0x001c1f0378787589 */ /* 0x000fe200000e0000 */
[----:B--2---:R-:W-:-:S03]  /*ab40*/  SEL R67, R23, R112, P0 ;  /* 0x0000007017437207 */ /* 0x004fc60000000000 */
        /* <DEDUP_REMOVED lines=23> */
[----:B------:R2:W-:Y:S04]  /*acc0*/  SHFL.IDX PT, R10, R94, R3, 0x1c1f ;  /* 0x001c1f035e0a7589 */ /* 0x0005e800000e0000 */
[----:B------:R-:W-:Y:S04]  /*acd0*/  SHFL.IDX PT, R8, R124, R3, 0x1c1f ;  /* 0x001c1f037c087589 */ /* 0x000fe800000e0000 */
[----:B------:R3:W-:Y:S01]  /*ace0*/  SHFL.IDX PT, R11, R92, R3, 0x1c1f ;  /* 0x001c1f035c0b7589 */ /* 0x0007e200000e0000 */
[----:B--2---:R-:W-:-:S03]  /*acf0*/  SEL R94, R98, R99, P0 ;  /* 0x00000063625e7207 */ /* 0x004fc60000000000 */
[----:B------:R-:W2:Y:S01]  /*ad00*/  SHFL.IDX PT, R40, R40, R65, 0x1c1f ;  /* 0x001c1f4128287589 */ /* 0x000ea200000e0000 */
[----:B------:R-:W-:Y:S02]  /*ad10*/  SEL R98, R99, R98, P0 ;  /* 0x0000006263627207 */ /* 0x000fe40000000000 */
[----:B------:R-:W-:Y:S01]  /*ad20*/  SEL R99, R64, R63, P0 ;  /* 0x0000003f40637207 */ /* 0x000fe20000000000 */
[----:B------:R-:W4:Y:S01]  /*ad30*/  SHFL.IDX PT, R16, R41, R65, 0x1c1f ;  /* 0x001c1f4129107589 */ /* 0x000f2200000e0000 */
[----:B------:R-:W-:Y:S02]  /*ad40*/  SEL R64, R22, R115, P0 ;  /* 0x0000007316407207 */ /* 0x000fe40000000000 */
[----:B---3--:R-:W-:Y:S01]  /*ad50*/  SEL R3, R72, R9, P0 ;  /* 0x0000000948037207 */ /* 0x008fe20000000000 */
[----:B------:R-:W3:Y:S01]  /*ad60*/  SHFL.IDX PT, R12, R49, R65, 0x1c1f ;  /* 0x001c1f41310c7589 */ /* 0x000ee200000e0000 */
[----:B------:R-:W-:Y:S02]  /*ad70*/  SEL R9, R9, R72, P0 ;  /* 0x0000004809097207 */ /* 0x000fe40000000000 */
[----:B------:R-:W-:Y:S01]  /*ad80*/  SEL R72, R74, R75, P0 ;  /* 0x0000004b4a487207 */ /* 0x000fe20000000000 */
[----:B------:R-:W5:Y:S01]  /*ad90*/  SHFL.IDX PT, R18, R53, R65, 0x1c1f ;  /* 0x001c1f4135127589 */ /* 0x000f6200000e0000 */
[----:B------:R-:W-:-:S02]  /*ada0*/  SEL R74, R75, R74, P0 ;  /* 0x0000004a4b4a7207 */ /* 0x000fc40000000000 */
[----:B------:R-:W-:Y:S01]  /*adb0*/  SEL R75, R70, R69, P0 ;  /* 0x00000045464b7207 */ /* 0x000fe20000000000 */
[----:B------:R-:W-:Y:S01]  /*adc0*/  SHFL.IDX PT, R13, R32, R65, 0x1c1f ;  /* 0x001c1f41200d7589 */ /* 0x000fe200000e0000 */
[----:B------:R-:W-:Y:S02]  /*add0*/  SEL R69, R114, R25, P0 ;  /* 0x0000001972457207 */ /* 0x000fe40000000000 */
[----:B------:R-:W-:Y:S01]  /*ade0*/  SEL R92, R86, R87, P0 ;  /* 0x00000057565c7207 */ /* 0x000fe20000000000 */
[----:B------:R-:W-:Y:S01]  /*adf0*/  SHFL.IDX PT, R26, R26, R65, 0x1c1f ;  /* 0x001c1f411a1a7589 */ /* 0x000fe200000e0000 */
[----:B------:R-:W-:Y:S02]  /*ae00*/  SEL R86, R87, R86, P0 ;  /* 0x0000005657567207 */ /* 0x000fe40000000000 */
[----:B------:R-:W-:Y:S01]  /*ae10*/  SEL R87, R17, R66, P0 ;  /* 0x0000004211577207 */ /* 0x000fe20000000000 */
[----:B------:R-:W-:Y:S01]  /*ae20*/  SHFL.IDX PT, R19, R34, R65, 0x1c1f ;  /* 0x001c1f4122137589 */ /* 0x000fe200000e0000 */
[----:B------:R-:W-:-:S02]  /*ae30*/  SEL R70, R71, R20, P0 ;  /* 0x0000001447467207 */ /* 0x000fc40000000000 */
[----:B------:R-:W-:Y:S01]  /*ae40*/  SEL R66, R20, R71, P0 ;  /* 0x0000004714427207 */ /* 0x000fe20000000000 */
[----:B------:R-:W-:Y:S01]  /*ae50*/  SHFL.IDX PT, R30, R30, R65, 0x1c1f ;  /* 0x001c1f411e1e7589 */ /* 0x000fe200000e0000 */
[----:B------:R-:W-:Y:S02]  /*ae60*/  SEL R71, R112, R23, P0 ;  /* 0x0000001770477207 */ /* 0x000fe40000000000 */
[----:B-1----:R-:W-:Y:S01]  /*ae70*/  SEL R63, R27, R116, P0 ;  /* 0x000000741b3f7207 */ /* 0x002fe20000000000 */
[----:B------:R-:W1:Y:S01]  /*ae80*/  SHFL.IDX PT, R33, R33, R65, 0x1c1f ;  /* 0x001c1f4121217589 */ /* 0x000e6200000e0000 */
[----:B------:R-:W0:Y:S01]  /*ae90*/  LDC R112, c[0x0][0xc50] ;  /* 0x00031400ff707b82 */ /* 0x000e220000000800 */
[----:B--2---:R-:W-:Y:S02]  /*aea0*/  SEL R21, R111, R40, P0 ;  /* 0x000000286f157207 */ /* 0x004fe40000000000 */
[----:B------:R2:W-:Y:S01]  /*aeb0*/  SHFL.IDX PT, R123, R44, R65, 0x1c1f ;  /* 0x001c1f412c7b7589 */ /* 0x0005e200000e0000 */
[----:B------:R-:W-:Y:S01]  /*aec0*/  SEL R23, R40, R111, P0 ;  /* 0x0000006f28177207 */ /* 0x000fe20000000000 */
[----:B------:R-:W-:Y:S01]  /*aed0*/  IMAD R111, RZ, RZ, -UR50 ;  /* 0x80000032ff6f7e24 */ /* 0x000fe2000f8e02ff */
[----:B----4-:R-:W-:Y:S01]  /*aee0*/  SEL R40, R107, R16, P0 ;  /* 0x000000106b287207 */ /* 0x010fe20000000000 */
[----:B------:R-:W4:Y:S01]  /*aef0*/  SHFL.IDX PT, R35, R35, R65, 0x1c1f ;  /* 0x001c1f4123237589 */ /* 0x000f2200000e0000 */
[----:B---3--:R-:W-:-:S02]  /*af00*/  SEL R41, R105, R12, P0 ;  /* 0x0000000c69297207 */ /* 0x008fc40000000000 */
[----:B-----5:R-:W-:Y:S01]  /*af10*/  SEL R17, R18, R103, P0 ;  /* 0x0000006712117207 */ /* 0x020fe20000000000 */
[----:B------:R3:W5:Y:S01]  /*af20*/  SHFL.IDX PT, R125, R45, R65, 0x1c1f ;  /* 0x001c1f412d7d7589 */ /* 0x00076200000e0000 */
[----:B--2---:R-:W-:-:S03]  /*af30*/  SEL R44, R16, R107, P0 ;  /* 0x0000006b102c7207 */ /* 0x004fc60000000000 */
[----:B------:R2:W-:Y:S01]  /*af40*/  SHFL.IDX PT, R124, R58, R65, 0x1c1f ;  /* 0x001c1f413a7c7589 */ /* 0x0005e200000e0000 */
[----:B------:R-:W5:Y:S03]  /*af50*/  @P2 LDC R107, c[0x0][0xbec] ;  /* 0x0002fb00ff6b2b82 */ /* 0x000f660000000800 */
[----:B------:R4:W5:Y:S01]  /*af60*/  SHFL.IDX PT, R126, R56, R65, 0x1c1f ;  /* 0x001c1f41387e7589 */ /* 0x00096200000e0000 */
[----:B---3--:R-:W-:-:S03]  /*af70*/  SEL R45, R12, R105, P0 ;  /* 0x000000690c2d7207 */ /* 0x008fc60000000000 */
[----:B------:R3:W-:Y:S01]  /*af80*/  SHFL.IDX PT, R128, R60, R65, 0x1c1f ;  /* 0x001c1f413c807589 */ /* 0x0007e200000e0000 */
[----:B-1----:R-:W-:Y:S02]  /*af90*/  SEL R20, R122, R33, P0 ;  /* 0x000000217a147207 */ /* 0x002fe40000000000 */
[----:B--2---:R-:W-:Y:S01]  /*afa0*/  SEL R58, R119, R26, P0 ;  /* 0x0000001a773a7207 */ /* 0x004fe20000000000 */
[----:B------:R1:W2:Y:S01]  /*afb0*/  SHFL.IDX PT, R127, R57, R65, 0x1c1f ;  /* 0x001c1f41397f7589 */ /* 0x0002a200000e0000 */
[----:B------:R-:W-:Y:S02]  /*afc0*/  SEL R22, R33, R122, P0 ;  /* 0x0000007a21167207 */ /* 0x000fe40000000000 */
[----:B----4-:R-:W-:Y:S01]  /*afd0*/  SEL R56, R26, R119, P0 ;  /* 0x000000771a387207 */ /* 0x010fe20000000000 */
[----:B------:R-:W-:Y:S01]  /*afe0*/  SHFL.IDX PT, R106, R106, R65, 0x1c1f ;  /* 0x001c1f416a6a7589 */ /* 0x000fe200000e0000 */
[----:B------:R-:W-:Y:S01]  /*aff0*/  SEL R32, R110, R35, P0 ;  /* 0x000000236e207207 */ /* 0x000fe20000000000 */
[----:B0-----:R-:W-:Y:S01]  /*b000*/  IMAD R119, R112, R111, UR4 ;  /* 0x0000000470777e24 */ /* 0x001fe2000f8e026f */
[----:B---3--:R-:W-:Y:S01]  /*b010*/  SEL R60, R117, R24, P0 ;  /* 0x00000018753c7207 */ /* 0x008fe20000000000 */
[----:B------:R0:W-:Y:S01]  /*b020*/  SHFL.IDX PT, R109, R59, R65, 0x1c1f ;  /* 0x001c1f413b6d7589 */ /* 0x0001e200000e0000 */
[----:B------:R-:W-:Y:S01]  /*b030*/  SEL R34, R35, R110, P0 ;  /* 0x0000006e23227207 */ /* 0x000fe20000000000 */
[----:B------:R-:W-:Y:S01]  /*b040*/  ULDC.64 UR4, c[0x0][0xbe0] ;  /* 0x0002f80000047ab9 */ /* 0x000fe20000000a00 */
[----:B-----5:R-:W-:Y:S01]  /*b050*/  SEL R12, R104, R125, P0 ;  /* 0x0000007d680c7207 */ /* 0x020fe20000000000 */
[----:B------:R-:W-:Y:S01]  /*b060*/  SHFL.IDX PT, R52, R52, R65, 0x1c1f ;  /* 0x001c1f4134347589 */ /* 0x000fe200000e0000 */
[----:B------:R-:W-:Y:S01]  /*b070*/  SEL R16, R125, R104, P0 ;  /* 0x000000687d107207 */ /* 0x000fe20000000000 */
[----:B------:R-:W3:Y:S01]  /*b080*/  @P2 LDC R110, c[0x0][0xbf0] ;  /* 0x0002fc00ff6e2b82 */ /* 0x000ee20000000800 */
[----:B------:R-:W-:Y:S01]  /*b090*/  SEL R26, R121, R30, P0 ;  /* 0x0000001e791a7207 */ /* 0x000fe20000000000 */
[----:B------:R4:W5:Y:S01]  /*b0a0*/  SHFL.IDX PT, R49, R61, R65, 0x1c1f ;  /* 0x001c1f413d317589 */ /* 0x00096200000e0000 */
[----:B-1----:R-:W-:-:S02]  /*b0b0*/  SEL R57, R13, R118, P0 ;  /* 0x000000760d397207 */ /* 0x002fc40000000000 */
[----:B0-----:R-:W-:Y:S01]  /*b0c0*/  SEL R59, R118, R13, P0 ;  /* 0x0000000d763b7207 */ /* 0x001fe20000000000 */
[----:B------:R-:W-:Y:S01]  /*b0d0*/  SHFL.IDX PT, R102, R102, R65, 0x1c1f ;  /* 0x001c1f4166667589 */ /* 0x000fe200000e0000 */
[----:B------:R-:W-:Y:S01]  /*b0e0*/  SEL R13, R103, R18, P0 ;  /* 0x00000012670d7207 */ /* 0x000fe20000000000 */
[----:B------:R-:W-:Y:S01]  /*b0f0*/  @P2 IMAD.HI.U32 R103, R48, R107, RZ ;  /* 0x0000006b30672227 */ /* 0x000fe200078e00ff */
[----:B------:R-:W-:Y:S01]  /*b100*/  SEL R18, R101, R126, P0 ;  /* 0x0000007e65127207 */ /* 0x000fe20000000000 */
[----:B------:R0:W1:Y:S01]  /*b110*/  SHFL.IDX PT, R53, R62, R65, 0x1c1f ;  /* 0x001c1f413e357589 */ /* 0x00006200000e0000 */
[----:B------:R-:W-:Y:S02]  /*b120*/  SEL R33, R108, R123, P0 ;  /* 0x0000007b6c217207 */ /* 0x000fe40000000000 */
[----:B----4-:R-:W-:Y:S01]  /*b130*/  SEL R61, R116, R27, P0 ;  /* 0x0000001b743d7207 */ /* 0x010fe20000000000 */
[----:B------:R-:W-:Y:S01]  /*b140*/  SHFL.IDX PT, R84, R84, R65, 0x1c1f ;  /* 0x001c1f4154547589 */ /* 0x000fe200000e0000 */
[----:B------:R-:W-:-:S02]  /*b150*/  SEL R35, R123, R108, P0 ;  /* 0x0000006c7b237207 */ /* 0x000fc40000000000 */
[----:B------:R-:W-:Y:S01]  /*b160*/  SEL R27, R120, R19, P0 ;  /* 0x00000013781b7207 */ /* 0x000fe20000000000 */
[----:B------:R-:W-:Y:S01]  /*b170*/  SHFL.IDX PT, R97, R97, R65, 0x1c1f ;  /* 0x001c1f4161617589 */ /* 0x000fe200000e0000 */
[----:B0-----:R-:W-:-:S03]  /*b180*/  SEL R62, R24, R117, P0 ;  /* 0x00000075183e7207 */ /* 0x001fc60000000000 */
[----:B------:R-:W-:Y:S01]  /*b190*/  SHFL.IDX PT, R80, R80, R65, 0x1c1f ;  /* 0x001c1f4150507589 */ /* 0x000fe200000e0000 */
[----:B------:R-:W0:Y:S01]  /*b1a0*/  LDC.64 R116, c[0x0][0xb40] ;  /* 0x0002d000ff747b82 */ /* 0x000e220000000a00 */
[----:B------:R-:W-:Y:S02]  /*b1b0*/  SEL R24, R30, R121, P0 ;  /* 0x000000791e187207 */ /* 0x000fe40000000000 */
[----:B------:R-:W-:Y:S01]  /*b1c0*/  SHFL.IDX PT, R91, R91, R65, 0x1c1f ;  /* 0x001c1f415b5b7589 */ /* 0x000fe200000e0000 */
[----:B------:R-:W-:-:S03]  /*b1d0*/  SEL R30, R126, R101, P0 ;  /* 0x000000657e1e7207 */ /* 0x000fc60000000000 */
[----:B------:R-:W-:Y:S01]  /*b1e0*/  SHFL.IDX PT, R85, R85, R65, 0x1c1f ;  /* 0x001c1f4155557589 */ /* 0x000fe200000e0000 */
[----:B------:R-:W4:Y:S03]  /*b1f0*/  @P2 LDC R121, c[0x0][0xbec] ;  /* 0x0002fb00ff792b82 */ /* 0x000f260000000800 */
[----:B------:R-:W-:Y:S04]  /*b200*/  SHFL.IDX PT, R90, R90, R65, 0x1c1f ;  /* 0x001c1f415a5a7589 */ /* 0x000fe800000e0000 */
[----:B------:R-:W-:Y:S04]  /*b210*/  SHFL.IDX PT, R81, R81, R65, 0x1c1f ;  /* 0x001c1f4151517589 */ /* 0x000fe800000e0000 */
[----:B------:R-:W-:Y:S04]  /*b220*/  SHFL.IDX PT, R82, R82, R65, 0x1c1f ;  /* 0x001c1f4152527589 */ /* 0x000fe800000e0000 */
[----:B------:R-:W-:Y:S01]  /*b230*/  SHFL.IDX PT, R79, R79, R65, 0x1c1f ;  /* 0x001c1f414f4f7589 */ /* 0x000fe200000e0000 */
[----:B0-----:R-:W-:-:S02]  /*b240*/  IMAD R108, R116, UR37, RZ ;  /* 0x00000025746c7c24 */ /* 0x001fc4000f8e02ff */
[----:B------:R-:W-:Y:S01]  /*b250*/  IMAD.WIDE.U32 R4, R116, UR48, R4 ;  /* 0x0000003074047c25 */ /* 0x000fe2000f8e0004 */
[----:B------:R-:W-:Y:S03]  /*b260*/  SHFL.IDX PT, R83, R83, R65, 0x1c1f ;  /* 0x001c1f4153537589 */ /* 0x000fe600000e0000 */
[----:B------:R-:W-:Y:S01]  /*b270*/  IMAD R111, R117, UR48, R108 ;  /* 0x00000030756f7c24 */ /* 0x000fe2000f8e026c */
[----:B------:R0:W-:Y:S01]  /*b280*/  SHFL.IDX PT, R78, R78, R65, 0x1c1f ;  /* 0x001c1f414e4e7589 */ /* 0x0001e200000e0000 */
[----:B------:R-:W-:Y:S01]  /*b290*/  SHF.R.S32.HI R108, RZ, 0x1f, R119 ;  /* 0x0000001fff6c7819 */ /* 0x000fe20000011477 */
[----:B----4-:R-:W-:-:S04]  /*b2a0*/  @P2 IMAD.HI.U32 R121, R48, R121, RZ ;  /* 0x0000007930792227 */ /* 0x010fc800078e00ff */
[----:B------:R-:W-:Y:S02]  /*b2b0*/  IMAD.IADD R111, R5, 0x1, R111 ;  /* 0x00000001056f7824 */ /* 0x000fe400078e026f */
[C---:B------:R-:W-:Y:S01]  /*b2c0*/  IMAD R5, R108.reuse, UR4, RZ ;  /* 0x000000046c057c24 */ /* 0x040fe2000f8e02ff */
[----:B0-----:R-:W-:Y:S01]  /*b2d0*/  SEL R65, R25, R114, P0 ;  /* 0x0000007219417207 */ /* 0x001fe20000000000 */
[----:B------:R-:W-:Y:S01]  /*b2e0*/  IMAD R108, R108, UR6, RZ ;  /* 0x000000066c6c7c24 */ /* 0x000fe2000f8e02ff */
[----:B------:R-:W0:Y:S01]  /*b2f0*/  LDC.64 R114, c[0x0][0xbd8] ;  /* 0x0002f600ff727b82 */ /* 0x000e220000000a00 */
[----:B------:R-:W-:Y:S01]  /*b300*/  IMAD R107, R119, UR5, R5 ;  /* 0x00000005776b7c24 */ /* 0x000fe2000f8e0205 */
[----:B------:R-:W-:Y:S02]  /*b310*/  SEL R25, R19, R120, P0 ;  /* 0x0000007813197207 */ /* 0x000fe40000000000 */
[----:B------:R-:W-:Y:S02]  /*b320*/  SEL R19, R31, R124, P0 ;  /* 0x0000007c1f137207 */ /* 0x000fe40000000000 */
[----:B------:R-:W-:Y:S01]  /*b330*/  SEL R31, R124, R31, P0 ;  /* 0x0000001f7c1f7207 */ /* 0x000fe20000000000 */
[----:B0-----:R-:W-:-:S04]  /*b340*/  IMAD R104, R114, UR37, RZ ;  /* 0x0000002572687c24 */ /* 0x001fc8000f8e02ff */
[----:B------:R-:W-:Y:S02]  /*b350*/  IMAD R101, R115, UR48, R104 ;  /* 0x0000003073657c24 */ /* 0x000fe4000f8e0268 */
[----:B------:R-:W-:Y:S01]  /*b360*/  IMAD.WIDE.U32 R104, R114, UR48, R6 ;  /* 0x0000003072687c25 */ /* 0x000fe2000f8e0006 */
[----:B--2---:R-:W-:Y:S01]  /*b370*/  SEL R6, R42, R127, P0 ;  /* 0x0000007f2a067207 */ /* 0x004fe20000000000 */
[----:B------:R-:W0:Y:S01]  /*b380*/  @P2 LDC R114, c[0x0][0xbf0] ;  /* 0x0002fc00ff722b82 */ /* 0x000e220000000800 */
[----:B------:R-:W-:Y:S01]  /*b390*/  SEL R7, R43, R128, P0 ;  /* 0x000000802b077207 */ /* 0x000fe20000000000 */
[----:B------:R-:W-:Y:S01]  /*b3a0*/  IMAD.IADD R105, R105, 0x1, R101 ;  /* 0x0000000169697824 */ /* 0x000fe200078e0265 */
[----:B------:R-:W-:Y:S01]  /*b3b0*/  SEL R42, R127, R42, P0 ;  /* 0x0000002a7f2a7207 */ /* 0x000fe20000000000 */
[----:B------:R-:W-:Y:S01]  /*b3c0*/  IMAD.MOV.U32 R101, RZ, RZ, R48 ;  /* 0x000000ffff657224 */ /* 0x000fe200078e0030 */
[----:B---3--:R-:W-:Y:S01]  /*b3d0*/  @P2 SHF.R.U32.HI R101, RZ, R110, R103 ;  /* 0x0000006eff652219 */ /* 0x008fe20000011667 */
[----:B------:R-:W-:Y:S01]  /*b3e0*/  IMAD.MOV.U32 R110, RZ, RZ, R4 ;  /* 0x000000ffff6e7224 */ /* 0x000fe200078e0004 */
[----:B------:R-:W-:Y:S01]  /*b3f0*/  SEL R43, R128, R43, P0 ;  /* 0x0000002b802b7207 */ /* 0x000fe20000000000 */
[----:B------:R-:W-:Y:S01]  /*b400*/  IMAD.WIDE.U32 R4, R119, UR4, R104 ;  /* 0x0000000477047c25 */ /* 0x000fe2000f8e0068 */
[----:B------:R-:W-:Y:S01]  /*b410*/  SHF.R.S32.HI R105, RZ, 0x1f, R101 ;  /* 0x0000001fff697819 */ /* 0x000fe20000011465 */
[----:B------:R-:W-:-:S02]  /*b420*/  ULDC.64 UR4, c[0x0][0xb30] ;  /* 0x0002cc0000047ab9 */ /* 0x000fc40000000a00 */
[----:B------:R-:W-:Y:S02]  /*b430*/  IMAD.MOV.U32 R103, RZ, RZ, R48 ;  /* 0x000000ffff677224 */ /* 0x000fe400078e0030 */
[C---:B------:R-:W-:Y:S02]  /*b440*/  IMAD R115, R119.reuse, UR7, R108 ;  /* 0x0000000777737c24 */ /* 0x040fe4000f8e026c */
[----:B------:R-:W-:Y:S01]  /*b450*/  IMAD.WIDE.U32 R110, R119, UR6, R110 ;  /* 0x00000006776e7c25 */ /* 0x000fe2000f8e006e */
[----:B------:R-:W-:-:S03]  /*b460*/  ULDC.64 UR6, c[0x0][0xbc8] ;  /* 0x0002f20000067ab9 */ /* 0x000fc60000000a00 */
[----:B------:R-:W-:Y:S01]  /*b470*/  IMAD.IADD R111, R111, 0x1, R115 ;  /* 0x000000016f6f7824 */ /* 0x000fe200078e0273 */
[----:B0-----:R-:W-:Y:S02]  /*b480*/  @P2 SHF.R.U32.HI R103, RZ, R114, R121 ;  /* 0x00000072ff672219 */ /* 0x001fe40000011679 */
[C---:B------:R-:W-:Y:S02]  /*b490*/  IADD3 R104, P2, R101.reuse, R4, RZ ;  /* 0x0000000465687210 */ /* 0x040fe40007f5e0ff */
[----:B------:R-:W-:Y:S01]  /*b4a0*/  IADD3 R101, -R101, RZ, RZ ;  /* 0x000000ff65657210 */ /* 0x000fe20007ffe1ff */
[--C-:B------:R-:W-:Y:S01]  /*b4b0*/  IMAD.MOV R108, RZ, RZ, -R103.reuse ;  /* 0x000000ffff6c7224 */ /* 0x100fe200078e0a67 */
[----:B------:R-:W-:Y:S02]  /*b4c0*/  SHF.R.S32.HI R4, RZ, 0x1f, R103 ;  /* 0x0000001fff047819 */ /* 0x000fe40000011467 */
[----:B------:R-:W-:Y:S01]  /*b4d0*/  IADD3.X R105, R105, R5, R107, P2, !PT ;  /* 0x0000000569697210 */ /* 0x000fe200017fe46b */
[----:B------:R-:W-:-:S02]  /*b4e0*/  IMAD R101, R113, R101, R48 ;  /* 0x0000006571657224 */ /* 0x000fc400078e0230 */
[----:B------:R-:W-:Y:S02]  /*b4f0*/  IMAD R4, R4, UR4, RZ ;  /* 0x0000000404047c24 */ /* 0x000fe4000f8e02ff */
[----:B------:R-:W-:Y:S01]  /*b500*/  IMAD R107, R113, R108, R48 ;  /* 0x0000006c716b7224 */ /* 0x000fe200078e0230 */
[----:B------:R-:W-:Y:S01]  /*b510*/  SHF.R.S32.HI R48, RZ, 0x1f, R101 ;  /* 0x0000001fff307819 */ /* 0x000fe20000011465 */
[C---:B------:R-:W-:Y:S01]  /*b520*/  IMAD R115, R103.reuse, UR5, R4 ;  /* 0x0000000567737c24 */ /* 0x040fe2000f8e0204 */
[----:B------:R-:W0:Y:S01]  /*b530*/  S2UR UR5, SR_CgaCtaId ;  /* 0x00000000000579c3 */ /* 0x000e220000008800 */
[----:B------:R-:W-:Y:S01]  /*b540*/  IMAD.WIDE.U32 R4, R103, UR4, R110 ;  /* 0x0000000467047c25 */ /* 0x000fe2000f8e006e */
[----:B------:R-:W-:Y:S01]  /*b550*/  SHF.R.S32.HI R103, RZ, 0x1f, R107 ;  /* 0x0000001fff677819 */ /* 0x000fe2000001146b */
[----:B------:R-:W-:Y:S02]  /*b560*/  UMOV UR4, 0x400 ;  /* 0x0000040000047882 */ /* 0x000fe40000000000 */
[----:B------:R-:W-:-:S02]  /*b570*/  IMAD R48, R48, UR6, RZ ;  /* 0x0000000630307c24 */ /* 0x000fc4000f8e02ff */
[----:B------:R-:W-:Y:S02]  /*b580*/  IMAD.IADD R5, R5, 0x1, R115 ;  /* 0x0000000105057824 */ /* 0x000fe400078e0273 */
[----:B------:R-:W-:Y:S02]  /*b590*/  IMAD R108, R103, UR8, RZ ;  /* 0x00000008676c7c24 */ /* 0x000fe4000f8e02ff */
[C---:B------:R-:W-:Y:S01]  /*b5a0*/  IMAD R103, R101.reuse, UR7, R48 ;  /* 0x0000000765677c24 */ /* 0x040fe2000f8e0230 */
[----:B-----5:R-:W-:Y:S01]  /*b5b0*/  SEL R48, R50, R49, P0 ;  /* 0x0000003132307207 */ /* 0x020fe20000000000 */
[----:B------:R-:W-:Y:S01]  /*b5c0*/  IMAD.WIDE.U32 R104, R101, UR6, R104 ;  /* 0x0000000665687c25 */ /* 0x000fe2000f8e0068 */
[----:B------:R-:W-:Y:S01]  /*b5d0*/  ULDC.64 UR6, c[0x0][0xba8] ;  /* 0x0002ea0000067ab9 */ /* 0x000fe20000000a00 */
[----:B------:R-:W-:Y:S02]  /*b5e0*/  SEL R50, R49, R50, P0 ;  /* 0x0000003231327207 */ /* 0x000fe40000000000 */
[----:B------:R-:W-:Y:S01]  /*b5f0*/  IMAD.WIDE.U32 R110, R107, UR8, R4 ;  /* 0x000000086b6e7c25 */ /* 0x000fe2000f8e0004 */
[----:B------:R-:W-:Y:S01]  /*b600*/  LEA R112, P2, R104, UR6, 0x2 ;  /* 0x0000000668707c11 */ /* 0x000fe2000f8410ff */
[----:B------:R-:W-:Y:S01]  /*b610*/  ULDC UR6, c[0x0][0xa88] ;  /* 0x0002a20000067ab9 */ /* 0x000fe20000000800 */
[----:B------:R-:W-:Y:S01]  /*b620*/  SEL R4, R46, R109, P0 ;  /* 0x0000006d2e047207 */ /* 0x000fe20000000000 */
[----:B------:R-:W-:Y:S01]  /*b630*/  IMAD.IADD R5, R105, 0x1, R103 ;  /* 0x0000000169057824 */ /* 0x000fe200078e0267 */
[----:B------:R-:W-:Y:S01]  /*b640*/  SEL R46, R109, R46, P0 ;  /* 0x0000002e6d2e7207 */ /* 0x000fe20000000000 */
[----:B------:R-:W-:Y:S01]  /*b650*/  IMAD R101, R107, UR9, R108 ;  /* 0x000000096b657c24 */ /* 0x000fe2000f8e026c */
[----:B------:R-:W-:Y:S01]  /*b660*/  ULDC.64 UR8, c[0x0][0xb00] ;  /* 0x0002c00000087ab9 */ /* 0x000fe20000000a00 */
[----:B------:R-:W-:Y:S01]  /*b670*/  SHFL.IDX PT, R108, R112, RZ, 0x1c1f ;  /* 0x001c1fff706c7589 */ /* 0x000fe200000e0000 */
[----:B------:R-:W-:Y:S01]  /*b680*/  LEA.HI.X R114, R104, UR7, R5, 0x2, P2 ;  /* 0x0000000768727c11 */ /* 0x000fe200090f1405 */
[----:B------:R-:W-:Y:S01]  /*b690*/  IMAD.IADD R107, R111, 0x1, R101 ;  /* 0x000000016f6b7824 */ /* 0x000fe200078e0265 */
[C---:B------:R-:W-:Y:S01]  /*b6a0*/  LEA R103, P3, R110.reuse, UR8, 0x2 ;  /* 0x000000086e677c11 */ /* 0x040fe2000f8610ff */
[----:B0-----:R-:W-:Y:S01]  /*b6b0*/  ULEA UR4, UR5, UR4, 0x18 ;  /* 0x0000000405047291 */ /* 0x001fe2000f8ec03f */
[----:B------:R-:W-:Y:S01]  /*b6c0*/  SEL R5, R47, R106, P0 ;  /* 0x0000006a2f057207 */ /* 0x000fe20000000000 */
[----:B------:R-:W0:Y:S01]  /*b6d0*/  SHFL.IDX PT, R109, R114, RZ, 0x1c1f ;  /* 0x001c1fff726d7589 */ /* 0x000e2200000e0000 */
[----:B------:R-:W-:Y:S01]  /*b6e0*/  LEA.HI.X R107, R110, UR9, R107, 0x2, P3 ;  /* 0x000000096e6b7c11 */ /* 0x000fe200098f146b */
[----:B------:R-:W-:Y:S01]  /*b6f0*/  IMAD R101, R113, UR6, RZ ;  /* 0x0000000671657c24 */ /* 0x000fe2000f8e02ff */
[----:B------:R-:W-:Y:S01]  /*b700*/  SEL R47, R106, R47, P0 ;  /* 0x0000002f6a2f7207 */ /* 0x000fe20000000000 */
[----:B------:R-:W-:Y:S01]  /*b710*/  SHFL.IDX PT, R110, R112, 0x1, 0x1c1f ;  /* 0x003c1f00706e7f89 */ /* 0x000fe200000e0000 */
[C---:B------:R-:W-:Y:S01]  /*b720*/  VIADD R106, R100.reuse, 0x8 ;  /* 0x00000008646a7836 */ /* 0x040fe20000000000 */
[----:B------:R-:W-:Y:S01]  /*b730*/  UIADD3 UR4, UR4, 0x33420, URZ ;  /* 0x0003342004047890 */ /* 0x000fe2000fffe03f */
[CC--:B------:R-:W-:Y:S01]  /*b740*/  ISETP.GE.OR P2, PT, R100.reuse, R101.reuse, P1 ;  /* 0x000000656400720c */ /* 0x0c0fe20000f46670 */
[----:B------:R-:W2:Y:S01]  /*b750*/  SHFL.IDX PT, R111, R114, 0x1, 0x1c1f ;  /* 0x003c1f00726f7f89 */ /* 0x000ea200000e0000 */
[-C--:B------:R-:W-:Y:S01]  /*b760*/  ISETP.GE.AND P3, PT, R100, R101.reuse, PT ;  /* 0x000000656400720c */ /* 0x080fe20003f66270 */
[----:B------:R-:W-:Y:S01]  /*b770*/  UPRMT UR4, URZ, 0x654, UR4 ;  /* 0x000006543f047896 */ /* 0x000fe20008000004 */
[----:B------:R-:W-:Y:S01]  /*b780*/  ISETP.GE.OR P1, PT, R106, R101, P1 ;  /* 0x000000656a00720c */ /* 0x000fe20000f26670 */
[----:B------:R3:W4:Y:S01]  /*b790*/  SHFL.IDX PT, R104, R103, RZ, 0x1c1f ;  /* 0x001c1fff67687589 */ /* 0x00072200000e0000 */
[----:B------:R-:W-:-:S02]  /*b7a0*/  SEL R49, R51, R52, P0 ;  /* 0x0000003433317207 */ /* 0x000fc40000000000 */
[----:B------:R-:W-:Y:S01]  /*b7b0*/  SEL R51, R52, R51, P0 ;  /* 0x0000003334337207 */ /* 0x000fe20000000000 */
[----:B------:R3:W3:Y:S01]  /*b7c0*/  SHFL.IDX PT, R105, R107, RZ, 0x1c1f ;  /* 0x001c1fff6b697589 */ /* 0x0006e200000e0000 */
[----:B-1----:R-:W-:Y:S02]  /*b7d0*/  SEL R52, R54, R53, P0 ;  /* 0x0000003536347207 */ /* 0x002fe40000000000 */
[----:B------:R-:W-:Y:S01]  /*b7e0*/  SYNCS.ARRIVE.TRANS64.RED.A1T0 RZ, [UR4], RZ ;  /* 0x000000ffffff79a7 */ /* 0x000fe20008100404 */
[----:B------:R-:W-:Y:S02]  /*b7f0*/  SEL R54, R53, R54, P0 ;  /* 0x0000003635367207 */ /* 0x000fe40000000000 */
[----:B------:R-:W-:Y:S01]  /*b800*/  SEL R53, R55, R102, P0 ;  /* 0x0000006637357207 */ /* 0x000fe20000000000 */
[----:B0-----:R0:W-:Y:S01]  /*b810*/  @!P2 ST.E desc[UR54][R108.64], R2 ;  /* 0x000000026c00a985 */ /* 0x0011e2000c101936 */
[----:B------:R-:W-:-:S03]  /*b820*/  SEL R55, R102, R55, P0 ;  /* 0x0000003766377207 */ /* 0x000fc60000000000 */
[----:B--2---:R0:W-:Y:S01]  /*b830*/  @!P1 ST.E desc[UR54][R110.64], R0 ;  /* 0x000000006e009985 */ /* 0x0041e2000c101936 */
[----:B------:R-:W-:Y:S05]  /*b840*/  @P3 BRA `(.L_x_37) ;  /* 0x0000000800383947 */ /* 0x000fea0003800000 */
[C---:B0-----:R-:W-:Y:S01]  /*b850*/  VIADD R0, R96.reuse, 0x8 ;  /* 0x0000000860007836 */ /* 0x041fe20000000000 */
[----:B------:R-:W-:Y:S01]  /*b860*/  ULDC UR4, c[0x0][0xac8] ;  /* 0x0002b20000047ab9 */ /* 0x000fe20000000800 */
[C---:B------:R-:W-:Y:S01]  /*b870*/  IADD3 R100, R96.reuse, 0x10, RZ ;  /* 0x0000001060647810 */ /* 0x040fe20007ffe0ff */
[C---:B------:R-:W-:Y:S01]  /*b880*/  VIADD R102, R96.reuse, 0x18 ;  /* 0x0000001860667836 */ /* 0x040fe20000000000 */
[C---:B------:R-:W-:Y:S01]  /*b890*/  ISETP.GE.AND P4, PT, R96.reuse, UR4, PT ;  /* 0x0000000460007c0c */ /* 0x040fe2000bf86270 */
[----:B------:R-:W-:Y:S01]  /*b8a0*/  VIADD R112, R96, 0x20 ;  /* 0x0000002060707836 */ /* 0x000fe20000000000 */
[----:B------:R-:W-:Y:S01]  /*b8b0*/  ISETP.GE.AND P5, PT, R0, UR4, PT ;  /* 0x0000000400007c0c */ /* 0x000fe2000bfa6270 */
[----:B------:R-:W-:Y:S01]  /*b8c0*/  VIADD R114, R96, 0x30 ;  /* 0x0000003060727836 */ /* 0x000fe20000000000 */
[----:B------:R-:W-:Y:S02]  /*b8d0*/  ISETP.GE.AND P3, PT, R100, UR4, PT ;  /* 0x0000000464007c0c */ /* 0x000fe4000bf66270 */
[----:B------:R-:W-:-:S02]  /*b8e0*/  ISETP.GE.AND P1, PT, R102, UR4, PT ;  /* 0x0000000466007c0c */ /* 0x000fc4000bf26270 */
[----:B------:R-:W-:-:S05]  /*b8f0*/  ISETP.GE.AND P2, PT, R112, UR4, PT ;  /* 0x0000000470007c0c */ /* 0x000fca000bf46270 */
[--C-:B---34-:R-:W-:Y:S02]  /*b900*/  @!P4 IMAD.WIDE R108, R96, 0x4, R104.reuse ;  /* 0x00000004606cc825 */ /* 0x118fe400078e0268 */
[----:B------:R-:W-:Y:S02]  /*b910*/  @!P5 LEA.HI R0, R0, R0, RZ, 0x1 ;  /* 0x000000000000d211 */ /* 0x000fe400078f08ff */
[----:B------:R-:W-:Y:S01]  /*b920*/  @!P3 LEA.HI R100, R100, R100, RZ, 0x1 ;  /* 0x000000646464b211 */ /* 0x000fe200078f08ff */
[----:B------:R0:W-:Y:S01]  /*b930*/  @!P4 ST.E.64 desc[UR54][R108.64], R94 ;  /* 0x0000005e6c00c985 */ /* 0x0001e2000c101b36 */
[----:B------:R-:W-:Y:S01]  /*b940*/  @!P5 LOP3.LUT R111, R0, 0xfffffffe, RZ, 0xc0, !PT ;  /* 0xfffffffe006fd812 */ /* 0x000fe200078ec0ff */
[----:B------:R-:W-:Y:S01]  /*b950*/  VIADD R0, R96, 0x28 ;  /* 0x0000002860007836 */ /* 0x000fe20000000000 */
[----:B------:R-:W-:Y:S01]  /*b960*/  @!P3 LOP3.LUT R113, R100, 0xfffffffe, RZ, 0xc0, !PT ;  /* 0xfffffffe6471b812 */ /* 0x000fe200078ec0ff */
[----:B------:R-:W-:Y:S01]  /*b970*/  VIADD R100, R96, 0x38 ;  /* 0x0000003860647836 */ /* 0x000fe20000000000 */
[----:B------:R-:W-:Y:S01]  /*b980*/  @!P1 LEA.HI R102, R102, R102, RZ, 0x1 ;  /* 0x0000006666669211 */ /* 0x000fe200078f08ff */
[----:B------:R-:W-:Y:S01]  /*b990*/  @!P5 IMAD.WIDE R110, R111, 0x4, R104 ;  /* 0x000000046f6ed825 */ /* 0x000fe200078e0268 */
[----:B------:R-:W-:-:S02]  /*b9a0*/  ISETP.GE.AND P4, PT, R0, UR4, PT ;  /* 0x0000000400007c0c */ /* 0x000fc4000bf86270 */
[----:B------:R-:W-:Y:S02]  /*b9b0*/  @!P2 LEA.HI R112, R112, R112, RZ, 0x1 ;  /* 0x000000707070a211 */ /* 0x000fe400078f08ff */
[----:B------:R1:W-:Y:S01]  /*b9c0*/  @!P5 ST.E.64 desc[UR54][R110.64], R98 ;  /* 0x000000626e00d985 */ /* 0x0003e2000c101b36 */
[----:B------:R-:W-:Y:S02]  /*b9d0*/  ISETP.GE.AND P5, PT, R114, UR4, PT ;  /* 0x0000000472007c0c */ /* 0x000fe4000bfa6270 */
[----:B------:R-:W-:Y:S01]  /*b9e0*/  @!P1 LOP3.LUT R115, R102, 0xfffffffe, RZ, 0xc0, !PT ;  /* 0xfffffffe66739812 */ /* 0x000fe200078ec0ff */
[--C-:B0-----:R-:W-:Y:S01]  /*b9f0*/  @!P3 IMAD.WIDE R94, R113, 0x4, R104.reuse ;  /* 0x00000004715eb825 */ /* 0x101fe200078e0268 */
[----:B------:R-:W-:Y:S02]  /*ba00*/  ISETP.GE.AND P6, PT, R100, UR4, PT ;  /* 0x0000000464007c0c */ /* 0x000fe4000bfc6270 */
[----:B------:R-:W-:Y:S01]  /*ba10*/  @!P2 LOP3.LUT R109, R112, 0xfffffffe, RZ, 0xc0, !PT ;  /* 0xfffffffe706da812 */ /* 0x000fe200078ec0ff */
[----:B------:R-:W-:Y:S01]  /*ba20*/  VIADD R102, R96, 0x40 ;  /* 0x0000004060667836 */ /* 0x000fe20000000000 */
[----:B------:R-:W-:Y:S01]  /*ba30*/  @!P4 LEA.HI R0, R0, R0, RZ, 0x1 ;  /* 0x000000000000c211 */ /* 0x000fe200078f08ff */
[----:B------:R0:W-:Y:S02]  /*ba40*/  @!P3 ST.E.64 desc[UR54][R94.64], R92 ;  /* 0x0000005c5e00b985 */ /* 0x0001e4000c101b36 */
[----:B------:R-:W-:Y:S01]  /*ba50*/  @!P2 IMAD.WIDE R108, R109, 0x4, R104 ;  /* 0x000000046d6ca825 */ /* 0x000fe200078e0268 */
[----:B------:R-:W-:-:S02]  /*ba60*/  ISETP.GE.AND P3, PT, R102, UR4, PT ;  /* 0x0000000466007c0c */ /* 0x000fc4000bf66270 */
[----:B-1----:R-:W-:Y:S01]  /*ba70*/  @!P4 LOP3.LUT R111, R0, 0xfffffffe, RZ, 0xc0, !PT ;  /* 0xfffffffe006fc812 */ /* 0x002fe200078ec0ff */
[----:B------:R-:W-:Y:S01]  /*ba80*/  @!P1 IMAD.WIDE R98, R115, 0x4, R104 ;  /* 0x0000000473629825 */ /* 0x000fe200078e0268 */
[----:B------:R-:W-:Y:S02]  /*ba90*/  @!P5 LEA.HI R114, R114, R114, RZ, 0x1 ;  /* 0x000000727272d211 */ /* 0x000fe400078f08ff */
[----:B------:R-:W-:Y:S01]  /*baa0*/  @!P6 LEA.HI R100, R100, R100, RZ, 0x1 ;  /* 0x000000646464e211 */ /* 0x000fe200078f08ff */
[C---:B------:R-:W-:Y:S01]  /*bab0*/  VIADD R110, R96.reuse, 0x48 ;  /* 0x00000048606e7836 */ /* 0x040fe20000000000 */
[----:B------:R1:W-:Y:S01]  /*bac0*/  @!P1 ST.E.64 desc[UR54][R98.64], R86 ;  /* 0x0000005662009985 */ /* 0x0003e2000c101b36 */
[----:B------:R-:W-:Y:S01]  /*bad0*/  VIADD R0, R96, 0x50 ;  /* 0x0000005060007836 */ /* 0x000fe20000000000 */
[----:B0-----:R-:W-:Y:S02]  /*bae0*/  @!P5 LOP3.LUT R93, R114, 0xfffffffe, RZ, 0xc0, !PT ;  /* 0xfffffffe725dd812 */ /* 0x001fe400078ec0ff */
[----:B------:R0:W-:Y:S01]  /*baf0*/  @!P2 ST.E.64 desc[UR54][R108.64], R88 ;  /* 0x000000586c00a985 */ /* 0x0001e2000c101b36 */
[----:B------:R-:W-:-:S02]  /*bb00*/  ISETP.GE.AND P1, PT, R110, UR4, PT ;  /* 0x000000046e007c0c */ /* 0x000fc4000bf26270 */
[----:B------:R-:W-:Y:S02]  /*bb10*/  ISETP.GE.AND P2, PT, R0, UR4, PT ;  /* 0x0000000400007c0c */ /* 0x000fe4000bf46270 */
[----:B------:R-:W-:Y:S02]  /*bb20*/  @!P6 LOP3.LUT R95, R100, 0xfffffffe, RZ, 0xc0, !PT ;  /* 0xfffffffe645fe812 */ /* 0x000fe400078ec0ff */
[----:B------:R-:W-:Y:S01]  /*bb30*/  @!P3 LEA.HI R102, R102, R102, RZ, 0x1 ;  /* 0x000000666666b211 */ /* 0x000fe200078f08ff */
[----:B-1----:R-:W-:Y:S01]  /*bb40*/  @!P4 IMAD.WIDE R86, R111, 0x4, R104 ;  /* 0x000000046f56c825 */ /* 0x002fe200078e0268 */
[----:B------:R-:W-:-:S03]  /*bb50*/  IADD3 R98, R96, 0x58, RZ ;  /* 0x0000005860627810 */ /* 0x000fc60007ffe0ff */
[--C-:B0-----:R-:W-:Y:S01]  /*bb60*/  @!P5 IMAD.WIDE R88, R93, 0x4, R104.reuse ;  /* 0x000000045d58d825 */ /* 0x101fe200078e0268 */
[----:B------:R0:W-:Y:S01]  /*bb70*/  @!P4 ST.E.64 desc[UR54][R86.64], R76 ;  /* 0x0000004c5600c985 */ /* 0x0001e2000c101b36 */
[----:B------:R-:W-:Y:S02]  /*bb80*/  ISETP.GE.AND P4, PT, R98, UR4, PT ;  /* 0x0000000462007c0c */ /* 0x000fe4000bf86270 */
[--C-:B------:R-:W-:Y:S01]  /*bb90*/  @!P6 IMAD.WIDE R92, R95, 0x4, R104.reuse ;  /* 0x000000045f5ce825 */ /* 0x100fe200078e0268 */
[----:B------:R-:W-:Y:S01]  /*bba0*/  @!P3 LOP3.LUT R95, R102, 0xfffffffe, RZ, 0xc0, !PT ;  /* 0xfffffffe665fb812 */ /* 0x000fe200078ec0ff */
[----:B------:R1:W-:Y:S01]  /*bbb0*/  @!P5 ST.E.64 desc[UR54][R88.64], R72 ;  /* 0x000000485800d985 */ /* 0x0003e2000c101b36 */
[----:B------:R-:W-:Y:S01]  /*bbc0*/  @!P1 LEA.HI R110, R110, R110, RZ, 0x1 ;  /* 0x0000006e6e6e9211 */ /* 0x000fe200078f08ff */
[----:B------:R-:W-:Y:S01]  /*bbd0*/  VIADD R99, R96, 0x60 ;  /* 0x0000006060637836 */ /* 0x000fe20000000000 */
[----:B------:R-:W-:Y:S01]  /*bbe0*/  @!P2 LEA.HI R0, R0, R0, RZ, 0x1 ;  /* 0x000000000000a211 */ /* 0x000fe200078f08ff */
[----:B------:R-:W-:Y:S01]  /*bbf0*/  @!P3 IMAD.WIDE R94, R95, 0x4, R104 ;  /* 0x000000045f5eb825 */ /* 0x000fe200078e0268 */
[----:B------:R2:W-:Y:S01]  /*bc00*/  @!P6 ST.E.64 desc[UR54][R92.64], R74 ;  /* 0x0000004a5c00e985 */ /* 0x0005e2000c101b36 */
[----:B0-----:R-:W-:-:S02]  /*bc10*/  @!P1 LOP3.LUT R77, R110, 0xfffffffe, RZ, 0xc0, !PT ;  /* 0xfffffffe6e4d9812 */ /* 0x001fc400078ec0ff */
[----:B------:R-:W-:Y:S01]  /*bc20*/  VIADD R76, R96, 0x70 ;  /* 0x00000070604c7836 */ /* 0x000fe20000000000 */
[----:B------:R-:W-:Y:S01]  /*bc30*/  @!P4 LEA.HI R98, R98, R98, RZ, 0x1 ;  /* 0x000000626262c211 */ /* 0x000fe200078f08ff */
[----:B------:R0:W-:Y:S01]  /*bc40*/  @!P3 ST.E.64 desc[UR54][R94.64], R70 ;  /* 0x000000465e00b985 */ /* 0x0001e2000c101b36 */
[----:B------:R-:W-:Y:S01]  /*bc50*/  @!P2 LOP3.LUT R87, R0, 0xfffffffe, RZ, 0xc0, !PT ;  /* 0xfffffffe0057a812 */ /* 0x000fe200078ec0ff */
[--C-:B-1----:R-:W-:Y:S01]  /*bc60*/  @!P1 IMAD.WIDE R72, R77, 0x4, R104.reuse ;  /* 0x000000044d489825 */ /* 0x102fe200078e0268 */
[----:B------:R-:W-:Y:S02]  /*bc70*/  ISETP.GE.AND P3, PT, R99, UR4, PT ;  /* 0x0000000463007c0c */ /* 0x000fe4000bf66270 */
[----:B------:R-:W-:Y:S01]  /*bc80*/  ISETP.GE.AND P6, PT, R76, UR4, PT ;  /* 0x000000044c007c0c */ /* 0x000fe2000bfc6270 */
[----:B------:R-:W-:Y:S01]  /*bc90*/  VIADD R0, R96, 0x68 ;  /* 0x0000006860007836 */ /* 0x000fe20000000000 */
[----:B------:R1:W-:Y:S01]  /*bca0*/  @!P1 ST.E.64 desc[UR54][R72.64], R66 ;  /* 0x0000004248009985 */ /* 0x0003e2000c101b36 */
[----:B--2---:R-:W-:-:S03]  /*bcb0*/  @!P2 IMAD.WIDE R74, R87, 0x4, R104 ;  /* 0x00000004574aa825 */ /* 0x004fc600078e0268 */
[----:B------:R-:W-:Y:S01]  /*bcc0*/  ISETP.GE.AND P1, PT, R0, UR4, PT ;  /* 0x0000000400007c0c */ /* 0x000fe2000bf26270 */
[----:B------:R-:W-:Y:S01]  /*bcd0*/  VIADD R77, R96, 0x78 ;  /* 0x00000078604d7836 */ /* 0x000fe20000000000 */
[----:B------:R2:W-:Y:S01]  /*bce0*/  @!P2 ST.E.64 desc[UR54][R74.64], R68 ;  /* 0x000000444a00a985 */ /* 0x0005e2000c101b36 */
[----:B0-----:R-:W-:Y:S01]  /*bcf0*/  @!P4 LOP3.LUT R71, R98, 0xfffffffe, RZ, 0xc0, !PT ;  /* 0xfffffffe6247c812 */ /* 0x001fe200078ec0ff */
[C---:B------:R-:W-:Y:S01]  /*bd00*/  VIADD R86, R96.reuse, 0x80 ;  /* 0x0000008060567836 */ /* 0x040fe20000000000 */
[----:B------:R-:W-:Y:S01]  /*bd10*/  @!P3 LEA.HI R99, R99, R99, RZ, 0x1 ;  /* 0x000000636363b211 */ /* 0x000fe200078f08ff */
[----:B------:R-:W-:Y:S01]  /*bd20*/  VIADD R87, R96, 0x88 ;  /* 0x0000008860577836 */ /* 0x000fe20000000000 */
[----:B------:R-:W-:Y:S02]  /*bd30*/  ISETP.GE.AND P5, PT, R77, UR4, PT ;  /* 0x000000044d007c0c */ /* 0x000fe4000bfa6270 */
[----:B------:R-:W-:Y:S01]  /*bd40*/  ISETP.GE.AND P2, PT, R86, UR4, PT ;  /* 0x0000000456007c0c */ /* 0x000fe2000bf46270 */
[----:B-1----:R-:W-:Y:S01]  /*bd50*/  @!P4 IMAD.WIDE R66, R71, 0x4, R104 ;  /* 0x000000044742c825 */ /* 0x002fe200078e0268 */
[----:B------:R-:W-:-:S02]  /*bd60*/  @!P6 LEA.HI R76, R76, R76, RZ, 0x1 ;  /* 0x0000004c4c4ce211 */ /* 0x000fc400078f08ff */
[----:B------:R-:W-:Y:S02]  /*bd70*/  @!P1 LEA.HI R0, R0, R0, RZ, 0x1 ;  /* 0x0000000000009211 */ /* 0x000fe400078f08ff */
[----:B------:R0:W-:Y:S01]  /*bd80*/  @!P4 ST.E.64 desc[UR54][R66.64], R64 ;  /* 0x000000404200c985 */ /* 0x0001e2000c101b36 */
[----:B------:R-:W-:Y:S02]  /*bd90*/  ISETP.GE.AND P4, PT, R87, UR4, PT ;  /* 0x0000000457007c0c */ /* 0x000fe4000bf86270 */
[----:B--2---:R-:W-:Y:S02]  /*bda0*/  @!P3 LOP3.LUT R69, R99, 0xfffffffe, RZ, 0xc0, !PT ;  /* 0xfffffffe6345b812 */ /* 0x004fe400078ec0ff */
[----:B------:R-:W-:Y:S02]  /*bdb0*/  @!P6 LOP3.LUT R73, R76, 0xfffffffe, RZ, 0xc0, !PT ;  /* 0xfffffffe4c49e812 */ /* 0x000fe400078ec0ff */
[----:B------:R-:W-:Y:S01]  /*bdc0*/  @!P5 LEA.HI R77, R77, R77, RZ, 0x1 ;  /* 0x0000004d4d4dd211 */ /* 0x000fe200078f08ff */
[----:B------:R-:W-:Y:S01]  /*bdd0*/  @!P3 IMAD.WIDE R68, R69, 0x4, R104 ;  /* 0x000000044544b825 */ /* 0x000fe200078e0268 */
[----:B------:R-:W-:-:S02]  /*bde0*/  @!P1 LOP3.LUT R71, R0, 0xfffffffe, RZ, 0xc0, !PT ;  /* 0xfffffffe00479812 */ /* 0x000fc400078ec0ff */
[----:B------:R-:W-:Y:S01]  /*bdf0*/  @!P2 LEA.HI R86, R86, R86, RZ, 0x1 ;  /* 0x000000565656a211 */ /* 0x000fe200078f08ff */
[----:B------:R-:W-:Y:S01]  /*be00*/  VIADD R0, R96, 0x90 ;  /* 0x0000009060007836 */ /* 0x000fe20000000000 */
[----:B------:R1:W-:Y:S01]  /*be10*/  @!P3 ST.E.64 desc[UR54][R68.64], R60 ;  /* 0x0000003c4400b985 */ /* 0x0003e2000c101b36 */
[----:B------:R-:W-:Y:S01]  /*be20*/  @!P4 LEA.HI R87, R87, R87, RZ, 0x1 ;  /* 0x000000575757c211 */ /* 0x000fe200078f08ff */
[--C-:B0-----:R-:W-:Y:S01]  /*be30*/  @!P6 IMAD.WIDE R64, R73, 0x4, R104.reuse ;  /* 0x000000044940e825 */ /* 0x101fe200078e0268 */
[----:B------:R-:W-:Y:S02]  /*be40*/  @!P5 LOP3.LUT R67, R77, 0xfffffffe, RZ, 0xc0, !PT ;  /* 0xfffffffe4d43d812 */ /* 0x000fe400078ec0ff */
[----:B------:R-:W-:Y:S01]  /*be50*/  @!P2 LOP3.LUT R73, R86, 0xfffffffe, RZ, 0xc0, !PT ;  /* 0xfffffffe5649a812 */ /* 0x000fe200078ec0ff */
[----:B------:R-:W-:Y:S01]  /*be60*/  @!P1 IMAD.WIDE R70, R71, 0x4, R104 ;  /* 0x0000000447469825 */ /* 0x000fe200078e0268 */
[----:B------:R-:W-:-:S03]  /*be70*/  @!P4 LOP3.LUT R87, R87, 0xfffffffe, RZ, 0xc0, !PT ;  /* 0xfffffffe5757c812 */ /* 0x000fc600078ec0ff */
[--C-:B------:R-:W-:Y:S01]  /*be80*/  @!P5 IMAD.WIDE R66, R67, 0x4, R104.reuse ;  /* 0x000000044342d825 */ /* 0x100fe200078e0268 */
[----:B------:R0:W-:Y:S01]  /*be90*/  @!P1 ST.E.64 desc[UR54][R70.64], R62 ;  /* 0x0000003e46009985 */ /* 0x0001e2000c101b36 */
[----:B------:R-:W-:Y:S02]  /*bea0*/  ISETP.GE.AND P1, PT, R0, UR4, PT ;  /* 0x0000000400007c0c */ /* 0x000fe4000bf26270 */
[----:B-1----:R-:W-:Y:S01]  /*beb0*/  @!P2 IMAD.WIDE R60, R73, 0x4, R104 ;  /* 0x00000004493ca825 */ /* 0x002fe200078e0268 */
[----:B------:R1:W-:Y:S01]  /*bec0*/  @!P6 ST.E.64 desc[UR54][R64.64], R58 ;  /* 0x0000003a4000e985 */ /* 0x0003e2000c101b36 */
[C---:B------:R-:W-:Y:S02]  /*bed0*/  IADD3 R69, R96.reuse, 0xa0, RZ ;  /* 0x000000a060457810 */ /* 0x040fe40007ffe0ff */
[----:B------:R-:W-:Y:S01]  /*bee0*/  VIADD R68, R96, 0x98 ;  /* 0x0000009860447836 */ /* 0x000fe20000000000 */
[----:B------:R-:W-:Y:S01]  /*bef0*/  @!P5 ST.E.64 desc[UR54][R66.64], R56 ;  /* 0x000000384200d985 */ /* 0x000fe2000c101b36 */
[----:B------:R-:W-:-:S03]  /*bf00*/  ISETP.GE.AND P3, PT, R69, UR4, PT ;  /* 0x0000000445007c0c */ /* 0x000fc6000bf66270 */
[----:B------:R-:W-:Y:S01]  /*bf10*/  @!P2 ST.E.64 desc[UR54][R60.64], R26 ;  /* 0x0000001a3c00a985 */ /* 0x000fe2000c101b36 */
[----:B------:R-:W-:Y:S01]  /*bf20*/  ISETP.GE.AND P2, PT, R68, UR4, PT ;  /* 0x0000000444007c0c */ /* 0x000fe2000bf46270 */
[----:B0-----:R-:W-:Y:S01]  /*bf30*/  @!P4 IMAD.WIDE R62, R87, 0x4, R104 ;  /* 0x00000004573ec825 */ /* 0x001fe200078e0268 */
[----:B------:R-:W-:-:S03]  /*bf40*/  @!P1 LEA.HI R0, R0, R0, RZ, 0x1 ;  /* 0x0000000000009211 */ /* 0x000fc600078f08ff */
[C---:B------:R-:W-:Y:S01]  /*bf50*/  VIADD R70, R96.reuse, 0xa8 ;  /* 0x000000a860467836 */ /* 0x040fe20000000000 */
[----:B------:R0:W-:Y:S01]  /*bf60*/  @!P4 ST.E.64 desc[UR54][R62.64], R24 ;  /* 0x000000183e00c985 */ /* 0x0001e2000c101b36 */
[C---:B-1----:R-:W-:Y:S02]  /*bf70*/  VIADD R58, R96.reuse, 0xb0 ;  /* 0x000000b0603a7836 */ /* 0x042fe40000000000 */
[----:B------:R-:W-:Y:S01]  /*bf80*/  VIADD R59, R96, 0xb8 ;  /* 0x000000b8603b7836 */ /* 0x000fe20000000000 */
[----:B------:R-:W-:Y:S02]  /*bf90*/  ISETP.GE.AND P4, PT, R70, UR4, PT ;  /* 0x0000000446007c0c */ /* 0x000fe4000bf86270 */
[----:B------:R-:W-:Y:S02]  /*bfa0*/  ISETP.GE.AND P5, PT, R58, UR4, PT ;  /* 0x000000043a007c0c */ /* 0x000fe4000bfa6270 */
[----:B------:R-:W-:Y:S02]  /*bfb0*/  ISETP.GE.AND P6, PT, R59, UR4, PT ;  /* 0x000000043b007c0c */ /* 0x000fe4000bfc6270 */
[----:B------:R-:W-:-:S02]  /*bfc0*/  @!P2 LEA.HI R68, R68, R68, RZ, 0x1 ;  /* 0x000000444444a211 */ /* 0x000fc400078f08ff */
[----:B------:R-:W-:Y:S02]  /*bfd0*/  @!P3 LEA.HI R69, R69, R69, RZ, 0x1 ;  /* 0x000000454545b211 */ /* 0x000fe400078f08ff */
[----:B0-----:R-:W-:Y:S02]  /*bfe0*/  @!P1 LOP3.LUT R25, R0, 0xfffffffe, RZ, 0xc0, !PT ;  /* 0xfffffffe00199812 */ /* 0x001fe400078ec0ff */
[----:B------:R-:W-:Y:S02]  /*bff0*/  @!P2 LOP3.LUT R27, R68, 0xfffffffe, RZ, 0xc0, !PT ;  /* 0xfffffffe441ba812 */ /* 0x000fe400078ec0ff */
[----:B------:R-:W-:Y:S02]  /*c000*/  @!P4 LEA.HI R70, R70, R70, RZ, 0x1 ;  /* 0x000000464646c211 */ /* 0x000fe400078f08ff */
[----:B------:R-:W-:Y:S01]  /*c010*/  @!P5 LEA.HI R58, R58, R58, RZ, 0x1 ;  /* 0x0000003a3a3ad211 */ /* 0x000fe200078f08ff */
[----:B------:R-:W-:Y:S01]  /*c020*/  @!P2 IMAD.WIDE R26, R27, 0x4, R104 ;  /* 0x000000041b1aa825 */ /* 0x000fe200078e0268 */
[----:B------:R-:W-:-:S02]  /*c030*/  @!P6 LEA.HI R24, R59, R59, RZ, 0x1 ;  /* 0x0000003b3b18e211 */ /* 0x000fc400078f08ff */
[----:B------:R-:W-:Y:S02]  /*c040*/  @!P3 LOP3.LUT R57, R69, 0xfffffffe, RZ, 0xc0, !PT ;  /* 0xfffffffe4539b812 */ /* 0x000fe400078ec0ff */
[----:B------:R-:W-:Y:S02]  /*c050*/  @!P4 LOP3.LUT R59, R70, 0xfffffffe, RZ, 0xc0, !PT ;  /* 0xfffffffe463bc812 */ /* 0x000fe400078ec0ff */
[----:B------:R-:W-:Y:S01]  /*c060*/  @!P5 LOP3.LUT R61, R58, 0xfffffffe, RZ, 0xc0, !PT ;  /* 0xfffffffe3a3dd812 */ /* 0x000fe200078ec0ff */
[----:B------:R-:W-:Y:S01]  /*c070*/  @!P3 IMAD.WIDE R56, R57, 0x4, R104 ;  /* 0x000000043938b825 */ /* 0x000fe200078e0268 */
[----:B------:R-:W-:-:S03]  /*c080*/  @!P6 LOP3.LUT R63, R24, 0xfffffffe, RZ, 0xc0, !PT ;  /* 0xfffffffe183fe812 */ /* 0x000fc600078ec0ff */
[----:B------:R-:W-:-:S04]  /*c090*/  @!P1 IMAD.WIDE R24, R25, 0x4, R104 ;  /* 0x0000000419189825 */ /* 0x000fc800078e0268 */
[--C-:B------:R-:W-:Y:S01]  /*c0a0*/  @!P4 IMAD.WIDE R58, R59, 0x4, R104.reuse ;  /* 0x000000043b3ac825 */ /* 0x100fe200078e0268 */
[----:B------:R1:W-:Y:S03]  /*c0b0*/  @!P1 ST.E.64 desc[UR54][R24.64], R20 ;  /* 0x0000001418009985 */ /* 0x0003e6000c101b36 */
[--C-:B------:R-:W-:Y:S01]  /*c0c0*/  @!P5 IMAD.WIDE R60, R61, 0x4, R104.reuse ;  /* 0x000000043d3cd825 */ /* 0x100fe200078e0268 */
[----:B------:R1:W-:Y:S03]  /*c0d0*/  @!P2 ST.E.64 desc[UR54][R26.64], R22 ;  /* 0x000000161a00a985 */ /* 0x0003e6000c101b36 */
[----:B------:R-:W-:Y:S01]  /*c0e0*/  @!P6 IMAD.WIDE R104, R63, 0x4, R104 ;  /* 0x000000043f68e825 */ /* 0x000fe200078e0268 */
[----:B------:R1:W-:Y:S04]  /*c0f0*/  @!P3 ST.E.64 desc[UR54][R56.64], R32 ;  /* 0x000000203800b985 */ /* 0x0003e8000c101b36 */
[----:B------:R1:W-:Y:S04]  /*c100*/  @!P4 ST.E.64 desc[UR54][R58.64], R34 ;  /* 0x000000223a00c985 */ /* 0x0003e8000c101b36 */
[----:B------:R1:W-:Y:S04]  /*c110*/  @!P5 ST.E.64 desc[UR54][R60.64], R40 ;  /* 0x000000283c00d985 */ /* 0x0003e8000c101b36 */
[----:B------:R1:W-:Y:S02]  /*c120*/  @!P6 ST.E.64 desc[UR54][R104.64], R44 ;  /* 0x0000002c6800e985 */ /* 0x0003e4000c101b36 */
.L_x_37:
[----:B------:R-:W-:Y:S05]  /*c130*/  BSYNC B0 ;  /* 0x0000000000007941 */ /* 0x000fea0003800000 */
.L_x_36:
[----:B------:R-:W-:Y:S01]  /*c140*/  ISETP.GE.AND P1, PT, R106, R101, PT ;  /* 0x000000656a00720c */ /* 0x000fe20003f26270 */
[----:B-1----:R1:W2:Y:S01]  /*c150*/  SHFL.IDX PT, R21, R107, 0x1, 0x1c1f ;  /* 0x003c1f006b157f89 */ /* 0x0022a200000e0000 */
[----:B------:R-:W-:Y:S02]  /*c160*/  SEL R40, R38, R91, P0 ;  /* 0x0000005b26287207 */ /* 0x000fe40000000000 */
[----:B------:R-:W-:Y:S01]  /*c170*/  SEL R22, R29, R90, P0 ;  /* 0x0000005a1d167207 */ /* 0x000fe20000000000 */
[----:B------:R1:W0:Y:S01]  /*c180*/  SHFL.IDX PT, R20, R103, 0x1, 0x1c1f ;  /* 0x003c1f0067147f89 */ /* 0x00022200000e0000 */
        /* <DEDUP_REMOVED lines=18> */
[----:B0-----:R-:W-:Y:S02]  /*c2b0*/  SEL R2, R11, R78, P0 ;  /* 0x0000004e0b027207 */ /* 0x001fe40000000000 */
[----:B------:R-:W-:Y:S01]  /*c2c0*/  SEL R8, R78, R11, P0 ;  /* 0x0000000b4e087207 */ /* 0x000fe20000000000 */
[----:B-12---:R-:W-:Y:S06]  /*c2d0*/  @P1 BRA `(.L_x_8) ;  /* 0x0000005800981947 */ /* 0x006fec0003800000 */
[C---:B------:R-:W-:Y:S01]  /*c2e0*/  VIADD R0, R96.reuse, 0x8 ;  /* 0x0000000860007836 */ /* 0x040fe20000000000 */
[----:B------:R-:W-:Y:S01]  /*c2f0*/  ULDC UR4, c[0x0][0xac8] ;  /* 0x0002b20000047ab9 */ /* 0x000fe20000000800 */
[C---:B------:R-:W-:Y:S01]  /*c300*/  VIADD R32, R96.reuse, 0x10 ;  /* 0x0000001060207836 */ /* 0x040fe20000000000 */
[C---:B------:R-:W-:Y:S01]  /*c310*/  ISETP.GE.AND P0, PT, R96.reuse, UR4, PT ;  /* 0x0000000460007c0c */ /* 0x040fe2000bf06270 */
[----:B------:R-:W-:Y:S01]  /*c320*/  VIADD R33, R96, 0x18 ;  /* 0x0000001860217836 */ /* 0x000fe20000000000 */
[----:B------:R-:W-:Y:S01]  /*c330*/  ISETP.GE.AND P1, PT, R0, UR4, PT ;  /* 0x0000000400007c0c */ /* 0x000fe2000bf26270 */
[----:B------:R-:W-:Y:S01]  /*c340*/  VIADD R56, R96, 0x20 ;  /* 0x0000002060387836 */ /* 0x000fe20000000000 */
[----:B------:R-:W-:Y:S01]  /*c350*/  ISETP.GE.AND P5, PT, R32, UR4, PT ;  /* 0x0000000420007c0c */ /* 0x000fe2000bfa6270 */
[----:B------:R-:W-:Y:S01]  /*c360*/  VIADD R58, R96, 0x28 ;  /* 0x00000028603a7836 */ /* 0x000fe20000000000 */
[----:B------:R-:W-:Y:S02]  /*c370*/  ISETP.GE.AND P6, PT, R33, UR4, PT ;  /* 0x0000000421007c0c */ /* 0x000fe4000bfc6270 */
[----:B------:R-:W-:-:S02]  /*c380*/  ISETP.GE.AND P2, PT, R56, UR4, PT ;  /* 0x0000000438007c0c */ /* 0x000fc4000bf46270 */
[----:B------:R-:W-:Y:S02]  /*c390*/  IADD3 R59, R96, 0x30, RZ ;  /* 0x00000030603b7810 */ /* 0x000fe40007ffe0ff */
[----:B------:R-:W-:Y:S01]  /*c3a0*/  ISETP.GE.AND P3, PT, R58, UR4, PT ;  /* 0x000000043a007c0c */ /* 0x000fe2000bf66270 */
[----:B------:R-:W-:Y:S01]  /*c3b0*/  @!P0 IMAD.WIDE R10, R96, 0x4, R20 ;  /* 0x00000004600a8825 */ /* 0x000fe200078e0214 */
[----:B------:R-:W-:Y:S02]  /*c3c0*/  ISETP.GE.AND P4, PT, R59, UR4, PT ;  /* 0x000000043b007c0c */ /* 0x000fe4000bf86270 */
[----:B------:R-:W-:Y:S02]  /*c3d0*/  @!P1 LEA.HI R0, R0, R0, RZ, 0x1 ;  /* 0x0000000000009211 */ /* 0x000fe400078f08ff */
[----:B------:R-:W-:Y:S01]  /*c3e0*/  @!P5 LEA.HI R32, R32, R32, RZ, 0x1 ;  /* 0x000000202020d211 */ /* 0x000fe200078f08ff */
[----:B------:R0:W-:Y:S01]  /*c3f0*/  @!P0 ST.E.64 desc[UR54][R10.64], R12 ;  /* 0x0000000c0a008985 */ /* 0x0001e2000c101b36 */
[----:B------:R-:W-:-:S02]  /*c400*/  @!P6 LEA.HI R44, R33, R33, RZ, 0x1 ;  /* 0x00000021212ce211 */ /* 0x000fc400078f08ff */
[----:B------:R-:W-:Y:S01]  /*c410*/  @!P1 LOP3.LUT R33, R0, 0xfffffffe, RZ, 0xc0, !PT ;  /* 0xfffffffe00219812 */ /* 0x000fe200078ec0ff */
[----:B------:R-:W-:Y:S01]  /*c420*/  VIADD R0, R96, 0x38 ;  /* 0x0000003860007836 */ /* 0x000fe20000000000 */
[----:B------:R-:W-:Y:S02]  /*c430*/  @!P5 LOP3.LUT R45, R32, 0xfffffffe, RZ, 0xc0, !PT ;  /* 0xfffffffe202dd812 */ /* 0x000fe400078ec0ff */
[----:B------:R-:W-:Y:S01]  /*c440*/  @!P6 LOP3.LUT R57, R44, 0xfffffffe, RZ, 0xc0, !PT ;  /* 0xfffffffe2c39e812 */ /* 0x000fe200078ec0ff */
[----:B------:R-:W-:Y:S01]  /*c450*/  VIADD R44, R96, 0x40 ;  /* 0x00000040602c7836 */ /* 0x000fe20000000000 */
[----:B------:R-:W-:Y:S02]  /*c460*/  @!P2 LEA.HI R56, R56, R56, RZ, 0x1 ;  /* 0x000000383838a211 */ /* 0x000fe400078f08ff */
[----:B------:R-:W-:Y:S02]  /*c470*/  @!P3 LEA.HI R58, R58, R58, RZ, 0x1 ;  /* 0x0000003a3a3ab211 */ /* 0x000fe400078f08ff */
[----:B------:R-:W-:Y:S01]  /*c480*/  @!P4 LEA.HI R59, R59, R59, RZ, 0x1 ;  /* 0x0000003b3b3bc211 */ /* 0x000fe200078f08ff */
[----:B0-----:R-:W-:-:S03]  /*c490*/  @!P1 IMAD.WIDE R10, R33, 0x4, R20 ;  /* 0x00000004210a9825 */ /* 0x001fc600078e0214 */
[----:B------:R-:W-:Y:S01]  /*c4a0*/  @!P4 LOP3.LUT R59, R59, 0xfffffffe, RZ, 0xc0, !PT ;  /* 0xfffffffe3b3bc812 */ /* 0x000fe200078ec0ff */
[--C-:B------:R-:W-:Y:S01]  /*c4b0*/  @!P5 IMAD.WIDE R12, R45, 0x4, R20.reuse ;  /* 0x000000042d0cd825 */ /* 0x100fe200078e0214 */
[----:B------:R0:W-:Y:S01]  /*c4c0*/  @!P1 ST.E.64 desc[UR54][R10.64], R16 ;  /* 0x000000100a009985 */ /* 0x0001e2000c101b36 */
[----:B------:R-:W-:Y:S02]  /*c4d0*/  ISETP.GE.AND P1, PT, R44, UR4, PT ;  /* 0x000000042c007c0c */ /* 0x000fe4000bf26270 */
[----:B------:R-:W-:Y:S01]  /*c4e0*/  @!P6 IMAD.WIDE R32, R57, 0x4, R20 ;  /* 0x000000043920e825 */ /* 0x000fe200078e0214 */
[----:B------:R1:W-:Y:S01]  /*c4f0*/  @!P5 ST.E.64 desc[UR54][R12.64], R18 ;  /* 0x000000120c00d985 */ /* 0x0003e2000c101b36 */
[----:B------:R-:W-:Y:S02]  /*c500*/  ISETP.GE.AND P5, PT, R0, UR4, PT ;  /* 0x0000000400007c0c */ /* 0x000fe4000bfa6270 */
[----:B------:R-:W-:Y:S01]  /*c510*/  VIADD R57, R96, 0x48 ;  /* 0x0000004860397836 */ /* 0x000fe20000000000 */
[----:B------:R-:W-:Y:S01]  /*c520*/  @!P2 LOP3.LUT R45, R56, 0xfffffffe, RZ, 0xc0, !PT ;  /* 0xfffffffe382da812 */ /* 0x000fe200078ec0ff */
[----:B------:R2:W-:Y:S03]  /*c530*/  @!P6 ST.E.64 desc[UR54][R32.64], R30 ;  /* 0x0000001e2000e985 */ /* 0x0005e6000c101b36 */
[----:B------:R-:W-:-:S02]  /*c540*/  ISETP.GE.AND P0, PT, R57, UR4, PT ;  /* 0x0000000439007c0c */ /* 0x000fc4000bf06270 */
[----:B0-----:R-:W-:Y:S01]  /*c550*/  @!P3 LOP3.LUT R17, R58, 0xfffffffe, RZ, 0xc0, !PT ;  /* 0xfffffffe3a11b812 */ /* 0x001fe200078ec0ff */
[--C-:B------:R-:W-:Y:S01]  /*c560*/  @!P2 IMAD.WIDE R10, R45, 0x4, R20.reuse ;  /* 0x000000042d0aa825 */ /* 0x100fe200078e0214 */
[----:B------:R-:W-:Y:S02]  /*c570*/  @!P1 LEA.HI R44, R44, R44, RZ, 0x1 ;  /* 0x0000002c2c2c9211 */ /* 0x000fe400078f08ff */
[----:B------:R-:W-:Y:S01]  /*c580*/  @!P5 LEA.HI R0, R0, R0, RZ, 0x1 ;  /* 0x000000000000d211 */ /* 0x000fe200078f08ff */
[--C-:B-1----:R-:W-:Y:S01]  /*c590*/  @!P3 IMAD.WIDE R12, R17, 0x4, R20.reuse ;  /* 0x00000004110cb825 */ /* 0x102fe200078e0214 */
[----:B------:R0:W-:Y:S02]  /*c5a0*/  @!P2 ST.E.64 desc[UR54][R10.64], R6 ;  /* 0x000000060a00a985 */ /* 0x0001e4000c101b36 */
[----:B------:R-:W-:Y:S01]  /*c5b0*/  @!P5 LOP3.LUT R19, R0, 0xfffffffe, RZ, 0xc0, !PT ;  /* 0xfffffffe0013d812 */ /* 0x000fe200078ec0ff */
[----:B------:R-:W-:Y:S01]  /*c5c0*/  VIADD R18, R96, 0x50 ;  /* 0x0000005060127836 */ /* 0x000fe20000000000 */
[----:B------:R1:W-:Y:S01]  /*c5d0*/  @!P3 ST.E.64 desc[UR54][R12.64], R42 ;  /* 0x0000002a0c00b985 */ /* 0x0003e2000c101b36 */
[----:B------:R-:W-:Y:S01]  /*c5e0*/  @!P4 IMAD.WIDE R16, R59, 0x4, R20 ;  /* 0x000000043b10c825 */ /* 0x000fe200078e0214 */
[----:B------:R-:W-:-:S02]  /*c5f0*/  @!P0 LEA.HI R57, R57, R57, RZ, 0x1 ;  /* 0x0000003939398211 */ /* 0x000fc400078f08ff */
[----:B------:R-:W-:Y:S01]  /*c600*/  ISETP.GE.AND P2, PT, R18, UR4, PT ;  /* 0x0000000412007c0c */ /* 0x000fe2000bf46270 */
[C---:B------:R-:W-:Y:S01]  /*c610*/  VIADD R0, R96.reuse, 0x58 ;  /* 0x0000005860007836 */ /* 0x040fe20000000000 */
[----:B------:R-:W-:Y:S01]  /*c620*/  @!P0 LOP3.LUT R57, R57, 0xfffffffe, RZ, 0xc0, !PT ;  /* 0xfffffffe39398812 */ /* 0x000fe200078ec0ff */
[----:B------:R5:W-:Y:S01]  /*c630*/  @!P4 ST.E.64 desc[UR54][R16.64], R4 ;  /* 0x000000041000c985 */ /* 0x000be2000c101b36 */
[----:B--2---:R-:W-:Y:S01]  /*c640*/  VIADD R30, R96, 0x60 ;  /* 0x00000060601e7836 */ /* 0x004fe20000000000 */
[----:B0-----:R-:W-:Y:S01]  /*c650*/  @!P1 LOP3.LUT R11, R44, 0xfffffffe, RZ, 0xc0, !PT ;  /* 0xfffffffe2c0b9812 */ /* 0x001fe200078ec0ff */
[----:B------:R-:W-:Y:S01]  /*c660*/  @!P5 IMAD.WIDE R6, R19, 0x4, R20 ;  /* 0x000000041306d825 */ /* 0x000fe200078e0214 */
[----:B------:R-:W-:Y:S02]  /*c670*/  ISETP.GE.AND P3, PT, R0, UR4, PT ;  /* 0x0000000400007c0c */ /* 0x000fe4000bf66270 */
[----:B------:R-:W-:Y:S01]  /*c680*/  ISETP.GE.AND P4, PT, R30, UR4, PT ;  /* 0x000000041e007c0c */ /* 0x000fe2000bf86270 */
[----:B-1----:R-:W-:Y:S01]  /*c690*/  VIADD R12, R96, 0x68 ;  /* 0x00000068600c7836 */ /* 0x002fe20000000000 */
[----:B------:R0:W-:Y:S02]  /*c6a0*/  @!P5 ST.E.64 desc[UR54][R6.64], R46 ;  /* 0x0000002e0600d985 */ /* 0x0001e4000c101b36 */
[----:B------:R-:W-:-:S02]  /*c6b0*/  @!P2 LEA.HI R18, R18, R18, RZ, 0x1 ;  /* 0x000000121212a211 */ /* 0x000fc400078f08ff */
[----:B------:R-:W-:Y:S01]  /*c6c0*/  ISETP.GE.AND P5, PT, R12, UR4, PT ;  /* 0x000000040c007c0c */ /* 0x000fe2000bfa6270 */
[----:B-----5:R-:W-:Y:S01]  /*c6d0*/  @!P1 IMAD.WIDE R4, R11, 0x4, R20 ;  /* 0x000000040b049825 */ /* 0x020fe200078e0214 */
[----:B------:R-:W-:-:S03]  /*c6e0*/  IADD3 R17, R96, 0x78, RZ ;  /* 0x0000007860117810 */ /* 0x000fc60007ffe0ff */
[----:B------:R-:W-:Y:S01]  /*c6f0*/  VIADD R16, R96, 0x70 ;  /* 0x0000007060107836 */ /* 0x000fe20000000000 */
[----:B------:R1:W-:Y:S01]  /*c700*/  @!P1 ST.E.64 desc[UR54][R4.64], R48 ;  /* 0x0000003004009985 */ /* 0x0003e2000c101b36 */
[----:B------:R-:W-:Y:S01]  /*c710*/  @!P0 IMAD.WIDE R10, R57, 0x4, R20 ;  /* 0x00000004390a8825 */ /* 0x000fe200078e0214 */
[----:B------:R-:W-:Y:S02]  /*c720*/  @!P3 LEA.HI R0, R0, R0, RZ, 0x1 ;  /* 0x000000000000b211 */ /* 0x000fe400078f08ff */
[----:B------:R-:W-:Y:S02]  /*c730*/  ISETP.GE.AND P1, PT, R16, UR4, PT ;  /* 0x0000000410007c0c */ /* 0x000fe4000bf26270 */
[----:B------:R2:W-:Y:S01]  /*c740*/  @!P0 ST.E.64 desc[UR54][R10.64], R50 ;  /* 0x000000320a008985 */ /* 0x0005e2000c101b36 */
[----:B------:R-:W-:Y:S02]  /*c750*/  ISETP.GE.AND P0, PT, R17, UR4, PT ;  /* 0x0000000411007c0c */ /* 0x000fe4000bf06270 */
[----:B0-----:R-:W-:Y:S01]  /*c760*/  @!P2 LOP3.LUT R7, R18, 0xfffffffe, RZ, 0xc0, !PT ;  /* 0xfffffffe1207a812 */ /* 0x001fe200078ec0ff */
[----:B------:R-:W-:Y:S01]  /*c770*/  VIADD R18, R96, 0x80 ;  /* 0x0000008060127836 */ /* 0x000fe20000000000 */
[----:B------:R-:W-:-:S02]  /*c780*/  @!P3 LOP3.LUT R13, R0, 0xfffffffe, RZ, 0xc0, !PT ;  /* 0xfffffffe000db812 */ /* 0x000fc400078ec0ff */
[----:B------:R-:W-:Y:S01]  /*c790*/  @!P4 LEA.HI R30, R30, R30, RZ, 0x1 ;  /* 0x0000001e1e1ec211 */ /* 0x000fe200078f08ff */
[--C-:B-1----:R-:W-:Y:S01]  /*c7a0*/  @!P2 IMAD.WIDE R4, R7, 0x4, R20.reuse ;  /* 0x000000040704a825 */ /* 0x102fe200078e0214 */
[----:B------:R-:W-:Y:S02]  /*c7b0*/  @!P5 LEA.HI R12, R12, R12, RZ, 0x1 ;  /* 0x0000000c0c0cd211 */ /* 0x000fe400078f08ff */
[----:B------:R-:W-:Y:S01]  /*c7c0*/  @!P1 LEA.HI R16, R16, R16, RZ, 0x1 ;  /* 0x0000001010109211 */ /* 0x000fe200078f08ff */
[--C-:B------:R-:W-:Y:S01]  /*c7d0*/  @!P3 IMAD.WIDE R6, R13, 0x4, R20.reuse ;  /* 0x000000040d06b825 */ /* 0x100fe200078e0214 */
[----:B------:R-:W-:Y:S01]  /*c7e0*/  @!P5 LOP3.LUT R13, R12, 0xfffffffe, RZ, 0xc0, !PT ;  /* 0xfffffffe0c0dd812 */ /* 0x000fe200078ec0ff */
[----:B------:R0:W-:Y:S01]  /*c7f0*/  @!P2 ST.E.64 desc[UR54][R4.64], R52 ;  /* 0x000000340400a985 */ /* 0x0001e2000c101b36 */
[----:B--2---:R-:W-:Y:S02]  /*c800*/  @!P4 LOP3.LUT R11, R30, 0xfffffffe, RZ, 0xc0, !PT ;  /* 0xfffffffe1e0bc812 */ /* 0x004fe400078ec0ff */
[----:B------:R-:W-:Y:S01]  /*c810*/  @!P0 LEA.HI R0, R17, R17, RZ, 0x1 ;  /* 0x0000001111008211 */ /* 0x000fe200078f08ff */
[--C-:B------:R-:W-:Y:S01]  /*c820*/  @!P5 IMAD.WIDE R12, R13, 0x4, R20.reuse ;  /* 0x000000040d0cd825 */ /* 0x100fe200078e0214 */
[----:B------:R-:W-:Y:S01]  /*c830*/  @!P1 LOP3.LUT R17, R16, 0xfffffffe, RZ, 0xc0, !PT ;  /* 0xfffffffe10119812 */ /* 0x000fe200078ec0ff */
[----:B------:R1:W-:Y:S01]  /*c840*/  @!P3 ST.E.64 desc[UR54][R6.64], R54 ;  /* 0x000000360600b985 */ /* 0x0003e2000c101b36 */
[----:B------:R-:W-:Y:S01]  /*c850*/  @!P0 LOP3.LUT R19, R0, 0xfffffffe, RZ, 0xc0, !PT ;  /* 0xfffffffe00138812 */ /* 0x000fe200078ec0ff */
[----:B------:R-:W-:Y:S01]  /*c860*/  @!P4 IMAD.WIDE R10, R11, 0x4, R20 ;  /* 0x000000040b0ac825 */ /* 0x000fe200078e0214 */
[----:B------:R-:W-:-:S03]  /*c870*/  ISETP.GE.AND P2, PT, R18, UR4, PT ;  /* 0x0000000412007c0c */ /* 0x000fc6000bf46270 */
[----:B------:R-:W-:Y:S01]  /*c880*/  VIADD R0, R96, 0x90 ;  /* 0x0000009060007836 */ /* 0x000fe20000000000 */
[----:B------:R2:W-:Y:S01]  /*c890*/  @!P4 ST.E.64 desc[UR54][R10.64], R34 ;  /* 0x000000220a00c985 */ /* 0x0005e2000c101b36 */
[----:B0-----:R-:W-:-:S03]  /*c8a0*/  @!P1 IMAD.WIDE R4, R17, 0x4, R20 ;  /* 0x0000000411049825 */ /* 0x001fc600078e0214 */
[----:B------:R0:W-:Y:S01]  /*c8b0*/  @!P5 ST.E.64 desc[UR54][R12.64], R36 ;  /* 0x000000240c00d985 */ /* 0x0001e2000c101b36 */
[----:B------:R-:W-:Y:S02]  /*c8c0*/  VIADD R16, R96, 0x88 ;  /* 0x0000008860107836 */ /* 0x000fe40000000000 */
[----:B-1----:R-:W-:Y:S01]  /*c8d0*/  @!P0 IMAD.WIDE R6, R19, 0x4, R20 ;  /* 0x0000000413068825 */ /* 0x002fe200078e0214 */
[----:B------:R1:W-:Y:S01]  /*c8e0*/  @!P1 ST.E.64 desc[UR54][R4.64], R40 ;  /* 0x0000002804009985 */ /* 0x0003e2000c101b36 */
[----:B------:R-:W-:Y:S02]  /*c8f0*/  ISETP.GE.AND P1, PT, R0, UR4, PT ;  /* 0x0000000400007c0c */ /* 0x000fe4000bf26270 */
[----:B------:R-:W-:Y:S01]  /*c900*/  ISETP.GE.AND P3, PT, R16, UR4, PT ;  /* 0x0000000410007c0c */ /* 0x000fe2000bf66270 */
[----:B------:R5:W-:Y:S01]  /*c910*/  @!P0 ST.E.64 desc[UR54][R6.64], R38 ;  /* 0x0000002606008985 */ /* 0x000be2000c101b36 */
[----:B------:R-:W-:Y:S01]  /*c920*/  VIADD R17, R96, 0xa8 ;  /* 0x000000a860117836 */ /* 0x000fe20000000000 */
[----:B------:R-:W-:Y:S01]  /*c930*/  @!P2 LEA.HI R18, R18, R18, RZ, 0x1 ;  /* 0x000000121212a211 */ /* 0x000fe200078f08ff */
[----:B--2---:R-:W-:-:S02]  /*c940*/  VIADD R10, R96, 0x98 ;  /* 0x00000098600a7836 */ /* 0x004fc40000000000 */
[C---:B------:R-:W-:Y:S01]  /*c950*/  VIADD R19, R96.reuse, 0xb0 ;  /* 0x000000b060137836 */ /* 0x040fe20000000000 */
[----:B------:R-:W-:Y:S01]  /*c960*/  ISETP.GE.AND P5, PT, R17, UR4, PT ;  /* 0x0000000411007c0c */ /* 0x000fe2000bfa6270 */
[----:B0-----:R-:W-:Y:S01]  /*c970*/  VIADD R12, R96, 0xa0 ;  /* 0x000000a0600c7836 */ /* 0x001fe20000000000 */
[----:B------:R-:W-:Y:S01]  /*c980*/  ISETP.GE.AND P0, PT, R10, UR4, PT ;  /* 0x000000040a007c0c */ /* 0x000fe2000bf06270 */
[----:B------:R-:W-:Y:S01]  /*c990*/  VIADD R96, R96, 0xb8 ;  /* 0x000000b860607836 */ /* 0x000fe20000000000 */
[----:B------:R-:W-:Y:S02]  /*c9a0*/  @!P2 LOP3.LUT R11, R18, 0xfffffffe, RZ, 0xc0, !PT ;  /* 0xfffffffe120ba812 */ /* 0x000fe400078ec0ff */
[----:B------:R-:W-:Y:S02]  /*c9b0*/  ISETP.GE.AND P4, PT, R12, UR4, PT ;  /* 0x000000040c007c0c */ /* 0x000fe4000bf86270 */
[----:B------:R-:W-:Y:S01]  /*c9c0*/  ISETP.GE.AND P6, PT, R19, UR4, PT ;  /* 0x0000000413007c0c */ /* 0x000fe2000bfc6270 */
[----:B-1----:R-:W-:Y:S01]  /*c9d0*/  @!P2 IMAD.WIDE R4, R11, 0x4, R20 ;  /* 0x000000040b04a825 */ /* 0x002fe200078e0214 */
[----:B------:R-:W-:-:S02]  /*c9e0*/  @!P1 LEA.HI R0, R0, R0, RZ, 0x1 ;  /* 0x0000000000009211 */ /* 0x000fc400078f08ff */
[----:B------:R-:W-:Y:S02]  /*c9f0*/  @!P3 LEA.HI R16, R16, R16, RZ, 0x1 ;  /* 0x000000101010b211 */ /* 0x000fe400078f08ff */
[----:B------:R-:W-:Y:S01]  /*ca00*/  @!P1 LOP3.LUT R11, R0, 0xfffffffe, RZ, 0xc0, !PT ;  /* 0xfffffffe000b9812 */ /* 0x000fe200078ec0ff */
[----:B------:R0:W-:Y:S01]  /*ca10*/  @!P2 ST.E.64 desc[UR54][R4.64], R22 ;  /* 0x000000160400a985 */ /* 0x0001e2000c101b36 */
[----:B------:R-:W-:Y:S02]  /*ca20*/  @!P0 LEA.HI R0, R10, R10, RZ, 0x1 ;  /* 0x0000000a0a008211 */ /* 0x000fe400078f08ff */
[----:B-----5:R-:W-:Y:S01]  /*ca30*/  @!P3 LOP3.LUT R7, R16, 0xfffffffe, RZ, 0xc0, !PT ;  /* 0xfffffffe1007b812 */ /* 0x020fe200078ec0ff */
[--C-:B------:R-:W-:Y:S01]  /*ca40*/  @!P1 IMAD.WIDE R10, R11, 0x4, R20.reuse ;  /* 0x000000040b0a9825 */ /* 0x100fe200078e0214 */
[----:B------:R-:W-:Y:S02]  /*ca50*/  @!P4 LEA.HI R12, R12, R12, RZ, 0x1 ;  /* 0x0000000c0c0cc211 */ /* 0x000fe400078f08ff */
[----:B------:R-:W-:Y:S01]  /*ca60*/  @!P0 LOP3.LUT R13, R0, 0xfffffffe, RZ, 0xc0, !PT ;  /* 0xfffffffe000d8812 */ /* 0x000fe200078ec0ff */
[----:B------:R-:W-:Y:S01]  /*ca70*/  @!P3 IMAD.WIDE R6, R7, 0x4, R20 ;  /* 0x000000040706b825 */ /* 0x000fe200078e0214 */
[----:B------:R-:W-:-:S02]  /*ca80*/  @!P5 LEA.HI R0, R17, R17, RZ, 0x1 ;  /* 0x000000111100d211 */ /* 0x000fc400078f08ff */
[----:B------:R-:W-:Y:S02]  /*ca90*/  @!P6 LEA.HI R16, R19, R19, RZ, 0x1 ;  /* 0x000000131310e211 */ /* 0x000fe400078f08ff */
[----:B------:R-:W-:Y:S01]  /*caa0*/  @!P4 LOP3.LUT R17, R12, 0xfffffffe, RZ, 0xc0, !PT ;  /* 0xfffffffe0c11c812 */ /* 0x000fe200078ec0ff */
[--C-:B------:R-:W-:Y:S01]  /*cab0*/  @!P0 IMAD.WIDE R12, R13, 0x4, R20.reuse ;  /* 0x000000040d0c8825 */ /* 0x100fe200078e0214 */
[----:B------:R-:W-:Y:S01]  /*cac0*/  @!P5 LOP3.LUT R19, R0, 0xfffffffe, RZ, 0xc0, !PT ;  /* 0xfffffffe0013d812 */ /* 0x000fe200078ec0ff */
[----:B------:R1:W-:Y:S01]  /*cad0*/  @!P3 ST.E.64 desc[UR54][R6.64], R90 ;  /* 0x0000005a0600b985 */ /* 0x0003e2000c101b36 */
[----:B0-----:R-:W-:Y:S01]  /*cae0*/  @!P6 LOP3.LUT R23, R16, 0xfffffffe, RZ, 0xc0, !PT ;  /* 0xfffffffe1017e812 */ /* 0x001fe200078ec0ff */
[--C-:B------:R-:W-:Y:S02]  /*caf0*/  @!P4 IMAD.WIDE R4, R17, 0x4, R20.reuse ;  /* 0x000000041104c825 */ /* 0x100fe400078e0214 */
[----:B------:R2:W-:Y:S02]  /*cb00*/  @!P1 ST.E.64 desc[UR54][R10.64], R26 ;  /* 0x0000001a0a009985 */ /* 0x0005e4000c101b36 */
[----:B------:R-:W-:-:S02]  /*cb10*/  @!P6 IMAD.WIDE R16, R23, 0x4, R20 ;  /* 0x000000041710e825 */ /* 0x000fc400078e0214 */
[----:B------:R2:W-:Y:S01]  /*cb20*/  @!P0 ST.E.64 desc[UR54][R12.64], R24 ;  /* 0x000000180c008985 */ /* 0x0005e2000c101b36 */
[----:B------:R-:W-:-:S03]  /*cb30*/  ISETP.GE.AND P0, PT, R96, UR4, PT ;  /* 0x0000000460007c0c */ /* 0x000fc6000bf06270 */
[----:B------:R2:W-:Y:S01]  /*cb40*/  @!P4 ST.E.64 desc[UR54][R4.64], R14 ;  /* 0x0000000e0400c985 */ /* 0x0005e2000c101b36 */
[----:B-1----:R-:W-:-:S05]  /*cb50*/  @!P5 IMAD.WIDE R6, R19, 0x4, R20 ;  /* 0x000000041306d825 */ /* 0x002fca00078e0214 */
[----:B------:R2:W-:Y:S04]  /*cb60*/  @!P5 ST.E.64 desc[UR54][R6.64], R28 ;  /* 0x0000001c0600d985 */ /* 0x0005e8000c101b36 */
[----:B------:R2:W-:Y:S01]  /*cb70*/  @!P6 ST.E.64 desc[UR54][R16.64], R2 ;  /* 0x000000021000e985 */ /* 0x0005e2000c101b36 */
[----:B------:R-:W-:Y:S05]  /*cb80*/  @P0 BRA `(.L_x_8) ;  /* 0x00000050006c0947 */ /* 0x000fea0003800000 */
[----:B------:R-:W-:-:S04]  /*cb90*/  LEA.HI R96, R96, R96, RZ, 0x1 ;  /* 0x0000006060607211 */ /* 0x000fc800078f08ff */
[----:B--2---:R-:W-:-:S05]  /*cba0*/  LOP3.LUT R3, R96, 0xfffffffe, RZ, 0xc0, !PT ;  /* 0xfffffffe60037812 */ /* 0x004fca00078ec0ff */
[----:B------:R-:W-:-:S05]  /*cbb0*/  IMAD.WIDE R20, R3, 0x4, R20 ;  /* 0x0000000403147825 */ /* 0x000fca00078e0214 */
[----:B------:R1:W-:Y:S01]  /*cbc0*/  ST.E.64 desc[UR54][R20.64], R8 ;  /* 0x0000000814007985 */ /* 0x0003e2000c101b36 */
[----:B------:R-:W-:Y:S05]  /*cbd0*/  BRA `(.L_x_8) ;  /* 0x0000005000587947 */ /* 0x000fea0003800000 */
.L_x_35:
[----:B------:R-:W0:Y:S02]  /*cbe0*/  S2R R0, SR_TID.X ;  /* 0x0000000000007919 */ /* 0x000e240000002100 */
[----:B0-----:R-:W-:-:S04]  /*cbf0*/  IADD3 R2, R0, -0x80, RZ ;  /* 0xffffff8000027810 */ /* 0x001fc80007ffe0ff */
[----:B------:R-:W-:-:S13]  /*cc00*/  ISETP.GT.AND P0, PT, R2, 0x7f, PT ;  /* 0x0000007f0200780c */ /* 0x000fda0003f04270 */
[----:B------:R-:W-:Y:S05]  /*cc10*/  @P0 BRA `(.L_x_8) ;  /* 0x0000005000480947 */ /* 0x000fea0003800000 */
[----:B------:R-:W0:Y:S01]  /*cc20*/  S2R R3, SR_CTAID.X ;  /* 0x0000000000037919 */ /* 0x000e220000002500 */
[----:B------:R-:W1:Y:S01]  /*cc30*/  LDC R6, c[0x0][0xbe8] ;  /* 0x0002fa00ff067b82 */ /* 0x000e620000000800 */
[----:B------:R-:W-:Y:S01]  /*cc40*/  ULDC UR4, c[0x0][0xa88] ;  /* 0x0002a20000047ab9 */ /* 0x000fe20000000800 */
[----:B0-----:R-:W-:Y:S02]  /*cc50*/  IMAD R0, R3, 0x80, R0 ;  /* 0x0000008003007824 */ /* 0x001fe400078e0200 */
[----:B-1----:R-:W-:Y:S02]  /*cc60*/  IMAD R3, R6, UR4, RZ ;  /* 0x0000000406037c24 */ /* 0x002fe4000f8e02ff */
[----:B------:R-:W-:-:S05]  /*cc70*/  VIADD R0, R0, 0xffffff80 ;  /* 0xffffff8000007836 */ /* 0x000fca0000000000 */
[----:B------:R-:W-:-:S13]  /*cc80*/  ISETP.GE.AND P0, PT, R0, R3, PT ;  /* 0x000000030000720c */ /* 0x000fda0003f06270 */
[----:B------:R-:W-:Y:S05]  /*cc90*/  @P0 BRA `(.L_x_8) ;  /* 0x0000005000280947 */ /* 0x000fea0003800000 */
[----:B------:R-:W-:Y:S01]  /*cca0*/  ISETP.NE.AND P0, PT, R6, 0x1, PT ;  /* 0x000000010600780c */ /* 0x000fe20003f05270 */
[----:B------:R-:W0:Y:S01]  /*ccb0*/  LDC.64 R10, c[0x0][0xbd8] ;  /* 0x0002f600ff0a7b82 */ /* 0x000e220000000a00 */
[----:B------:R-:W-:Y:S01]  /*ccc0*/  USHF.R.S32.HI UR6, URZ, 0x1f, UR50 ;  /* 0x0000001f3f067899 */ /* 0x000fe20008011432 */
[----:B------:R-:W-:Y:S01]  /*ccd0*/  IMAD.MOV.U32 R5, RZ, RZ, R0 ;  /* 0x000000ffff057224 */ /* 0x000fe200078e0000 */
[----:B------:R-:W-:Y:S02]  /*cce0*/  ULDC.64 UR8, c[0x0][0xbd0] ;  /* 0x0002f40000087ab9 */ /* 0x000fe40000000a00 */
[----:B------:R-:W-:Y:S02]  /*ccf0*/  UIMAD UR6, UR6, UR8, URZ ;  /* 0x00000008060672a4 */ /* 0x000fe4000f8e023f */
[----:B------:R-:W-:Y:S01]  /*cd00*/  UIMAD.WIDE.U32 UR4, UR50, UR8, URZ ;  /* 0x00000008320472a5 */ /* 0x000fe2000f8e003f */
[----:B------:R-:W1:Y:S01]  /*cd10*/  S2UR UR7, SR_CTAID.Y ;  /* 0x00000000000779c3 */ /* 0x000e620000002600 */
[----:B------:R-:W-:-:S04]  /*cd20*/  UIMAD UR6, UR50, UR9, UR6 ;  /* 0x00000009320672a4 */ /* 0x000fc8000f8e0206 */
[----:B------:R-:W-:Y:S02]  /*cd30*/  UIADD3 UR6, UR5, UR6, URZ ;  /* 0x0000000605067290 */ /* 0x000fe4000fffe03f */
[----:B------:R-:W-:Y:S01]  /*cd40*/  IMAD.U32 R3, RZ, RZ, UR5 ;  /* 0x00000005ff037e24 */ /* 0x000fe2000f8e00ff */
[----:B------:R-:W2:Y:S01]  /*cd50*/  @P0 LDC R7, c[0x0][0xbec] ;  /* 0x0002fb00ff070b82 */ /* 0x000ea20000000800 */
[----:B------:R-:W-:Y:S01]  /*cd60*/  IMAD.U32 R2, RZ, RZ, UR4 ;  /* 0x00000004ff027e24 */ /* 0x000fe2000f8e00ff */
[----:B------:R-:W-:Y:S01]  /*cd70*/  ULDC.64 UR4, c[0x0][0xbe0] ;  /* 0x0002f80000047ab9 */ /* 0x000fe20000000a00 */
[----:B------:R-:W-:-:S05]  /*cd80*/  IMAD.U32 R3, RZ, RZ, UR6 ;  /* 0x00000006ff037e24 */ /* 0x000fca000f8e00ff */
[----:B------:R-:W3:Y:S01]  /*cd90*/  @P0 LDC R9, c[0x0][0xbf0] ;  /* 0x0002fc00ff090b82 */ /* 0x000ee20000000800 */
[C---:B0-----:R-:W-:Y:S02]  /*cda0*/  IMAD R12, R10.reuse, UR37, RZ ;  /* 0x000000250a0c7c24 */ /* 0x041fe4000f8e02ff */
[----:B------:R-:W-:-:S04]  /*cdb0*/  IMAD.WIDE.U32 R2, R10, UR48, R2 ;  /* 0x000000300a027c25 */ /* 0x000fc8000f8e0002 */
[----:B------:R-:W-:Y:S01]  /*cdc0*/  IMAD R11, R11, UR48, R12 ;  /* 0x000000300b0b7c24 */ /* 0x000fe2000f8e020c */
[----:B------:R-:W1:Y:S04]  /*cdd0*/  LDC R8, c[0x0][0xc50] ;  /* 0x00031400ff087b82 */ /* 0x000e680000000800 */
[----:B------:R-:W-:Y:S01]  /*cde0*/  IADD3 R3, R11, R3, RZ ;  /* 0x000000030b037210 */ /* 0x000fe20007ffe0ff */
[----:B--2---:R-:W-:-:S04]  /*cdf0*/  @P0 IMAD.HI.U32 R4, R0, R7, RZ ;  /* 0x0000000700040227 */ /* 0x004fc800078e00ff */
[----:B------:R-:W-:Y:S01]  /*ce00*/  IMAD R7, RZ, RZ, -UR50 ;  /* 0x80000032ff077e24 */ /* 0x000fe2000f8e02ff */
[----:B---3--:R-:W-:-:S03]  /*ce10*/  @P0 SHF.R.U32.HI R5, RZ, R9, R4 ;  /* 0x00000009ff050219 */ /* 0x008fc60000011604 */
[----:B-1----:R-:W-:Y:S02]  /*ce20*/  IMAD R9, R8, R7, UR7 ;  /* 0x0000000708097e24 */ /* 0x002fe4000f8e0207 */
[----:B------:R-:W-:Y:S02]  /*ce30*/  IMAD.MOV R7, RZ, RZ, -R5 ;  /* 0x000000ffff077224 */ /* 0x000fe400078e0a05 */
[----:B------:R-:W-:Y:S01]  /*ce40*/  IMAD.WIDE.U32 R2, R9, UR4, R2 ;  /* 0x0000000409027c25 */ /* 0x000fe2000f8e0002 */
[----:B------:R-:W-:-:S03]  /*ce50*/  SHF.R.S32.HI R4, RZ, 0x1f, R9 ;  /* 0x0000001fff047819 */ /* 0x000fc60000011409 */
[----:B------:R-:W-:Y:S01]  /*ce60*/  IMAD R7, R6, R7, R0 ;  /* 0x0000000706077224 */ /* 0x000fe200078e0200 */
[----:B------:R-:W-:Y:S01]  /*ce70*/  IADD3 R2, P0, R5, R2, RZ ;  /* 0x0000000205027210 */ /* 0x000fe20007f1e0ff */
[----:B------:R-:W-:-:S03]  /*ce80*/  IMAD R4, R4, UR4, RZ ;  /* 0x0000000404047c24 */ /* 0x000fc6000f8e02ff */
[----:B------:R-:W-:Y:S01]  /*ce90*/  SHF.R.S32.HI R0, RZ, 0x1f, R7 ;  /* 0x0000001fff007819 */ /* 0x000fe20000011407 */
[----:B------:R-:W-:Y:S01]  /*cea0*/  IMAD R4, R9, UR5, R4 ;  /* 0x0000000509047c24 */ /* 0x000fe2000f8e0204 */
[----:B------:R-:W-:Y:S01]  /*ceb0*/  SHF.R.S32.HI R9, RZ, 0x1f, R5 ;  /* 0x0000001fff097819 */ /* 0x000fe20000011405 */
[----:B------:R-:W-:Y:S02]  /*cec0*/  ULDC.64 UR4, c[0x0][0xbc8] ;  /* 0x0002f20000047ab9 */ /* 0x000fe40000000a00 */
[----:B------:R-:W-:Y:S01]  /*ced0*/  IMAD R0, R0, UR4, RZ ;  /* 0x0000000400007c24 */ /* 0x000fe2000f8e02ff */
[----:B------:R-:W-:-:S03]  /*cee0*/  IADD3.X R3, R9, R3, R4, P0, !PT ;  /* 0x0000000309037210 */ /* 0x000fc600007fe404 */
[C---:B------:R-:W-:Y:S02]  /*cef0*/  IMAD R5, R7.reuse, UR5, R0 ;  /* 0x0000000507057c24 */ /* 0x040fe4000f8e0200 */
[----:B------:R-:W-:Y:S01]  /*cf00*/  IMAD.WIDE.U32 R2, R7, UR4, R2 ;  /* 0x0000000407027c25 */ /* 0x000fe2000f8e0002 */
[----:B------:R-:W-:-:S03]  /*cf10*/  ULDC.64 UR4, c[0x0][0xba8] ;  /* 0x0002ea0000047ab9 */ /* 0x000fc60000000a00 */
[----:B------:R-:W-:Y:S01]  /*cf20*/  IMAD.IADD R3, R3, 0x1, R5 ;  /* 0x0000000103037824 */ /* 0x000fe200078e0205 */
[----:B------:R-:W-:-:S04]  /*cf30*/  LEA R4, P0, R2, UR4, 0x2 ;  /* 0x0000000402047c11 */ /* 0x000fc8000f8010ff */
[----:B------:R-:W-:Y:S01]  /*cf40*/  LEA.HI.X R5, R2, UR5, R3, 0x2, P0 ;  /* 0x0000000502057c11 */ /* 0x000fe200080f1403 */
[----:B------:R-:W-:-:S05]  /*cf50*/  IMAD.MOV.U32 R3, RZ, RZ, -0x800000 ;  /* 0xff800000ff037424 */ /* 0x000fca00078e00ff */
[----:B------:R0:W-:Y:S01]  /*cf60*/  STG.E desc[UR54][R4.64], R3 ;  /* 0x0000000304007986 */ /* 0x0001e2000c101936 */
[----:B------:R-:W-:Y:S05]  /*cf70*/  BRA `(.L_x_8) ;  /* 0x0000004c00707947 */ /* 0x000fea0003800000 */
.L_x_6:
[----:B------:R-:W-:-:S08]  /*cf80*/  NOP ;  /* 0x0000000000007918 */ /* 0x000fd00000000000 */
[----:B------:R-:W0:-:S00]  /*cf90*/  USETMAXREG.DEALLOC.CTAPOOL 0x28 ;  /* 0x00000028000079c8 */ /* 0x000e0000080e0500 */
[----:B0-----:R-:W-:Y:S01]  /*cfa0*/  LOP3.LUT R19, R0, 0x3, RZ, 0xc0, !PT ;  /* 0x0000000300137812 */ /* 0x001fe200078ec0ff */
[----:B------:R-:W0:Y:S05]  /*cfb0*/  S2R R29, SR_CTAID.Z ;  /* 0x00000000001d7919 */ /* 0x000e2a0000002700 */
[----:B-1----:R-:W1:Y:S01]  /*cfc0*/  S2UR UR6, SR_CTAID.Y ;  /* 0x00000000000679c3 */ /* 0x002e620000002600 */
[----:B------:R-:W2:Y:S02]  /*cfd0*/  SHFL.IDX PT, R0, R19, RZ, 0x1f ;  /* 0x00001fff13007589 */ /* 0x000ea400000e0000 */
[----:B--2---:R-:W-:-:S13]  /*cfe0*/  ISETP.NE.AND P0, PT, R0, RZ, PT ;  /* 0x000000ff0000720c */ /* 0x004fda0003f05270 */
[----:B01----:R-:W-:Y:S05]  /*cff0*/  @!P0 BRA `(.L_x_38) ;  /* 0x0000000000288947 */ /* 0x003fea0003800000 */
[----:B------:R-:W-:Y:S01]  /*d000*/  ULDC UR7, c[0x0][0xc50] ;  /* 0x0003140000077ab9 */ /* 0x000fe20000000800 */
[----:B------:R-:W-:Y:S01]  /*d010*/  UMOV UR40, UR6 ;  /* 0x0000000600287c82 */ /* 0x000fe20008000000 */
[----:B------:R-:W-:-:S06]  /*d020*/  UISETP.NE.AND UP0, UPT, UR7, 0x1, UPT ;  /* 0x000000010700788c */ /* 0x000fcc000bf05270 */
[----:B------:R-:W-:-:S13]  /*d030*/  PLOP3.LUT P0, PT, PT, PT, UP0, 0x80, 0x0 ;  /* 0x000000000000781c */ /* 0x000fda0003f0f008 */
[----:B------:R-:W-:Y:S05]  /*d040*/  @!P0 BRA `(.L_x_39) ;  /* 0x0000000000308947 */ /* 0x000fea0003800000 */
[----:B------:R-:W-:Y:S01]  /*d050*/  ULDC UR4, c[0x0][0xc54] ;  /* 0x0003150000047ab9 */ /* 0x000fe20000000800 */
[----:B------:R-:W-:Y:S01]  /*d060*/  ULDC UR40, c[0x0][0xc58] ;  /* 0x0003160000287ab9 */ /* 0x000fe20000000800 */
[----:B------:R-:W-:-:S04]  /*d070*/  UIMAD.WIDE.U32 UR4, UR6, UR4, URZ ;  /* 0x00000004060472a5 */ /* 0x000fc8000f8e003f */
[----:B------:R-:W-:Y:S01]  /*d080*/  USHF.R.U32.HI UR40, URZ, UR40, UR5 ;  /* 0x000000283f287299 */ /* 0x000fe20008011605 */
[----:B------:R-:W-:Y:S11]  /*d090*/  BRA `(.L_x_39) ;  /* 0x00000000001c7947 */ /* 0x000ff60003800000 */
.L_x_38:
[----:B------:R-:W-:Y:S01]  /*d0a0*/  ULDC UR7, c[0x0][0xc50] ;  /* 0x0003140000077ab9 */ /* 0x000fe20000000800 */
[----:B------:R-:W-:Y:S01]  /*d0b0*/  UMOV UR40, UR6 ;  /* 0x0000000600287c82 */ /* 0x000fe20008000000 */
[----:B------:R-:W-:-:S11]  /*d0c0*/  UISETP.NE.AND UP0, UPT, UR7, 0x1, UPT ;  /* 0x000000010700788c */ /* 0x000fd6000bf05270 */
[----:B------:R-:W-:Y:S01]  /*d0d0*/  @UP0 ULDC UR4, c[0x0][0xc54] ;  /* 0x0003150000040ab9 */ /* 0x000fe20000000800 */
[----:B------:R-:W-:Y:S01]  /*d0e0*/  @UP0 ULDC UR8, c[0x0][0xc58] ;  /* 0x0003160000080ab9 */ /* 0x000fe20000000800 */
[----:B------:R-:W-:-:S04]  /*d0f0*/  UIMAD.WIDE.U32 UR4, UR6, UR4, URZ ;  /* 0x00000004060472a5 */ /* 0x000fc8000f8e003f */
[----:B------:R-:W-:-:S12]  /*d100*/  @UP0 USHF.R.U32.HI UR40, URZ, UR8, UR5 ;  /* 0x000000083f280299 */ /* 0x000fd80008011605 */
.L_x_39:
[----:B------:R-:W-:Y:S01]  /*d110*/  ISETP.GE.AND P0, PT, R29, RZ, PT ;  /* 0x000000ff1d00720c */ /* 0x000fe20003f06270 */
[----:B------:R-:W-:Y:S01]  /*d120*/  UIADD3 UR4, -UR40, URZ, URZ ;  /* 0x0000003f28047290 */ /* 0x000fe2000fffe13f */
[----:B------:R-:W-:Y:S02]  /*d130*/  IMAD.MOV.U32 R31, RZ, RZ, 0x1 ;  /* 0x00000001ff1f7424 */ /* 0x000fe400078e00ff */
[----:B------:R-:W-:Y:S01]  /*d140*/  IMAD.MOV.U32 R0, RZ, RZ, RZ ;  /* 0x000000ffff007224 */ /* 0x000fe200078e00ff */
[----:B------:R-:W-:Y:S01]  /*d150*/  UIMAD UR6, UR7, UR4, UR6 ;  /* 0x00000004070672a4 */ /* 0x000fe2000f8e0206 */
[----:B------:R-:W-:-:S07]  /*d160*/  IMAD.MOV.U32 R2, RZ, RZ, 0x1 ;  /* 0x00000001ff027424 */ /* 0x000fce00078e00ff */
[----:B------:R-:W-:Y:S05]  /*d170*/  @!P0 BRA `(.L_x_40) ;  /* 0x0000004800208947 */ /* 0x000fea0003800000 */
[----:B------:R-:W0:Y:S01]  /*d180*/  LDC.64 R2, c[0x0][0xa28] ;  /* 0x00028a00ff027b82 */ /* 0x000e220000000a00 */
[----:B------:R-:W-:Y:S01]  /*d190*/  ULDC.64 UR4, c[0x0][0x418] ;  /* 0x0001060000047ab9 */ /* 0x000fe20000000a00 */
[----:B------:R-:W-:Y:S01]  /*d1a0*/  ULDC UR36, c[0x0][0x2f0] ;  /* 0x0000bc0000247ab9 */ /* 0x000fe20000000800 */
[----:B------:R-:W-:Y:S01]  /*d1b0*/  IMAD.MOV.U32 R17, RZ, RZ, RZ ;  /* 0x000000ffff117224 */ /* 0x000fe200078e00ff */
[----:B0-----:R-:W-:-:S04]  /*d1c0*/  ISETP.NE.U32.AND P0, PT, R2, RZ, PT ;  /* 0x000000ff0200720c */ /* 0x001fc80003f05070 */
[----:B------:R-:W-:Y:S01]  /*d1d0*/  ISETP.NE.AND.EX P0, PT, R3, RZ, PT, P0 ;  /* 0x000000ff0300720c */ /* 0x000fe20003f05300 */
[----:B------:R-:W-:-:S03]  /*d1e0*/  UISETP.NE.U32.AND UP0, UPT, UR4, URZ, UPT ;  /* 0x0000003f0400728c */ /* 0x000fc6000bf05070 */
[----:B------:R-:W-:-:S09]  /*d1f0*/  ULDC UR4, c[0x0][0x424] ;  /* 0x0001090000047ab9 */ /* 0x000fd20000000800 */
[----:B------:R-:W0:Y:S01]  /*d200*/  @P0 LDC.64 R2, c[0x0][0xa28] ;  /* 0x00028a00ff020b82 */ /* 0x000e220000000a00 */
[----:B------:R-:W-:-:S04]  /*d210*/  UISETP.NE.AND.EX UP0, UPT, UR5, URZ, UPT, UP0 ;  /* 0x0000003f0500728c */ /* 0x000fc8000bf05300 */
[----:B------:R-:W-:-:S04]  /*d220*/  USEL UR4, UR4, 0x1, UP0 ;  /* 0x0000000104047887 */ /* 0x000fc80008000000 */
[----:B------:R-:W-:Y:S01]  /*d230*/  UIMAD UR36, UR4, UR36, URZ ;  /* 0x00000024042472a4 */ /* 0x000fe2000f8e023f */
[----:B------:R-:W1:Y:S03]  /*d240*/  S2R R28, SR_CTAID.X ;  /* 0x00000000001c7919 */ /* 0x000e660000002500 */
[----:B------:R-:W-:Y:S02]  /*d250*/  UISETP.GE.AND UP0, UPT, UR36, 0x1, UPT ;  /* 0x000000012400788c */ /* 0x000fe4000bf06270 */
[----:B------:R-:W-:Y:S01]  /*d260*/  UIADD3 UR4, UR36, 0x9f, URZ ;  /* 0x0000009f24047890 */ /* 0x000fe2000fffe03f */
[----:B0-----:R-:W-:-:S05]  /*d270*/  @P0 IMAD.WIDE R2, R29, 0x4, R2 ;  /* 0x000000041d020825 */ /* 0x001fca00078e0202 */
[----:B------:R0:W5:Y:S01]  /*d280*/  @P0 LDG.E R17, desc[UR54][R2.64] ;  /* 0x0000003602110981 */ /* 0x000162000c1e1900 */
[----:B------:R-:W-:Y:S01]  /*d290*/  PLOP3.LUT P0, PT, PT, PT, UP0, 0x80, 0x0 ;  /* 0x000000000000781c */ /* 0x000fe20003f0f008 */
[----:B------:R-:W-:Y:S02]  /*d2a0*/  UIMAD.WIDE UR4, UR4, 0x66666667, URZ ;  /* 0x66666667040478a5 */ /* 0x000fe4000f8e023f */
[----:B------:R-:W-:Y:S02]  /*d2b0*/  ULOP3.LUT UR44, UR6, 0xffff, URZ, 0xc0, !UPT ;  /* 0x0000ffff062c7892 */ /* 0x000fe4000f8ec03f */
[----:B------:R-:W-:Y:S01]  /*d2c0*/  USHF.R.U32.HI UR41, URZ, 0x1f, UR5 ;  /* 0x0000001f3f297899 */ /* 0x000fe20008011605 */
[----:B------:R-:W-:-:S03]  /*d2d0*/  UMOV UR38, URZ ;  /* 0x0000003f00267c82 */ /* 0x000fc60008000000 */
[----:B------:R-:W-:-:S04]  /*d2e0*/  ULEA.HI.SX32 UR41, UR5, UR41, 0x1a ;  /* 0x0000002905297291 */ /* 0x000fc8000f8fd23f */
[----:B01----:R-:W-:Y:S08]  /*d2f0*/  @!P0 BRA `(.L_x_41) ;  /* 0x0000000000848947 */ /* 0x003ff00003800000 */
[----:B------:R-:W-:Y:S01]  /*d300*/  USHF.R.U32.HI UR6, URZ, 0x10, UR6 ;  /* 0x000000103f067899 */ /* 0x000fe20008011606 */
[----:B------:R-:W-:-:S03]  /*d310*/  UMOV UR4, URZ ;  /* 0x0000003f00047c82 */ /* 0x000fc60008000000 */
[----:B------:R-:W-:-:S11]  /*d320*/  UISETP.NE.AND UP0, UPT, UR6, URZ, UPT ;  /* 0x0000003f0600728c */ /* 0x000fd6000bf05270 */
[----:B------:R-:W-:Y:S02]  /*d330*/  @!UP0 ULDC UR6, c[0x0][0x9f0] ;  /* 0x00027c0000068ab9 */ /* 0x000fe40000000800 */
[----:B------:R-:W-:Y:S01]  /*d340*/  IABS R0, UR6 ;  /* 0x0000000600007c13 */ /* 0x000fe20008000000 */
[----:B------:R-:W-:Y:S02]  /*d350*/  UIADD3 UR7, UR41, -0x1, UR6 ;  /* 0xffffffff29077890 */ /* 0x000fe4000fffe006 */
[----:B------:R-:W-:Y:S02]  /*d360*/  IABS R4, UR6 ;  /* 0x0000000600047c13 */ /* 0x000fe40008000000 */
[----:B------:R-:W-:Y:S02]  /*d370*/  R2UR UR10, R0 ;  /* 0x00000000000a72ca */ /* 0x000fe400000e0000 */
[----:B------:R-:W-:Y:S01]  /*d380*/  IABS R3, UR7 ;  /* 0x0000000700037c13 */ /* 0x000fe20008000000 */
[----:B------:R-:W-:-:S03]  /*d390*/  ULOP3.LUT UR7, UR7, UR6, URZ, 0x3c, !UPT ;  /* 0x0000000607077292 */ /* 0x000fc6000f8e3c3f */
[----:B------:R-:W-:-:S07]  /*d3a0*/  R2UR UR9, R3 ;  /* 0x00000000030972ca */ /* 0x000fce00000e0000 */
        /* <DEDUP_REMOVED lines=18> */
[----:B------:R-:W-:Y:S02]  /*d4d0*/  UISETP.NE.AND UP0, UPT, UR6, URZ, UPT ;  /* 0x0000003f0600728c */ /* 0x000fe4000bf05270 */
[----:B------:R-:W-:-:S09]  /*d4e0*/  @!UP1 UIADD3 UR5, -UR5, URZ, URZ ;  /* 0x0000003f05059290 */ /* 0x000fd2000fffe13f */
[----:B------:R-:W-:-:S07]  /*d4f0*/  @!UP0 ULOP3.LUT UR5, URZ, UR6, URZ, 0x33, !UPT ;  /* 0x000000063f058292 */ /* 0x000fce000f8e333f */
[----:B------:R-:W-:-:S05]  /*d500*/  UMOV UR38, UR5 ;  /* 0x0000000500267c82 */ /* 0x000fca0008000000 */
.L_x_41:
[----:B------:R-:W-:Y:S02]  /*d510*/  UIMAD UR45, UR44, UR38, URZ ;  /* 0x000000262c2d72a4 */ /* 0x000fe4000f8e023f */
[----:B------:R-:W-:Y:S01]  /*d520*/  MOV R3, UR38 ;  /* 0x0000002600037c02 */ /* 0x000fe20008000f00 */
[----:B------:R-:W-:-:S03]  /*d530*/  IMAD.MOV.U32 R2, RZ, RZ, 0x1 ;  /* 0x00000001ff027424 */ /* 0x000fc600078e00ff */
[----:B------:R-:W-:-:S05]  /*d540*/  IMAD.U32 R0, RZ, RZ, UR45 ;  /* 0x0000002dff007e24 */ /* 0x000fca000f8e00ff */
[----:B------:R-:W-:-:S04]  /*d550*/  VIADDMNMX R0, R0, R3, UR41, PT ;  /* 0x0000002900007e46 */ /* 0x000fc8000b800103 */
[----:B------:R-:W-:Y:S01]  /*d560*/  R2UR UR46, R0 ;  /* 0x00000000002e72ca */ /* 0x000fe200000e0000 */
[----:B------:R-:W-:-:S12]  /*d570*/  IMAD.MOV.U32 R0, RZ, RZ, RZ ;  /* 0x000000ffff007224 */ /* 0x000fd800078e00ff */
[----:B------:R-:W-:-:S06]  /*d580*/  UISETP.GT.AND UP0, UPT, UR46, UR45, UPT ;  /* 0x0000002d2e00728c */ /* 0x000fcc000bf04270 */
[----:B------:R-:W-:-:S13]  /*d590*/  PLOP3.LUT P0, PT, PT, PT, UP0, 0x80, 0x0 ;  /* 0x000000000000781c */ /* 0x000fda0003f0f008 */
[----:B------:R-:W-:Y:S05]  /*d5a0*/  @!P0 BRA `(.L_x_40) ;  /* 0x0000004400148947 */ /* 0x000fea0003800000 */
[----:B------:R-:W0:Y:S01]  /*d5b0*/  S2UR UR4, SR_CgaCtaId ;  /* 0x00000000000479c3 */ /* 0x000e220000008800 */
[----:B------:R-:W-:-:S04]  /*d5c0*/  MOV R0, 0x400 ;  /* 0x0000040000007802 */ /* 0x000fc80000000f00 */
[----:B------:R-:W-:-:S13]  /*d5d0*/  R2UR UR42, R0 ;  /* 0x00000000002a72ca */ /* 0x000fda00000e0000 */
[----:B0-----:R-:W-:-:S04]  /*d5e0*/  ULEA UR42, UR4, UR42, 0x18 ;  /* 0x0000002a042a7291 */ /* 0x001fc8000f8ec03f */
[----:B------:R-:W-:-:S04]  /*d5f0*/  UIADD3 UR4, UR42, 0x24200, URZ ;  /* 0x000242002a047890 */ /* 0x000fc8000fffe03f */
[----:B------:R-:W-:-:S06]  /*d600*/  ULOP3.LUT UP0, URZ, UR4, 0x1bf, URZ, 0xc0, !UPT ;  /* 0x000001bf043f7892 */ /* 0x000fcc000f80c03f */
[----:B------:R-:W-:-:S13]  /*d610*/  PLOP3.LUT P0, PT, PT, PT, UP0, 0x80, 0x0 ;  /* 0x000000000000781c */ /* 0x000fda0003f0f008 */
[----:B------:R-:W-:Y:S05]  /*d620*/  @!P0 BRA `(.L_x_42) ;  /* 0x0000000000408947 */ /* 0x000fea0003800000 */
[----:B------:R-:W-:Y:S01]  /*d630*/  MOV R2, 0x0 ;  /* 0x0000000000027802 */ /* 0x000fe20000000f00 */
[----:B------:R-:W-:Y:S01]  /*d640*/  ULDC.64 UR4, c[0x4][0xc0] ;  /* 0x0100300000047ab9 */ /* 0x000fe20000000a00 */
[----:B------:R-:W-:Y:S01]  /*d650*/  ULDC.64 UR6, c[0x4][0xc8] ;  /* 0x0100320000067ab9 */ /* 0x000fe20000000a00 */
[----:B------:R-:W-:Y:S02]  /*d660*/  IMAD.U32 R4, RZ, RZ, UR4 ;  /* 0x00000004ff047e24 */ /* 0x000fe4000f8e00ff */
[----:B------:R-:W-:Y:S01]  /*d670*/  IMAD.U32 R5, RZ, RZ, UR5 ;  /* 0x00000005ff057e24 */ /* 0x000fe2000f8e00ff */
[----:B------:R-:W0:Y:S01]  /*d680*/  LDC.64 R2, c[0x4][R2] ;  /* 0x0100000002027b82 */ /* 0x000e220000000a00 */
[----:B------:R-:W-:Y:S01]  /*d690*/  ULDC.64 UR4, c[0x4][0x8] ;  /* 0x0100020000047ab9 */ /* 0x000fe20000000a00 */
[----:B------:R-:W-:Y:S01]  /*d6a0*/  IMAD.U32 R6, RZ, RZ, UR6 ;  /* 0x00000006ff067e24 */ /* 0x000fe2000f8e00ff */
[----:B------:R-:W-:Y:S01]  /*d6b0*/  MOV R11, UR5 ;  /* 0x00000005000b7c02 */ /* 0x000fe20008000f00 */
[----:B------:R-:W-:-:S02]  /*d6c0*/  IMAD.U32 R7, RZ, RZ, UR7 ;  /* 0x00000007ff077e24 */ /* 0x000fc4000f8e00ff */
[----:B------:R-:W-:Y:S02]  /*d6d0*/  IMAD.U32 R10, RZ, RZ, UR4 ;  /* 0x00000004ff0a7e24 */ /* 0x000fe4000f8e00ff */
[----:B------:R-:W-:Y:S02]  /*d6e0*/  IMAD.MOV.U32 R8, RZ, RZ, 0x70 ;  /* 0x00000070ff087424 */ /* 0x000fe400078e00ff */
[----:B------:R-:W-:Y:S02]  /*d6f0*/  IMAD.MOV.U32 R12, RZ, RZ, 0x1 ;  /* 0x00000001ff0c7424 */ /* 0x000fe400078e00ff */
[----:B------:R-:W-:-:S07]  /*d700*/  IMAD.MOV.U32 R13, RZ, RZ, RZ ;  /* 0x000000ffff0d7224 */ /* 0x000fce00078e00ff */
[----:B------:R-:W-:-:S07]  /*d710*/  LEPC R20, `(.L_x_42) ;  /* 0x000000001014794e */ /* 0x000fce0000000000 */
[----:B0----5:R-:W-:Y:S05]  /*d720*/  CALL.ABS.NOINC R2 ;  /* 0x0000000002007343 */ /* 0x021fea0003c00000 */
.L_x_42:
[----:B------:R-:W-:-:S06]  /*d730*/  UIADD3 UR4, UR42, 0xf200, URZ ;  /* 0x0000f2002a047890 */ /* 0x000fcc000fffe03f */
[----:B------:R-:W-:-:S05]  /*d740*/  IMAD.U32 R16, RZ, RZ, UR4 ;  /* 0x00000004ff107e24 */ /* 0x000fca000f8e00ff */
[----:B------:R-:W-:-:S13]  /*d750*/  LOP3.LUT P0, RZ, R16, 0x1bf, RZ, 0xc0, !PT ;  /* 0x000001bf10ff7812 */ /* 0x000fda000780c0ff */
        /* <DEDUP_REMOVED lines=17> */
.L_x_43:
        /* <DEDUP_REMOVED lines=20> */
.L_x_44:
        /* <DEDUP_REMOVED lines=18> */
.L_x_45:
[----:B------:R-:W0:Y:S01]  /*dad0*/  LDC.64 R2, c[0x0][0x9f8] ;  /* 0x00027e00ff027b82 */ /* 0x000e220000000a00 */
[----:B------:R-:W-:-:S07]  /*dae0*/  IMAD.MOV.U32 R32, RZ, RZ, R29 ;  /* 0x000000ffff207224 */ /* 0x000fce00078e001d */
[----:B------:R-:W1:Y:S01]  /*daf0*/  LDC R21, c[0x0][0x430] ;  /* 0x00010c00ff157b82 */ /* 0x000e620000000800 */
[----:B0-----:R-:W-:-:S04]  /*db00*/  ISETP.NE.U32.AND P0, PT, R2, RZ, PT ;  /* 0x000000ff0200720c */ /* 0x001fc80003f05070 */
[----:B------:R-:W-:-:S13]  /*db10*/  ISETP.NE.AND.EX P0, PT, R3, RZ, PT, P0 ;  /* 0x000000ff0300720c */ /* 0x000fda0003f05300 */
[----:B------:R-:W0:Y:S02]  /*db20*/  @P0 LDC.64 R2, c[0x0][0x9f8] ;  /* 0x00027e00ff020b82 */ /* 0x000e240000000a00 */
[----:B0-----:R-:W-:-:S05]  /*db30*/  @P0 IMAD.WIDE R2, R29, 0x4, R2 ;  /* 0x000000041d020825 */ /* 0x001fca00078e0202 */
[----:B------:R0:W5:Y:S01]  /*db40*/  @P0 LDG.E R32, desc[UR54][R2.64] ;  /* 0x0000003602200981 */ /* 0x000162000c1e1900 */
[----:B------:R-:W-:Y:S01]  /*db50*/  UMOV UR4, 0xffffffff ;  /* 0xffffffff00047882 */ /* 0x000fe20000000000 */
[C---:B------:R-:W-:Y:S01]  /*db60*/  LOP3.LUT R9, R18.reuse, 0x7f, RZ, 0xc0, !PT ;  /* 0x0000007f12097812 */ /* 0x040fe200078ec0ff */
[----:B------:R-:W-:-:S03]  /*db70*/  IMAD.SHL.U32 R8, R18, 0x20, RZ ;  /* 0x0000002012087824 */ /* 0x000fc600078e00ff */
[----:B------:R-:W-:Y:S01]  /*db80*/  SHF.R.U32.HI R27, RZ, 0x2, R9 ;  /* 0x00000002ff1b7819 */ /* 0x000fe20000011609 */
[----:B-1----:R-:W-:Y:S06]  /*db90*/  BRA.DIV UR4, `(.L_x_46) ;  /* 0x0000004204e87947 */ /* 0x002fec000b800000 */
.L_x_100:
[----:B------:R-:W-:Y:S01]  /*dba0*/  UMOV UR4, 0xa0 ;  /* 0x000000a000047882 */ /* 0x000fe20000000000 */
[----:B------:R-:W-:Y:S01]  /*dbb0*/  ISETP.NE.AND P3, PT, R21, 0x1, PT ;  /* 0x000000011500780c */ /* 0x000fe20003f65270 */
[----:B------:R-:W-:Y:S01]  /*dbc0*/  UIMAD UR4, UR46, UR4, -0xa0 ;  /* 0xffffff602e0474a4 */ /* 0x000fe2000f8e0204 */
[----:B------:R-:W-:Y:S02]  /*dbd0*/  LOP3.LUT R26, R27, 0x60, R8, 0xf8, !PT ;  /* 0x000000601b1a7812 */ /* 0x000fe400078ef808 */
[----:B-----5:R-:W-:Y:S02]  /*dbe0*/  SHF.R.S32.HI R37, RZ, 0x1f, R32 ;  /* 0x0000001fff257819 */ /* 0x020fe40000011420 */
[C---:B------:R-:W-:Y:S01]  /*dbf0*/  LOP3.LUT R20, R26.reuse, 0x80, RZ, 0xfc, !PT ;  /* 0x000000801a147812 */ /* 0x040fe200078efcff */
[----:B------:R-:W-:Y:S01]  /*dc00*/  VIADD R12, R26, UR4 ;  /* 0x000000041a0c7c36 */ /* 0x000fe20008000000 */
[----:B------:R-:W-:-:S03]  /*dc10*/  LOP3.LUT R16, R16, 0xffffffdf, RZ, 0xc0, !PT ;  /* 0xffffffdf10107812 */ /* 0x000fc600078ec0ff */
[----:B------:R-:W-:Y:S01]  /*dc20*/  VIADD R14, R20, UR4 ;  /* 0x00000004140e7c36 */ /* 0x000fe20008000000 */
[C---:B------:R-:W-:Y:S01]  /*dc30*/  ISETP.GE.AND P1, PT, R12.reuse, UR36, PT ;  /* 0x000000240c007c0c */ /* 0x040fe2000bf26270 */
[----:B0-----:R-:W0:Y:S01]  /*dc40*/  @P3 LDC R3, c[0x0][0x434] ;  /* 0x00010d00ff033b82 */ /* 0x001e220000000800 */
[--C-:B------:R-:W-:Y:S01]  /*dc50*/  IMAD.IADD R12, R12, 0x1, R17.reuse ;  /* 0x000000010c0c7824 */ /* 0x100fe200078e0211 */
[----:B------:R-:W-:Y:S01]  /*dc60*/  STL [R1], R20 ;  /* 0x0000001401007387 */ /* 0x000fe20000100800 */
[C---:B------:R-:W-:Y:S01]  /*dc70*/  ISETP.GE.AND P0, PT, R14.reuse, UR36, PT ;  /* 0x000000240e007c0c */ /* 0x040fe2000bf06270 */
[----:B------:R-:W-:Y:S01]  /*dc80*/  IMAD.IADD R14, R14, 0x1, R17 ;  /* 0x000000010e0e7824 */ /* 0x000fe200078e0211 */
[----:B------:R-:W-:Y:S02]  /*dc90*/  @P3 LOP3.LUT R16, R16, 0x20, RZ, 0xfc, !PT ;  /* 0x0000002010103812 */ /* 0x000fe400078efcff */
[----:B------:R-:W-:Y:S01]  /*dca0*/  MOV R13, R12 ;  /* 0x0000000c000d7202 */ /* 0x000fe20000000f00 */
[----:B------:R-:W1:Y:S01]  /*dcb0*/  @P3 LDC R7, c[0x0][0x438] ;  /* 0x00010e00ff073b82 */ /* 0x000e620000000800 */
[----:B------:R-:W-:-:S07]  /*dcc0*/  ISETP.GT.U32.OR P0, PT, R20, 0x9f, P0 ;  /* 0x0000009f1400780c */ /* 0x000fce0000704470 */
[----:B------:R-:W2:Y:S01]  /*dcd0*/  @!P1 LDC.64 R4, c[0x0][0x428] ;  /* 0x00010a00ff049b82 */ /* 0x000ea20000000a00 */
[----:B0-----:R-:W-:-:S07]  /*dce0*/  @P3 IMAD.HI.U32 R0, R12, R3, RZ ;  /* 0x000000030c003227 */ /* 0x001fce00078e00ff */
[----:B------:R-:W0:Y:S01]  /*dcf0*/  @P3 LDC R15, c[0x0][0x434] ;  /* 0x00010d00ff0f3b82 */ /* 0x000e220000000800 */
[----:B-1----:R-:W-:-:S07]  /*dd00*/  @P3 SHF.R.U32.HI R13, RZ, R7, R0 ;  /* 0x00000007ff0d3219 */ /* 0x002fce0000011600 */
[----:B------:R-:W1:Y:S01]  /*dd10*/  @P3 LDC R19, c[0x0][0x438] ;  /* 0x00010e00ff133b82 */ /* 0x000e620000000800 */
[--C-:B------:R-:W-:Y:S01]  /*dd20*/  @!P1 SHF.R.S32.HI R3, RZ, 0x1f, R13.reuse ;  /* 0x0000001fff039819 */ /* 0x100fe2000001140d */
[----:B------:R-:W-:Y:S02]  /*dd30*/  @!P1 IMAD.MOV.U32 R2, RZ, RZ, R13 ;  /* 0x000000ffff029224 */ /* 0x000fe400078e000d */
[----:B--2---:R-:W-:-:S04]  /*dd40*/  @!P1 IMAD R0, R37, R4, RZ ;  /* 0x0000000425009224 */ /* 0x004fc800078e02ff */
[----:B------:R-:W2:Y:S01]  /*dd50*/  @!P0 LDC.64 R10, c[0x0][0x428] ;  /* 0x00010a00ff0a8b82 */ /* 0x000ea20000000a00 */
[----:B------:R-:W-:-:S04]  /*dd60*/  @!P1 IMAD.WIDE.U32 R2, R32, R4, R2 ;  /* 0x0000000420029225 */ /* 0x000fc800078e0002 */
[----:B------:R-:W-:-:S03]  /*dd70*/  @!P1 IMAD R7, R32, R5, R0 ;  /* 0x0000000520079224 */ /* 0x000fc600078e0200 */
[----:B------:R-:W3:Y:S01]  /*dd80*/  @!P1 LDC.64 R4, c[0x0][0x418] ;  /* 0x00010600ff049b82 */ /* 0x000ee20000000a00 */
[----:B------:R-:W-:-:S07]  /*dd90*/  @!P1 IMAD.IADD R0, R3, 0x1, R7 ;  /* 0x0000000103009824 */ /* 0x000fce00078e0207 */
[----:B------:R-:W4:Y:S01]  /*dda0*/  @!P0 LDC.64 R6, c[0x0][0x418] ;  /* 0x00010600ff068b82 */ /* 0x000f220000000a00 */
[----:B---3--:R-:W-:-:S04]  /*ddb0*/  @!P1 LEA R4, P2, R2, R4, 0x2 ;  /* 0x0000000402049211 */ /* 0x008fc800078410ff */
[----:B------:R-:W-:Y:S01]  /*ddc0*/  @!P1 LEA.HI.X R5, R2, R5, R0, 0x2, P2 ;  /* 0x0000000502059211 */ /* 0x000fe200010f1400 */
[----:B0-----:R-:W-:-:S04]  /*ddd0*/  @P3 IMAD.HI.U32 R0, R14, R15, RZ ;  /* 0x0000000f0e003227 */ /* 0x001fc800078e00ff */
[----:B------:R-:W-:Y:S01]  /*dde0*/  IMAD.MOV.U32 R15, RZ, RZ, R14 ;  /* 0x000000ffff0f7224 */ /* 0x000fe200078e000e */
[----:B-1----:R-:W-:Y:S01]  /*ddf0*/  @P3 SHF.R.U32.HI R15, RZ, R19, R0 ;  /* 0x00000013ff0f3219 */ /* 0x002fe20000011600 */
[----:B--2---:R-:W-:-:S03]  /*de00*/  @!P0 IMAD R0, R37, R10, RZ ;  /* 0x0000000a25008224 */ /* 0x004fc600078e02ff */
[--C-:B------:R-:W-:Y:S01]  /*de10*/  @!P0 SHF.R.S32.HI R3, RZ, 0x1f, R15.reuse ;  /* 0x0000001fff038819 */ /* 0x100fe2000001140f */
[----:B------:R-:W-:Y:S02]  /*de20*/  @!P0 IMAD.MOV.U32 R2, RZ, RZ, R15 ;  /* 0x000000ffff028224 */ /* 0x000fe400078e000f */
[C---:B------:R-:W-:Y:S02]  /*de30*/  @!P0 IMAD R11, R32.reuse, R11, R0 ;  /* 0x0000000b200b8224 */ /* 0x040fe400078e0200 */
[----:B------:R-:W-:-:S04]  /*de40*/  @!P0 IMAD.WIDE.U32 R2, R32, R10, R2 ;  /* 0x0000000a20028225 */ /* 0x000fc800078e0002 */
[----:B------:R-:W-:Y:S01]  /*de50*/  @!P0 IMAD.IADD R0, R11, 0x1, R3 ;  /* 0x000000010b008824 */ /* 0x000fe200078e0203 */
[----:B----4-:R-:W-:-:S04]  /*de60*/  @!P0 LEA R6, P2, R2, R6, 0x2 ;  /* 0x0000000602068211 */ /* 0x010fc800078410ff */
[----:B------:R-:W-:Y:S01]  /*de70*/  @!P0 LEA.HI.X R7, R2, R7, R0, 0x2, P2 ;  /* 0x0000000702078211 */ /* 0x000fe200010f1400 */
[----:B------:R-:W-:Y:S02]  /*de80*/  IMAD.MOV.U32 R0, RZ, RZ, RZ ;  /* 0x000000ffff007224 */ /* 0x000fe400078e00ff */
[----:B------:R-:W-:Y:S02]  /*de90*/  IMAD.MOV R3, RZ, RZ, -R13 ;  /* 0x000000ffff037224 */ /* 0x000fe400078e0a0d */
[----:B------:R-:W-:Y:S02]  /*dea0*/  IMAD.SHL.U32 R2, R18, 0x40, RZ ;  /* 0x0000004012027824 */ /* 0x000fe400078e00ff */
[----:B------:R0:W5:Y:S01]  /*deb0*/  @!P1 LDG.E R0, desc[UR54][R4.64] ;  /* 0x0000003604009981 */ /* 0x000162000c1e1900 */
[----:B------:R-:W-:Y:S01]  /*dec0*/  SHF.R.U32.HI R10, RZ, 0x1, R18 ;  /* 0x00000001ff0a7819 */ /* 0x000fe20000011612 */
[----:B0-----:R-:W-:Y:S01]  /*ded0*/  IMAD R5, R21, R3, R12 ;  /* 0x0000000315057224 */ /* 0x001fe200078e020c */
[----:B------:R-:W-:-:S02]  /*dee0*/  LOP3.LUT R3, R2, 0x180, RZ, 0xc0, !PT ;  /* 0x0000018002037812 */ /* 0x000fc400078ec0ff */
[----:B------:R-:W-:Y:S02]  /*def0*/  MOV R4, RZ ;  /* 0x000000ff00047202 */ /* 0x000fe40000000f00 */
[----:B------:R-:W-:Y:S01]  /*df00*/  LOP3.LUT R3, R3, 0x30, R10, 0xf8, !PT ;  /* 0x0000003003037812 */ /* 0x000fe200078ef80a */
[----:B------:R-:W-:-:S03]  /*df10*/  IMAD.SHL.U32 R10, R18, 0x8, RZ ;  /* 0x00000008120a7824 */ /* 0x000fc600078e00ff */
[----:B------:R0:W5:Y:S01]  /*df20*/  @!P0 LDG.E R4, desc[UR54][R6.64] ;  /* 0x0000003606048981 */ /* 0x000162000c1e1900 */
[----:B------:R-:W-:Y:S01]  /*df30*/  ISETP.GT.U32.AND P0, PT, R20, 0x9f, PT ;  /* 0x0000009f1400780c */ /* 0x000fe20003f04070 */
[----:B------:R-:W-:Y:S01]  /*df40*/  ULOP3.LUT UR4, UR39, 0x2, URZ, 0xfc, !UPT ;  /* 0x0000000227047892 */ /* 0x000fe2000f8efc3f */
[----:B------:R-:W-:Y:S01]  /*df50*/  LOP3.LUT R3, R3, 0x30, R10, 0x78, !PT ;  /* 0x0000003003037812 */ /* 0x000fe200078e780a */
[----:B------:R-:W-:Y:S01]  /*df60*/  IMAD.MOV R11, RZ, RZ, -R15 ;  /* 0x000000ffff0b7224 */ /* 0x000fe200078e0a0f */
[----:B------:R-:W1:Y:S01]  /*df70*/  LDC R10, c[0x0][0x2f4] ;  /* 0x0000bd00ff0a7b82 */ /* 0x000e620000000800 */
[----:B------:R-:W-:Y:S02]  /*df80*/  LOP3.LUT R16, R16, 0xfffffff7, RZ, 0xc0, !PT ;  /* 0xfffffff710107812 */ /* 0x000fe400078ec0ff */
[----:B------:R-:W-:Y:S01]  /*df90*/  LOP3.LUT R3, R3, 0x640, R2, 0xf8, !PT ;  /* 0x0000064003037812 */ /* 0x000fe200078ef802 */
[----:B------:R-:W-:Y:S01]  /*dfa0*/  IMAD.SHL.U32 R2, R18, 0x4, RZ ;  /* 0x0000000412027824 */ /* 0x000fe200078e00ff */
[----:B0-----:R-:W-:Y:S01]  /*dfb0*/  LOP3.LUT R7, R8, 0x80, RZ, 0xc0, !PT ;  /* 0x0000008008077812 */ /* 0x001fe200078ec0ff */
[----:B------:R-:W-:Y:S01]  /*dfc0*/  IMAD R6, R21, R11, R14 ;  /* 0x0000000b15067224 */ /* 0x000fe200078e020e */
[----:B------:R-:W-:Y:S01]  /*dfd0*/  MOV R34, UR40 ;  /* 0x0000002800227c02 */ /* 0x000fe20008000f00 */
[----:B------:R0:W-:Y:S01]  /*dfe0*/  STL [R1+0x8], R3 ;  /* 0x0000080301007387 */ /* 0x0001e20000100800 */
[----:B------:R-:W-:-:S02]  /*dff0*/  LOP3.LUT R7, R7, 0x10, R18, 0xf8, !PT ;  /* 0x0000001007077812 */ /* 0x000fc400078ef812 */
[----:B------:R-:W-:Y:S02]  /*e000*/  @P0 LOP3.LUT R16, R16, 0x8, RZ, 0xfc, !PT ;  /* 0x0000000810100812 */ /* 0x000fe400078efcff */
[----:B------:R-:W-:Y:S02]  /*e010*/  LOP3.LUT R7, R7, 0x10, R2, 0x78, !PT ;  /* 0x0000001007077812 */ /* 0x000fe400078e7802 */
[----:B------:R-:W-:Y:S02]  /*e020*/  LOP3.LUT R16, R16, 0xffffffef, RZ, 0xc0, !PT ;  /* 0xffffffef10107812 */ /* 0x000fe400078ec0ff */
[----:B------:R-:W-:Y:S01]  /*e030*/  SHF.R.S32.HI R34, RZ, 0x1f, R34 ;  /* 0x0000001fff227819 */ /* 0x000fe20000011422 */
[----:B0-----:R-:W-:Y:S01]  /*e040*/  IMAD.SHL.U32 R3, R9, 0x10, RZ ;  /* 0x0000001009037824 */ /* 0x001fe200078e00ff */
[----:B------:R-:W-:-:S04]  /*e050*/  LOP3.LUT R33, R8, 0x60, RZ, 0xc0, !PT ;  /* 0x0000006008217812 */ /* 0x000fc800078ec0ff */
[----:B------:R-:W-:-:S04]  /*e060*/  LOP3.LUT R3, R3, 0x600, RZ, 0xc0, !PT ;  /* 0x0000060003037812 */ /* 0x000fc800078ec0ff */
[----:B------:R-:W-:-:S04]  /*e070*/  LOP3.LUT R9, R3, 0x60, R8, 0xf8, !PT ;  /* 0x0000006003097812 */ /* 0x000fc800078ef808 */
[----:B------:R-:W-:Y:S01]  /*e080*/  LOP3.LUT R2, R9, 0x100, R8, 0xf8, !PT ;  /* 0x0000010009027812 */ /* 0x000fe200078ef808 */
[----:B------:R-:W-:-:S03]  /*e090*/  IMAD.U32 R9, RZ, RZ, UR4 ;  /* 0x00000004ff097e24 */ /* 0x000fc6000f8e00ff */
[----:B------:R-:W-:Y:S01]  /*e0a0*/  LOP3.LUT R2, R2, R7, RZ, 0xfc, !PT ;  /* 0x0000000702027212 */ /* 0x000fe200078efcff */
[----:B------:R-:W-:Y:S01]  /*e0b0*/  IMAD.U32 R7, RZ, RZ, UR46 ;  /* 0x0000002eff077e24 */ /* 0x000fe2000f8e00ff */
[----:B------:R-:W-:-:S03]  /*e0c0*/  ISETP.NE.AND P0, PT, R9, 0x3, PT ;  /* 0x000000030900780c */ /* 0x000fc60003f05270 */
[----:B------:R0:W-:Y:S01]  /*e0d0*/  STL [R1+0x4], R2 ;  /* 0x0000040201007387 */ /* 0x0001e20000100800 */
[----:B------:R-:W-:Y:S02]  /*e0e0*/  VIADD R7, R7, 0xffffffff ;  /* 0xffffffff07077836 */ /* 0x000fe40000000000 */
[----:B0-----:R-:W-:-:S07]  /*e0f0*/  IMAD.SHL.U32 R2, R18, 0x10, RZ ;  /* 0x0000001012027824 */ /* 0x001fce00078e00ff */
[----:B------:R-:W-:Y:S02]  /*e100*/  @P0 LOP3.LUT R16, R16, 0x10, RZ, 0xfc, !PT ;  /* 0x0000001010100812 */ /* 0x000fe400078efcff */
[----:B------:R-:W-:Y:S02]  /*e110*/  SHF.R.U32.HI R18, RZ, 0x3, R18 ;  /* 0x00000003ff127819 */ /* 0x000fe40000011612 */
[----:B------:R-:W-:Y:S02]  /*e120*/  LOP3.LUT R35, R2, 0x30, RZ, 0xc0, !PT ;  /* 0x0000003002237812 */ /* 0x000fe400078ec0ff */
[----:B------:R-:W-:Y:S02]  /*e130*/  LOP3.LUT R16, R16, 0xfffffffb, RZ, 0xc0, !PT ;  /* 0xfffffffb10107812 */ /* 0x000fe400078ec0ff */
[C---:B-1----:R-:W-:Y:S02]  /*e140*/  ISETP.GE.AND P3, PT, R35.reuse, R10, PT ;  /* 0x0000000a2300720c */ /* 0x042fe40003f66270 */
[----:B------:R-:W-:-:S02]  /*e150*/  LOP3.LUT R25, R35, 0x40, RZ, 0xfc, !PT ;  /* 0x0000004023197812 */ /* 0x000fc400078efcff */
[----:B------:R-:W-:Y:S02]  /*e160*/  LOP3.LUT R23, R35, 0x80, RZ, 0xfc, !PT ;  /* 0x0000008023177812 */ /* 0x000fe400078efcff */
[-C--:B------:R-:W-:Y:S02]  /*e170*/  ISETP.GE.AND P2, PT, R25, R10.reuse, PT ;  /* 0x0000000a1900720c */ /* 0x080fe40003f46270 */
[----:B------:R-:W-:-:S05]  /*e180*/  ISETP.GE.AND P1, PT, R23, R10, PT ;  /* 0x0000000a1700720c */ /* 0x000fca0003f26270 */
[----:B------:R-:W-:-:S04]  /*e190*/  @P3 LOP3.LUT R16, R16, 0x4, RZ, 0xfc, !PT ;  /* 0x0000000410103812 */ /* 0x000fc800078efcff */
[----:B------:R-:W-:-:S04]  /*e1a0*/  LOP3.LUT R16, R16, 0xfffffffd, RZ, 0xc0, !PT ;  /* 0xfffffffd10107812 */ /* 0x000fc800078ec0ff */
[----:B------:R-:W-:-:S04]  /*e1b0*/  @P2 LOP3.LUT R16, R16, 0x2, RZ, 0xfc, !PT ;  /* 0x0000000210102812 */ /* 0x000fc800078efcff */
[----:B------:R-:W-:-:S04]  /*e1c0*/  LOP3.LUT R16, R16, 0xfffffffe, RZ, 0xc0, !PT ;  /* 0xfffffffe10107812 */ /* 0x000fc800078ec0ff */
[----:B------:R-:W-:Y:S01]  /*e1d0*/  @P1 LOP3.LUT R16, R16, 0x1, RZ, 0xfc, !PT ;  /* 0x0000000110101812 */ /* 0x000fe200078efcff */
[----:B------:R-:W-:Y:S06]  /*e1e0*/  @!P0 BRA `(.L_x_47) ;  /* 0x0000000000048947 */ /* 0x000fec0003800000 */
[----:B------:R-:W-:Y:S01]  /*e1f0*/  BPT.TRAP 0x1 ;  /* 0x000000040000795c */ /* 0x000fe20000300000 */
.L_x_47:
[----:B------:R-:W-:Y:S01]  /*e200*/  IMAD.MOV.U32 R30, RZ, RZ, 0x1 ;  /* 0x00000001ff1e7424 */ /* 0x000fe200078e00ff */
[----:B------:R-:W-:Y:S01]  /*e210*/  LOP3.LUT R36, R2, 0x40, RZ, 0xc0, !PT ;  /* 0x0000004002247812 */ /* 0x000fe200078ec0ff */
[C---:B------:R-:W-:Y:S02]  /*e220*/  IMAD.SHL.U32 R8, R18.reuse, 0x80, RZ ;  /* 0x0000008012087824 */ /* 0x040fe400078e00ff */
[----:B------:R-:W-:Y:S01]  /*e230*/  IMAD.SHL.U32 R18, R18, 0x10, RZ ;  /* 0x0000001012127824 */ /* 0x000fe200078e00ff */
[----:B------:R-:W-:Y:S02]  /*e240*/  SHF.L.U32 R30, R30, 0x1f, RZ ;  /* 0x0000001f1e1e7819 */ /* 0x000fe400000006ff */
[----:B------:R-:W-:Y:S02]  /*e250*/  LOP3.LUT R9, R8, 0x180, RZ, 0xc0, !PT ;  /* 0x0000018008097812 */ /* 0x000fe400078ec0ff */
[----:B------:R-:W0:Y:S02]  /*e260*/  SYNCS.PHASECHK.TRANS64.TRYWAIT P0, [UR42+0x33480], R30 ;  /* 0x0334801eff0075a7 */ /* 0x000e24000800016a */
[----:B------:R-:W-:-:S04]  /*e270*/  LOP3.LUT R9, R9, 0x30, R2, 0xf8, !PT ;  /* 0x0000003009097812 */ /* 0x000fc800078ef802 */
[----:B------:R-:W-:-:S04]  /*e280*/  LOP3.LUT R9, R9, 0x30, R18, 0x78, !PT ;  /* 0x0000003009097812 */ /* 0x000fc800078e7812 */
[----:B------:R-:W-:Y:S01]  /*e290*/  IADD3 R36, R9, R3, R36 ;  /* 0x0000000309247210 */ /* 0x000fe20007ffe024 */
[----:B0-----:R-:W-:Y:S06]  /*e2a0*/  @!P0 BRA `(.L_x_48) ;  /* 0x0000003c00448947 */ /* 0x001fec0003800000 */
.L_x_101:
[----:B------:R-:W-:Y:S01]  /*e2b0*/  SHF.R.S32.HI R20, RZ, 0x1f, R5 ;  /* 0x0000001fff147819 */ /* 0x000fe20000011405 */
[----:B------:R-:W-:Y:S01]  /*e2c0*/  ULDC.64 UR4, c[0x0][0x328] ;  /* 0x0000ca0000047ab9 */ /* 0x000fe20000000a00 */
[----:B------:R-:W-:Y:S01]  /*e2d0*/  SHF.R.S32.HI R22, RZ, 0x1f, R6 ;  /* 0x0000001fff167819 */ /* 0x000fe20000011406 */
[C---:B------:R-:W-:Y:S01]  /*e2e0*/  IMAD.WIDE.U32 R8, R5.reuse, UR4, RZ ;  /* 0x0000000405087c25 */ /* 0x040fe2000f8e00ff */
[----:B-----5:R-:W-:Y:S02]  /*e2f0*/  SHF.R.S32.HI R21, RZ, 0x1f, R4 ;  /* 0x0000001fff157819 */ /* 0x020fe40000011404 */
[----:B------:R-:W-:Y:S01]  /*e300*/  SHF.R.S32.HI R19, RZ, 0x1f, R0 ;  /* 0x0000001fff137819 */ /* 0x000fe20000011400 */
[----:B------:R-:W-:Y:S01]  /*e310*/  IMAD R2, R20, UR4, RZ ;  /* 0x0000000414027c24 */ /* 0x000fe2000f8e02ff */
[----:B------:R-:W-:Y:S01]  /*e320*/  R2UR UR6, R34 ;  /* 0x00000000220672ca */ /* 0x000fe200000e0000 */
[----:B------:R-:W-:Y:S01]  /*e330*/  IMAD R11, R22, UR4, RZ ;  /* 0x00000004160b7c24 */ /* 0x000fe2000f8e02ff */
[----:B------:R-:W-:Y:S01]  /*e340*/  LOP3.LUT R16, R16, 0xffffffbf, RZ, 0xc0, !PT ;  /* 0xffffffbf10107812 */ /* 0x000fe200078ec0ff */
[----:B------:R-:W-:-:S02]  /*e350*/  IMAD R13, R5, UR5, R2 ;  /* 0x00000005050d7c24 */ /* 0x000fc4000f8e0202 */
[C---:B------:R-:W-:Y:S02]  /*e360*/  IMAD R11, R6.reuse, UR5, R11 ;  /* 0x00000005060b7c24 */ /* 0x040fe4000f8e020b */
[----:B0-----:R-:W-:Y:S01]  /*e370*/  IMAD.WIDE.U32 R2, R6, UR4, RZ ;  /* 0x0000000406027c25 */ /* 0x001fe2000f8e00ff */
[----:B------:R-:W-:-:S03]  /*e380*/  ULDC.64 UR4, c[0x0][0x338] ;  /* 0x0000ce0000047ab9 */ /* 0x000fc60000000a00 */
[----:B------:R-:W-:Y:S02]  /*e390*/  IMAD.IADD R3, R3, 0x1, R11 ;  /* 0x0000000103037824 */ /* 0x000fe400078e020b */
[----:B------:R-:W-:Y:S02]  /*e3a0*/  IMAD R10, R21, UR4, RZ ;  /* 0x00000004150a7c24 */ /* 0x000fe4000f8e02ff */
[----:B------:R-:W-:Y:S02]  /*e3b0*/  IMAD.IADD R9, R9, 0x1, R13 ;  /* 0x0000000109097824 */ /* 0x000fe400078e020d */
[----:B------:R-:W-:Y:S02]  /*e3c0*/  IMAD R11, R19, UR4, RZ ;  /* 0x00000004130b7c24 */ /* 0x000fe4000f8e02ff */
[C---:B------:R-:W-:Y:S02]  /*e3d0*/  IMAD R10, R4.reuse, UR5, R10 ;  /* 0x00000005040a7c24 */ /* 0x040fe4000f8e020a */
[----:B------:R-:W-:-:S04]  /*e3e0*/  IMAD.WIDE.U32 R2, R4, UR4, R2 ;  /* 0x0000000404027c25 */ /* 0x000fc8000f8e0002 */
[C---:B------:R-:W-:Y:S01]  /*e3f0*/  IMAD R11, R0.reuse, UR5, R11 ;  /* 0x00000005000b7c24 */ /* 0x040fe2000f8e020b */
[----:B------:R-:W-:Y:S01]  /*e400*/  IADD3 R3, R3, R10, RZ ;  /* 0x0000000a03037210 */ /* 0x000fe20007ffe0ff */
[----:B------:R-:W-:Y:S01]  /*e410*/  IMAD.WIDE.U32 R8, R0, UR4, R8 ;  /* 0x0000000400087c25 */ /* 0x000fe2000f8e0008 */
[----:B------:R-:W-:-:S03]  /*e420*/  ULDC.64 UR4, c[0x0][0x330] ;  /* 0x0000cc0000047ab9 */ /* 0x000fc60000000a00 */
[----:B------:R-:W-:Y:S02]  /*e430*/  IMAD.IADD R9, R9, 0x1, R11 ;  /* 0x0000000109097824 */ /* 0x000fe400078e020b */
[----:B------:R-:W-:Y:S01]  /*e440*/  IMAD.U32 R10, RZ, RZ, UR4 ;  /* 0x00000004ff0a7e24 */ /* 0x000fe2000f8e00ff */
[----:B------:R-:W-:-:S03]  /*e450*/  UIMAD UR4, UR6, UR4, URZ ;  /* 0x00000004060472a4 */ /* 0x000fc6000f8e023f */
[C---:B------:R-:W-:Y:S01]  /*e460*/  IMAD.WIDE.U32 R8, R10.reuse, UR40, R8 ;  /* 0x000000280a087c25 */ /* 0x040fe2000f8e0008 */
[----:B------:R-:W-:Y:S01]  /*e470*/  ULDC.64 UR6, c[0x0][0x318] ;  /* 0x0000c60000067ab9 */ /* 0x000fe20000000a00 */
[----:B------:R-:W-:Y:S02]  /*e480*/  UIMAD UR4, UR40, UR5, UR4 ;  /* 0x00000005280472a4 */ /* 0x000fe4000f8e0204 */
[----:B------:R-:W-:Y:S01]  /*e490*/  IMAD.WIDE.U32 R2, R10, UR40, R2 ;  /* 0x000000280a027c25 */ /* 0x000fe2000f8e0002 */
[----:B------:R-:W-:-:S03]  /*e4a0*/  IADD3 R8, P0, R8, UR6, RZ ;  /* 0x0000000608087c10 */ /* 0x000fc6000ff1e0ff */
[----:B------:R-:W-:-:S05]  /*e4b0*/  IMAD.U32 R10, RZ, RZ, UR7 ;  /* 0x00000007ff0a7e24 */ /* 0x000fca000f8e00ff */
[----:B------:R-:W-:Y:S02]  /*e4c0*/  IADD3.X R9, R10, UR4, R9, P0, !PT ;  /* 0x000000040a097c10 */ /* 0x000fe400087fe409 */
[----:B------:R-:W-:Y:S01]  /*e4d0*/  IADD3 R18, P0, R2, UR6, RZ ;  /* 0x0000000602127c10 */ /* 0x000fe2000ff1e0ff */
[----:B------:R-:W-:-:S03]  /*e4e0*/  IMAD.MOV.U32 R2, RZ, RZ, -0xa0 ;  /* 0xffffff60ff027424 */ /* 0x000fc600078e00ff */
[----:B------:R-:W-:Y:S01]  /*e4f0*/  IADD3.X R10, R10, UR4, R3, P0, !PT ;  /* 0x000000040a0a7c10 */ /* 0x000fe200087fe403 */
[----:B------:R-:W-:Y:S01]  /*e500*/  IMAD R2, R7, R2, UR36 ;  /* 0x0000002407027e24 */ /* 0x000fe2000f8e0202 */
[----:B------:R-:W-:-:S03]  /*e510*/  UMOV UR4, 0xffffffff ;  /* 0xffffffff00047882 */ /* 0x000fc60000000000 */
[----:B------:R-:W-:-:S05]  /*e520*/  IMAD.IADD R7, R2, 0x1, -R27 ;  /* 0x0000000102077824 */ /* 0x000fca00078e0a1b */
[----:B------:R-:W-:-:S13]  /*e530*/  ISETP.GE.AND P0, PT, R7, 0x1, PT ;  /* 0x000000010700780c */ /* 0x000fda0003f06270 */
[----:B------:R-:W-:Y:S01]  /*e540*/  @P0 LOP3.LUT R16, R16, 0x40, RZ, 0xfc, !PT ;  /* 0x0000004010100812 */ /* 0x000fe200078efcff */
[----:B------:R-:W-:Y:S06]  /*e550*/  BRA.DIV UR4, `(.L_x_49) ;  /* 0x0000003a04b07947 */ /* 0x000fec000b800000 */
[----:B------:R-:W0:Y:S01]  /*e560*/  SHFL.IDX PT, R2, R8, RZ, 0x1c1f ;  /* 0x001c1fff08027589 */ /* 0x000e2200000e0000 */
[----:B------:R-:W1:Y:S01]  /*e570*/  LDC R11, c[0x0][0x2f4] ;  /* 0x0000bd00ff0b7b82 */ /* 0x000e620000000800 */
[----:B------:R-:W-:Y:S01]  /*e580*/  VIADD R24, R36, UR42 ;  /* 0x0000002a24187c36 */ /* 0x000fe20008000000 */
[C---:B------:R-:W-:Y:S01]  /*e590*/  ISETP.GE.AND P6, PT, R7.reuse, 0x81, PT ;  /* 0x000000810700780c */ /* 0x040fe20003fc6270 */
[----:B------:R-:W2:Y:S01]  /*e5a0*/  SHFL.IDX PT, R3, R9, RZ, 0x1c1f ;  /* 0x001c1fff09037589 */ /* 0x000ea200000e0000 */
[----:B------:R-:W-:Y:S02]  /*e5b0*/  LOP3.LUT R16, R16, 0xffffff7f, RZ, 0xc0, !PT ;  /* 0xffffff7f10107812 */ /* 0x000fe400078ec0ff */
[C---:B------:R-:W-:Y:S01]  /*e5c0*/  ISETP.GE.AND P5, PT, R7.reuse, 0x21, PT ;  /* 0x000000210700780c */ /* 0x040fe20003fa6270 */
[----:B------:R-:W-:Y:S01]  /*e5d0*/  SHFL.IDX PT, R10, R10, RZ, 0x1c1f ;  /* 0x001c1fff0a0a7589 */ /* 0x000fe200000e0000 */
[----:B------:R-:W-:-:S03]  /*e5e0*/  ISETP.GE.AND P4, PT, R7, 0x41, PT ;  /* 0x000000410700780c */ /* 0x000fc60003f86270 */
[----:B------:R-:W-:Y:S04]  /*e5f0*/  SHFL.IDX PT, R14, R18, RZ, 0x1c1f ;  /* 0x001c1fff120e7589 */ /* 0x000fe800000e0000 */
[----:B------:R-:W-:Y:S02]  /*e600*/  @P6 LOP3.LUT R16, R16, 0x80, RZ, 0xfc, !PT ;  /* 0x0000008010106812 */ /* 0x000fe400078efcff */
[C---:B0-----:R-:W-:Y:S02]  /*e610*/  IADD3 R2, P0, R35.reuse, R2, RZ ;  /* 0x0000000223027210 */ /* 0x041fe40007f1e0ff */
[-C--:B-1----:R-:W-:Y:S02]  /*e620*/  ISETP.GE.AND P2, PT, R35, R11.reuse, PT ;  /* 0x0000000b2300720c */ /* 0x082fe40003f46270 */
[----:B------:R-:W-:Y:S01]  /*e630*/  ISETP.GE.AND P1, PT, R25, R11, PT ;  /* 0x0000000b1900720c */ /* 0x000fe20003f26270 */
[----:B--2---:R-:W-:Y:S01]  /*e640*/  IMAD.X R3, RZ, RZ, R3, P0 ;  /* 0x000000ffff037224 */ /* 0x004fe200000e0603 */
[----:B------:R-:W-:-:S02]  /*e650*/  ISETP.LT.OR P0, PT, R7, 0x1, P2 ;  /* 0x000000010700780c */ /* 0x000fc40001701670 */
[----:B------:R-:W-:-:S11]  /*e660*/  ISETP.LT.OR P3, PT, R7, 0x1, P1 ;  /* 0x000000010700780c */ /* 0x000fd60000f61670 */
[----:B------:R-:W-:Y:S01]  /*e670*/  LDGSTS.E.BYPASS.LTC128B.128 [R24+0xf200], desc[UR54][R2.64], !P0 ;  /* 0x0f20000002187fae */ /* 0x000fe2000c101d76 */
[----:B------:R-:W-:-:S03]  /*e680*/  ISETP.GE.AND P0, PT, R23, R11, PT ;  /* 0x0000000b1700720c */ /* 0x000fc60003f06270 */
[----:B------:R-:W-:Y:S01]  /*e690*/  LDGSTS.E.BYPASS.LTC128B.128 [R24+0x11a00], desc[UR54][R2.64+0x40], !P3 ;  /* 0x11a0004002187fae */ /* 0x000fe2000d901d76 */
[----:B------:R-:W-:-:S13]  /*e6a0*/  ISETP.LT.OR P3, PT, R7, 0x1, P0 ;  /* 0x000000010700780c */ /* 0x000fda0000761670 */
[----:B------:R0:W-:Y:S04]  /*e6b0*/  LDGSTS.E.BYPASS.LTC128B.128 [R24+0x14200], desc[UR54][R2.64+0x80], !P3 ;  /* 0x1420008002187fae */ /* 0x0001e8000d901d76 */
[----:B0-----:R-:W0:Y:S04]  /*e6c0*/  SHFL.IDX PT, R2, R8, 0x1, 0x1c1f ;  /* 0x003c1f0008027f89 */ /* 0x001e2800000e0000 */
[----:B------:R-:W1:Y:S01]  /*e6d0*/  SHFL.IDX PT, R3, R9, 0x1, 0x1c1f ;  /* 0x003c1f0009037f89 */ /* 0x000e6200000e0000 */
[----:B0-----:R-:W-:-:S05]  /*e6e0*/  IADD3 R2, P3, R35, R2, RZ ;  /* 0x0000000223027210 */ /* 0x001fca0007f7e0ff */
[----:B-1----:R-:W-:Y:S01]  /*e6f0*/  IMAD.X R3, RZ, RZ, R3, P3 ;  /* 0x000000ffff037224 */ /* 0x002fe200018e0603 */
[----:B------:R-:W-:-:S13]  /*e700*/  ISETP.LT.OR P3, PT, R7, 0x21, P2 ;  /* 0x000000210700780c */ /* 0x000fda0001761670 */
[----:B------:R-:W-:Y:S01]  /*e710*/  LDGSTS.E.BYPASS.LTC128B.128 [R24+0xfa00], desc[UR54][R2.64], !P3 ;  /* 0x0fa0000002187fae */ /* 0x000fe2000d901d76 */
[----:B------:R-:W-:-:S13]  /*e720*/  ISETP.LT.OR P3, PT, R7, 0x21, P1 ;  /* 0x000000210700780c */ /* 0x000fda0000f61670 */
[----:B------:R-:W-:Y:S01]  /*e730*/  LDGSTS.E.BYPASS.LTC128B.128 [R24+0x12200], desc[UR54][R2.64+0x40], !P3 ;  /* 0x1220004002187fae */ /* 0x000fe2000d901d76 */
[----:B------:R-:W-:-:S13]  /*e740*/  ISETP.LT.OR P3, PT, R7, 0x21, P0 ;  /* 0x000000210700780c */ /* 0x000fda0000761670 */
[----:B------:R0:W-:Y:S04]  /*e750*/  LDGSTS.E.BYPASS.LTC128B.128 [R24+0x14a00], desc[UR54][R2.64+0x80], !P3 ;  /* 0x14a0008002187fae */ /* 0x0001e8000d901d76 */
[----:B0-----:R-:W0:Y:S04]  /*e760*/  SHFL.IDX PT, R2, R8, 0x2, 0x1c1f ;  /* 0x005c1f0008027f89 */ /* 0x001e2800000e0000 */
[----:B------:R-:W1:Y:S04]  /*e770*/  SHFL.IDX PT, R3, R9, 0x2, 0x1c1f ;  /* 0x005c1f0009037f89 */ /* 0x000e6800000e0000 */
[----:B------:R-:W-:Y:S01]  /*e780*/  SHFL.IDX PT, R9, R9, 0x3, 0x1c1f ;  /* 0x007c1f0009097f89 */ /* 0x000fe200000e0000 */
        /* <DEDUP_REMOVED lines=8> */
[----:B0-----:R-:W0:Y:S02]  /*e810*/  SHFL.IDX PT, R2, R8, 0x3, 0x1c1f ;  /* 0x007c1f0008027f89 */ /* 0x001e2400000e0000 */
[----:B0-----:R-:W-:-:S04]  /*e820*/  IADD3 R2, P3, R35, R2, RZ ;  /* 0x0000000223027210 */ /* 0x001fc80007f7e0ff */
[----:B------:R-:W-:Y:S02]  /*e830*/  IADD3.X R3, RZ, R9, RZ, P3, !PT ;  /* 0x00000009ff037210 */ /* 0x000fe40001ffe4ff */
[----:B------:R-:W-:-:S13]  /*e840*/  ISETP.LT.OR P3, PT, R7, 0x61, P2 ;  /* 0x000000610700780c */ /* 0x000fda0001761670 */
[----:B------:R0:W-:Y:S01]  /*e850*/  LDGSTS.E.BYPASS.LTC128B.128 [R24+0x10a00], desc[UR54][R2.64], !P3 ;  /* 0x10a0000002187fae */ /* 0x0001e2000d901d76 */
[----:B------:R-:W-:-:S13]  /*e860*/  ISETP.LT.OR P3, PT, R7, 0x61, P1 ;  /* 0x000000610700780c */ /* 0x000fda0000f61670 */
[----:B------:R0:W-:Y:S01]  /*e870*/  LDGSTS.E.BYPASS.LTC128B.128 [R24+0x13200], desc[UR54][R2.64+0x40], !P3 ;  /* 0x1320004002187fae */ /* 0x0001e2000d901d76 */
[----:B------:R-:W-:-:S13]  /*e880*/  ISETP.LT.OR P3, PT, R7, 0x61, P0 ;  /* 0x000000610700780c */ /* 0x000fda0000761670 */
[----:B------:R0:W-:Y:S01]  /*e890*/  LDGSTS.E.BYPASS.LTC128B.128 [R24+0x15a00], desc[UR54][R2.64+0x80], !P3 ;  /* 0x15a0008002187fae */ /* 0x0001e2000d901d76 */
[----:B------:R-:W-:-:S13]  /*e8a0*/  ISETP.GE.AND P3, PT, R7, 0x61, PT ;  /* 0x000000610700780c */ /* 0x000fda0003f66270 */
.L_x_113:
[C---:B------:R-:W-:Y:S02]  /*e8b0*/  ISETP.LT.OR P2, PT, R7.reuse, 0x81, P2 ;  /* 0x000000810700780c */ /* 0x040fe40001741670 */
[C---:B------:R-:W-:Y:S02]  /*e8c0*/  ISETP.LT.OR P1, PT, R7.reuse, 0x81, P1 ;  /* 0x000000810700780c */ /* 0x040fe40000f21670 */
[----:B------:R-:W-:Y:S02]  /*e8d0*/  ISETP.LT.OR P0, PT, R7, 0x81, P0 ;  /* 0x000000810700780c */ /* 0x000fe40000701670 */
[----:B01----:R-:W-:-:S05]  /*e8e0*/  IADD3 R2, P6, R35, R14, RZ ;  /* 0x0000000e23027210 */ /* 0x003fca0007fde0ff */
[----:B------:R-:W-:-:S05]  /*e8f0*/  IMAD.X R3, RZ, RZ, R10, P6 ;  /* 0x000000ffff037224 */ /* 0x000fca00030e060a */
[----:B------:R-:W-:Y:S01]  /*e900*/  @!PT LDS RZ, [RZ] ;  /* 0x00000000fffff984 */ /* 0x000fe20000000800 */
[----:B------:R-:W-:Y:S01]  /*e910*/  @!PT LDS RZ, [RZ] ;  /* 0x00000000fffff984 */ /* 0x000fe20000000800 */
[----:B------:R-:W-:Y:S01]  /*e920*/  @!PT LDS RZ, [RZ] ;  /* 0x00000000fffff984 */ /* 0x000fe20000000800 */
[----:B------:R0:W-:Y:S04]  /*e930*/  LDGSTS.E.BYPASS.LTC128B.128 [R24+0x11200], desc[UR54][R2.64], !P2 ;  /* 0x1120000002187fae */ /* 0x0001e8000d101d76 */
[----:B------:R0:W-:Y:S04]  /*e940*/  LDGSTS.E.BYPASS.LTC128B.128 [R24+0x13a00], desc[UR54][R2.64+0x40], !P1 ;  /* 0x13a0004002187fae */ /* 0x0001e8000c901d76 */
[----:B------:R0:W-:Y:S01]  /*e950*/  LDGSTS.E.BYPASS.LTC128B.128 [R24+0x16200], desc[UR54][R2.64+0x80], !P0 ;  /* 0x1620008002187fae */ /* 0x0001e2000c101d76 */
[----:B------:R-:W-:Y:S01]  /*e960*/  NOP ;  /* 0x0000000000007918 */ /* 0x000fe20000000000 */
[----:B------:R-:W-:Y:S02]  /*e970*/  SYNCS.ARRIVE.TRANS64.RED.A0T1 RZ, [UR42+0x33470], RZ ;  /* 0x033470ffffff79a7 */ /* 0x000fe4000820042a */
[----:B------:R-:W-:Y:S01]  /*e980*/  ARRIVES.LDGSTSBAR.64.TRANSCNT [UR42+0x33470] ;  /* 0x03347000ff0079b0 */ /* 0x000fe20008000aaa */
[----:B------:R-:W-:Y:S01]  /*e990*/  NOP ;  /* 0x0000000000007918 */ /* 0x000fe20000000000 */
[----:B------:R-:W-:-:S06]  /*e9a0*/  ULOP3.LUT UR4, UR39, 0x2, URZ, 0xfc, !UPT ;  /* 0x0000000227047892 */ /* 0x000fcc000f8efc3f */
[----:B------:R-:W-:-:S05]  /*e9b0*/  IMAD.U32 R8, RZ, RZ, UR4 ;  /* 0x00000004ff087e24 */ /* 0x000fca000f8e00ff */
[----:B------:R-:W-:-:S13]  /*e9c0*/  ISETP.NE.AND P6, PT, R8, 0x3, PT ;  /* 0x000000030800780c */ /* 0x000fda0003fc5270 */
[----:B0-----:R-:W-:Y:S05]  /*e9d0*/  @!P6 BRA `(.L_x_50) ;  /* 0x000000000004e947 */ /* 0x001fea0003800000 */
[----:B------:R-:W-:Y:S01]  /*e9e0*/  BPT.TRAP 0x1 ;  /* 0x000000040000795c */ /* 0x000fe20000300000 */
.L_x_50:
[----:B------:R-:W-:Y:S01]  /*e9f0*/  SYNCS.ARRIVE.TRANS64.A1T0 RZ, [UR42+0x33470], RZ ;  /* 0x033470ffffff79a7 */ /* 0x000fe2000810002a */
[----:B------:R-:W-:Y:S05]  /*ea00*/  @!P6 BRA `(.L_x_51) ;  /* 0x000000000004e947 */ /* 0x000fea0003800000 */
[----:B------:R-:W-:Y:S01]  /*ea10*/  BPT.TRAP 0x1 ;  /* 0x000000040000795c */ /* 0x000fe20000300000 */
.L_x_51:
[----:B------:R-:W0:Y:S02]  /*ea20*/  SYNCS.PHASECHK.TRANS64.TRYWAIT P0, [UR42+0x33440], R30 ;  /* 0x0334401eff0075a7 */ /* 0x000e24000800016a */
[----:B0-----:R-:W-:Y:S05]  /*ea30*/  @!P0 BRA `(.L_x_52) ;  /* 0x0000003c00648947 */ /* 0x001fea0003800000 */
.L_x_114:
[----:B------:R-:W-:Y:S01]  /*ea40*/  ULDC.64 UR8, c[0x0][0x300] ;  /* 0x0000c00000087ab9 */ /* 0x000fe20000000a00 */
[----:B------:R-:W-:Y:S01]  /*ea50*/  ULDC.64 UR10, c[0x0][0x310] ;  /* 0x0000c400000a7ab9 */ /* 0x000fe20000000a00 */
[----:B------:R-:W-:Y:S01]  /*ea60*/  IMAD R20, R20, UR8, RZ ;  /* 0x0000000814147c24 */ /* 0x000fe2000f8e02ff */
[----:B------:R-:W-:Y:S01]  /*ea70*/  R2UR UR6, R34 ;  /* 0x00000000220672ca */ /* 0x000fe200000e0000 */
[----:B0-----:R-:W-:Y:S01]  /*ea80*/  IMAD.WIDE.U32 R2, R5, UR8, RZ ;  /* 0x0000000805027c25 */ /* 0x001fe2000f8e00ff */
[----:B------:R-:W-:-:S03]  /*ea90*/  ULDC.64 UR4, c[0x0][0x308] ;  /* 0x0000c20000047ab9 */ /* 0x000fc60000000a00 */
[----:B------:R-:W-:Y:S02]  /*eaa0*/  IMAD R7, R5, UR9, R20 ;  /* 0x0000000905077c24 */ /* 0x000fe4000f8e0214 */
[----:B------:R-:W-:Y:S02]  /*eab0*/  IMAD R19, R19, UR10, RZ ;  /* 0x0000000a13137c24 */ /* 0x000fe4000f8e02ff */
[----:B------:R-:W-:Y:S02]  /*eac0*/  IMAD.IADD R3, R3, 0x1, R7 ;  /* 0x0000000103037824 */ /* 0x000fe400078e0207 */
[C---:B------:R-:W-:Y:S02]  /*ead0*/  IMAD R19, R0.reuse, UR11, R19 ;  /* 0x0000000b00137c24 */ /* 0x040fe4000f8e0213 */
[----:B------:R-:W-:-:S04]  /*eae0*/  IMAD.WIDE.U32 R2, R0, UR10, R2 ;  /* 0x0000000a00027c25 */ /* 0x000fc8000f8e0002 */
[----:B------:R-:W-:Y:S02]  /*eaf0*/  IMAD.IADD R3, R3, 0x1, R19 ;  /* 0x0000000103037824 */ /* 0x000fe400078e0213 */
[----:B------:R-:W-:Y:S01]  /*eb00*/  IMAD.U32 R7, RZ, RZ, UR4 ;  /* 0x00000004ff077e24 */ /* 0x000fe2000f8e00ff */
[----:B------:R-:W-:Y:S01]  /*eb10*/  UIMAD UR4, UR6, UR4, URZ ;  /* 0x00000004060472a4 */ /* 0x000fe2000f8e023f */
[----:B------:R-:W-:Y:S02]  /*eb20*/  IMAD R21, R21, UR10, RZ ;  /* 0x0000000a15157c24 */ /* 0x000fe4000f8e02ff */
[----:B------:R-:W-:Y:S01]  /*eb30*/  IMAD.WIDE.U32 R2, R7, UR40, R2 ;  /* 0x0000002807027c25 */ /* 0x000fe2000f8e0002 */
[----:B------:R-:W-:Y:S01]  /*eb40*/  ULDC.64 UR6, c[0x0][0x2e8] ;  /* 0x0000ba0000067ab9 */ /* 0x000fe20000000a00 */
[----:B------:R-:W-:Y:S02]  /*eb50*/  UIMAD UR4, UR40, UR5, UR4 ;  /* 0x00000005280472a4 */ /* 0x000fe4000f8e0204 */
[----:B------:R-:W-:Y:S01]  /*eb60*/  IMAD.U32 R8, RZ, RZ, UR7 ;  /* 0x00000007ff087e24 */ /* 0x000fe2000f8e00ff */
[----:B------:R-:W-:Y:S01]  /*eb70*/  IADD3 R0, P0, R2, UR6, RZ ;  /* 0x0000000602007c10 */ /* 0x000fe2000ff1e0ff */
[----:B------:R-:W-:-:S03]  /*eb80*/  IMAD R21, R4, UR11, R21 ;  /* 0x0000000b04157c24 */ /* 0x000fc6000f8e0215 */
[----:B------:R-:W-:Y:S01]  /*eb90*/  IADD3.X R5, R8, UR4, R3, P0, !PT ;  /* 0x0000000408057c10 */ /* 0x000fe200087fe403 */
[----:B------:R-:W-:-:S04]  /*eba0*/  IMAD R3, R22, UR8, RZ ;  /* 0x0000000816037c24 */ /* 0x000fc8000f8e02ff */
[C---:B------:R-:W-:Y:S02]  /*ebb0*/  IMAD R9, R6.reuse, UR9, R3 ;  /* 0x0000000906097c24 */ /* 0x040fe4000f8e0203 */
[----:B------:R-:W-:-:S04]  /*ebc0*/  IMAD.WIDE.U32 R2, R6, UR8, RZ ;  /* 0x0000000806027c25 */ /* 0x000fc8000f8e00ff */
[----:B------:R-:W-:Y:S02]  /*ebd0*/  IMAD.IADD R3, R3, 0x1, R9 ;  /* 0x0000000103037824 */ /* 0x000fe400078e0209 */
[----:B------:R-:W-:-:S04]  /*ebe0*/  IMAD.WIDE.U32 R2, R4, UR10, R2 ;  /* 0x0000000a04027c25 */ /* 0x000fc8000f8e0002 */
[----:B------:R-:W-:Y:S02]  /*ebf0*/  IMAD.IADD R3, R3, 0x1, R21 ;  /* 0x0000000103037824 */ /* 0x000fe400078e0215 */
[----:B------:R-:W-:-:S03]  /*ec00*/  IMAD.WIDE.U32 R2, R7, UR40, R2 ;  /* 0x0000002807027c25 */ /* 0x000fc6000f8e0002 */
[----:B------:R-:W-:-:S04]  /*ec10*/  IADD3 R4, P0, R2, UR6, RZ ;  /* 0x0000000602047c10 */ /* 0x000fc8000ff1e0ff */
[----:B------:R-:W-:Y:S01]  /*ec20*/  IADD3.X R8, R8, UR4, R3, P0, !PT ;  /* 0x0000000408087c10 */ /* 0x000fe200087fe403 */
[----:B------:R-:W-:-:S03]  /*ec30*/  UMOV UR4, 0xffffffff ;  /* 0xffffffff00047882 */ /* 0x000fc60000000000 */
[----:B------:R-:W-:Y:S05]  /*ec40*/  BRA.DIV UR4, `(.L_x_53) ;  /* 0x0000003a04f87947 */ /* 0x000fea000b800000 */
[----:B------:R-:W0:Y:S01]  /*ec50*/  SHFL.IDX PT, R14, R0, RZ, 0x1c1f ;  /* 0x001c1fff000e7589 */ /* 0x000e2200000e0000 */
[----:B------:R-:W1:Y:S01]  /*ec60*/  LDC R7, c[0x0][0x2f4] ;  /* 0x0000bd00ff077b82 */ /* 0x000e620000000800 */
[----:B------:R-:W-:Y:S02]  /*ec70*/  P2R R6, PR, RZ, 0x8 ;  /* 0x00000008ff067803 */ /* 0x000fe40000000000 */
[----:B------:R-:W2:Y:S01]  /*ec80*/  SHFL.IDX PT, R2, R5, RZ, 0x1c1f ;  /* 0x001c1fff05027589 */ /* 0x000ea200000e0000 */
[----:B------:R-:W-:-:S03]  /*ec90*/  LOP3.LUT P3, RZ, R16, 0x40, RZ, 0xc0, !PT ;  /* 0x0000004010ff7812 */ /* 0x000fc6000786c0ff */
[----:B------:R-:W-:Y:S10]  /*eca0*/  SHFL.IDX PT, R8, R8, RZ, 0x1c1f ;  /* 0x001c1fff08087589 */ /* 0x000ff400000e0000 */
[----:B0-----:R-:W-:-:S02]  /*ecb0*/  @P3 IADD3 R14, P0, R35, R14, RZ ;  /* 0x0000000e230e3210 */ /* 0x001fc40007f1e0ff */
[-C--:B-1----:R-:W-:Y:S02]  /*ecc0*/  ISETP.GE.AND P6, PT, R35, R7.reuse, PT ;  /* 0x000000072300720c */ /* 0x082fe40003fc6270 */
[----:B--2---:R-:W-:Y:S01]  /*ecd0*/  @P3 IADD3.X R3, RZ, R2, RZ, P0, !PT ;  /* 0x00000002ff033210 */ /* 0x004fe200007fe4ff */
[----:B------:R-:W-:Y:S01]  /*ece0*/  @P3 IMAD.MOV.U32 R2, RZ, RZ, R14 ;  /* 0x000000ffff023224 */ /* 0x000fe200078e000e */
[-C--:B------:R-:W-:Y:S01]  /*ecf0*/  ISETP.GE.AND P2, PT, R25, R7.reuse, PT ;  /* 0x000000071900720c */ /* 0x080fe20003f46270 */
[----:B------:R-:W0:Y:S01]  /*ed00*/  SHFL.IDX PT, R14, R0, 0x1, 0x1c1f ;  /* 0x003c1f00000e7f89 */ /* 0x000e2200000e0000 */
[----:B------:R-:W-:-:S07]  /*ed10*/  ISETP.GE.AND P1, PT, R23, R7, PT ;  /* 0x000000071700720c */ /* 0x000fce0003f26270 */
[----:B------:R-:W-:Y:S04]  /*ed20*/  @P3 LDGSTS.E.BYPASS.LTC128B.128 [R24+0x24200], desc[UR54][R2.64], !P6 ;  /* 0x2420000002183fae */ /* 0x000fe8000f101d76 */
[----:B------:R-:W-:Y:S04]  /*ed30*/  @P3 LDGSTS.E.BYPASS.LTC128B.128 [R24+0x26a00], desc[UR54][R2.64+0x40], !P2 ;  /* 0x26a0004002183fae */ /* 0x000fe8000d101d76 */
[----:B------:R1:W-:Y:S01]  /*ed40*/  @P3 LDGSTS.E.BYPASS.LTC128B.128 [R24+0x29200], desc[UR54][R2.64+0x80], !P1 ;  /* 0x2920008002183fae */ /* 0x0003e2000c901d76 */
[----:B------:R-:W-:-:S03]  /*ed50*/  ISETP.NE.AND P3, PT, R6, RZ, PT ;  /* 0x000000ff0600720c */ /* 0x000fc60003f65270 */
[----:B------:R-:W2:Y:S01]  /*ed60*/  SHFL.IDX PT, R6, R5, 0x1, 0x1c1f ;  /* 0x003c1f0005067f89 */ /* 0x000ea200000e0000 */
[----:B0-----:R-:W-:-:S05]  /*ed70*/  @P5 IADD3 R14, P0, R35, R14, RZ ;  /* 0x0000000e230e5210 */ /* 0x001fca0007f1e0ff */
[----:B-1----:R-:W-:Y:S02]  /*ed80*/  @P5 IMAD.MOV.U32 R2, RZ, RZ, R14 ;  /* 0x000000ffff025224 */ /* 0x002fe400078e000e */
[----:B------:R-:W0:Y:S01]  /*ed90*/  SHFL.IDX PT, R14, R0, 0x2, 0x1c1f ;  /* 0x005c1f00000e7f89 */ /* 0x000e2200000e0000 */
[----:B--2---:R-:W-:-:S03]  /*eda0*/  @P5 IMAD.X R7, RZ, RZ, R6, P0 ;  /* 0x000000ffff075224 */ /* 0x004fc600000e0606 */
[----:B------:R-:W1:Y:S01]  /*edb0*/  SHFL.IDX PT, R6, R5, 0x2, 0x1c1f ;  /* 0x005c1f0005067f89 */ /* 0x000e6200000e0000 */
[----:B------:R-:W-:-:S05]  /*edc0*/  @P5 IMAD.MOV.U32 R3, RZ, RZ, R7 ;  /* 0x000000ffff035224 */ /* 0x000fca00078e0007 */
[----:B------:R-:W-:Y:S01]  /*edd0*/  @P5 LDGSTS.E.BYPASS.LTC128B.128 [R24+0x24a00], desc[UR54][R2.64], !P6 ;  /* 0x24a0000002185fae */ /* 0x000fe2000f101d76 */
[----:B0-----:R-:W-:-:S03]  /*ede0*/  @P4 IADD3 R14, P0, R35, R14, RZ ;  /* 0x0000000e230e4210 */ /* 0x001fc60007f1e0ff */
[----:B------:R-:W-:Y:S04]  /*edf0*/  @P5 LDGSTS.E.BYPASS.LTC128B.128 [R24+0x27200], desc[UR54][R2.64+0x40], !P2 ;  /* 0x2720004002185fae */ /* 0x000fe8000d101d76 */
[----:B------:R0:W-:Y:S01]  /*ee00*/  @P5 LDGSTS.E.BYPASS.LTC128B.128 [R24+0x29a00], desc[UR54][R2.64+0x80], !P1 ;  /* 0x29a0008002185fae */ /* 0x0001e2000c901d76 */
[----:B-1----:R-:W-:-:S03]  /*ee10*/  @P4 IMAD.X R7, RZ, RZ, R6, P0 ;  /* 0x000000ffff074224 */ /* 0x002fc600000e0606 */
[----:B------:R-:W-:Y:S01]  /*ee20*/  SHFL.IDX PT, R6, R5, 0x3, 0x1c1f ;  /* 0x007c1f0005067f89 */ /* 0x000fe200000e0000 */
[----:B0-----:R-:W-:Y:S02]  /*ee30*/  @P4 IMAD.MOV.U32 R2, RZ, RZ, R14 ;  /* 0x000000ffff024224 */ /* 0x001fe400078e000e */
[----:B------:R-:W-:Y:S01]  /*ee40*/  @P4 IMAD.MOV.U32 R3, RZ, RZ, R7 ;  /* 0x000000ffff034224 */ /* 0x000fe200078e0007 */
[----:B------:R-:W0:Y:S04]  /*ee50*/  SHFL.IDX PT, R14, R0, 0x3, 0x1c1f ;  /* 0x007c1f00000e7f89 */ /* 0x000e2800000e0000 */
[----:B------:R-:W-:Y:S04]  /*ee60*/  @P4 LDGSTS.E.BYPASS.LTC128B.128 [R24+0x25200], desc[UR54][R2.64], !P6 ;  /* 0x2520000002184fae */ /* 0x000fe8000f101d76 */
[----:B------:R-:W-:Y:S04]  /*ee70*/  @P4 LDGSTS.E.BYPASS.LTC128B.128 [R24+0x27a00], desc[UR54][R2.64+0x40], !P2 ;  /* 0x27a0004002184fae */ /* 0x000fe8000d101d76 */
[----:B------:R1:W-:Y:S01]  /*ee80*/  @P4 LDGSTS.E.BYPASS.LTC128B.128 [R24+0x2a200], desc[UR54][R2.64+0x80], !P1 ;  /* 0x2a20008002184fae */ /* 0x0003e2000c901d76 */
[----:B0-----:R-:W-:-:S04]  /*ee90*/  @P3 IADD3 R14, P0, R35, R14, RZ ;  /* 0x0000000e230e3210 */ /* 0x001fc80007f1e0ff */
[----:B------:R-:W-:Y:S01]  /*eea0*/  @P3 IADD3.X R7, RZ, R6, RZ, P0, !PT ;  /* 0x00000006ff073210 */ /* 0x000fe200007fe4ff */
[----:B-1----:R-:W-:Y:S02]  /*eeb0*/  @P3 IMAD.MOV.U32 R2, RZ, RZ, R14 ;  /* 0x000000ffff023224 */ /* 0x002fe400078e000e */
[----:B------:R0:W1:Y:S02]  /*eec0*/  SHFL.IDX PT, R14, R4, RZ, 0x1c1f ;  /* 0x001c1fff040e7589 */ /* 0x00006400000e0000 */
[----:B------:R-:W-:-:S05]  /*eed0*/  @P3 IMAD.MOV.U32 R3, RZ, RZ, R7 ;  /* 0x000000ffff033224 */ /* 0x000fca00078e0007 */
[----:B------:R0:W-:Y:S04]  /*eee0*/  @P3 LDGSTS.E.BYPASS.LTC128B.128 [R24+0x25a00], desc[UR54][R2.64], !P6 ;  /* 0x25a0000002183fae */ /* 0x0001e8000f101d76 */
[----:B------:R0:W-:Y:S04]  /*eef0*/  @P3 LDGSTS.E.BYPASS.LTC128B.128 [R24+0x28200], desc[UR54][R2.64+0x40], !P2 ;  /* 0x2820004002183fae */ /* 0x0001e8000d101d76 */
[----:B------:R0:W-:Y:S02]  /*ef00*/  @P3 LDGSTS.E.BYPASS.LTC128B.128 [R24+0x2aa00], desc[UR54][R2.64+0x80], !P1 ;  /* 0x2aa0008002183fae */ /* 0x0001e4000c901d76 */
.L_x_126:
[----:B------:R-:W-:Y:S01]  /*ef10*/  LOP3.LUT P0, RZ, R16, 0x80, RZ, 0xc0, !PT ;  /* 0x0000008010ff7812 */ /* 0x000fe2000780c0ff */
[----:B------:R-:W-:-:S12]  /*ef20*/  BSSY B0, `(.L_x_54) ;  /* 0x000000e000007945 */ /* 0x000fd80003800000 */
[----:B------:R-:W-:Y:S05]  /*ef30*/  @!P0 BRA `(.L_x_55) ;  /* 0x0000000000308947 */ /* 0x000fea0003800000 */
[----:B------:R-:W2:Y:S01]  /*ef40*/  LDC R0, c[0x0][0x2f4] ;  /* 0x0000bd00ff007b82 */ /* 0x000ea20000000800 */
[----:B01----:R-:W-:-:S05]  /*ef50*/  IADD3 R2, P0, R35, R14, RZ ;  /* 0x0000000e23027210 */ /* 0x003fca0007f1e0ff */
[----:B------:R-:W-:Y:S01]  /*ef60*/  IMAD.X R3, RZ, RZ, R8, P0 ;  /* 0x000000ffff037224 */ /* 0x000fe200000e0608 */
[-C--:B--2---:R-:W-:Y:S02]  /*ef70*/  ISETP.GE.AND P3, PT, R35, R0.reuse, PT ;  /* 0x000000002300720c */ /* 0x084fe40003f66270 */
[-C--:B------:R-:W-:Y:S02]  /*ef80*/  ISETP.GE.AND P2, PT, R25, R0.reuse, PT ;  /* 0x000000001900720c */ /* 0x080fe40003f46270 */
[----:B------:R-:W-:-:S09]  /*ef90*/  ISETP.GE.AND P1, PT, R23, R0, PT ;  /* 0x000000001700720c */ /* 0x000fd20003f26270 */
[----:B------:R-:W-:Y:S01]  /*efa0*/  @!PT LDS RZ, [RZ] ;  /* 0x00000000fffff984 */ /* 0x000fe20000000800 */
[----:B------:R-:W-:Y:S01]  /*efb0*/  @!PT LDS RZ, [RZ] ;  /* 0x00000000fffff984 */ /* 0x000fe20000000800 */
[----:B------:R-:W-:Y:S01]  /*efc0*/  @!PT LDS RZ, [RZ] ;  /* 0x00000000fffff984 */ /* 0x000fe20000000800 */
[----:B------:R2:W-:Y:S04]  /*efd0*/  LDGSTS.E.BYPASS.LTC128B.128 [R24+0x26200], desc[UR54][R2.64], !P3 ;  /* 0x2620000002187fae */ /* 0x0005e8000d901d76 */
[----:B------:R2:W-:Y:S04]  /*efe0*/  LDGSTS.E.BYPASS.LTC128B.128 [R24+0x28a00], desc[UR54][R2.64+0x40], !P2 ;  /* 0x28a0004002187fae */ /* 0x0005e8000d101d76 */
[----:B------:R2:W-:Y:S02]  /*eff0*/  LDGSTS.E.BYPASS.LTC128B.128 [R24+0x2b200], desc[UR54][R2.64+0x80], !P1 ;  /* 0x2b20008002187fae */ /* 0x0005e4000c901d76 */
.L_x_55:
[----:B------:R-:W-:Y:S05]  /*f000*/  BSYNC B0 ;  /* 0x0000000000007941 */ /* 0x000fea0003800000 */
.L_x_54:
[----:B------:R-:W-:Y:S01]  /*f010*/  NOP ;  /* 0x0000000000007918 */ /* 0x000fe20000000000 */
[----:B------:R-:W-:Y:S01]  /*f020*/  SYNCS.ARRIVE.TRANS64.RED.A0T1 RZ, [UR42+0x33430], RZ ;  /* 0x033430ffffff79a7 */ /* 0x000fe2000820042a */
[----:B------:R-:W-:Y:S01]  /*f030*/  ARRIVES.LDGSTSBAR.64.TRANSCNT [UR42+0x33430] ;  /* 0x03343000ff0079b0 */ /* 0x000fe20008000aaa */
[----:B------:R-:W-:Y:S01]  /*f040*/  NOP ;  /* 0x0000000000007918 */ /* 0x000fe20000000000 */
[----:B------:R-:W-:-:S06]  /*f050*/  ULOP3.LUT UR4, UR39, 0x2, URZ, 0xfc, !UPT ;  /* 0x0000000227047892 */ /* 0x000fcc000f8efc3f */
[----:B0-2---:R-:W-:-:S05]  /*f060*/  IMAD.U32 R2, RZ, RZ, UR4 ;  /* 0x00000004ff027e24 */ /* 0x005fca000f8e00ff */
[----:B------:R-:W-:-:S13]  /*f070*/  ISETP.NE.AND P0, PT, R2, 0x3, PT ;  /* 0x000000030200780c */ /* 0x000fda0003f05270 */
[----:B------:R-:W-:Y:S05]  /*f080*/  @!P0 BRA `(.L_x_56) ;  /* 0x0000000000048947 */ /* 0x000fea0003800000 */
[----:B------:R-:W-:Y:S01]  /*f090*/  BPT.TRAP 0x1 ;  /* 0x000000040000795c */ /* 0x000fe20000300000 */
.L_x_56:
[----:B------:R-:W-:Y:S01]  /*f0a0*/  SYNCS.ARRIVE.TRANS64.A1T0 RZ, [UR42+0x33430], RZ ;  /* 0x033430ffffff79a7 */ /* 0x000fe2000810002a */
[----:B------:R-:W-:Y:S05]  /*f0b0*/  WARPSYNC.ALL ;  /* 0x0000000000007948 */ /* 0x000fea0003800000 */
[----:B------:R-:W-:Y:S01]  /*f0c0*/  UIADD3 UR5, UR42, 0x1e200, URZ ;  /* 0x0001e2002a057890 */ /* 0x000fe2000fffe03f */
[----:B------:R-:W-:Y:S01]  /*f0d0*/  R2UR UR4, R34 ;  /* 0x00000000220472ca */ /* 0x000fe200000e0000 */
[----:B------:R-:W-:Y:S01]  /*f0e0*/  ULDC.64 UR6, c[0x0][0x2d8] ;  /* 0x0000b60000067ab9 */ /* 0x000fe20000000a00 */
[----:B------:R-:W-:Y:S01]  /*f0f0*/  SHF.R.S32.HI R18, RZ, 0x1f, R29 ;  /* 0x0000001fff127819 */ /* 0x000fe2000001141d */
[----:B------:R-:W-:Y:S02]  /*f100*/  ULOP3.LUT UP0, URZ, UR5, 0x1bf, URZ, 0xc0, !UPT ;  /* 0x000001bf053f7892 */ /* 0x000fe4000f80c03f */
[----:B------:R-:W-:Y:S01]  /*f110*/  UIMAD.WIDE.U32 UR36, UR40, UR6, URZ ;  /* 0x00000006282472a5 */ /* 0x000fe2000f8e003f */
[----:B------:R-:W-:Y:S03]  /*f120*/  BAR.SYNC.DEFER_BLOCKING 0x8, 0x180 ;  /* 0x0206000000007b1d */ /* 0x000fe60000010000 */
[----:B------:R-:W-:-:S04]  /*f130*/  PLOP3.LUT P0, PT, PT, PT, UP0, 0x80, 0x0 ;  /* 0x000000000000781c */ /* 0x000fc80003f0f008 */
[----:B------:R-:W-:-:S04]  /*f140*/  UIMAD UR4, UR4, UR6, URZ ;  /* 0x00000006040472a4 */ /* 0x000fc8000f8e023f */
[----:B------:R-:W-:-:S04]  /*f150*/  UIMAD UR4, UR40, UR7, UR4 ;  /* 0x00000007280472a4 */ /* 0x000fc8000f8e0204 */
[----:B------:R-:W-:Y:S01]  /*f160*/  UIADD3 UR43, UR37, UR4, URZ ;  /* 0x00000004252b7290 */ /* 0x000fe2000fffe03f */
[----:B------:R-:W-:Y:S11]  /*f170*/  @!P0 BRA `(.L_x_57) ;  /* 0x0000000000408947 */ /* 0x000ff60003800000 */
[----:B------:R-:W-:Y:S01]  /*f180*/  MOV R2, 0x0 ;  /* 0x0000000000027802 */ /* 0x000fe20000000f00 */
[----:B------:R-:W-:Y:S01]  /*f190*/  ULDC.64 UR6, c[0x4][0xc0] ;  /* 0x0100300000067ab9 */ /* 0x000fe20000000a00 */
[----:B------:R-:W-:Y:S01]  /*f1a0*/  ULDC.64 UR8, c[0x4][0xc8] ;  /* 0x0100320000087ab9 */ /* 0x000fe20000000a00 */
[----:B------:R-:W-:Y:S01]  /*f1b0*/  ULDC.64 UR4, c[0x4][0x28] ;  /* 0x01000a0000047ab9 */ /* 0x000fe20000000a00 */
[----:B------:R-:W-:Y:S01]  /*f1c0*/  IMAD.U32 R4, RZ, RZ, UR6 ;  /* 0x00000006ff047e24 */ /* 0x000fe2000f8e00ff */
[----:B------:R-:W-:Y:S01]  /*f1d0*/  MOV R7, UR9 ;  /* 0x0000000900077c02 */ /* 0x000fe20008000f00 */
[----:B------:R-:W0:Y:S01]  /*f1e0*/  LDC.64 R2, c[0x4][R2] ;  /* 0x0100000002027b82 */ /* 0x000e220000000a00 */
[----:B------:R-:W-:Y:S02]  /*f1f0*/  IMAD.U32 R5, RZ, RZ, UR7 ;  /* 0x00000007ff057e24 */ /* 0x000fe4000f8e00ff */
[----:B------:R-:W-:Y:S02]  /*f200*/  IMAD.U32 R6, RZ, RZ, UR8 ;  /* 0x00000008ff067e24 */ /* 0x000fe4000f8e00ff */
[----:B------:R-:W-:-:S02]  /*f210*/  IMAD.U32 R10, RZ, RZ, UR4 ;  /* 0x00000004ff0a7e24 */ /* 0x000fc4000f8e00ff */
[----:B------:R-:W-:Y:S02]  /*f220*/  IMAD.U32 R11, RZ, RZ, UR5 ;  /* 0x00000005ff0b7e24 */ /* 0x000fe4000f8e00ff */
[----:B------:R-:W-:Y:S02]  /*f230*/  IMAD.MOV.U32 R8, RZ, RZ, 0x70 ;  /* 0x00000070ff087424 */ /* 0x000fe400078e00ff */
[----:B------:R-:W-:Y:S02]  /*f240*/  IMAD.MOV.U32 R12, RZ, RZ, 0x1 ;  /* 0x00000001ff0c7424 */ /* 0x000fe400078e00ff */
[----:B------:R-:W-:-:S07]  /*f250*/  IMAD.MOV.U32 R13, RZ, RZ, RZ ;  /* 0x000000ffff0d7224 */ /* 0x000fce00078e00ff */
[----:B------:R-:W-:-:S07]  /*f260*/  LEPC R20, `(.L_x_57) ;  /* 0x000000001014794e */ /* 0x000fce0000000000 */
[----:B01----:R-:W-:Y:S05]  /*f270*/  CALL.ABS.NOINC R2 ;  /* 0x0000000002007343 */ /* 0x003fea0003c00000 */
.L_x_57:
[----:B------:R-:W0:Y:S01]  /*f280*/  LDC R0, c[0x0][0x448] ;  /* 0x00011200ff007b82 */ /* 0x000e220000000800 */
[----:B------:R-:W-:Y:S01]  /*f290*/  IMAD R7, R28, 0x80, R26 ;  /* 0x000000801c077824 */ /* 0x000fe200078e021a */
[----:B------:R-:W-:Y:S01]  /*f2a0*/  MOV R4, UR36 ;  /* 0x0000002400047c02 */ /* 0x000fe20008000f00 */
[----:B------:R-:W-:Y:S01]  /*f2b0*/  IMAD.U32 R5, RZ, RZ, UR37 ;  /* 0x00000025ff057e24 */ /* 0x000fe2000f8e00ff */
[----:B------:R-:W-:Y:S01]  /*f2c0*/  ULDC.64 UR4, c[0x0][0x2e0] ;  /* 0x0000b80000047ab9 */ /* 0x000fe20000000a00 */
[----:B------:R-:W-:Y:S02]  /*f2d0*/  IMAD.MOV.U32 R5, RZ, RZ, R7 ;  /* 0x000000ffff057224 */ /* 0x000fe400078e0007 */
[----:B------:R-:W-:Y:S02]  /*f2e0*/  IMAD R18, R18, UR4, RZ ;  /* 0x0000000412127c24 */ /* 0x000fe4000f8e02ff */
[----:B------:R-:W-:Y:S02]  /*f2f0*/  IMAD.U32 R3, RZ, RZ, UR43 ;  /* 0x0000002bff037e24 */ /* 0x000fe4000f8e00ff */
[----:B------:R-:W-:-:S02]  /*f300*/  IMAD.MOV.U32 R2, RZ, RZ, R4 ;  /* 0x000000ffff027224 */ /* 0x000fc400078e0004 */
[C---:B------:R-:W-:Y:S02]  /*f310*/  IMAD R11, R29.reuse, UR5, R18 ;  /* 0x000000051d0b7c24 */ /* 0x040fe4000f8e0212 */
[----:B------:R-:W-:Y:S01]  /*f320*/  IMAD.WIDE.U32 R2, R29, UR4, R2 ;  /* 0x000000041d027c25 */ /* 0x000fe2000f8e0002 */
[----:B------:R-:W-:-:S03]  /*f330*/  ULDC.64 UR4, c[0x0][0x2d0] ;  /* 0x0000b40000047ab9 */ /* 0x000fc60000000a00 */
[----:B------:R-:W-:Y:S01]  /*f340*/  IMAD.IADD R3, R3, 0x1, R11 ;  /* 0x0000000103037824 */ /* 0x000fe200078e020b */
[----:B0-----:R-:W-:-:S13]  /*f350*/  ISETP.NE.AND P0, PT, R0, 0x1, PT ;  /* 0x000000010000780c */ /* 0x001fda0003f05270 */
[----:B------:R-:W0:Y:S08]  /*f360*/  @P0 LDC R8, c[0x0][0x44c] ;  /* 0x00011300ff080b82 */ /* 0x000e300000000800 */
[----:B------:R-:W2:Y:S01]  /*f370*/  @P0 LDC R6, c[0x0][0x450] ;  /* 0x00011400ff060b82 */ /* 0x000ea20000000800 */
[----:B0-----:R-:W-:-:S05]  /*f380*/  @P0 IMAD.HI.U32 R9, R7, R8, RZ ;  /* 0x0000000807090227 */ /* 0x001fca00078e00ff */
[----:B--2---:R-:W-:-:S04]  /*f390*/  @P0 SHF.R.U32.HI R5, RZ, R6, R9 ;  /* 0x00000006ff050219 */ /* 0x004fc80000011609 */
[----:B------:R-:W-:Y:S01]  /*f3a0*/  SHF.R.S32.HI R4, RZ, 0x1f, R5 ;  /* 0x0000001fff047819 */ /* 0x000fe20000011405 */
[----:B------:R-:W-:-:S04]  /*f3b0*/  IMAD.WIDE.U32 R2, R5, UR4, R2 ;  /* 0x0000000405027c25 */ /* 0x000fc8000f8e0002 */
[----:B------:R-:W-:-:S04]  /*f3c0*/  IMAD R4, R4, UR4, RZ ;  /* 0x0000000404047c24 */ /* 0x000fc8000f8e02ff */
[----:B------:R-:W-:Y:S01]  /*f3d0*/  IMAD R9, R5, UR5, R4 ;  /* 0x0000000505097c24 */ /* 0x000fe2000f8e0204 */
[----:B------:R-:W-:Y:S01]  /*f3e0*/  ULDC.64 UR4, c[0x0][0x2c8] ;  /* 0x0000b20000047ab9 */ /* 0x000fe20000000a00 */
[----:B------:R-:W-:Y:S02]  /*f3f0*/  IMAD.MOV R4, RZ, RZ, -R5 ;  /* 0x000000ffff047224 */ /* 0x000fe400078e0a05 */
[----:B------:R-:W-:Y:S02]  /*f400*/  IMAD.IADD R3, R3, 0x1, R9 ;  /* 0x0000000103037824 */ /* 0x000fe400078e0209 */
[----:B------:R-:W-:-:S04]  /*f410*/  IMAD R7, R0, R4, R7 ;  /* 0x0000000400077224 */ /* 0x000fc800078e0207 */
[----:B------:R-:W-:Y:S01]  /*f420*/  IMAD.WIDE.U32 R2, R7, UR4, R2 ;  /* 0x0000000407027c25 */ /* 0x000fe2000f8e0002 */
[----:B------:R-:W-:-:S05]  /*f430*/  SHF.R.S32.HI R4, RZ, 0x1f, R7 ;  /* 0x0000001fff047819 */ /* 0x000fca0000011407 */
[----:B------:R-:W-:-:S04]  /*f440*/  IMAD R4, R4, UR4, RZ ;  /* 0x0000000404047c24 */ /* 0x000fc8000f8e02ff */
[----:B------:R-:W-:Y:S01]  /*f450*/  IMAD R5, R7, UR5, R4 ;  /* 0x0000000507057c24 */ /* 0x000fe2000f8e0204 */
[----:B------:R-:W-:Y:S02]  /*f460*/  ULDC.64 UR4, c[0x0][0x280] ;  /* 0x0000a00000047ab9 */ /* 0x000fe40000000a00 */
[----:B------:R-:W-:Y:S01]  /*f470*/  IADD3 R4, P0, R2, UR4, RZ ;  /* 0x0000000402047c10 */ /* 0x000fe2000ff1e0ff */
[----:B------:R-:W-:Y:S02]  /*f480*/  ULDC UR4, c[0x0][0x2b8] ;  /* 0x0000ae0000047ab9 */ /* 0x000fe40000000800 */
[----:B------:R-:W-:Y:S02]  /*f490*/  ISETP.GE.AND P3, PT, R25, UR4, PT ;  /* 0x0000000419007c0c */ /* 0x000fe4000bf66270 */
[----:B------:R-:W-:Y:S01]  /*f4a0*/  IADD3.X R5, R3, UR5, R5, P0, !PT ;  /* 0x0000000503057c10 */ /* 0x000fe200087fe405 */
[----:B------:R-:W-:Y:S01]  /*f4b0*/  UMOV UR5, 0xffffffff ;  /* 0xffffffff00057882 */ /* 0x000fe20000000000 */
[----:B------:R-:W-:-:S02]  /*f4c0*/  ISETP.GE.AND P2, PT, R23, UR4, PT ;  /* 0x0000000417007c0c */ /* 0x000fc4000bf46270 */
[----:B------:R-:W-:Y:S01]  /*f4d0*/  ISETP.GE.AND P4, PT, R35, UR4, PT ;  /* 0x0000000423007c0c */ /* 0x000fe2000bf86270 */
[----:B------:R-:W-:-:S12]  /*f4e0*/  BRA.DIV UR5, `(.L_x_58) ;  /* 0x0000003a057c7947 */ /* 0x000fd8000b800000 */
[----:B-1----:R-:W0:Y:S01]  /*f4f0*/  SHFL.IDX PT, R14, R4, RZ, 0x1c1f ;  /* 0x001c1fff040e7589 */ /* 0x002e2200000e0000 */
[----:B------:R-:W-:Y:S01]  /*f500*/  ULDC UR4, c[0x0][0x288] ;  /* 0x0000a20000047ab9 */ /* 0x000fe20000000800 */
[----:B------:R-:W-:Y:S02]  /*f510*/  IMAD R7, R28, 0x80, R27 ;  /* 0x000000801c077824 */ /* 0x000fe400078e021b */
[----:B------:R-:W1:Y:S01]  /*f520*/  SHFL.IDX PT, R2, R5, RZ, 0x1c1f ;  /* 0x001c1fff05027589 */ /* 0x000e6200000e0000 */
[----:B------:R-:W-:Y:S02]  /*f530*/  IMAD R0, R0, UR4, RZ ;  /* 0x0000000400007c24 */ /* 0x000fe4000f8e02ff */
[C---:B------:R-:W-:Y:S01]  /*f540*/  VIADD R9, R7.reuse, 0x20 ;  /* 0x0000002007097836 */ /* 0x040fe20000000000 */
[----:B------:R-:W-:Y:S01]  /*f550*/  SHFL.IDX PT, R6, R5, 0x1, 0x1c1f ;  /* 0x003c1f0005067f89 */ /* 0x000fe200000e0000 */
[C---:B------:R-:W-:Y:S01]  /*f560*/  VIADD R11, R7.reuse, 0x40 ;  /* 0x00000040070b7836 */ /* 0x040fe20000000000 */
[----:B------:R-:W-:-:S13]  /*f570*/  ISETP.GE.AND P0, PT, R7, R0, PT ;  /* 0x000000000700720c */ /* 0x000fda0003f06270 */
[----:B0-----:R-:W-:-:S04]  /*f580*/  @!P0 IADD3 R14, P1, R35, R14, RZ ;  /* 0x0000000e230e8210 */ /* 0x001fc80007f3e0ff */
[----:B-1----:R-:W-:Y:S01]  /*f590*/  @!P0 IADD3.X R3, RZ, R2, RZ, P1, !PT ;  /* 0x00000002ff038210 */ /* 0x002fe20000ffe4ff */
[----:B------:R-:W-:Y:S01]  /*f5a0*/  @!P0 IMAD.MOV.U32 R2, RZ, RZ, R14 ;  /* 0x000000ffff028224 */ /* 0x000fe200078e000e */
[----:B------:R-:W-:Y:S01]  /*f5b0*/  ISETP.GE.AND P1, PT, R9, R0, PT ;  /* 0x000000000900720c */ /* 0x000fe20003f26270 */
[----:B------:R-:W0:Y:S04]  /*f5c0*/  SHFL.IDX PT, R14, R4, 0x1, 0x1c1f ;  /* 0x003c1f00040e7f89 */ /* 0x000e2800000e0000 */
[----:B------:R-:W-:Y:S04]  /*f5d0*/  @!P0 LDGSTS.E.BYPASS.LTC128B.128 [R24+0x1e200], desc[UR54][R2.64], !P4 ;  /* 0x1e20000002188fae */ /* 0x000fe8000e101d76 */
[----:B------:R-:W-:Y:S04]  /*f5e0*/  @!P0 LDGSTS.E.BYPASS.LTC128B.128 [R24+0x20200], desc[UR54][R2.64+0x40], !P3 ;  /* 0x2020004002188fae */ /* 0x000fe8000d901d76 */
[----:B------:R1:W-:Y:S01]  /*f5f0*/  @!P0 LDGSTS.E.BYPASS.LTC128B.128 [R24+0x22200], desc[UR54][R2.64+0x80], !P2 ;  /* 0x2220008002188fae */ /* 0x0003e2000d101d76 */
[----:B0-----:R-:W-:-:S03]  /*f600*/  @!P1 IADD3 R8, P0, R35, R14, RZ ;  /* 0x0000000e23089210 */ /* 0x001fc60007f1e0ff */
[----:B------:R-:W0:Y:S02]  /*f610*/  SHFL.IDX PT, R14, R4, 0x2, 0x1c1f ;  /* 0x005c1f00040e7f89 */ /* 0x000e2400000e0000 */
[----:B------:R-:W-:Y:S01]  /*f620*/  @!P1 IMAD.X R9, RZ, RZ, R6, P0 ;  /* 0x000000ffff099224 */ /* 0x000fe200000e0606 */
[----:B------:R-:W-:Y:S01]  /*f630*/  ISETP.GE.AND P0, PT, R11, R0, PT ;  /* 0x000000000b00720c */ /* 0x000fe20003f06270 */
[----:B------:R-:W2:Y:S01]  /*f640*/  SHFL.IDX PT, R6, R5, 0x2, 0x1c1f ;  /* 0x005c1f0005067f89 */ /* 0x000ea200000e0000 */
[----:B-1----:R-:W-:Y:S02]  /*f650*/  @!P1 IMAD.MOV.U32 R2, RZ, RZ, R8 ;  /* 0x000000ffff029224 */ /* 0x002fe400078e0008 */
[----:B------:R-:W-:Y:S01]  /*f660*/  @!P1 IMAD.MOV.U32 R3, RZ, RZ, R9 ;  /* 0x000000ffff039224 */ /* 0x000fe200078e0009 */
[----:B------:R-:W1:Y:S04]  /*f670*/  SHFL.IDX PT, R5, R5, 0x3, 0x1c1f ;  /* 0x007c1f0005057f89 */ /* 0x000e6800000e0000 */
[----:B------:R-:W-:Y:S04]  /*f680*/  @!P1 LDGSTS.E.BYPASS.LTC128B.128 [R24+0x1ea00], desc[UR54][R2.64], !P4 ;  /* 0x1ea0000002189fae */ /* 0x000fe8000e101d76 */
[----:B------:R-:W-:Y:S04]  /*f690*/  @!P1 LDGSTS.E.BYPASS.LTC128B.128 [R24+0x20a00], desc[UR54][R2.64+0x40], !P3 ;  /* 0x20a0004002189fae */ /* 0x000fe8000d901d76 */
[----:B------:R3:W-:Y:S01]  /*f6a0*/  @!P1 LDGSTS.E.BYPASS.LTC128B.128 [R24+0x22a00], desc[UR54][R2.64+0x80], !P2 ;  /* 0x22a0008002189fae */ /* 0x0007e2000d101d76 */
[----:B0-----:R-:W-:-:S05]  /*f6b0*/  @!P0 IADD3 R14, P5, R35, R14, RZ ;  /* 0x0000000e230e8210 */ /* 0x001fca0007fbe0ff */
[----:B--2---:R-:W-:Y:S01]  /*f6c0*/  @!P0 IMAD.X R19, RZ, RZ, R6, P5 ;  /* 0x000000ffff138224 */ /* 0x004fe200028e0606 */
[----:B---3--:R-:W-:-:S03]  /*f6d0*/  @!P0 MOV R2, R14 ;  /* 0x0000000e00028202 */ /* 0x008fc60000000f00 */
[----:B------:R-:W-:Y:S01]  /*f6e0*/  @!P0 IMAD.MOV.U32 R3, RZ, RZ, R19 ;  /* 0x000000ffff038224 */ /* 0x000fe200078e0013 */
[----:B------:R0:W2:Y:S04]  /*f6f0*/  SHFL.IDX PT, R14, R4, 0x3, 0x1c1f ;  /* 0x007c1f00040e7f89 */ /* 0x0000a800000e0000 */
[----:B------:R0:W-:Y:S04]  /*f700*/  @!P0 LDGSTS.E.BYPASS.LTC128B.128 [R24+0x1f200], desc[UR54][R2.64], !P4 ;  /* 0x1f20000002188fae */ /* 0x0001e8000e101d76 */
[----:B------:R0:W-:Y:S04]  /*f710*/  @!P0 LDGSTS.E.BYPASS.LTC128B.128 [R24+0x21200], desc[UR54][R2.64+0x40], !P3 ;  /* 0x2120004002188fae */ /* 0x0001e8000d901d76 */
[----:B-1----:R0:W-:Y:S02]  /*f720*/  @!P0 LDGSTS.E.BYPASS.LTC128B.128 [R24+0x23200], desc[UR54][R2.64+0x80], !P2 ;  /* 0x2320008002188fae */ /* 0x0021e4000d101d76 */
.L_x_135:
[----:B------:R-:W-:Y:S01]  /*f730*/  VIADD R7, R7, 0x60 ;  /* 0x0000006007077836 */ /* 0x000fe20000000000 */
[----:B------:R-:W-:Y:S04]  /*f740*/  BSSY B0, `(.L_x_59) ;  /* 0x000000b000007945 */ /* 0x000fe80003800000 */
[----:B------:R-:W-:-:S13]  /*f750*/  ISETP.GE.AND P0, PT, R7, R0, PT ;  /* 0x000000000700720c */ /* 0x000fda0003f06270 */
[----:B------:R-:W-:Y:S05]  /*f760*/  @P0 BRA `(.L_x_60) ;  /* 0x0000000000200947 */ /* 0x000fea0003800000 */
[----:B0-2---:R-:W-:-:S05]  /*f770*/  IADD3 R2, P0, R35, R14, RZ ;  /* 0x0000000e23027210 */ /* 0x005fca0007f1e0ff */
[----:B------:R-:W-:-:S05]  /*f780*/  IMAD.X R3, RZ, RZ, R5, P0 ;  /* 0x000000ffff037224 */ /* 0x000fca00000e0605 */
[----:B------:R-:W-:Y:S01]  /*f790*/  @!PT LDS RZ, [RZ] ;  /* 0x00000000fffff984 */ /* 0x000fe20000000800 */
[----:B------:R-:W-:Y:S01]  /*f7a0*/  @!PT LDS RZ, [RZ] ;  /* 0x00000000fffff984 */ /* 0x000fe20000000800 */
[----:B------:R-:W-:Y:S01]  /*f7b0*/  @!PT LDS RZ, [RZ] ;  /* 0x00000000fffff984 */ /* 0x000fe20000000800 */
[----:B------:R1:W-:Y:S04]  /*f7c0*/  LDGSTS.E.BYPASS.LTC128B.128 [R24+0x1fa00], desc[UR54][R2.64], !P4 ;  /* 0x1fa0000002187fae */ /* 0x0003e8000e101d76 */
[----:B------:R1:W-:Y:S04]  /*f7d0*/  LDGSTS.E.BYPASS.LTC128B.128 [R24+0x21a00], desc[UR54][R2.64+0x40], !P3 ;  /* 0x21a0004002187fae */ /* 0x0003e8000d901d76 */
[----:B------:R1:W-:Y:S02]  /*f7e0*/  LDGSTS.E.BYPASS.LTC128B.128 [R24+0x23a00], desc[UR54][R2.64+0x80], !P2 ;  /* 0x23a0008002187fae */ /* 0x0003e4000d101d76 */
.L_x_60:
[----:B------:R-:W-:Y:S05]  /*f7f0*/  BSYNC B0 ;  /* 0x0000000000007941 */ /* 0x000fea0003800000 */
.L_x_59:
[----:B------:R-:W-:Y:S01]  /*f800*/  NOP ;  /* 0x0000000000007918 */ /* 0x000fe20000000000 */
[----:B------:R-:W-:Y:S01]  /*f810*/  SYNCS.ARRIVE.TRANS64.RED.A0T1 RZ, [UR42+0x33400], RZ ;  /* 0x033400ffffff79a7 */ /* 0x000fe2000820042a */
[----:B------:R-:W-:Y:S01]  /*f820*/  IMAD.MOV.U32 R0, RZ, RZ, 0x1 ;  /* 0x00000001ff007424 */ /* 0x000fe200078e00ff */
[----:B------:R-:W-:Y:S04]  /*f830*/  ARRIVES.LDGSTSBAR.64.TRANSCNT [UR42+0x33400] ;  /* 0x03340000ff0079b0 */ /* 0x000fe80008000aaa */
[----:B------:R-:W-:Y:S01]  /*f840*/  SHF.L.U32 R0, R0, 0x1f, RZ ;  /* 0x0000001f00007819 */ /* 0x000fe200000006ff */
[----:B------:R-:W-:Y:S01]  /*f850*/  NOP ;  /* 0x0000000000007918 */ /* 0x000fe20000000000 */
[----:B------:R-:W-:Y:S02]  /*f860*/  SYNCS.ARRIVE.TRANS64.A1T0 RZ, [UR42+0x33400], RZ ;  /* 0x033400ffffff79a7 */ /* 0x000fe4000810002a */
[----:B------:R-:W3:Y:S02]  /*f870*/  SYNCS.PHASECHK.TRANS64.TRYWAIT P0, [UR42+0x33420], R0 ;  /* 0x03342000ff0075a7 */ /* 0x000ee4000800016a */
[----:B---3--:R-:W-:Y:S05]  /*f880*/  @!P0 BRA `(.L_x_61) ;  /* 0x0000003800d48947 */ /* 0x008fea0003800000 */
.L_x_136:
[----:B------:R-:W-:Y:S01]  /*f890*/  UIADD3 UR4, UR46, -0x2, URZ ;  /* 0xfffffffe2e047890 */ /* 0x000fe2000fffe03f */
[----:B------:R-:W-:-:S03]  /*f8a0*/  IMAD.MOV.U32 R31, RZ, RZ, 0x1 ;  /* 0x00000001ff1f7424 */ /* 0x000fc600078e00ff */
[----:B------:R-:W-:-:S06]  /*f8b0*/  UISETP.GE.AND UP0, UPT, UR4, UR45, UPT ;  /* 0x0000002d0400728c */ /* 0x000fcc000bf06270 */
[----:B------:R-:W-:-:S13]  /*f8c0*/  PLOP3.LUT P0, PT, PT, PT, UP0, 0x80, 0x0 ;  /* 0x000000000000781c */ /* 0x000fda0003f0f008 */
[----:B------:R-:W-:Y:S05]  /*f8d0*/  @!P0 BRA `(.L_x_62) ;  /* 0x00000018000c8947 */ /* 0x000fea0003800000 */
[----:B------:R-:W-:Y:S01]  /*f8e0*/  UIADD3 UR4, UR44, 0x1, URZ ;  /* 0x000000012c047890 */ /* 0x000fe2000fffe03f */
[----:B------:R-:W-:Y:S01]  /*f8f0*/  IADD3 R33, R33, R17, R27 ;  /* 0x0000001121217210 */ /* 0x000fe20007ffe01b */
[----:B------:R-:W-:Y:S01]  /*f900*/  IMAD.MOV.U32 R21, RZ, RZ, 0x1 ;  /* 0x00000001ff157424 */ /* 0x000fe200078e00ff */
[----:B01----:R-:W-:Y:S01]  /*f910*/  LOP3.LUT R3, RZ, UR41, RZ, 0x33, !PT ;  /* 0x00000029ff037c12 */ /* 0x003fe2000f8e33ff */
[----:B------:R-:W-:Y:S01]  /*f920*/  UIMAD UR4, UR4, UR38, URZ ;  /* 0x00000026040472a4 */ /* 0x000fe2000f8e023f */
[----:B------:R-:W-:Y:S01]  /*f930*/  MOV R20, RZ ;  /* 0x000000ff00147202 */ /* 0x000fe20000000f00 */
[----:B------:R-:W-:-:S04]  /*f940*/  VIADD R2, R33, 0xfffffe20 ;  /* 0xfffffe2021027836 */ /* 0x000fc80000000000 */
[----:B------:R-:W-:-:S04]  /*f950*/  LOP3.LUT R0, RZ, UR4, RZ, 0x33, !PT ;  /* 0x00000004ff007c12 */ /* 0x000fc8000f8e33ff */
[----:B------:R-:W-:-:S04]  /*f960*/  VIMNMX R3, R0, R3, !PT ;  /* 0x0000000300037248 */ /* 0x000fc80007fe0100 */
[C---:B------:R-:W-:Y:S01]  /*f970*/  IADD3 R33, -R3.reuse, -0x2, RZ ;  /* 0xfffffffe03217810 */ /* 0x040fe20007ffe1ff */
[----:B------:R-:W-:-:S07]  /*f980*/  IMAD R0, R3, -0xa0, R2 ;  /* 0xffffff6003007824 */ /* 0x000fce00078e0202 */
.L_x_77:
[----:B------:R-:W3:Y:S01]  /*f990*/  LDL R6, [R1] ;  /* 0x0000000001067983 */ /* 0x000ee20000100800 */
[----:B0-----:R-:W0:Y:S01]  /*f9a0*/  LDC R2, c[0x0][0x430] ;  /* 0x00010c00ff027b82 */ /* 0x001e220000000800 */
[----:B------:R-:W-:Y:S01]  /*f9b0*/  VIADD R11, R0, 0x80 ;  /* 0x00000080000b7836 */ /* 0x000fe20000000000 */
[----:B------:R-:W-:Y:S01]  /*f9c0*/  ULDC.64 UR4, c[0x0][0x428] ;  /* 0x00010a0000047ab9 */ /* 0x000fe20000000a00 */
[----:B0-----:R-:W-:-:S13]  /*f9d0*/  ISETP.NE.AND P0, PT, R2, 0x1, PT ;  /* 0x000000010200780c */ /* 0x001fda0003f05270 */
[----:B------:R-:W0:Y:S08]  /*f9e0*/  @P0 LDC R3, c[0x0][0x434] ;  /* 0x00010d00ff030b82 */ /* 0x000e300000000800 */
[----:B------:R-:W1:Y:S08]  /*f9f0*/  @P0 LDC R5, c[0x0][0x438] ;  /* 0x00010e00ff050b82 */ /* 0x000e700000000800 */
[----:B------:R-:W4:Y:S08]  /*fa00*/  @P0 LDC R4, c[0x0][0x434] ;  /* 0x00010d00ff040b82 */ /* 0x000f300000000800 */
[----:B------:R-:W2:Y:S01]  /*fa10*/  @P0 LDC R7, c[0x0][0x438] ;  /* 0x00010e00ff070b82 */ /* 0x000ea20000000800 */
[----:B0-----:R-:W-:-:S04]  /*fa20*/  @P0 IMAD.HI.U32 R2, R0, R3, RZ ;  /* 0x0000000300020227 */ /* 0x001fc800078e00ff */
[----:B------:R-:W-:Y:S01]  /*fa30*/  IMAD.MOV.U32 R10, RZ, RZ, R0 ;  /* 0x000000ffff0a7224 */ /* 0x000fe200078e0000 */
[----:B-1----:R-:W-:Y:S01]  /*fa40*/  @P0 SHF.R.U32.HI R10, RZ, R5, R2 ;  /* 0x00000005ff0a0219 */ /* 0x002fe20000011602 */
[----:B----4-:R-:W-:-:S03]  /*fa50*/  @P0 IMAD.HI.U32 R2, R11, R4, RZ ;  /* 0x000000040b020227 */ /* 0x010fc600078e00ff */
[--C-:B------:R-:W-:Y:S01]  /*fa60*/  SHF.R.S32.HI R5, RZ, 0x1f, R10.reuse ;  /* 0x0000001fff057819 */ /* 0x100fe2000001140a */
[----:B------:R-:W-:Y:S01]  /*fa70*/  IMAD.MOV.U32 R4, RZ, RZ, R10 ;  /* 0x000000ffff047224 */ /* 0x000fe200078e000a */
[----:B--2---:R-:W-:Y:S01]  /*fa80*/  @P0 SHF.R.U32.HI R11, RZ, R7, R2 ;  /* 0x00000007ff0b0219 */ /* 0x004fe20000011602 */
[----:B------:R-:W-:Y:S02]  /*fa90*/  IMAD R7, R37, UR4, RZ ;  /* 0x0000000425077c24 */ /* 0x000fe4000f8e02ff */
[----:B------:R-:W-:-:S04]  /*faa0*/  IMAD.WIDE.U32 R4, R32, UR4, R4 ;  /* 0x0000000420047c25 */ /* 0x000fc8000f8e0004 */
[----:B------:R-:W-:-:S04]  /*fab0*/  IMAD R9, R32, UR5, R7 ;  /* 0x0000000520097c24 */ /* 0x000fc8000f8e0207 */
[----:B------:R-:W-:Y:S01]  /*fac0*/  IMAD.IADD R5, R9, 0x1, R5 ;  /* 0x0000000109057824 */ /* 0x000fe200078e0205 */
[----:B---3--:R-:W-:-:S13]  /*fad0*/  ISETP.GT.U32.AND P1, PT, R6, 0x9f, PT ;  /* 0x0000009f0600780c */ /* 0x008fda0003f24070 */
[--C-:B------:R-:W-:Y:S01]  /*fae0*/  @!P1 SHF.R.S32.HI R3, RZ, 0x1f, R11.reuse ;  /* 0x0000001fff039819 */ /* 0x100fe2000001140b */
[----:B------:R-:W-:-:S04]  /*faf0*/  @!P1 IMAD.MOV.U32 R2, RZ, RZ, R11 ;  /* 0x000000ffff029224 */ /* 0x000fc800078e000b */
[----:B------:R-:W-:Y:S01]  /*fb00*/  @!P1 IMAD.WIDE.U32 R2, R32, UR4, R2 ;  /* 0x0000000420029c25 */ /* 0x000fe2000f8e0002 */
[----:B------:R-:W-:Y:S02]  /*fb10*/  ULDC.64 UR4, c[0x0][0x418] ;  /* 0x0001060000047ab9 */ /* 0x000fe40000000a00 */
[----:B------:R-:W-:-:S04]  /*fb20*/  LEA R6, P0, R4, UR4, 0x2 ;  /* 0x0000000404067c11 */ /* 0x000fc8000f8010ff */
[----:B------:R-:W-:Y:S01]  /*fb30*/  LEA.HI.X R7, R4, UR5, R5, 0x2, P0 ;  /* 0x0000000504077c11 */ /* 0x000fe200080f1405 */
[----:B------:R-:W-:-:S04]  /*fb40*/  @!P1 IMAD.IADD R3, R9, 0x1, R3 ;  /* 0x0000000109039824 */ /* 0x000fc800078e0203 */
[----:B------:R-:W2:Y:S01]  /*fb50*/  LDG.E R9, desc[UR54][R6.64] ;  /* 0x0000003606097981 */ /* 0x000ea2000c1e1900 */
[----:B------:R-:W-:Y:S01]  /*fb60*/  ULOP3.LUT UR6, UR39, 0x2, URZ, 0xfc, !UPT ;  /* 0x0000000227067892 */ /* 0x000fe2000f8efc3f */
[----:B------:R-:W-:Y:S01]  /*fb70*/  @!P1 LEA R4, P0, R2, UR4, 0x2 ;  /* 0x0000000402049c11 */ /* 0x000fe2000f8010ff */
[----:B------:R-:W-:-:S03]  /*fb80*/  IMAD.MOV.U32 R8, RZ, RZ, RZ ;  /* 0x000000ffff087224 */ /* 0x000fc600078e00ff */
[----:B------:R-:W-:Y:S01]  /*fb90*/  @!P1 LEA.HI.X R5, R2, UR5, R3, 0x2, P0 ;  /* 0x0000000502059c11 */ /* 0x000fe200080f1403 */
[----:B------:R-:W-:Y:S01]  /*fba0*/  IMAD.U32 R12, RZ, RZ, UR6 ;  /* 0x00000006ff0c7e24 */ /* 0x000fe2000f8e00ff */
[----:B------:R-:W-:-:S03]  /*fbb0*/  IADD3 R2, R20, 0x1, RZ ;  /* 0x0000000114027810 */ /* 0x000fc60007ffe0ff */
[----:B------:R0:W5:Y:S01]  /*fbc0*/  @!P1 LDG.E R8, desc[UR54][R4.64] ;  /* 0x0000003604089981 */ /* 0x000162000c1e1900 */
[----:B------:R-:W-:Y:S02]  /*fbd0*/  ISETP.NE.AND P1, PT, R12, 0x3, PT ;  /* 0x000000030c00780c */ /* 0x000fe40003f25270 */
[----:B------:R-:W-:Y:S01]  /*fbe0*/  ISETP.NE.AND P0, PT, R2, 0x2, PT ;  /* 0x000000020200780c */ /* 0x000fe20003f05270 */
[----:B------:R-:W-:-:S03]  /*fbf0*/  VIADD R33, R33, 0xffffffff ;  /* 0xffffffff21217836 */ /* 0x000fc60000000000 */
[----:B0-----:R-:W-:Y:S02]  /*fc00*/  SEL R4, R2, RZ, P0 ;  /* 0x000000ff02047207 */ /* 0x001fe40000000000 */
[----:B------:R-:W-:Y:S02]  /*fc10*/  SEL R2, RZ, 0x1, P0 ;  /* 0x00000001ff027807 */ /* 0x000fe40000000000 */
[----:B------:R-:W-:Y:S02]  /*fc20*/  ISETP.GT.AND P2, PT, R33, UR45, PT ;  /* 0x0000002d21007c0c */ /* 0x000fe4000bf44270 */
[----:B------:R-:W-:Y:S02]  /*fc30*/  LOP3.LUT R31, R21, R2, RZ, 0x3c, !PT ;  /* 0x00000002151f7212 */ /* 0x000fe400078e3cff */
[----:B--2---:R-:W-:Y:S01]  /*fc40*/  SHF.R.S32.HI R29, RZ, 0x1f, R9 ;  /* 0x0000001fff1d7819 */ /* 0x004fe20000011409 */
[----:B------:R-:W-:Y:S08]  /*fc50*/  @!P1 BRA `(.L_x_63) ;  /* 0x0000000000049947 */ /* 0x000ff00003800000 */
[----:B------:R-:W-:Y:S01]  /*fc60*/  BPT.TRAP 0x1 ;  /* 0x000000040000795c */ /* 0x000fe20000300000 */
.L_x_63:
[----:B------:R-:W-:Y:S02]  /*fc70*/  LEA R5, R4, UR42, 0x3 ;  /* 0x0000002a04057c11 */ /* 0x000fe4000f8e18ff */
[----:B------:R-:W-:-:S04]  /*fc80*/  SHF.L.U32 R30, R31, 0x1f, RZ ;  /* 0x0000001f1f1e7819 */ /* 0x000fc800000006ff */
[----:B------:R-:W0:Y:S02]  /*fc90*/  SYNCS.PHASECHK.TRANS64.TRYWAIT P0, [R5+URZ+0x33480], R30 ;  /* 0x0334801e050075a7 */ /* 0x000e24000800017f */
[----:B0-----:R-:W-:Y:S05]  /*fca0*/  @!P0 BRA `(.L_x_64) ;  /* 0x0000003400e48947 */ /* 0x001fea0003800000 */
.L_x_137:
[----:B------:R-:W-:Y:S01]  /*fcb0*/  ULDC UR4, c[0x0][0x430] ;  /* 0x00010c0000047ab9 */ /* 0x000fe20000000800 */
[----:B------:R-:W-:Y:S01]  /*fcc0*/  ULDC.64 UR8, c[0x0][0x328] ;  /* 0x0000ca0000087ab9 */ /* 0x000fe20000000a00 */
[----:B------:R-:W-:Y:S01]  /*fcd0*/  UIADD3 UR4, -UR4, URZ, URZ ;  /* 0x0000003f04047290 */ /* 0x000fe2000fffe13f */
[----:B------:R-:W-:Y:S01]  /*fce0*/  R2UR UR5, R34 ;  /* 0x00000000220572ca */ /* 0x000fe200000e0000 */
[----:B------:R-:W-:Y:S01]  /*fcf0*/  ULDC.64 UR10, c[0x0][0x338] ;  /* 0x0000ce00000a7ab9 */ /* 0x000fe20000000a00 */
[----:B------:R-:W-:Y:S01]  /*fd00*/  ULDC.64 UR6, c[0x0][0x330] ;  /* 0x0000cc0000067ab9 */ /* 0x000fe20000000a00 */
[----:B------:R-:W-:Y:S01]  /*fd10*/  IMAD R6, R29, UR10, RZ ;  /* 0x0000000a1d067c24 */ /* 0x000fe2000f8e02ff */
[----:B------:R-:W-:Y:S01]  /*fd20*/  ULDC.64 UR12, c[0x0][0x318] ;  /* 0x0000c600000c7ab9 */ /* 0x000fe20000000a00 */
[----:B------:R-:W-:Y:S01]  /*fd30*/  IMAD R10, R10, UR4, R0 ;  /* 0x000000040a0a7c24 */ /* 0x000fe2000f8e0200 */
[----:B-----5:R-:W-:Y:S01]  /*fd40*/  SHF.R.S32.HI R28, RZ, 0x1f, R8 ;  /* 0x0000001fff1c7819 */ /* 0x020fe20000011408 */
[----:B------:R-:W-:Y:S01]  /*fd50*/  IMAD R17, R11, UR4, R0 ;  /* 0x000000040b117c24 */ /* 0x000fe2000f8e0200 */
[----:B------:R-:W1:Y:S01]  /*fd60*/  LDC R12, c[0x0][0x2f4] ;  /* 0x0000bd00ff0c7b82 */ /* 0x000e620000000800 */
[----:B------:R-:W-:Y:S01]  /*fd70*/  IMAD.U32 R25, RZ, RZ, UR13 ;  /* 0x0000000dff197e24 */ /* 0x000fe2000f8e00ff */
[----:B------:R-:W-:Y:S01]  /*fd80*/  SHF.R.S32.HI R26, RZ, 0x1f, R10 ;  /* 0x0000001fff1a7819 */ /* 0x000fe2000001140a */
[----:B------:R-:W-:Y:S01]  /*fd90*/  VIADD R17, R17, 0x80 ;  /* 0x0000008011117836 */ /* 0x000fe20000000000 */
[----:B------:R-:W-:Y:S01]  /*fda0*/  UMOV UR4, 0xffffffff ;  /* 0xffffffff00047882 */ /* 0x000fe20000000000 */
[----:B------:R-:W-:-:S02]  /*fdb0*/  LOP3.LUT P3, RZ, R16, 0x2, RZ, 0xc0, !PT ;  /* 0x0000000210ff7812 */ /* 0x000fc4000786c0ff */
[----:B------:R-:W-:Y:S01]  /*fdc0*/  IMAD R3, R26, UR8, RZ ;  /* 0x000000081a037c24 */ /* 0x000fe2000f8e02ff */
[----:B------:R-:W-:Y:S02]  /*fdd0*/  SHF.R.S32.HI R27, RZ, 0x1f, R17 ;  /* 0x0000001fff1b7819 */ /* 0x000fe40000011411 */
[----:B------:R-:W-:Y:S01]  /*fde0*/  LOP3.LUT P1, RZ, R16, 0x1, RZ, 0xc0, !PT ;  /* 0x0000000110ff7812 */ /* 0x000fe2000782c0ff */
[C---:B------:R-:W-:Y:S02]  /*fdf0*/  IMAD R7, R10.reuse, UR9, R3 ;  /* 0x000000090a077c24 */ /* 0x040fe4000f8e0203 */
[----:B------:R-:W-:-:S04]  /*fe00*/  IMAD.WIDE.U32 R2, R10, UR8, RZ ;  /* 0x000000080a027c25 */ /* 0x000fc8000f8e00ff */
[----:B------:R-:W-:Y:S02]  /*fe10*/  IMAD.IADD R3, R3, 0x1, R7 ;  /* 0x0000000103037824 */ /* 0x000fe400078e0207 */
[C---:B------:R-:W-:Y:S02]  /*fe20*/  IMAD R7, R9.reuse, UR11, R6 ;  /* 0x0000000b09077c24 */ /* 0x040fe4000f8e0206 */
[----:B------:R-:W-:Y:S01]  /*fe30*/  IMAD.WIDE.U32 R2, R9, UR10, R2 ;  /* 0x0000000a09027c25 */ /* 0x000fe2000f8e0002 */
[----:B-1----:R-:W-:-:S03]  /*fe40*/  ISETP.GE.AND P4, PT, R35, R12, PT ;  /* 0x0000000c2300720c */ /* 0x002fc60003f86270 */
[----:B------:R-:W-:Y:S02]  /*fe50*/  IMAD.IADD R3, R3, 0x1, R7 ;  /* 0x0000000103037824 */ /* 0x000fe400078e0207 */
[----:B------:R-:W-:Y:S01]  /*fe60*/  IMAD.U32 R6, RZ, RZ, UR6 ;  /* 0x00000006ff067e24 */ /* 0x000fe2000f8e00ff */
[----:B------:R-:W-:-:S03]  /*fe70*/  UIMAD UR6, UR5, UR6, URZ ;  /* 0x00000006050672a4 */ /* 0x000fc6000f8e023f */
[----:B------:R-:W-:Y:S01]  /*fe80*/  IMAD.WIDE.U32 R2, R6, UR40, R2 ;  /* 0x0000002806027c25 */ /* 0x000fe2000f8e0002 */
[----:B------:R-:W-:Y:S02]  /*fe90*/  UIMAD UR6, UR40, UR7, UR6 ;  /* 0x00000007280672a4 */ /* 0x000fe4000f8e0206 */
[----:B------:R-:W-:Y:S01]  /*fea0*/  IADD3 R18, P0, R2, UR12, RZ ;  /* 0x0000000c02127c10 */ /* 0x000fe2000ff1e0ff */
[----:B------:R-:W-:-:S03]  /*feb0*/  IMAD R2, R27, UR8, RZ ;  /* 0x000000081b027c24 */ /* 0x000fc6000f8e02ff */
[----:B------:R-:W-:Y:S01]  /*fec0*/  IADD3.X R19, R25, UR6, R3, P0, !PT ;  /* 0x0000000619137c10 */ /* 0x000fe200087fe403 */
[C---:B------:R-:W-:Y:S02]  /*fed0*/  IMAD R7, R17.reuse, UR9, R2 ;  /* 0x0000000911077c24 */ /* 0x040fe4000f8e0202 */
[----:B------:R-:W-:-:S05]  /*fee0*/  IMAD.WIDE.U32 R2, R17, UR8, RZ ;  /* 0x0000000811027c25 */ /* 0x000fca000f8e00ff */
[----:B------:R-:W-:Y:S01]  /*fef0*/  IADD3 R3, R3, R7, RZ ;  /* 0x0000000703037210 */ /* 0x000fe20007ffe0ff */
[----:B------:R-:W-:-:S04]  /*ff00*/  IMAD R7, R28, UR10, RZ ;  /* 0x0000000a1c077c24 */ /* 0x000fc8000f8e02ff */
[C---:B------:R-:W-:Y:S02]  /*ff10*/  IMAD R7, R8.reuse, UR11, R7 ;  /* 0x0000000b08077c24 */ /* 0x040fe4000f8e0207 */
[----:B------:R-:W-:-:S04]  /*ff20*/  IMAD.WIDE.U32 R2, R8, UR10, R2 ;  /* 0x0000000a08027c25 */ /* 0x000fc8000f8e0002 */
[----:B------:R-:W-:Y:S02]  /*ff30*/  IMAD.IADD R3, R3, 0x1, R7 ;  /* 0x0000000103037824 */ /* 0x000fe400078e0207 */
[----:B------:R-:W-:-:S03]  /*ff40*/  IMAD.WIDE.U32 R2, R6, UR40, R2 ;  /* 0x0000002806027c25 */ /* 0x000fc6000f8e0002 */
[----:B------:R-:W-:-:S04]  /*ff50*/  IADD3 R23, P0, R2, UR12, RZ ;  /* 0x0000000c02177c10 */ /* 0x000fc8000ff1e0ff */
[----:B------:R-:W-:Y:S01]  /*ff60*/  IADD3.X R25, R25, UR6, R3, P0, !PT ;  /* 0x0000000619197c10 */ /* 0x000fe200087fe403 */
[----:B------:R-:W-:Y:S08]  /*ff70*/  BRA.DIV UR4, `(.L_x_65) ;  /* 0x0000003604447947 */ /* 0x000ff0000b800000 */
[----:B------:R-:W1:Y:S01]  /*ff80*/  SHFL.IDX PT, R2, R18, RZ, 0x1c1f ;  /* 0x001c1fff12027589 */ /* 0x000e6200000e0000 */
[----:B------:R-:W-:-:S03]  /*ff90*/  IMAD R22, R4, 0x7800, R24 ;  /* 0x0000780004167824 */ /* 0x000fc600078e0218 */
[----:B------:R-:W2:Y:S04]  /*ffa0*/  SHFL.IDX PT, R3, R19, RZ, 0x1c1f ;  /* 0x001c1fff13037589 */ /* 0x000ea800000e0000 */
[----:B------:R-:W-:Y:S04]  /*ffb0*/  SHFL.IDX PT, R7, R19, 0x2, 0x1c1f ;  /* 0x005c1f0013077f89 */ /* 0x000fe800000e0000 */
[----:B------:R-:W-:Y:S04]  /*ffc0*/  SHFL.IDX PT, R25, R25, RZ, 0x1c1f ;  /* 0x001c1fff19197589 */ /* 0x000fe800000e0000 */
[----:B------:R-:W-:Y:S01]  /*ffd0*/  SHFL.IDX PT, R14, R23, RZ, 0x1c1f ;  /* 0x001c1fff170e7589 */ /* 0x000fe200000e0000 */
[----:B-1----:R-:W-:-:S05]  /*ffe0*/  IADD3 R2, P0, R35, R2, RZ ;  /* 0x0000000223027210 */ /* 0x002fca0007f1e0ff */
[----:B--2---:R-:W-:-:S05]  /*fff0*/  IMAD.X R3, RZ, RZ, R3, P0 ;  /* 0x000000ffff037224 */ /* 0x004fca00000e0603 */
[----:B------:R-:W-:Y:S04]  /*10000*/  LDGSTS.E.BYPASS.LTC128B.128 [R22+0xf200], desc[UR54][R2.64], !P4 ;  /* 0x0f20000002167fae */ /* 0x000fe8000e101d76 */
[----:B------:R-:W-:Y:S04]  /*10010*/  LDGSTS.E.BYPASS.LTC128B.128 [R22+0x11a00], desc[UR54][R2.64+0x40], !P3 ;  /* 0x11a0004002167fae */ /* 0x000fe8000d901d76 */
[----:B------:R1:W-:Y:S04]  /*10020*/  LDGSTS.E.BYPASS.LTC128B.128 [R22+0x14200], desc[UR54][R2.64+0x80], !P1 ;  /* 0x1420008002167fae */ /* 0x0003e8000c901d76 */
[----:B-1----:R-:W1:Y:S04]  /*10030*/  SHFL.IDX PT, R2, R18, 0x1, 0x1c1f ;  /* 0x003c1f0012027f89 */ /* 0x002e6800000e0000 */
[----:B------:R-:W2:Y:S04]  /*10040*/  SHFL.IDX PT, R3, R19, 0x1, 0x1c1f ;  /* 0x003c1f0013037f89 */ /* 0x000ea800000e0000 */
[----:B------:R-:W-:Y:S01]  /*10050*/  SHFL.IDX PT, R19, R19, 0x3, 0x1c1f ;  /* 0x007c1f0013137f89 */ /* 0x000fe200000e0000 */
[----:B-1----:R-:W-:-:S05]  /*10060*/  IADD3 R2, P0, R35, R2, RZ ;  /* 0x0000000223027210 */ /* 0x002fca0007f1e0ff */
[----:B--2---:R-:W-:-:S05]  /*10070*/  IMAD.X R3, RZ, RZ, R3, P0 ;  /* 0x000000ffff037224 */ /* 0x004fca00000e0603 */
[----:B------:R-:W-:Y:S04]  /*10080*/  LDGSTS.E.BYPASS.LTC128B.128 [R22+0xfa00], desc[UR54][R2.64], !P4 ;  /* 0x0fa0000002167fae */ /* 0x000fe8000e101d76 */
[----:B------:R-:W-:Y:S04]  /*10090*/  LDGSTS.E.BYPASS.LTC128B.128 [R22+0x12200], desc[UR54][R2.64+0x40], !P3 ;  /* 0x1220004002167fae */ /* 0x000fe8000d901d76 */
[----:B------:R1:W-:Y:S04]  /*100a0*/  LDGSTS.E.BYPASS.LTC128B.128 [R22+0x14a00], desc[UR54][R2.64+0x80], !P1 ;  /* 0x14a0008002167fae */ /* 0x0003e8000c901d76 */
[----:B-1----:R-:W1:Y:S02]  /*100b0*/  SHFL.IDX PT, R2, R18, 0x2, 0x1c1f ;  /* 0x005c1f0012027f89 */ /* 0x002e6400000e0000 */
[----:B-1----:R-:W-:-:S02]  /*100c0*/  IADD3 R6, P0, R35, R2, RZ ;  /* 0x0000000223067210 */ /* 0x002fc40007f1e0ff */
[----:B------:R-:W1:Y:S03]  /*100d0*/  SHFL.IDX PT, R2, R18, 0x3, 0x1c1f ;  /* 0x007c1f0012027f89 */ /* 0x000e6600000e0000 */
[----:B------:R-:W-:-:S05]  /*100e0*/  IMAD.X R7, RZ, RZ, R7, P0 ;  /* 0x000000ffff077224 */ /* 0x000fca00000e0607 */
[----:B------:R2:W-:Y:S04]  /*100f0*/  LDGSTS.E.BYPASS.LTC128B.128 [R22+0x10200], desc[UR54][R6.64], !P4 ;  /* 0x1020000006167fae */ /* 0x0005e8000e101d76 */
[----:B------:R2:W-:Y:S04]  /*10100*/  LDGSTS.E.BYPASS.LTC128B.128 [R22+0x12a00], desc[UR54][R6.64+0x40], !P3 ;  /* 0x12a0004006167fae */ /* 0x0005e8000d901d76 */
[----:B------:R2:W-:Y:S01]  /*10110*/  LDGSTS.E.BYPASS.LTC128B.128 [R22+0x15200], desc[UR54][R6.64+0x80], !P1 ;  /* 0x1520008006167fae */ /* 0x0005e2000c901d76 */
[----:B-1----:R-:W-:-:S05]  /*10120*/  IADD3 R2, P0, R35, R2, RZ ;  /* 0x0000000223027210 */ /* 0x002fca0007f1e0ff */
[----:B------:R-:W-:-:S05]  /*10130*/  IMAD.X R3, RZ, RZ, R19, P0 ;  /* 0x000000ffff037224 */ /* 0x000fca00000e0613 */
[----:B------:R2:W-:Y:S04]  /*10140*/  LDGSTS.E.BYPASS.LTC128B.128 [R22+0x10a00], desc[UR54][R2.64], !P4 ;  /* 0x10a0000002167fae */ /* 0x0005e8000e101d76 */
[----:B------:R2:W-:Y:S04]  /*10150*/  LDGSTS.E.BYPASS.LTC128B.128 [R22+0x13200], desc[UR54][R2.64+0x40], !P3 ;  /* 0x1320004002167fae */ /* 0x0005e8000d901d76 */
[----:B------:R2:W-:Y:S02]  /*10160*/  LDGSTS.E.BYPASS.LTC128B.128 [R22+0x15a00], desc[UR54][R2.64+0x80], !P1 ;  /* 0x15a0008002167fae */ /* 0x0005e4000c901d76 */
.L_x_149:
[----:B--2---:R-:W-:Y:S02]  /*10170*/  IADD3 R2, P0, R35, R14, RZ ;  /* 0x0000000e23027210 */ /* 0x004fe40007f1e0ff */
[----:B------:R-:W-:-:S03]  /*10180*/  R2UR UR4, R5 ;  /* 0x00000000050472ca */ /* 0x000fc600000e0000 */
        /* <DEDUP_REMOVED lines=14> */
[----:B-1----:R-:W-:Y:S05]  /*10270*/  @!P1 BRA `(.L_x_66) ;  /* 0x0000000000049947 */ /* 0x002fea0003800000 */
[----:B------:R-:W-:Y:S01]  /*10280*/  BPT.TRAP 0x1 ;  /* 0x000000040000795c */ /* 0x000fe20000300000 */
.L_x_66:
[----:B------:R1:W-:Y:S01]  /*10290*/  SYNCS.ARRIVE.TRANS64.A1T0 RZ, [R5+URZ+0x33470], RZ ;  /* 0x033470ff05ff79a7 */ /* 0x0003e2000810003f */
[----:B------:R-:W-:Y:S05]  /*102a0*/  @!P1 BRA `(.L_x_67) ;  /* 0x0000000000049947 */ /* 0x000fea0003800000 */
[----:B------:R-:W-:Y:S01]  /*102b0*/  BPT.TRAP 0x1 ;  /* 0x000000040000795c */ /* 0x000fe20000300000 */
.L_x_67:
[----:B------:R-:W2:Y:S02]  /*102c0*/  SYNCS.PHASECHK.TRANS64.TRYWAIT P0, [R5+URZ+0x33440], R30 ;  /* 0x0334401e050075a7 */ /* 0x000ea4000800017f */
[----:B--2---:R-:W-:Y:S05]  /*102d0*/  @!P0 BRA `(.L_x_68) ;  /* 0x0000003400e88947 */ /* 0x004fea0003800000 */
.L_x_150:
[----:B------:R-:W-:Y:S01]  /*102e0*/  ULDC.64 UR8, c[0x0][0x300] ;  /* 0x0000c00000087ab9 */ /* 0x000fe20000000a00 */
[----:B------:R-:W-:Y:S01]  /*102f0*/  ULDC.64 UR10, c[0x0][0x310] ;  /* 0x0000c400000a7ab9 */ /* 0x000fe20000000a00 */
[----:B------:R-:W-:Y:S01]  /*10300*/  IMAD R3, R26, UR8, RZ ;  /* 0x000000081a037c24 */ /* 0x000fe2000f8e02ff */
[----:B------:R-:W-:Y:S01]  /*10310*/  R2UR UR6, R34 ;  /* 0x00000000220672ca */ /* 0x000fe200000e0000 */
[----:B------:R-:W-:Y:S01]  /*10320*/  IMAD R6, R29, UR10, RZ ;  /* 0x0000000a1d067c24 */ /* 0x000fe2000f8e02ff */
[----:B------:R-:W-:Y:S01]  /*10330*/  ULDC.64 UR4, c[0x0][0x308] ;  /* 0x0000c20000047ab9 */ /* 0x000fe20000000a00 */
[C---:B------:R-:W-:Y:S01]  /*10340*/  IMAD R7, R10.reuse, UR9, R3 ;  /* 0x000000090a077c24 */ /* 0x040fe2000f8e0203 */
[----:B------:R-:W3:Y:S01]  /*10350*/  LDC R11, c[0x0][0x2f4] ;  /* 0x0000bd00ff0b7b82 */ /* 0x000ee20000000800 */
[----:B------:R-:W-:Y:S01]  /*10360*/  IMAD.WIDE.U32 R2, R10, UR8, RZ ;  /* 0x000000080a027c25 */ /* 0x000fe2000f8e00ff */
[C---:B------:R-:W-:Y:S02]  /*10370*/  LOP3.LUT P3, RZ, R16.reuse, 0x2, RZ, 0xc0, !PT ;  /* 0x0000000210ff7812 */ /* 0x040fe4000786c0ff */
[----:B------:R-:W-:-:S02]  /*10380*/  LOP3.LUT P1, RZ, R16, 0x1, RZ, 0xc0, !PT ;  /* 0x0000000110ff7812 */ /* 0x000fc4000782c0ff */
[----:B------:R-:W-:Y:S01]  /*10390*/  IADD3 R3, R3, R7, RZ ;  /* 0x0000000703037210 */ /* 0x000fe20007ffe0ff */
[C---:B------:R-:W-:Y:S02]  /*103a0*/  IMAD R7, R9.reuse, UR11, R6 ;  /* 0x0000000b09077c24 */ /* 0x040fe4000f8e0206 */
[----:B------:R-:W-:Y:S01]  /*103b0*/  IMAD.U32 R6, RZ, RZ, UR4 ;  /* 0x00000004ff067e24 */ /* 0x000fe2000f8e00ff */
[----:B------:R-:W-:Y:S01]  /*103c0*/  UIMAD UR4, UR6, UR4, URZ ;  /* 0x00000004060472a4 */ /* 0x000fe2000f8e023f */
[----:B------:R-:W-:Y:S02]  /*103d0*/  IMAD.WIDE.U32 R2, R9, UR10, R2 ;  /* 0x0000000a09027c25 */ /* 0x000fe4000f8e0002 */
[----:B------:R-:W-:Y:S01]  /*103e0*/  ULDC.64 UR6, c[0x0][0x2e8] ;  /* 0x0000ba0000067ab9 */ /* 0x000fe20000000a00 */
[----:B------:R-:W-:Y:S01]  /*103f0*/  UIMAD UR4, UR40, UR5, UR4 ;  /* 0x00000005280472a4 */ /* 0x000fe2000f8e0204 */
[----:B------:R-:W-:Y:S02]  /*10400*/  IMAD.IADD R3, R3, 0x1, R7 ;  /* 0x0000000103037824 */ /* 0x000fe400078e0207 */
[----:B------:R-:W-:-:S02]  /*10410*/  IMAD.U32 R23, RZ, RZ, UR7 ;  /* 0x00000007ff177e24 */ /* 0x000fc4000f8e00ff */
[----:B------:R-:W-:-:S03]  /*10420*/  IMAD.WIDE.U32 R2, R6, UR40, R2 ;  /* 0x0000002806027c25 */ /* 0x000fc6000f8e0002 */
[----:B------:R-:W-:Y:S01]  /*10430*/  IADD3 R18, P0, R2, UR6, RZ ;  /* 0x0000000602127c10 */ /* 0x000fe2000ff1e0ff */
[----:B------:R-:W-:Y:S01]  /*10440*/  IMAD R2, R27, UR8, RZ ;  /* 0x000000081b027c24 */ /* 0x000fe2000f8e02ff */
[----:B---3--:R-:W-:Y:S02]  /*10450*/  ISETP.GE.AND P4, PT, R35, R11, PT ;  /* 0x0000000b2300720c */ /* 0x008fe40003f86270 */
[----:B------:R-:W-:Y:S01]  /*10460*/  IADD3.X R19, R23, UR4, R3, P0, !PT ;  /* 0x0000000417137c10 */ /* 0x000fe200087fe403 */
[C---:B------:R-:W-:Y:S02]  /*10470*/  IMAD R7, R17.reuse, UR9, R2 ;  /* 0x0000000911077c24 */ /* 0x040fe4000f8e0202 */
[----:B------:R-:W-:-:S04]  /*10480*/  IMAD.WIDE.U32 R2, R17, UR8, RZ ;  /* 0x0000000811027c25 */ /* 0x000fc8000f8e00ff */
[----:B------:R-:W-:Y:S02]  /*10490*/  IMAD.IADD R3, R3, 0x1, R7 ;  /* 0x0000000103037824 */ /* 0x000fe400078e0207 */
[----:B------:R-:W-:Y:S02]  /*104a0*/  IMAD R7, R28, UR10, RZ ;  /* 0x0000000a1c077c24 */ /* 0x000fe4000f8e02ff */
[----:B------:R-:W-:-:S04]  /*104b0*/  IMAD.WIDE.U32 R2, R8, UR10, R2 ;  /* 0x0000000a08027c25 */ /* 0x000fc8000f8e0002 */
[----:B------:R-:W-:-:S04]  /*104c0*/  IMAD R7, R8, UR11, R7 ;  /* 0x0000000b08077c24 */ /* 0x000fc8000f8e0207 */
[----:B------:R-:W-:Y:S02]  /*104d0*/  IMAD.IADD R3, R3, 0x1, R7 ;  /* 0x0000000103037824 */ /* 0x000fe400078e0207 */
[----:B------:R-:W-:-:S03]  /*104e0*/  IMAD.WIDE.U32 R2, R6, UR40, R2 ;  /* 0x0000002806027c25 */ /* 0x000fc6000f8e0002 */
[----:B------:R-:W-:-:S04]  /*104f0*/  IADD3 R17, P0, R2, UR6, RZ ;  /* 0x0000000602117c10 */ /* 0x000fc8000ff1e0ff */
[----:B------:R-:W-:Y:S01]  /*10500*/  IADD3.X R23, R23, UR4, R3, P0, !PT ;  /* 0x0000000417177c10 */ /* 0x000fe200087fe403 */
[----:B------:R-:W-:-:S03]  /*10510*/  UMOV UR4, 0xffffffff ;  /* 0xffffffff00047882 */ /* 0x000fc60000000000 */
[----:B------:R-:W-:Y:S05]  /*10520*/  BRA.DIV UR4, `(.L_x_69) ;  /* 0x0000003604687947 */ /* 0x000fea000b800000 */
[----:B------:R-:W3:Y:S01]  /*10530*/  SHFL.IDX PT, R14, R18, RZ, 0x1c1f ;  /* 0x001c1fff120e7589 */ /* 0x000ee200000e0000 */
[----:B------:R-:W-:-:S03]  /*10540*/  IMAD R22, R4, 0x7800, R36 ;  /* 0x0000780004167824 */ /* 0x000fc600078e0224 */
[----:B------:R-:W4:Y:S01]  /*10550*/  SHFL.IDX PT, R3, R19, RZ, 0x1c1f ;  /* 0x001c1fff13037589 */ /* 0x000f2200000e0000 */
[----:B------:R-:W-:-:S03]  /*10560*/  VIADD R22, R22, UR42 ;  /* 0x0000002a16167c36 */ /* 0x000fc60008000000 */
[----:B------:R-:W-:Y:S01]  /*10570*/  SHFL.IDX PT, R23, R23, RZ, 0x1c1f ;  /* 0x001c1fff17177589 */ /* 0x000fe200000e0000 */
[----:B---3--:R-:W-:-:S03]  /*10580*/  IADD3 R10, P0, R35, R14, RZ ;  /* 0x0000000e230a7210 */ /* 0x008fc60007f1e0ff */
[----:B------:R-:W3:Y:S02]  /*10590*/  SHFL.IDX PT, R14, R18, 0x1, 0x1c1f ;  /* 0x003c1f00120e7f89 */ /* 0x000ee400000e0000 */
[----:B----4-:R-:W-:Y:S02]  /*105a0*/  IMAD.X R11, RZ, RZ, R3, P0 ;  /* 0x000000ffff0b7224 */ /* 0x010fe400000e0603 */
[----:B------:R-:W4:Y:S04]  /*105b0*/  SHFL.IDX PT, R3, R19, 0x1, 0x1c1f ;  /* 0x003c1f0013037f89 */ /* 0x000f2800000e0000 */
[----:B------:R0:W-:Y:S04]  /*105c0*/  LDGSTS.E.BYPASS.LTC128B.128 [R22+0x24200], desc[UR54][R10.64], !P4 ;  /* 0x242000000a167fae */ /* 0x0001e8000e101d76 */
[----:B------:R0:W-:Y:S04]  /*105d0*/  LDGSTS.E.BYPASS.LTC128B.128 [R22+0x26a00], desc[UR54][R10.64+0x40], !P3 ;  /* 0x26a000400a167fae */ /* 0x0001e8000d901d76 */
[----:B------:R0:W-:Y:S01]  /*105e0*/  LDGSTS.E.BYPASS.LTC128B.128 [R22+0x29200], desc[UR54][R10.64+0x80], !P1 ;  /* 0x292000800a167fae */ /* 0x0001e2000c901d76 */
[----:B---3--:R-:W-:-:S03]  /*105f0*/  IADD3 R8, P0, R35, R14, RZ ;  /* 0x0000000e23087210 */ /* 0x008fc60007f1e0ff */
[----:B------:R-:W3:Y:S02]  /*10600*/  SHFL.IDX PT, R14, R18, 0x2, 0x1c1f ;  /* 0x005c1f00120e7f89 */ /* 0x000ee400000e0000 */
[----:B----4-:R-:W-:Y:S02]  /*10610*/  IMAD.X R9, RZ, RZ, R3, P0 ;  /* 0x000000ffff097224 */ /* 0x010fe400000e0603 */
[----:B------:R-:W4:Y:S04]  /*10620*/  SHFL.IDX PT, R3, R19, 0x2, 0x1c1f ;  /* 0x005c1f0013037f89 */ /* 0x000f2800000e0000 */
[----:B------:R-:W-:Y:S04]  /*10630*/  SHFL.IDX PT, R19, R19, 0x3, 0x1c1f ;  /* 0x007c1f0013137f89 */ /* 0x000fe800000e0000 */
[----:B------:R0:W-:Y:S04]  /*10640*/  LDGSTS.E.BYPASS.LTC128B.128 [R22+0x24a00], desc[UR54][R8.64], !P4 ;  /* 0x24a0000008167fae */ /* 0x0001e8000e101d76 */
[----:B------:R0:W-:Y:S04]  /*10650*/  LDGSTS.E.BYPASS.LTC128B.128 [R22+0x27200], desc[UR54][R8.64+0x40], !P3 ;  /* 0x2720004008167fae */ /* 0x0001e8000d901d76 */
[----:B------:R0:W-:Y:S01]  /*10660*/  LDGSTS.E.BYPASS.LTC128B.128 [R22+0x29a00], desc[UR54][R8.64+0x80], !P1 ;  /* 0x29a0008008167fae */ /* 0x0001e2000c901d76 */
[----:B---3--:R-:W-:-:S03]  /*10670*/  IADD3 R6, P0, R35, R14, RZ ;  /* 0x0000000e23067210 */ /* 0x008fc60007f1e0ff */
[----:B------:R-:W3:Y:S01]  /*10680*/  SHFL.IDX PT, R14, R18, 0x3, 0x1c1f ;  /* 0x007c1f00120e7f89 */ /* 0x000ee200000e0000 */
[----:B----4-:R-:W-:-:S05]  /*10690*/  IADD3.X R7, RZ, R3, RZ, P0, !PT ;  /* 0x00000003ff077210 */ /* 0x010fca00007fe4ff */
[----:B------:R0:W-:Y:S04]  /*106a0*/  LDGSTS.E.BYPASS.LTC128B.128 [R22+0x25200], desc[UR54][R6.64], !P4 ;  /* 0x2520000006167fae */ /* 0x0001e8000e101d76 */
[----:B------:R0:W-:Y:S04]  /*106b0*/  LDGSTS.E.BYPASS.LTC128B.128 [R22+0x27a00], desc[UR54][R6.64+0x40], !P3 ;  /* 0x27a0004006167fae */ /* 0x0001e8000d901d76 */
[----:B------:R0:W-:Y:S01]  /*106c0*/  LDGSTS.E.BYPASS.LTC128B.128 [R22+0x2a200], desc[UR54][R6.64+0x80], !P1 ;  /* 0x2a20008006167fae */ /* 0x0001e2000c901d76 */
[----:B---3--:R-:W-:-:S03]  /*106d0*/  IADD3 R2, P0, R35, R14, RZ ;  /* 0x0000000e23027210 */ /* 0x008fc60007f1e0ff */
[----:B------:R0:W3:Y:S02]  /*106e0*/  SHFL.IDX PT, R14, R17, RZ, 0x1c1f ;  /* 0x001c1fff110e7589 */ /* 0x0000e400000e0000 */
[----:B------:R-:W-:-:S05]  /*106f0*/  IMAD.X R3, RZ, RZ, R19, P0 ;  /* 0x000000ffff037224 */ /* 0x000fca00000e0613 */
[----:B------:R0:W-:Y:S04]  /*10700*/  LDGSTS.E.BYPASS.LTC128B.128 [R22+0x25a00], desc[UR54][R2.64], !P4 ;  /* 0x25a0000002167fae */ /* 0x0001e8000e101d76 */
[----:B------:R0:W-:Y:S04]  /*10710*/  LDGSTS.E.BYPASS.LTC128B.128 [R22+0x28200], desc[UR54][R2.64+0x40], !P3 ;  /* 0x2820004002167fae */ /* 0x0001e8000d901d76 */
[----:B------:R0:W-:Y:S02]  /*10720*/  LDGSTS.E.BYPASS.LTC128B.128 [R22+0x2aa00], desc[UR54][R2.64+0x80], !P1 ;  /* 0x2aa0008002167fae */ /* 0x0001e4000c901d76 */
.L_x_162:
[----:B0--3--:R-:W-:Y:S02]  /*10730*/  IADD3 R2, P0, R35, R14, RZ ;  /* 0x0000000e23027210 */ /* 0x009fe40007f1e0ff */
        /* <DEDUP_REMOVED lines=17> */
.L_x_70:
[----:B------:R-:W-:Y:S01]  /*10850*/  IMAD.U32 R2, RZ, RZ, UR39 ;  /* 0x00000027ff027e24 */ /* 0x000fe2000f8e00ff */
[----:B------:R0:W-:Y:S04]  /*10860*/  SYNCS.ARRIVE.TRANS64.A1T0 RZ, [R5+URZ+0x33430], RZ ;  /* 0x033430ff05ff79a7 */ /* 0x0001e8000810003f */
[----:B------:R-:W-:-:S04]  /*10870*/  LOP3.LUT R2, R2, 0x1, RZ, 0xfc, !PT ;  /* 0x0000000102027812 */ /* 0x000fc800078efcff */
[----:B------:R-:W-:-:S13]  /*10880*/  ISETP.NE.AND P0, PT, R2, 0x3, PT ;  /* 0x000000030200780c */ /* 0x000fda0003f05270 */
[----:B0-----:R-:W-:Y:S05]  /*10890*/  @!P0 BRA `(.L_x_71) ;  /* 0x0000000000048947 */ /* 0x001fea0003800000 */
[----:B------:R-:W-:Y:S01]  /*108a0*/  BPT.TRAP 0x1 ;  /* 0x000000040000795c */ /* 0x000fe20000300000 */
.L_x_71:
[----:B------:R-:W-:Y:S02]  /*108b0*/  LOP3.LUT R2, R21, 0x1, RZ, 0x3c, !PT ;  /* 0x0000000115027812 */ /* 0x000fe400078e3cff */
[----:B-12---:R-:W-:Y:S02]  /*108c0*/  LEA R5, R20, UR42, 0x3 ;  /* 0x0000002a14057c11 */ /* 0x006fe4000f8e18ff */
[----:B------:R-:W-:-:S04]  /*108d0*/  SHF.L.U32 R2, R2, 0x1f, RZ ;  /* 0x0000001f02027819 */ /* 0x000fc800000006ff */
[----:B------:R-:W0:Y:S02]  /*108e0*/  SYNCS.PHASECHK.TRANS64.TRYWAIT P1, [R5+URZ+0x33470], R2 ;  /* 0x03347002050075a7 */ /* 0x000e24000802017f */
[----:B0-----:R-:W-:Y:S05]  /*108f0*/  @!P1 BRA `(.L_x_72) ;  /* 0x0000003400e49947 */ /* 0x001fea0003800000 */
.L_x_163:
[----:B------:R-:W-:-:S06]  /*10900*/  ULOP3.LUT UR4, UR39, 0x2, URZ, 0xfc, !UPT ;  /* 0x0000000227047892 */ /* 0x000fcc000f8efc3f */
[----:B------:R-:W-:-:S05]  /*10910*/  IMAD.U32 R3, RZ, RZ, UR4 ;  /* 0x00000004ff037e24 */ /* 0x000fca000f8e00ff */
[----:B------:R-:W-:-:S13]  /*10920*/  ISETP.NE.AND P1, PT, R3, 0x3, PT ;  /* 0x000000030300780c */ /* 0x000fda0003f25270 */
[----:B------:R-:W-:Y:S05]  /*10930*/  @!P1 BRA `(.L_x_73) ;  /* 0x0000000000049947 */ /* 0x000fea0003800000 */
[----:B------:R-:W-:Y:S01]  /*10940*/  BPT.TRAP 0x1 ;  /* 0x000000040000795c */ /* 0x000fe20000300000 */
.L_x_73:
[----:B------:R-:W2:Y:S01]  /*10950*/  LDL R3, [R1+0x8] ;  /* 0x0000080001037983 */ /* 0x000ea20000100800 */
[----:B------:R-:W-:Y:S01]  /*10960*/  SHF.L.U32 R6, R21, 0x1f, RZ ;  /* 0x0000001f15067819 */ /* 0x000fe200000006ff */
[----:B0-----:R-:W-:-:S03]  /*10970*/  IMAD R2, R20, 0x7800, RZ ;  /* 0x0000780014027824 */ /* 0x001fc600078e02ff */
[----:B------:R-:W0:Y:S02]  /*10980*/  SYNCS.PHASECHK.TRANS64.TRYWAIT P1, [R5+URZ+0x33460], R6 ;  /* 0x03346006050075a7 */ /* 0x000e24000802017f */
[----:B--2---:R-:W-:Y:S01]  /*10990*/  LOP3.LUT R3, R2, R3, RZ, 0xfc, !PT ;  /* 0x0000000302037212 */ /* 0x004fe200078efcff */
[----:B0-----:R-:W-:Y:S06]  /*109a0*/  @!P1 BRA `(.L_x_74) ;  /* 0x0000003400cc9947 */ /* 0x001fec0003800000 */
.L_x_164:
[----:B------:R-:W2:Y:S01]  /*109b0*/  LDL R7, [R1+0x4] ;  /* 0x0000040001077983 */ /* 0x000ea20000100800 */
[----:B------:R-:W-:Y:S05]  /*109c0*/  WARPSYNC.ALL ;  /* 0x0000000000007948 */ /* 0x000fea0003800000 */
[----:B------:R-:W1:Y:S01]  /*109d0*/  LDSM.16.MT88.4 R8, [R3+UR42+0xf200] ;  /* 0x00f2002a0308783b */ /* 0x000e620008004200 */
[----:B------:R-:W-:-:S06]  /*109e0*/  ULOP3.LUT UR4, UR39, 0x2, URZ, 0xfc, !UPT ;  /* 0x0000000227047892 */ /* 0x000fcc000f8efc3f */
[----:B0-----:R-:W-:-:S04]  /*109f0*/  MOV R6, UR4 ;  /* 0x0000000400067c02 */ /* 0x001fc80008000f00 */
[----:B------:R-:W-:Y:S02]  /*10a00*/  ISETP.NE.AND P1, PT, R6, 0x3, PT ;  /* 0x000000030600780c */ /* 0x000fe40003f25270 */
[C-C-:B-1----:R-:W-:Y:S02]  /*10a10*/  PRMT R20, R8.reuse, 0x6420, R9.reuse ;  /* 0x0000642008147816 */ /* 0x142fe40000000009 */
[----:B------:R-:W-:Y:S02]  /*10a20*/  PRMT R21, R8, 0x7531, R9 ;  /* 0x0000753108157816 */ /* 0x000fe40000000009 */
[C-C-:B------:R-:W-:Y:S02]  /*10a30*/  PRMT R22, R10.reuse, 0x6420, R11.reuse ;  /* 0x000064200a167816 */ /* 0x140fe4000000000b */
[----:B------:R-:W-:Y:S02]  /*10a40*/  PRMT R23, R10, 0x7531, R11 ;  /* 0x000075310a177816 */ /* 0x000fe4000000000b */
[----:B--2---:R-:W-:-:S05]  /*10a50*/  LOP3.LUT R2, R2, R7, RZ, 0xfc, !PT ;  /* 0x0000000702027212 */ /* 0x004fca00078efcff */
[----:B------:R-:W-:-:S05]  /*10a60*/  VIADD R2, R2, UR42 ;  /* 0x0000002a02027c36 */ /* 0x000fca0008000000 */
[----:B------:R-:W-:Y:S04]  /*10a70*/  STSM.16.M88.4 [R2+0x200], R20 ;  /* 0x0002001402007844 */ /* 0x000fe80000000200 */
[----:B------:R-:W0:Y:S02]  /*10a80*/  LDSM.16.MT88.4 R8, [R3+UR42+0x11a00] ;  /* 0x011a002a0308783b */ /* 0x000e240008004200 */
[C-C-:B0-----:R-:W-:Y:S02]  /*10a90*/  PRMT R12, R8.reuse, 0x6420, R9.reuse ;  /* 0x00006420080c7816 */ /* 0x141fe40000000009 */
[----:B------:R-:W-:Y:S02]  /*10aa0*/  PRMT R13, R8, 0x7531, R9 ;  /* 0x00007531080d7816 */ /* 0x000fe40000000009 */
[----:B------:R-:W-:-:S02]  /*10ab0*/  PRMT R14, R10, 0x6420, R11 ;  /* 0x000064200a0e7816 */ /* 0x000fc4000000000b */
[----:B------:R-:W-:-:S05]  /*10ac0*/  PRMT R15, R10, 0x7531, R11 ;  /* 0x000075310a0f7816 */ /* 0x000fca000000000b */
        /* <DEDUP_REMOVED lines=78> */
[----:B------:R0:W-:Y:S01]  /*10fb0*/  STSM.16.M88.4 [R2+0x7200], R12 ;  /* 0x0072000c02007844 */ /* 0x0001e20000000200 */
[----:B------:R-:W-:Y:S01]  /*10fc0*/  @!PT LDS RZ, [RZ] ;  /* 0x00000000fffff984 */ /* 0x000fe20000000800 */
[----:B------:R-:W-:Y:S01]  /*10fd0*/  @!PT LDS RZ, [RZ] ;  /* 0x00000000fffff984 */ /* 0x000fe20000000800 */
[----:B------:R-:W-:Y:S01]  /*10fe0*/  @!PT LDS RZ, [RZ] ;  /* 0x00000000fffff984 */ /* 0x000fe20000000800 */
[----:B------:R-:W-:Y:S01]  /*10ff0*/  @!PT LDS RZ, [RZ] ;  /* 0x00000000fffff984 */ /* 0x000fe20000000800 */
[----:B------:R1:W-:Y:S06]  /*11000*/  MEMBAR.ALL.CTA ;  /* 0x0000000000007992 */ /* 0x0003ec0000008000 */
[----:B-1----:R-:W1:Y:S01]  /*11010*/  FENCE.VIEW.ASYNC.S ;  /* 0x00000000000073c6 */ /* 0x002e620000000000 */
[----:B------:R-:W-:Y:S05]  /*11020*/  @!P1 BRA `(.L_x_75) ;  /* 0x0000000000049947 */ /* 0x000fea0003800000 */
[----:B------:R-:W-:Y:S01]  /*11030*/  BPT.TRAP 0x1 ;  /* 0x000000040000795c */ /* 0x000fe20000300000 */
.L_x_75:
[----:B-1----:R1:W-:Y:S01]  /*11040*/  SYNCS.ARRIVE.TRANS64.A1T0 RZ, [R5+URZ+0x33450], RZ ;  /* 0x033450ff05ff79a7 */ /* 0x0023e2000810003f */
[----:B------:R-:W-:Y:S06]  /*11050*/  BAR.SYNC.DEFER_BLOCKING 0x2, 0x80 ;  /* 0x0082000000007b1d */ /* 0x000fec0000010000 */
[----:B------:R-:W-:Y:S05]  /*11060*/  @!P0 BRA `(.L_x_76) ;  /* 0x0000000000048947 */ /* 0x000fea0003800000 */
[----:B------:R-:W-:Y:S01]  /*11070*/  BPT.TRAP 0x1 ;  /* 0x000000040000795c */ /* 0x000fe20000300000 */
.L_x_76:
[----:B0-----:R-:W0:Y:S01]  /*11080*/  S2R R2, SR_CgaCtaId ;  /* 0x0000000000027919 */ /* 0x001e220000008800 */
[----:B-1----:R-:W-:Y:S02]  /*11090*/  VIADD R5, R5, 0x33480 ;  /* 0x0003348005057836 */ /* 0x002fe40000000000 */
[----:B------:R-:W-:Y:S02]  /*110a0*/  VIADD R0, R0, 0xffffff60 ;  /* 0xffffff6000007836 */ /* 0x000fe40000000000 */
[----:B------:R-:W-:Y:S02]  /*110b0*/  IMAD.MOV.U32 R20, RZ, RZ, R4 ;  /* 0x000000ffff147224 */ /* 0x000fe400078e0004 */
[----:B------:R-:W-:Y:S01]  /*110c0*/  IMAD.MOV.U32 R21, RZ, RZ, R31 ;  /* 0x000000ffff157224 */ /* 0x000fe200078e001f */
[----:B0-----:R-:W-:-:S04]  /*110d0*/  PRMT R5, R2, 0x654, R5 ;  /* 0x0000065402057816 */ /* 0x001fc80000000005 */
[----:B------:R0:W-:Y:S01]  /*110e0*/  SYNCS.ARRIVE.TRANS64.RED.A1T0 RZ, [R5+URZ], RZ ;  /* 0x000000ff05ff79a7 */ /* 0x0001e2000810043f */
[----:B------:R-:W-:Y:S05]  /*110f0*/  @P2 BRA `(.L_x_77) ;  /* 0xffffffe800242947 */ /* 0x000fea000383ffff */
[----:B------:R-:W-:Y:S05]  /*11100*/  BRA `(.L_x_78) ;  /* 0x0000000000047947 */ /* 0x000fea0003800000 */
.L_x_62:
[----:B0-----:R-:W-:-:S07]  /*11110*/  IMAD.MOV.U32 R4, RZ, RZ, RZ ;  /* 0x000000ffff047224 */ /* 0x001fce00078e00ff */
.L_x_78:
[----:B------:R-:W-:-:S06]  /*11120*/  ULOP3.LUT UR4, UR39, 0x1, URZ, 0xfc, !UPT ;  /* 0x0000000127047892 */ /* 0x000fcc000f8efc3f */
[----:B------:R-:W-:-:S05]  /*11130*/  IMAD.U32 R0, RZ, RZ, UR4 ;  /* 0x00000004ff007e24 */ /* 0x000fca000f8e00ff */
[----:B------:R-:W-:-:S13]  /*11140*/  ISETP.NE.AND P1, PT, R0, 0x3, PT ;  /* 0x000000030000780c */ /* 0x000fda0003f25270 */
[----:B------:R-:W-:Y:S05]  /*11150*/  @!P1 BRA `(.L_x_79) ;  /* 0x0000000000049947 */ /* 0x000fea0003800000 */
[----:B------:R-:W-:Y:S01]  /*11160*/  BPT.TRAP 0x1 ;  /* 0x000000040000795c */ /* 0x000fe20000300000 */
.L_x_79:
[----:B-1----:R-:W-:Y:S01]  /*11170*/  LOP3.LUT R3, R31, 0x1, RZ, 0x3c, !PT ;  /* 0x000000011f037812 */ /* 0x002fe200078e3cff */
[----:B------:R-:W-:Y:S01]  /*11180*/  BSSY B0, `(.L_x_80) ;  /* 0x0000005000007945 */ /* 0x000fe20003800000 */
[----:B------:R-:W-:Y:S02]  /*11190*/  LEA R0, R4, UR42, 0x3 ;  /* 0x0000002a04007c11 */ /* 0x000fe4000f8e18ff */
[----:B------:R-:W-:-:S04]  /*111a0*/  SHF.L.U32 R3, R3, 0x1f, RZ ;  /* 0x0000001f03037819 */ /* 0x000fc800000006ff */
[----:B------:R-:W1:Y:S02]  /*111b0*/  SYNCS.PHASECHK.TRANS64.TRYWAIT P0, [R0+URZ+0x33470], R3 ;  /* 0x03347003000075a7 */ /* 0x000e64000800017f */
[----:B-1----:R-:W-:Y:S05]  /*111c0*/  @!P0 BRA `(.L_x_81) ;  /* 0x0000002c00d88947 */ /* 0x002fea0003800000 */
.L_x_165:
[----:B------:R-:W-:Y:S05]  /*111d0*/  BSYNC B0 ;  /* 0x0000000000007941 */ /* 0x000fea0003800000 */
.L_x_80:
[----:B------:R-:W-:-:S06]  /*111e0*/  ULOP3.LUT UR4, UR39, 0x2, URZ, 0xfc, !UPT ;  /* 0x0000000227047892 */ /* 0x000fcc000f8efc3f */
[----:B------:R-:W-:-:S05]  /*111f0*/  IMAD.U32 R2, RZ, RZ, UR4 ;  /* 0x00000004ff027e24 */ /* 0x000fca000f8e00ff */
[----:B------:R-:W-:-:S13]  /*11200*/  ISETP.NE.AND P0, PT, R2, 0x3, PT ;  /* 0x000000030200780c */ /* 0x000fda0003f05270 */
[----:B------:R-:W-:Y:S05]  /*11210*/  @!P0 BRA `(.L_x_82) ;  /* 0x0000000000048947 */ /* 0x000fea0003800000 */
[----:B------:R-:W-:Y:S01]  /*11220*/  BPT.TRAP 0x1 ;  /* 0x000000040000795c */ /* 0x000fe20000300000 */
.L_x_82:
[----:B------:R-:W3:Y:S01]  /*11230*/  LDL.LU R2, [R1+0x8] ;  /* 0x0000080001027983 */ /* 0x000ee20000300800 */
[----:B0-----:R-:W-:Y:S01]  /*11240*/  SHF.L.U32 R5, R31, 0x1f, RZ ;  /* 0x0000001f1f057819 */ /* 0x001fe200000006ff */
[----:B-1----:R-:W-:-:S03]  /*11250*/  IMAD R3, R4, 0x7800, RZ ;  /* 0x0000780004037824 */ /* 0x002fc600078e02ff */
[----:B------:R-:W0:Y:S02]  /*11260*/  SYNCS.PHASECHK.TRANS64.TRYWAIT P0, [R0+URZ+0x33460], R5 ;  /* 0x03346005000075a7 */ /* 0x000e24000800017f */
[----:B---3--:R-:W-:Y:S01]  /*11270*/  LOP3.LUT R2, R3, R2, RZ, 0xfc, !PT ;  /* 0x0000000203027212 */ /* 0x008fe200078efcff */
[----:B0-----:R-:W-:Y:S06]  /*11280*/  @!P0 BRA `(.L_x_83) ;  /* 0x0000002c00bc8947 */ /* 0x001fec0003800000 */
.L_x_166:
[----:B------:R-:W3:Y:S01]  /*11290*/  LDL.LU R6, [R1+0x4] ;  /* 0x0000040001067983 */ /* 0x000ee20000300800 */
[----:B------:R-:W-:Y:S05]  /*112a0*/  WARPSYNC.ALL ;  /* 0x0000000000007948 */ /* 0x000fea0003800000 */
[----:B------:R-:W1:Y:S01]  /*112b0*/  LDSM.16.MT88.4 R8, [R2+UR42+0xf200] ;  /* 0x00f2002a0208783b */ /* 0x000e620008004200 */
[----:B------:R-:W-:-:S06]  /*112c0*/  ULOP3.LUT UR4, UR39, 0x2, URZ, 0xfc, !UPT ;  /* 0x0000000227047892 */ /* 0x000fcc000f8efc3f */
[----:B0-----:R-:W-:-:S05]  /*112d0*/  IMAD.U32 R5, RZ, RZ, UR4 ;  /* 0x00000004ff057e24 */ /* 0x001fca000f8e00ff */
[----:B------:R-:W-:Y:S02]  /*112e0*/  ISETP.NE.AND P0, PT, R5, 0x3, PT ;  /* 0x000000030500780c */ /* 0x000fe40003f05270 */
[C-C-:B-1----:R-:W-:Y:S02]  /*112f0*/  PRMT R12, R8.reuse, 0x6420, R9.reuse ;  /* 0x00006420080c7816 */ /* 0x142fe40000000009 */
[----:B------:R-:W-:Y:S02]  /*11300*/  PRMT R13, R8, 0x7531, R9 ;  /* 0x00007531080d7816 */ /* 0x000fe40000000009 */
[C-C-:B--2---:R-:W-:Y:S02]  /*11310*/  PRMT R14, R10.reuse, 0x6420, R11.reuse ;  /* 0x000064200a0e7816 */ /* 0x144fe4000000000b */
[----:B------:R-:W-:Y:S02]  /*11320*/  PRMT R15, R10, 0x7531, R11 ;  /* 0x000075310a0f7816 */ /* 0x000fe4000000000b */
[----:B---3--:R-:W-:-:S04]  /*11330*/  LOP3.LUT R3, R3, R6, RZ, 0xfc, !PT ;  /* 0x0000000603037212 */ /* 0x008fc800078efcff */
[----:B------:R-:W-:-:S05]  /*11340*/  IADD3 R3, R3, UR42, RZ ;  /* 0x0000002a03037c10 */ /* 0x000fca000fffe0ff */
        /* <DEDUP_REMOVED lines=93> */
.L_x_84:
[----:B-1----:R1:W-:Y:S01]  /*11920*/  SYNCS.ARRIVE.TRANS64.A1T0 RZ, [R0+URZ+0x33450], RZ ;  /* 0x033450ff00ff79a7 */ /* 0x0023e2000810003f */
[----:B------:R-:W-:Y:S06]  /*11930*/  BAR.SYNC.DEFER_BLOCKING 0x2, 0x80 ;  /* 0x0082000000007b1d */ /* 0x000fec0000010000 */
[----:B------:R-:W-:Y:S05]  /*11940*/  @!P1 BRA `(.L_x_85) ;  /* 0x0000000000049947 */ /* 0x000fea0003800000 */
[----:B------:R-:W-:Y:S01]  /*11950*/  BPT.TRAP 0x1 ;  /* 0x000000040000795c */ /* 0x000fe20000300000 */
.L_x_85:
[----:B------:R-:W2:Y:S01]  /*11960*/  S2R R2, SR_CgaCtaId ;  /* 0x0000000000027919 */ /* 0x000ea20000008800 */
[----:B-1----:R-:W-:-:S05]  /*11970*/  VIADD R0, R0, 0x33480 ;  /* 0x0003348000007836 */ /* 0x002fca0000000000 */
[----:B--2---:R-:W-:Y:S01]  /*11980*/  PRMT R0, R2, 0x654, R0 ;  /* 0x0000065402007816 */ /* 0x004fe20000000000 */
[----:B------:R-:W-:-:S03]  /*11990*/  IMAD.MOV.U32 R2, RZ, RZ, RZ ;  /* 0x000000ffff027224 */ /* 0x000fc600078e00ff */
[----:B------:R1:W-:Y:S02]  /*119a0*/  SYNCS.ARRIVE.TRANS64.RED.A1T0 RZ, [R0+URZ], RZ ;  /* 0x000000ff00ff79a7 */ /* 0x0003e4000810043f */
[----:B-1----:R-:W-:-:S05]  /*119b0*/  VIADD R0, R4, 0x1 ;  /* 0x0000000104007836 */ /* 0x002fca0000000000 */
[----:B------:R-:W-:-:S04]  /*119c0*/  ISETP.NE.AND P0, PT, R0, 0x2, PT ;  /* 0x000000020000780c */ /* 0x000fc80003f05270 */
[----:B------:R-:W-:Y:S02]  /*119d0*/  SEL R4, RZ, 0x1, P0 ;  /* 0x00000001ff047807 */ /* 0x000fe40000000000 */
[----:B------:R-:W-:Y:S02]  /*119e0*/  SEL R0, R0, RZ, P0 ;  /* 0x000000ff00007207 */ /* 0x000fe40000000000 */
[----:B------:R-:W-:-:S07]  /*119f0*/  LOP3.LUT R31, R31, R4, RZ, 0x3c, !PT ;  /* 0x000000041f1f7212 */ /* 0x000fce00078e3cff */
.L_x_40:
[----:B------:R-:W1:Y:S01]  /*11a00*/  S2R R4, SR_CgaCtaId ;  /* 0x0000000000047919 */ /* 0x000e620000008800 */
[----:B0-----:R-:W-:Y:S02]  /*11a10*/  MOV R3, 0x400 ;  /* 0x0000040000037802 */ /* 0x001fe40000000f00 */
[----:B------:R-:W-:Y:S02]  /*11a20*/  SHF.L.U32 R2, R2, 0x1f, RZ ;  /* 0x0000001f02027819 */ /* 0x000fe400000006ff */
[----:B-1----:R-:W-:-:S04]  /*11a30*/  LEA R5, R4, R3, 0x18 ;  /* 0x0000000304057211 */ /* 0x002fc800078ec0ff */
[----:B------:R-:W0:Y:S02]  /*11a40*/  SYNCS.PHASECHK.TRANS64.TRYWAIT P0, [R5+URZ+0x33420], R2 ;  /* 0x03342002050075a7 */ /* 0x000e24000800017f */
[----:B0-----:R-:W-:Y:S05]  /*11a50*/  @!P0 BRA `(.L_x_86) ;  /* 0x0000002400dc8947 */ /* 0x001fea0003800000 */
.L_x_167:
[----:B------:R-:W1:Y:S02]  /*11a60*/  S2R R3, SR_TID.X ;  /* 0x0000000000037919 */ /* 0x000e640000002100 */
[----:B-1----:R-:W-:-:S04]  /*11a70*/  SHF.R.U32.HI R3, RZ, 0x5, R3 ;  /* 0x00000005ff037819 */ /* 0x002fc80000011603 */
[----:B------:R-:W-:-:S05]  /*11a80*/  LOP3.LUT R3, R3, 0x3, RZ, 0xc0, !PT ;  /* 0x0000000303037812 */ /* 0x000fca00078ec0ff */
[----:B0-----:R-:W0:Y:S02]  /*11a90*/  SHFL.IDX PT, R2, R3, RZ, 0x1f ;  /* 0x00001fff03027589 */ /* 0x001e2400000e0000 */
[----:B0-----:R-:W-:-:S13]  /*11aa0*/  ISETP.NE.AND P0, PT, R2, RZ, PT ;  /* 0x000000ff0200720c */ /* 0x001fda0003f05270 */
[----:B------:R-:W-:Y:S05]  /*11ab0*/  @P0 BRA `(.L_x_8) ;  /* 0x0000000000a00947 */ /* 0x000fea0003800000 */
[----:B------:R-:W-:-:S13]  /*11ac0*/  ELECT P0, URZ, PT ;  /* 0x00000000003f782f */ /* 0x000fda0003800000 */
[----:B------:R-:W-:Y:S05]  /*11ad0*/  @!P0 BRA `(.L_x_8) ;  /* 0x0000000000988947 */ /* 0x000fea0003800000 */
[----:B------:R-:W-:-:S06]  /*11ae0*/  ULOP3.LUT UR4, UR39, 0x2, URZ, 0xfc, !UPT ;  /* 0x0000000227047892 */ /* 0x000fcc000f8efc3f */
[----:B------:R-:W-:-:S05]  /*11af0*/  IMAD.U32 R2, RZ, RZ, UR4 ;  /* 0x00000004ff027e24 */ /* 0x000fca000f8e00ff */
[----:B------:R-:W-:-:S13]  /*11b00*/  ISETP.NE.AND P0, PT, R2, 0x3, PT ;  /* 0x000000030200780c */ /* 0x000fda0003f05270 */
[----:B------:R-:W-:Y:S05]  /*11b10*/  @!P0 BRA `(.L_x_87) ;  /* 0x0000000000048947 */ /* 0x000fea0003800000 */
[----:B------:R-:W-:Y:S01]  /*11b20*/  BPT.TRAP 0x1 ;  /* 0x000000040000795c */ /* 0x000fe20000300000 */
.L_x_87:
[C---:B------:R-:W-:Y:S01]  /*11b30*/  IMAD R4, R0.reuse, 0x8, R5 ;  /* 0x0000000800047824 */ /* 0x040fe200078e0205 */
[----:B------:R-:W-:Y:S01]  /*11b40*/  SHF.L.U32 R3, R31, 0x1f, RZ ;  /* 0x0000001f1f037819 */ /* 0x000fe200000006ff */
[----:B------:R-:W-:-:S03]  /*11b50*/  VIADD R0, R0, 0x1 ;  /* 0x0000000100007836 */ /* 0x000fc60000000000 */
[----:B------:R-:W0:Y:S02]  /*11b60*/  SYNCS.PHASECHK.TRANS64.TRYWAIT P1, [R4+URZ+0x33440], R3 ;  /* 0x03344003040075a7 */ /* 0x000e24000802017f */
[----:B------:R-:W-:-:S04]  /*11b70*/  ISETP.NE.AND P2, PT, R0, 0x2, PT ;  /* 0x000000020000780c */ /* 0x000fc80003f45270 */
[----:B------:R-:W-:Y:S01]  /*11b80*/  SEL R2, RZ, 0x1, P2 ;  /* 0x00000001ff027807 */ /* 0x000fe20001000000 */
[----:B0-----:R-:W-:Y:S08]  /*11b90*/  @!P1 BRA `(.L_x_88) ;  /* 0x0000002400a09947 */ /* 0x001ff00003800000 */
.L_x_168:
[----:B------:R-:W-:Y:S02]  /*11ba0*/  SEL R0, R0, RZ, P2 ;  /* 0x000000ff00007207 */ /* 0x000fe40001000000 */
[----:B------:R-:W-:Y:S01]  /*11bb0*/  LOP3.LUT R2, R31, R2, RZ, 0x3c, !PT ;  /* 0x000000021f027212 */ /* 0x000fe200078e3cff */
[----:B------:R-:W-:Y:S06]  /*11bc0*/  @!P0 BRA `(.L_x_89) ;  /* 0x0000000000048947 */ /* 0x000fec0003800000 */
[----:B------:R-:W-:Y:S01]  /*11bd0*/  BPT.TRAP 0x1 ;  /* 0x000000040000795c */ /* 0x000fe20000300000 */
.L_x_89:
[----:B------:R-:W-:Y:S02]  /*11be0*/  LEA R5, R0, R5, 0x3 ;  /* 0x0000000500057211 */ /* 0x000fe400078e18ff */
[----:B------:R-:W-:-:S04]  /*11bf0*/  SHF.L.U32 R0, R2, 0x1f, RZ ;  /* 0x0000001f02007819 */ /* 0x000fc800000006ff */
[----:B------:R-:W1:Y:S02]  /*11c00*/  SYNCS.PHASECHK.TRANS64.TRYWAIT P1, [R5+URZ+0x33440], R0 ;  /* 0x03344000050075a7 */ /* 0x000e64000802017f */
[----:B-1----:R-:W-:Y:S05]  /*11c10*/  @!P1 BRA `(.L_x_90) ;  /* 0x0000002400949947 */ /* 0x002fea0003800000 */
.L_x_169:
[----:B------:R-:W-:Y:S05]  /*11c20*/  @!P0 BRA `(.L_x_91) ;  /* 0x0000000000048947 */ /* 0x000fea0003800000 */
[----:B------:R-:W-:Y:S01]  /*11c30*/  BPT.TRAP 0x1 ;  /* 0x000000040000795c */ /* 0x000fe20000300000 */
.L_x_91:
[----:B------:R-:W2:Y:S02]  /*11c40*/  SYNCS.PHASECHK.TRANS64.TRYWAIT P1, [R4+URZ+0x33460], R3 ;  /* 0x03346003040075a7 */ /* 0x000ea4000802017f */
[----:B--2---:R-:W-:Y:S05]  /*11c50*/  @!P1 BRA `(.L_x_92) ;  /* 0x0000002400989947 */ /* 0x004fea0003800000 */
.L_x_170:
[----:B------:R-:W-:Y:S05]  /*11c60*/  @!P0 BRA `(.L_x_93) ;  /* 0x0000000000048947 */ /* 0x000fea0003800000 */
[----:B------:R-:W-:Y:S01]  /*11c70*/  BPT.TRAP 0x1 ;  /* 0x000000040000795c */ /* 0x000fe20000300000 */
.L_x_93:
[----:B------:R-:W3:Y:S02]  /*11c80*/  SYNCS.PHASECHK.TRANS64.TRYWAIT P1, [R5+URZ+0x33460], R0 ;  /* 0x03346000050075a7 */ /* 0x000ee4000802017f */
[----:B---3--:R-:W-:Y:S05]  /*11c90*/  @!P1 BRA `(.L_x_94) ;  /* 0x00000024009c9947 */ /* 0x008fea0003800000 */
.L_x_171:
[----:B------:R-:W-:Y:S05]  /*11ca0*/  @!P0 BRA `(.L_x_95) ;  /* 0x0000000000048947 */ /* 0x000fea0003800000 */
[----:B------:R-:W-:Y:S01]  /*11cb0*/  BPT.TRAP 0x1 ;  /* 0x000000040000795c */ /* 0x000fe20000300000 */
.L_x_95:
[----:B------:R-:W4:Y:S02]  /*11cc0*/  SYNCS.PHASECHK.TRANS64.TRYWAIT P1, [R4+URZ+0x33480], R3 ;  /* 0x03348003040075a7 */ /* 0x000f24000802017f */
[----:B----4-:R-:W-:Y:S05]  /*11cd0*/  @!P1 BRA `(.L_x_96) ;  /* 0x0000002400a09947 */ /* 0x010fea0003800000 */
.L_x_172:
[----:B------:R-:W-:Y:S05]  /*11ce0*/  @!P0 BRA `(.L_x_97) ;  /* 0x0000000000048947 */ /* 0x000fea0003800000 */
[----:B------:R-:W-:Y:S01]  /*11cf0*/  BPT.TRAP 0x1 ;  /* 0x000000040000795c */ /* 0x000fe20000300000 */
.L_x_97:
[----:B------:R0:W0:Y:S02]  /*11d00*/  SYNCS.PHASECHK.TRANS64.TRYWAIT P0, [R5+URZ+0x33480], R0 ;  /* 0x03348000050075a7 */ /* 0x000024000800017f */
[----:B0-----:R-:W-:Y:S05]  /*11d10*/  @!P0 NANOSLEEP.SYNCS 0x989680 ;  /* 0x009896800000895d */ /* 0x001fea0003900000 */
[----:B------:R-:W0:Y:S02]  /*11d20*/  @!P0 SYNCS.PHASECHK.TRANS64 P0, [R5+URZ+0x33480], R0 ;  /* 0x03348000050085a7 */ /* 0x000e24000800007f */
[----:B0-----:R-:W-:Y:S05]  /*11d30*/  @!P0 BRA `(.L_x_97) ;  /* 0xfffffffc00f08947 */ /* 0x001fea000383ffff */
.L_x_8:
[----:B------:R-:W-:Y:S05]  /*11d40*/  BSYNC B6 ;  /* 0x0000000000067941 */ /* 0x000fea0003800000 */
.L_x_5:
[----:B------:R-:W-:Y:S05]  /*11d50*/  EXIT ;  /* 0x000000000000794d */ /* 0x000fea0003800000 */
.L_x_12:
[----:B0-----:R-:W-:-:S04]  /*11d60*/  IMAD.U32 R3, RZ, RZ, UR36 ;  /* 0x00000024ff037e24 */ /* 0x001fc8000f8e00ff */
[----:B------:R0:W1:Y:S03]  /*11d70*/  SYNCS.PHASECHK.TRANS64.TRYWAIT P0, [R3+URZ+0x33400], R6 ;  /* 0x03340006030075a7 */ /* 0x000066000800017f */
[----:B-1----:R-:W-:Y:S05]  /*11d80*/  @!P0 NANOSLEEP.SYNCS 0x989680 ;  /* 0x009896800000895d */ /* 0x002fea0003900000 */
[----:B------:R-:W1:Y:S02]  /*11d90*/  @!P0 SYNCS.PHASECHK.TRANS64 P0, [R3+URZ+0x33400], R6 ;  /* 0x03340006030085a7 */ /* 0x000e64000800007f */
[----:B-1----:R-:W-:Y:S05]  /*11da0*/  @!P0 BRA `(.L_x_12) ;  /* 0xfffffffc00ec8947 */ /* 0x002fea000383ffff */
[----:B------:R-:W-:Y:S05]  /*11db0*/  BRA `(.L_x_98) ;  /* 0xfffffef800407947 */ /* 0x000fea000383ffff */
.L_x_16:
[----:B0-----:R-:W-:-:S04]  /*11dc0*/  IMAD.U32 R3, RZ, RZ, UR36 ;  /* 0x00000024ff037e24 */ /* 0x001fc8000f8e00ff */
[----:B------:R0:W2:Y:S03]  /*11dd0*/  SYNCS.PHASECHK.TRANS64.TRYWAIT P1, [R3+URZ+0x33430], R6 ;  /* 0x03343006030075a7 */ /* 0x0000a6000802017f */
[----:B--2---:R-:W-:Y:S05]  /*11de0*/  @!P1 NANOSLEEP.SYNCS 0x989680 ;  /* 0x009896800000995d */ /* 0x004fea0003900000 */
[----:B------:R-:W2:Y:S02]  /*11df0*/  @!P1 SYNCS.PHASECHK.TRANS64 P1, [R3+URZ+0x33430], R6 ;  /* 0x03343006030095a7 */ /* 0x000ea4000802007f */
[----:B--2---:R-:W-:Y:S05]  /*11e00*/  @!P1 BRA `(.L_x_16) ;  /* 0xfffffffc00ec9947 */ /* 0x004fea000383ffff */
[----:B------:R-:W-:Y:S05]  /*11e10*/  BRA `(.L_x_15) ;  /* 0xfffffef8005c7947 */ /* 0x000fea000383ffff */
.L_x_22:
[----:B-1----:R-:W-:-:S04]  /*11e20*/  IMAD.U32 R9, RZ, RZ, UR4 ;  /* 0x00000004ff097e24 */ /* 0x002fc8000f8e00ff */
[----:B------:R1:W2:Y:S03]  /*11e30*/  SYNCS.PHASECHK.TRANS64.TRYWAIT P1, [R9+URZ+0x33430], R4 ;  /* 0x03343004090075a7 */ /* 0x0002a6000802017f */
[----:B--2---:R-:W-:Y:S05]  /*11e40*/  @!P1 NANOSLEEP.SYNCS 0x989680 ;  /* 0x009896800000995d */ /* 0x004fea0003900000 */
[----:B------:R-:W2:Y:S02]  /*11e50*/  @!P1 SYNCS.PHASECHK.TRANS64 P1, [R9+URZ+0x33430], R4 ;  /* 0x03343004090095a7 */ /* 0x000ea4000802007f */
[----:B--2---:R-:W-:Y:S05]  /*11e60*/  @!P1 BRA `(.L_x_22) ;  /* 0xfffffffc00ec9947 */ /* 0x004fea000383ffff */
[----:B------:R-:W-:Y:S05]  /*11e70*/  BRA `(.L_x_19) ;  /* 0xffffff3800bc7947 */ /* 0x000fea000383ffff */
.L_x_26:
[----:B-1----:R-:W-:-:S04]  /*11e80*/  IMAD.U32 R10, RZ, RZ, UR4 ;  /* 0x00000004ff0a7e24 */ /* 0x002fc8000f8e00ff */
[----:B------:R1:W2:Y:S03]  /*11e90*/  SYNCS.PHASECHK.TRANS64.TRYWAIT P1, [R10+URZ+0x33450], R9 ;  /* 0x033450090a0075a7 */ /* 0x0002a6000802017f */
[----:B--2---:R-:W-:Y:S05]  /*11ea0*/  @!P1 NANOSLEEP.SYNCS 0x989680 ;  /* 0x009896800000995d */ /* 0x004fea0003900000 */
[----:B------:R-:W2:Y:S02]  /*11eb0*/  @!P1 SYNCS.PHASECHK.TRANS64 P1, [R10+URZ+0x33450], R9 ;  /* 0x033450090a0095a7 */ /* 0x000ea4000802007f */
[----:B--2---:R-:W-:Y:S05]  /*11ec0*/  @!P1 BRA `(.L_x_26) ;  /* 0xfffffffc00ec9947 */ /* 0x004fea000383ffff */
[----:B------:R-:W-:Y:S05]  /*11ed0*/  BRA `(.L_x_23) ;  /* 0xffffff4400e87947 */ /* 0x000fea000383ffff */
.L_x_33:
[----:B-1----:R-:W-:-:S04]  /*11ee0*/  IMAD.U32 R3, RZ, RZ, UR9 ;  /* 0x00000009ff037e24 */ /* 0x002fc8000f8e00ff */
[----:B------:R1:W2:Y:S03]  /*11ef0*/  SYNCS.PHASECHK.TRANS64.TRYWAIT P1, [R3+URZ+0x33450], R0 ;  /* 0x03345000030075a7 */ /* 0x0002a6000802017f */
[----:B--2---:R-:W-:Y:S05]  /*11f00*/  @!P1 NANOSLEEP.SYNCS 0x989680 ;  /* 0x009896800000995d */ /* 0x004fea0003900000 */
[----:B------:R-:W2:Y:S02]  /*11f10*/  @!P1 SYNCS.PHASECHK.TRANS64 P1, [R3+URZ+0x33450], R0 ;  /* 0x03345000030095a7 */ /* 0x000ea4000802007f */
[----:B--2---:R-:W-:Y:S05]  /*11f20*/  @!P1 BRA `(.L_x_33) ;  /* 0xfffffffc00ec9947 */ /* 0x004fea000383ffff */
[----:B------:R-:W-:Y:S05]  /*11f30*/  BRA `(.L_x_32) ;  /* 0xffffff7000c07947 */ /* 0x000fea000383ffff */
.L_x_46:
[----:B------:R-:W-:Y:S01]  /*11f40*/  IMAD.MOV.U32 R13, RZ, RZ, R19 ;  /* 0x000000ffff0d7224 */ /* 0x000fe200078e0013 */
[----:B------:R-:W-:Y:S01]  /*11f50*/  MOV R11, 0x1f ;  /* 0x0000001f000b7802 */ /* 0x000fe20000000f00 */
[----:B------:R-:W-:Y:S02]  /*11f60*/  IMAD.MOV.U32 R12, RZ, RZ, RZ ;  /* 0x000000ffff0c7224 */ /* 0x000fe400078e00ff */
[----:B------:R-:W-:-:S07]  /*11f70*/  IMAD.MOV.U32 R15, RZ, RZ, -0x1 ;  /* 0xffffffffff0f7424 */ /* 0x000fce00078e00ff */
[----:B0----5:R-:W-:Y:S05]  /*11f80*/  WARPSYNC.COLLECTIVE R15, `(.L_x_99) ;  /* 0x000000000f087348 */ /* 0x021fea0003c00000 */
[----:B------:R1:W2:Y:S02]  /*11f90*/  SHFL.IDX P6, R14, R13, R12, R11 ;  /* 0x0000000c0d0e7389 */ /* 0x0002a400000c000b */
[----:B012--5:R-:W-:Y:S01]  /*11fa0*/  ENDCOLLECTIVE ;  /* 0x000000000000791b */ /* 0x027fe20003800000 */
.L_x_99:
[----:B------:R-:W-:Y:S05]  /*11fb0*/  BRA `(.L_x_100) ;  /* 0xffffffb800f87947 */ /* 0x000fea000383ffff */
.L_x_48:
[----:B0-----:R-:W-:-:S04]  /*11fc0*/  IMAD.U32 R3, RZ, RZ, UR42 ;  /* 0x0000002aff037e24 */ /* 0x001fc8000f8e00ff */
[----:B------:R0:W1:Y:S03]  /*11fd0*/  SYNCS.PHASECHK.TRANS64.TRYWAIT P0, [R3+URZ+0x33480], R30 ;  /* 0x0334801e030075a7 */ /* 0x000066000800017f */
[----:B-1----:R-:W-:Y:S05]  /*11fe0*/  @!P0 NANOSLEEP.SYNCS 0x989680 ;  /* 0x009896800000895d */ /* 0x002fea0003900000 */
[----:B------:R-:W1:Y:S02]  /*11ff0*/  @!P0 SYNCS.PHASECHK.TRANS64 P0, [R3+URZ+0x33480], R30 ;  /* 0x0334801e030085a7 */ /* 0x000e64000800007f */
[----:B-1----:R-:W-:Y:S05]  /*12000*/  @!P0 BRA `(.L_x_48) ;  /* 0xfffffffc00ec8947 */ /* 0x002fea000383ffff */
[----:B------:R-:W-:Y:S05]  /*12010*/  BRA `(.L_x_101) ;  /* 0xffffffc000a47947 */ /* 0x000fea000383ffff */
.L_x_49:
[----:B------:R-:W-:Y:S01]  /*12020*/  BSSY B0, `(.L_x_102) ;  /* 0x0000008000007945 */ /* 0x000fe20003800000 */
[----:B------:R-:W-:Y:S02]  /*12030*/  IMAD.MOV.U32 R13, RZ, RZ, R9 ;  /* 0x000000ffff0d7224 */ /* 0x000fe400078e0009 */
[----:B------:R-:W-:Y:S02]  /*12040*/  IMAD.MOV.U32 R12, RZ, RZ, RZ ;  /* 0x000000ffff0c7224 */ /* 0x000fe400078e00ff */
[----:B------:R-:W-:Y:S02]  /*12050*/  IMAD.MOV.U32 R11, RZ, RZ, 0x1c1f ;  /* 0x00001c1fff0b7424 */ /* 0x000fe400078e00ff */
[----:B------:R-:W-:-:S07]  /*12060*/  IMAD.MOV.U32 R15, RZ, RZ, -0x1 ;  /* 0xffffffffff0f7424 */ /* 0x000fce00078e00ff */
[----:B------:R-:W-:Y:S05]  /*12070*/  WARPSYNC.COLLECTIVE R15, `(.L_x_103) ;  /* 0x000000000f087348 */ /* 0x000fea0003c00000 */
[----:B------:R0:W1:Y:S02]  /*12080*/  SHFL.IDX P6, R14, R13, R12, R11 ;  /* 0x0000000c0d0e7389 */ /* 0x00006400000c000b */
[----:B01----:R-:W-:Y:S01]  /*12090*/  ENDCOLLECTIVE ;  /* 0x000000000000791b */ /* 0x003fe20003800000 */
.L_x_103:
[----:B------:R-:W-:Y:S05]  /*120a0*/  BSYNC B0 ;  /* 0x0000000000007941 */ /* 0x000fea0003800000 */
.L_x_102:
[----:B------:R-:W-:Y:S01]  /*120b0*/  MOV R13, R8 ;  /* 0x00000008000d7202 */ /* 0x000fe20000000f00 */
[----:B------:R-:W-:Y:S01]  /*120c0*/  IMAD.MOV.U32 R12, RZ, RZ, RZ ;  /* 0x000000ffff0c7224 */ /* 0x000fe200078e00ff */
[----:B------:R-:W0:Y:S01]  /*120d0*/  LDC R31, c[0x0][0x2f4] ;  /* 0x0000bd00ff1f7b82 */ /* 0x000e220000000800 */
[----:B------:R-:W-:Y:S01]  /*120e0*/  IMAD.MOV.U32 R11, RZ, RZ, 0x1c1f ;  /* 0x00001c1fff0b7424 */ /* 0x000fe200078e00ff */
[----:B------:R-:W-:Y:S01]  /*120f0*/  LOP3.LUT R16, R16, 0xffffff7f, RZ, 0xc0, !PT ;  /* 0xffffff7f10107812 */ /* 0x000fe200078ec0ff */
[----:B------:R-:W-:Y:S01]  /*12100*/  IMAD.MOV.U32 R15, RZ, RZ, -0x1 ;  /* 0xffffffffff0f7424 */ /* 0x000fe200078e00ff */
[C---:B------:R-:W-:Y:S01]  /*12110*/  ISETP.GE.AND P5, PT, R7.reuse, 0x21, PT ;  /* 0x000000210700780c */ /* 0x040fe20003fa6270 */
[----:B------:R-:W-:Y:S01]  /*12120*/  IMAD.MOV.U32 R3, RZ, RZ, R14 ;  /* 0x000000ffff037224 */ /* 0x000fe200078e000e */
[----:B------:R-:W-:Y:S01]  /*12130*/  ISETP.GE.AND P4, PT, R7, 0x41, PT ;  /* 0x000000410700780c */ /* 0x000fe20003f86270 */
[----:B------:R-:W-:-:S12]  /*12140*/  VIADD R24, R36, UR42 ;  /* 0x0000002a24187c36 */ /* 0x000fd80008000000 */
[----:B0-----:R-:W-:Y:S05]  /*12150*/  WARPSYNC.COLLECTIVE R15, `(.L_x_104) ;  /* 0x000000000f087348 */ /* 0x001fea0003c00000 */
[----:B------:R1:W2:Y:S02]  /*12160*/  SHFL.IDX P6, R14, R13, R12, R11 ;  /* 0x0000000c0d0e7389 */ /* 0x0002a400000c000b */
[----:B012---:R-:W-:Y:S01]  /*12170*/  ENDCOLLECTIVE ;  /* 0x000000000000791b */ /* 0x007fe20003800000 */
.L_x_104:
[----:B------:R-:W-:Y:S01]  /*12180*/  IMAD.MOV.U32 R13, RZ, RZ, R9 ;  /* 0x000000ffff0d7224 */ /* 0x000fe200078e0009 */
[----:B------:R-:W-:Y:S02]  /*12190*/  MOV R12, 0x1 ;  /* 0x00000001000c7802 */ /* 0x000fe40000000f00 */
[-C--:B------:R-:W-:Y:S02]  /*121a0*/  ISETP.GE.AND P2, PT, R35, R31.reuse, PT ;  /* 0x0000001f2300720c */ /* 0x080fe40003f46270 */
[----:B------:R-:W-:-:S04]  /*121b0*/  ISETP.GE.AND P1, PT, R25, R31, PT ;  /* 0x0000001f1900720c */ /* 0x000fc80003f26270 */
[----:B------:R-:W-:Y:S01]  /*121c0*/  ISETP.LT.OR P3, PT, R7, 0x1, P1 ;  /* 0x000000010700780c */ /* 0x000fe20000f61670 */
[----:B------:R-:W-:-:S12]  /*121d0*/  IMAD.MOV.U32 R2, RZ, RZ, R14 ;  /* 0x000000ffff027224 */ /* 0x000fd800078e000e */
[----:B------:R-:W-:Y:S05]  /*121e0*/  WARPSYNC.COLLECTIVE R15, `(.L_x_105) ;  /* 0x000000000f087348 */ /* 0x000fea0003c00000 */
[----:B------:R0:W1:Y:S02]  /*121f0*/  SHFL.IDX P6, R14, R13, R12, R11 ;  /* 0x0000000c0d0e7389 */ /* 0x00006400000c000b */
[----:B01----:R-:W-:Y:S01]  /*12200*/  ENDCOLLECTIVE ;  /* 0x000000000000791b */ /* 0x003fe20003800000 */
.L_x_105:
[----:B------:R-:W-:-:S05]  /*12210*/  IADD3 R2, P0, R35, R2, RZ ;  /* 0x0000000223027210 */ /* 0x000fca0007f1e0ff */
[----:B------:R-:W-:Y:S01]  /*12220*/  IMAD.X R3, RZ, RZ, R3, P0 ;  /* 0x000000ffff037224 */ /* 0x000fe200000e0603 */
[----:B------:R-:W-:Y:S01]  /*12230*/  ISETP.LT.OR P0, PT, R7, 0x1, P2 ;  /* 0x000000010700780c */ /* 0x000fe20001701670 */
[----:B------:R-:W-:-:S12]  /*12240*/  IMAD.MOV.U32 R13, RZ, RZ, R8 ;  /* 0x000000ffff0d7224 */ /* 0x000fd800078e0008 */
[----:B------:R-:W-:Y:S01]  /*12250*/  @!PT LDS RZ, [RZ] ;  /* 0x00000000fffff984 */ /* 0x000fe20000000800 */
[----:B------:R-:W-:Y:S01]  /*12260*/  @!PT LDS RZ, [RZ] ;  /* 0x00000000fffff984 */ /* 0x000fe20000000800 */
[----:B------:R-:W-:Y:S01]  /*12270*/  @!PT LDS RZ, [RZ] ;  /* 0x00000000fffff984 */ /* 0x000fe20000000800 */
[----:B------:R-:W-:Y:S01]  /*12280*/  LDGSTS.E.BYPASS.LTC128B.128 [R24+0xf200], desc[UR54][R2.64], !P0 ;  /* 0x0f20000002187fae */ /* 0x000fe2000c101d76 */
[----:B------:R-:W-:-:S03]  /*12290*/  ISETP.GE.AND P0, PT, R23, R31, PT ;  /* 0x0000001f1700720c */ /* 0x000fc60003f06270 */
[----:B------:R-:W-:Y:S01]  /*122a0*/  LDGSTS.E.BYPASS.LTC128B.128 [R24+0x11a00], desc[UR54][R2.64+0x40], !P3 ;  /* 0x11a0004002187fae */ /* 0x000fe2000d901d76 */
[----:B------:R-:W-:-:S13]  /*122b0*/  ISETP.LT.OR P3, PT, R7, 0x1, P0 ;  /* 0x000000010700780c */ /* 0x000fda0000761670 */
[----:B------:R0:W-:Y:S02]  /*122c0*/  LDGSTS.E.BYPASS.LTC128B.128 [R24+0x14200], desc[UR54][R2.64+0x80], !P3 ;  /* 0x1420008002187fae */ /* 0x0001e4000d901d76 */
[----:B0-----:R-:W-:-:S07]  /*122d0*/  IMAD.MOV.U32 R3, RZ, RZ, R14 ;  /* 0x000000ffff037224 */ /* 0x001fce00078e000e */
[----:B------:R-:W-:Y:S05]  /*122e0*/  WARPSYNC.COLLECTIVE R15, `(.L_x_106) ;  /* 0x000000000f087348 */ /* 0x000fea0003c00000 */
[----:B------:R0:W1:Y:S02]  /*122f0*/  SHFL.IDX P6, R14, R13, R12, R11 ;  /* 0x0000000c0d0e7389 */ /* 0x00006400000c000b */
[----:B01----:R-:W-:Y:S01]  /*12300*/  ENDCOLLECTIVE ;  /* 0x000000000000791b */ /* 0x003fe20003800000 */
.L_x_106:
[----:B------:R-:W-:Y:S02]  /*12310*/  IMAD.MOV.U32 R13, RZ, RZ, R9 ;  /* 0x000000ffff0d7224 */ /* 0x000fe400078e0009 */
[----:B------:R-:W-:Y:S02]  /*12320*/  IMAD.MOV.U32 R12, RZ, RZ, 0x2 ;  /* 0x00000002ff0c7424 */ /* 0x000fe400078e00ff */
[----:B------:R-:W-:-:S07]  /*12330*/  IMAD.MOV.U32 R2, RZ, RZ, R14 ;  /* 0x000000ffff027224 */ /* 0x000fce00078e000e */
[----:B------:R-:W-:Y:S05]  /*12340*/  WARPSYNC.COLLECTIVE R15, `(.L_x_107) ;  /* 0x000000000f087348 */ /* 0x000fea0003c00000 */
[----:B------:R0:W1:Y:S02]  /*12350*/  SHFL.IDX P6, R14, R13, R12, R11 ;  /* 0x0000000c0d0e7389 */ /* 0x00006400000c000b */
[----:B01----:R-:W-:Y:S01]  /*12360*/  ENDCOLLECTIVE ;  /* 0x000000000000791b */ /* 0x003fe20003800000 */
.L_x_107:
[----:B------:R-:W-:-:S05]  /*12370*/  IADD3 R2, P3, R35, R2, RZ ;  /* 0x0000000223027210 */ /* 0x000fca0007f7e0ff */
[----:B------:R-:W-:Y:S01]  /*12380*/  IMAD.X R3, RZ, RZ, R3, P3 ;  /* 0x000000ffff037224 */ /* 0x000fe200018e0603 */
[----:B------:R-:W-:Y:S02]  /*12390*/  ISETP.LT.OR P3, PT, R7, 0x21, P2 ;  /* 0x000000210700780c */ /* 0x000fe40001761670 */
[----:B------:R-:W-:-:S11]  /*123a0*/  MOV R13, R8 ;  /* 0x00000008000d7202 */ /* 0x000fd60000000f00 */
[----:B------:R-:W-:Y:S01]  /*123b0*/  @!PT LDS RZ, [RZ] ;  /* 0x00000000fffff984 */ /* 0x000fe20000000800 */
[----:B------:R-:W-:Y:S01]  /*123c0*/  @!PT LDS RZ, [RZ] ;  /* 0x00000000fffff984 */ /* 0x000fe20000000800 */
[----:B------:R-:W-:Y:S01]  /*123d0*/  @!PT LDS RZ, [RZ] ;  /* 0x00000000fffff984 */ /* 0x000fe20000000800 */
[----:B------:R-:W-:Y:S01]  /*123e0*/  LDGSTS.E.BYPASS.LTC128B.128 [R24+0xfa00], desc[UR54][R2.64], !P3 ;  /* 0x0fa0000002187fae */ /* 0x000fe2000d901d76 */
[----:B------:R-:W-:-:S13]  /*123f0*/  ISETP.LT.OR P3, PT, R7, 0x21, P1 ;  /* 0x000000210700780c */ /* 0x000fda0000f61670 */
[----:B------:R-:W-:Y:S01]  /*12400*/  LDGSTS.E.BYPASS.LTC128B.128 [R24+0x12200], desc[UR54][R2.64+0x40], !P3 ;  /* 0x1220004002187fae */ /* 0x000fe2000d901d76 */
[----:B------:R-:W-:-:S13]  /*12410*/  ISETP.LT.OR P3, PT, R7, 0x21, P0 ;  /* 0x000000210700780c */ /* 0x000fda0000761670 */
[----:B------:R0:W-:Y:S02]  /*12420*/  LDGSTS.E.BYPASS.LTC128B.128 [R24+0x14a00], desc[UR54][R2.64+0x80], !P3 ;  /* 0x14a0008002187fae */ /* 0x0001e4000d901d76 */
[----:B0-----:R-:W-:-:S07]  /*12430*/  IMAD.MOV.U32 R3, RZ, RZ, R14 ;  /* 0x000000ffff037224 */ /* 0x001fce00078e000e */
[----:B------:R-:W-:Y:S05]  /*12440*/  WARPSYNC.COLLECTIVE R15, `(.L_x_108) ;  /* 0x000000000f087348 */ /* 0x000fea0003c00000 */
[----:B------:R0:W1:Y:S02]  /*12450*/  SHFL.IDX P6, R14, R13, R12, R11 ;  /* 0x0000000c0d0e7389 */ /* 0x00006400000c000b */
[----:B01----:R-:W-:Y:S01]  /*12460*/  ENDCOLLECTIVE ;  /* 0x000000000000791b */ /* 0x003fe20003800000 */
.L_x_108:
[----:B------:R-:W-:Y:S02]  /*12470*/  IMAD.MOV.U32 R13, RZ, RZ, R9 ;  /* 0x000000ffff0d7224 */ /* 0x000fe400078e0009 */
[----:B------:R-:W-:Y:S02]  /*12480*/  IMAD.MOV.U32 R12, RZ, RZ, 0x3 ;  /* 0x00000003ff0c7424 */ /* 0x000fe400078e00ff */
[----:B------:R-:W-:-:S07]  /*12490*/  IMAD.MOV.U32 R2, RZ, RZ, R14 ;  /* 0x000000ffff027224 */ /* 0x000fce00078e000e */
[----:B------:R-:W-:Y:S05]  /*124a0*/  WARPSYNC.COLLECTIVE R15, `(.L_x_109) ;  /* 0x000000000f087348 */ /* 0x000fea0003c00000 */
[----:B------:R0:W1:Y:S02]  /*124b0*/  SHFL.IDX P6, R14, R13, R12, R11 ;  /* 0x0000000c0d0e7389 */ /* 0x00006400000c000b */
[----:B01----:R-:W-:Y:S01]  /*124c0*/  ENDCOLLECTIVE ;  /* 0x000000000000791b */ /* 0x003fe20003800000 */
.L_x_109:
[----:B------:R-:W-:-:S05]  /*124d0*/  IADD3 R2, P3, R35, R2, RZ ;  /* 0x0000000223027210 */ /* 0x000fca0007f7e0ff */
[----:B------:R-:W-:Y:S01]  /*124e0*/  IMAD.X R3, RZ, RZ, R3, P3 ;  /* 0x000000ffff037224 */ /* 0x000fe200018e0603 */
[----:B------:R-:W-:Y:S01]  /*124f0*/  ISETP.LT.OR P3, PT, R7, 0x41, P2 ;  /* 0x000000410700780c */ /* 0x000fe20001761670 */
[----:B------:R-:W-:-:S12]  /*12500*/  IMAD.MOV.U32 R13, RZ, RZ, R8 ;  /* 0x000000ffff0d7224 */ /* 0x000fd800078e0008 */
[----:B------:R-:W-:Y:S01]  /*12510*/  @!PT LDS RZ, [RZ] ;  /* 0x00000000fffff984 */ /* 0x000fe20000000800 */
[----:B------:R-:W-:Y:S01]  /*12520*/  @!PT LDS RZ, [RZ] ;  /* 0x00000000fffff984 */ /* 0x000fe20000000800 */
[----:B------:R-:W-:Y:S01]  /*12530*/  @!PT LDS RZ, [RZ] ;  /* 0x00000000fffff984 */ /* 0x000fe20000000800 */
[----:B------:R0:W-:Y:S01]  /*12540*/  LDGSTS.E.BYPASS.LTC128B.128 [R24+0x10200], desc[UR54][R2.64], !P3 ;  /* 0x1020000002187fae */ /* 0x0001e2000d901d76 */
[----:B------:R-:W-:Y:S01]  /*12550*/  ISETP.LT.OR P3, PT, R7, 0x41, P1 ;  /* 0x000000410700780c */ /* 0x000fe20000f61670 */
[----:B------:R-:W-:-:S12]  /*12560*/  IMAD.MOV.U32 R9, RZ, RZ, R14 ;  /* 0x000000ffff097224 */ /* 0x000fd800078e000e */
[----:B0-----:R-:W-:Y:S05]  /*12570*/  WARPSYNC.COLLECTIVE R15, `(.L_x_110) ;  /* 0x000000000f087348 */ /* 0x001fea0003c00000 */
[----:B------:R1:W2:Y:S02]  /*12580*/  SHFL.IDX P6, R14, R13, R12, R11 ;  /* 0x0000000c0d0e7389 */ /* 0x0002a400000c000b */
[----:B012---:R-:W-:Y:S01]  /*12590*/  ENDCOLLECTIVE ;  /* 0x000000000000791b */ /* 0x007fe20003800000 */
.L_x_110:
[----:B------:R-:W-:Y:S01]  /*125a0*/  @!PT LDS RZ, [RZ] ;  /* 0x00000000fffff984 */ /* 0x000fe20000000800 */
[----:B------:R-:W-:Y:S01]  /*125b0*/  @!PT LDS RZ, [RZ] ;  /* 0x00000000fffff984 */ /* 0x000fe20000000800 */
[----:B------:R-:W-:Y:S01]  /*125c0*/  @!PT LDS RZ, [RZ] ;  /* 0x00000000fffff984 */ /* 0x000fe20000000800 */
[----:B------:R-:W-:Y:S01]  /*125d0*/  LDGSTS.E.BYPASS.LTC128B.128 [R24+0x12a00], desc[UR54][R2.64+0x40], !P3 ;  /* 0x12a0004002187fae */ /* 0x000fe2000d901d76 */
[----:B------:R-:W-:Y:S01]  /*125e0*/  ISETP.LT.OR P3, PT, R7, 0x41, P0 ;  /* 0x000000410700780c */ /* 0x000fe20000761670 */
[----:B------:R-:W-:Y:S02]  /*125f0*/  IMAD.MOV.U32 R13, RZ, RZ, R10 ;  /* 0x000000ffff0d7224 */ /* 0x000fe400078e000a */
[----:B------:R-:W-:-:S10]  /*12600*/  IMAD.MOV.U32 R12, RZ, RZ, RZ ;  /* 0x000000ffff0c7224 */ /* 0x000fd400078e00ff */
[----:B------:R0:W-:Y:S02]  /*12610*/  LDGSTS.E.BYPASS.LTC128B.128 [R24+0x15200], desc[UR54][R2.64+0x80], !P3 ;  /* 0x1520008002187fae */ /* 0x0001e4000d901d76 */
[----:B0-----:R-:W-:-:S07]  /*12620*/  IMAD.MOV.U32 R2, RZ, RZ, R14 ;  /* 0x000000ffff027224 */ /* 0x001fce00078e000e */
[----:B------:R-:W-:Y:S05]  /*12630*/  WARPSYNC.COLLECTIVE R15, `(.L_x_111) ;  /* 0x000000000f087348 */ /* 0x000fea0003c00000 */
[----:B------:R0:W1:Y:S02]  /*12640*/  SHFL.IDX P6, R14, R13, R12, R11 ;  /* 0x0000000c0d0e7389 */ /* 0x00006400000c000b */
[----:B01----:R-:W-:Y:S01]  /*12650*/  ENDCOLLECTIVE ;  /* 0x000000000000791b */ /* 0x003fe20003800000 */
.L_x_111:
[----:B------:R-:W-:-:S04]  /*12660*/  IADD3 R2, P3, R35, R2, RZ ;  /* 0x0000000223027210 */ /* 0x000fc80007f7e0ff */
[----:B------:R-:W-:Y:S02]  /*12670*/  IADD3.X R3, RZ, R9, RZ, P3, !PT ;  /* 0x00000009ff037210 */ /* 0x000fe40001ffe4ff */
        /* <DEDUP_REMOVED lines=11> */
.L_x_112:
[----:B------:R-:W-:Y:S01]  /*12730*/  @!PT LDS RZ, [RZ] ;  /* 0x00000000fffff984 */ /* 0x000fe20000000800 */
[----:B------:R-:W-:Y:S01]  /*12740*/  @!PT LDS RZ, [RZ] ;  /* 0x00000000fffff984 */ /* 0x000fe20000000800 */
[----:B------:R-:W-:Y:S01]  /*12750*/  @!PT LDS RZ, [RZ] ;  /* 0x00000000fffff984 */ /* 0x000fe20000000800 */
[----:B------:R1:W-:Y:S01]  /*12760*/  LDGSTS.E.BYPASS.LTC128B.128 [R24+0x13200], desc[UR54][R2.64+0x40], !P3 ;  /* 0x1320004002187fae */ /* 0x0003e2000d901d76 */
[C---:B------:R-:W-:Y:S02]  /*12770*/  ISETP.LT.OR P3, PT, R7.reuse, 0x61, P0 ;  /* 0x000000610700780c */ /* 0x040fe40000761670 */
[----:B------:R-:W-:-:S11]  /*12780*/  ISETP.GE.AND P6, PT, R7, 0x81, PT ;  /* 0x000000810700780c */ /* 0x000fd60003fc6270 */
[----:B------:R1:W-:Y:S01]  /*12790*/  LDGSTS.E.BYPASS.LTC128B.128 [R24+0x15a00], desc[UR54][R2.64+0x80], !P3 ;  /* 0x15a0008002187fae */ /* 0x0003e2000d901d76 */
[----:B------:R-:W-:Y:S02]  /*127a0*/  ISETP.GE.AND P3, PT, R7, 0x61, PT ;  /* 0x000000610700780c */ /* 0x000fe40003f66270 */
[----:B------:R-:W-:Y:S01]  /*127b0*/  @P6 LOP3.LUT R16, R16, 0x80, RZ, 0xfc, !PT ;  /* 0x0000008010106812 */ /* 0x000fe200078efcff */
[----:B------:R-:W-:Y:S10]  /*127c0*/  BRA `(.L_x_113) ;  /* 0xffffffc000387947 */ /* 0x000ff4000383ffff */
.L_x_52:
[----:B0-----:R-:W-:-:S04]  /*127d0*/  IMAD.U32 R3, RZ, RZ, UR42 ;  /* 0x0000002aff037e24 */ /* 0x001fc8000f8e00ff */
[----:B------:R0:W1:Y:S03]  /*127e0*/  SYNCS.PHASECHK.TRANS64.TRYWAIT P0, [R3+URZ+0x33440], R30 ;  /* 0x0334401e030075a7 */ /* 0x000066000800017f */
[----:B-1----:R-:W-:Y:S05]  /*127f0*/  @!P0 NANOSLEEP.SYNCS 0x989680 ;  /* 0x009896800000895d */ /* 0x002fea0003900000 */
[----:B------:R-:W1:Y:S02]  /*12800*/  @!P0 SYNCS.PHASECHK.TRANS64 P0, [R3+URZ+0x33440], R30 ;  /* 0x0334401e030085a7 */ /* 0x000e64000800007f */
[----:B-1----:R-:W-:Y:S05]  /*12810*/  @!P0 BRA `(.L_x_52) ;  /* 0xfffffffc00ec8947 */ /* 0x002fea000383ffff */
[----:B------:R-:W-:Y:S05]  /*12820*/  BRA `(.L_x_114) ;  /* 0xffffffc000847947 */ /* 0x000fea000383ffff */
.L_x_53:
[----:B------:R-:W-:Y:S01]  /*12830*/  BSSY B0, `(.L_x_115) ;  /* 0x0000008000007945 */ /* 0x000fe20003800000 */
[----:B------:R-:W-:Y:S01]  /*12840*/  IMAD.MOV.U32 R13, RZ, RZ, R5 ;  /* 0x000000ffff0d7224 */ /* 0x000fe200078e0005 */
[----:B------:R-:W-:Y:S01]  /*12850*/  MOV R11, 0x1c1f ;  /* 0x00001c1f000b7802 */ /* 0x000fe20000000f00 */
[----:B------:R-:W-:Y:S02]  /*12860*/  IMAD.MOV.U32 R12, RZ, RZ, RZ ;  /* 0x000000ffff0c7224 */ /* 0x000fe400078e00ff */
[----:B------:R-:W-:-:S07]  /*12870*/  IMAD.MOV.U32 R15, RZ, RZ, -0x1 ;  /* 0xffffffffff0f7424 */ /* 0x000fce00078e00ff */
[----:B------:R-:W-:Y:S05]  /*12880*/  WARPSYNC.COLLECTIVE R15, `(.L_x_116) ;  /* 0x000000000f087348 */ /* 0x000fea0003c00000 */
[----:B------:R0:W1:Y:S02]  /*12890*/  SHFL.IDX P6, R14, R13, R12, R11 ;  /* 0x0000000c0d0e7389 */ /* 0x00006400000c000b */
[----:B01----:R-:W-:Y:S01]  /*128a0*/  ENDCOLLECTIVE ;  /* 0x000000000000791b */ /* 0x003fe20003800000 */
.L_x_116:
[----:B------:R-:W-:Y:S05]  /*128b0*/  BSYNC B0 ;  /* 0x0000000000007941 */ /* 0x000fea0003800000 */
.L_x_115:
[----:B------:R-:W-:Y:S01]  /*128c0*/  IMAD.MOV.U32 R13, RZ, RZ, R0 ;  /* 0x000000ffff0d7224 */ /* 0x000fe200078e0000 */
[----:B------:R-:W0:Y:S01]  /*128d0*/  LDC R10, c[0x0][0x2f4] ;  /* 0x0000bd00ff0a7b82 */ /* 0x000e220000000800 */
[----:B------:R-:W-:Y:S02]  /*128e0*/  IMAD.MOV.U32 R12, RZ, RZ, RZ ;  /* 0x000000ffff0c7224 */ /* 0x000fe400078e00ff */
[----:B------:R-:W-:Y:S02]  /*128f0*/  IMAD.MOV.U32 R11, RZ, RZ, 0x1c1f ;  /* 0x00001c1fff0b7424 */ /* 0x000fe400078e00ff */
[----:B------:R-:W-:Y:S02]  /*12900*/  IMAD.MOV.U32 R15, RZ, RZ, -0x1 ;  /* 0xffffffffff0f7424 */ /* 0x000fe400078e00ff */
[----:B------:R-:W-:-:S07]  /*12910*/  IMAD.MOV.U32 R2, RZ, RZ, R14 ;  /* 0x000000ffff027224 */ /* 0x000fce00078e000e */
[----:B0-----:R-:W-:Y:S05]  /*12920*/  WARPSYNC.COLLECTIVE R15, `(.L_x_117) ;  /* 0x000000000f087348 */ /* 0x001fea0003c00000 */
[----:B------:R1:W2:Y:S02]  /*12930*/  SHFL.IDX P6, R14, R13, R12, R11 ;  /* 0x0000000c0d0e7389 */ /* 0x0002a400000c000b */
[----:B012---:R-:W-:Y:S01]  /*12940*/  ENDCOLLECTIVE ;  /* 0x000000000000791b */ /* 0x007fe20003800000 */
.L_x_117:
[-C--:B------:R-:W-:Y:S01]  /*12950*/  ISETP.GE.AND P2, PT, R25, R10.reuse, PT ;  /* 0x0000000a1900720c */ /* 0x080fe20003f46270 */
[----:B------:R-:W-:Y:S01]  /*12960*/  IMAD.MOV.U32 R13, RZ, RZ, R5 ;  /* 0x000000ffff0d7224 */ /* 0x000fe200078e0005 */
[----:B------:R-:W-:Y:S01]  /*12970*/  ISETP.GE.AND P1, PT, R23, R10, PT ;  /* 0x0000000a1700720c */ /* 0x000fe20003f26270 */
[----:B------:R-:W-:Y:S01]  /*12980*/  IMAD.MOV.U32 R12, RZ, RZ, 0x1 ;  /* 0x00000001ff0c7424 */ /* 0x000fe200078e00ff */
[----:B------:R-:W-:-:S13]  /*12990*/  LOP3.LUT P6, RZ, R16, 0x40, RZ, 0xc0, !PT ;  /* 0x0000004010ff7812 */ /* 0x000fda00078cc0ff */
[----:B------:R-:W-:-:S05]  /*129a0*/  @P6 IADD3 R14, P0, R35, R14, RZ ;  /* 0x0000000e230e6210 */ /* 0x000fca0007f1e0ff */
[----:B------:R-:W-:Y:S01]  /*129b0*/  @P6 IMAD.X R3, RZ, RZ, R2, P0 ;  /* 0x000000ffff036224 */ /* 0x000fe200000e0602 */
[----:B------:R-:W-:Y:S02]  /*129c0*/  ISETP.GE.AND P0, PT, R35, R10, PT ;  /* 0x0000000a2300720c */ /* 0x000fe40003f06270 */
[----:B------:R-:W-:-:S11]  /*129d0*/  @P6 MOV R2, R14 ;  /* 0x0000000e00026202 */ /* 0x000fd60000000f00 */
[----:B------:R-:W-:Y:S01]  /*129e0*/  @!PT LDS RZ, [RZ] ;  /* 0x00000000fffff984 */ /* 0x000fe20000000800 */
[----:B------:R-:W-:Y:S01]  /*129f0*/  @!PT LDS RZ, [RZ] ;  /* 0x00000000fffff984 */ /* 0x000fe20000000800 */
[----:B------:R-:W-:Y:S01]  /*12a00*/  @!PT LDS RZ, [RZ] ;  /* 0x00000000fffff984 */ /* 0x000fe20000000800 */
[----:B------:R0:W-:Y:S04]  /*12a10*/  @P6 LDGSTS.E.BYPASS.LTC128B.128 [R24+0x24200], desc[UR54][R2.64], !P0 ;  /* 0x2420000002186fae */ /* 0x0001e8000c101d76 */
[----:B------:R0:W-:Y:S04]  /*12a20*/  @P6 LDGSTS.E.BYPASS.LTC128B.128 [R24+0x26a00], desc[UR54][R2.64+0x40], !P2 ;  /* 0x26a0004002186fae */ /* 0x0001e8000d101d76 */
[----:B------:R0:W-:Y:S02]  /*12a30*/  @P6 LDGSTS.E.BYPASS.LTC128B.128 [R24+0x29200], desc[UR54][R2.64+0x80], !P1 ;  /* 0x2920008002186fae */ /* 0x0001e4000c901d76 */
[----:B0-----:R-:W-:Y:S05]  /*12a40*/  WARPSYNC.COLLECTIVE R15, `(.L_x_118) ;  /* 0x000000000f087348 */ /* 0x001fea0003c00000 */
[----:B------:R1:W2:Y:S02]  /*12a50*/  SHFL.IDX P6, R14, R13, R12, R11 ;  /* 0x0000000c0d0e7389 */ /* 0x0002a400000c000b */
[----:B012---:R-:W-:Y:S01]  /*12a60*/  ENDCOLLECTIVE ;  /* 0x000000000000791b */ /* 0x007fe20003800000 */
.L_x_118:
[----:B------:R-:W-:Y:S02]  /*12a70*/  IMAD.MOV.U32 R13, RZ, RZ, R0 ;  /* 0x000000ffff0d7224 */ /* 0x000fe400078e0000 */
[----:B------:R-:W-:-:S07]  /*12a80*/  IMAD.MOV.U32 R6, RZ, RZ, R14 ;  /* 0x000000ffff067224 */ /* 0x000fce00078e000e */
[----:B------:R-:W-:Y:S05]  /*12a90*/  WARPSYNC.COLLECTIVE R15, `(.L_x_119) ;  /* 0x000000000f087348 */ /* 0x000fea0003c00000 */
[----:B------:R0:W1:Y:S02]  /*12aa0*/  SHFL.IDX P6, R14, R13, R12, R11 ;  /* 0x0000000c0d0e7389 */ /* 0x00006400000c000b */
[----:B01----:R-:W-:Y:S01]  /*12ab0*/  ENDCOLLECTIVE ;  /* 0x000000000000791b */ /* 0x003fe20003800000 */
.L_x_119:
[----:B------:R-:W-:Y:S01]  /*12ac0*/  MOV R13, R5 ;  /* 0x00000005000d7202 */ /* 0x000fe20000000f00 */
[----:B------:R-:W-:Y:S01]  /*12ad0*/  IMAD.MOV.U32 R12, RZ, RZ, 0x2 ;  /* 0x00000002ff0c7424 */ /* 0x000fe200078e00ff */
[C---:B------:R-:W-:Y:S02]  /*12ae0*/  @P5 IADD3 R14, P0, R35.reuse, R14, RZ ;  /* 0x0000000e230e5210 */ /* 0x040fe40007f1e0ff */
[----:B------:R-:W-:-:S03]  /*12af0*/  ISETP.GE.AND P6, PT, R35, R10, PT ;  /* 0x0000000a2300720c */ /* 0x000fc60003fc6270 */
[----:B------:R-:W-:Y:S02]  /*12b00*/  @P5 IMAD.X R7, RZ, RZ, R6, P0 ;  /* 0x000000ffff075224 */ /* 0x000fe400000e0606 */
[----:B------:R-:W-:Y:S02]  /*12b10*/  @P5 IMAD.MOV.U32 R2, RZ, RZ, R14 ;  /* 0x000000ffff025224 */ /* 0x000fe400078e000e */
[----:B------:R-:W-:-:S06]  /*12b20*/  @P5 IMAD.MOV.U32 R3, RZ, RZ, R7 ;  /* 0x000000ffff035224 */ /* 0x000fcc00078e0007 */
[----:B------:R-:W-:Y:S01]  /*12b30*/  @!PT LDS RZ, [RZ] ;  /* 0x00000000fffff984 */ /* 0x000fe20000000800 */
[----:B------:R-:W-:Y:S01]  /*12b40*/  @!PT LDS RZ, [RZ] ;  /* 0x00000000fffff984 */ /* 0x000fe20000000800 */
[----:B------:R-:W-:Y:S01]  /*12b50*/  @!PT LDS RZ, [RZ] ;  /* 0x00000000fffff984 */ /* 0x000fe20000000800 */
[----:B------:R0:W-:Y:S02]  /*12b60*/  @P5 LDGSTS.E.BYPASS.LTC128B.128 [R24+0x24a00], desc[UR54][R2.64], !P6 ;  /* 0x24a0000002185fae */ /* 0x0001e4000f101d76 */
[----:B0-----:R-:W-:Y:S05]  /*12b70*/  WARPSYNC.COLLECTIVE R15, `(.L_x_120) ;  /* 0x000000000f087348 */ /* 0x001fea0003c00000 */
[----:B------:R1:W2:Y:S02]  /*12b80*/  SHFL.IDX P6, R14, R13, R12, R11 ;  /* 0x0000000c0d0e7389 */ /* 0x0002a400000c000b */
[----:B012---:R-:W-:Y:S01]  /*12b90*/  ENDCOLLECTIVE ;  /* 0x000000000000791b */ /* 0x007fe20003800000 */
.L_x_120:
[----:B------:R-:W-:Y:S01]  /*12ba0*/  @!PT LDS RZ, [RZ] ;  /* 0x00000000fffff984 */ /* 0x000fe20000000800 */
[----:B------:R-:W-:Y:S01]  /*12bb0*/  @!PT LDS RZ, [RZ] ;  /* 0x00000000fffff984 */ /* 0x000fe20000000800 */
[----:B------:R-:W-:Y:S01]  /*12bc0*/  @!PT LDS RZ, [RZ] ;  /* 0x00000000fffff984 */ /* 0x000fe20000000800 */
[----:B------:R0:W-:Y:S04]  /*12bd0*/  @P5 LDGSTS.E.BYPASS.LTC128B.128 [R24+0x27200], desc[UR54][R2.64+0x40], !P2 ;  /* 0x2720004002185fae */ /* 0x0001e8000d101d76 */
[----:B------:R0:W-:Y:S01]  /*12be0*/  @P5 LDGSTS.E.BYPASS.LTC128B.128 [R24+0x29a00], desc[UR54][R2.64+0x80], !P1 ;  /* 0x29a0008002185fae */ /* 0x0001e2000c901d76 */
[----:B------:R-:W-:Y:S01]  /*12bf0*/  ISETP.GE.AND P5, PT, R35, R10, PT ;  /* 0x0000000a2300720c */ /* 0x000fe20003fa6270 */
[----:B------:R-:W-:Y:S02]  /*12c00*/  IMAD.MOV.U32 R13, RZ, RZ, R0 ;  /* 0x000000ffff0d7224 */ /* 0x000fe400078e0000 */
[----:B------:R-:W-:-:S10]  /*12c10*/  IMAD.MOV.U32 R6, RZ, RZ, R14 ;  /* 0x000000ffff067224 */ /* 0x000fd400078e000e */
[----:B0-----:R-:W-:Y:S05]  /*12c20*/  WARPSYNC.COLLECTIVE R15, `(.L_x_121) ;  /* 0x000000000f087348 */ /* 0x001fea0003c00000 */
[----:B------:R1:W2:Y:S02]  /*12c30*/  SHFL.IDX P6, R14, R13, R12, R11 ;  /* 0x0000000c0d0e7389 */ /* 0x0002a400000c000b */
[----:B012---:R-:W-:Y:S01]  /*12c40*/  ENDCOLLECTIVE ;  /* 0x000000000000791b */ /* 0x007fe20003800000 */
.L_x_121:
[----:B------:R-:W-:Y:S01]  /*12c50*/  IMAD.MOV.U32 R13, RZ, RZ, R5 ;  /* 0x000000ffff0d7224 */ /* 0x000fe200078e0005 */
[----:B------:R-:W-:Y:S02]  /*12c60*/  MOV R12, 0x3 ;  /* 0x00000003000c7802 */ /* 0x000fe40000000f00 */
[----:B------:R-:W-:-:S05]  /*12c70*/  @P4 IADD3 R14, P0, R35, R14, RZ ;  /* 0x0000000e230e4210 */ /* 0x000fca0007f1e0ff */
[----:B------:R-:W-:-:S08]  /*12c80*/  @P4 IMAD.MOV.U32 R2, RZ, RZ, R14 ;  /* 0x000000ffff024224 */ /* 0x000fd000078e000e */
[----:B------:R-:W-:Y:S05]  /*12c90*/  WARPSYNC.COLLECTIVE R15, `(.L_x_122) ;  /* 0x000000000f087348 */ /* 0x000fea0003c00000 */
[----:B------:R0:W1:Y:S02]  /*12ca0*/  SHFL.IDX P6, R14, R13, R12, R11 ;  /* 0x0000000c0d0e7389 */ /* 0x00006400000c000b */
[----:B01----:R-:W-:Y:S01]  /*12cb0*/  ENDCOLLECTIVE ;  /* 0x000000000000791b */ /* 0x003fe20003800000 */
.L_x_122:
[----:B------:R-:W-:-:S04]  /*12cc0*/  @P4 IMAD.X R7, RZ, RZ, R6, P0 ;  /* 0x000000ffff074224 */ /* 0x000fc800000e0606 */
[----:B------:R-:W-:-:S05]  /*12cd0*/  @P4 IMAD.MOV.U32 R3, RZ, RZ, R7 ;  /* 0x000000ffff034224 */ /* 0x000fca00078e0007 */
[----:B------:R-:W-:Y:S01]  /*12ce0*/  @!PT LDS RZ, [RZ] ;  /* 0x00000000fffff984 */ /* 0x000fe20000000800 */
[----:B------:R-:W-:Y:S01]  /*12cf0*/  @!PT LDS RZ, [RZ] ;  /* 0x00000000fffff984 */ /* 0x000fe20000000800 */
[----:B------:R-:W-:Y:S01]  /*12d00*/  @!PT LDS RZ, [RZ] ;  /* 0x00000000fffff984 */ /* 0x000fe20000000800 */
[----:B------:R0:W-:Y:S01]  /*12d10*/  @P4 LDGSTS.E.BYPASS.LTC128B.128 [R24+0x25200], desc[UR54][R2.64], !P5 ;  /* 0x2520000002184fae */ /* 0x0001e2000e901d76 */
[----:B------:R-:W-:-:S03]  /*12d20*/  IMAD.MOV.U32 R13, RZ, RZ, R0 ;  /* 0x000000ffff0d7224 */ /* 0x000fc600078e0000 */
[----:B------:R0:W-:Y:S04]  /*12d30*/  @P4 LDGSTS.E.BYPASS.LTC128B.128 [R24+0x27a00], desc[UR54][R2.64+0x40], !P2 ;  /* 0x27a0004002184fae */ /* 0x0001e8000d101d76 */
[----:B------:R0:W-:Y:S01]  /*12d40*/  @P4 LDGSTS.E.BYPASS.LTC128B.128 [R24+0x2a200], desc[UR54][R2.64+0x80], !P1 ;  /* 0x2a20008002184fae */ /* 0x0001e2000c901d76 */
[----:B------:R-:W-:-:S07]  /*12d50*/  IMAD.MOV.U32 R6, RZ, RZ, R14 ;  /* 0x000000ffff067224 */ /* 0x000fce00078e000e */
[----:B0-----:R-:W-:Y:S05]  /*12d60*/  WARPSYNC.COLLECTIVE R15, `(.L_x_123) ;  /* 0x000000000f087348 */ /* 0x001fea0003c00000 */
[----:B------:R1:W2:Y:S02]  /*12d70*/  SHFL.IDX P6, R14, R13, R12, R11 ;  /* 0x0000000c0d0e7389 */ /* 0x0002a400000c000b */
[----:B012---:R-:W-:Y:S01]  /*12d80*/  ENDCOLLECTIVE ;  /* 0x000000000000791b */ /* 0x007fe20003800000 */
.L_x_123:
[----:B------:R-:W-:Y:S02]  /*12d90*/  IMAD.MOV.U32 R13, RZ, RZ, R8 ;  /* 0x000000ffff0d7224 */ /* 0x000fe400078e0008 */
[----:B------:R-:W-:Y:S01]  /*12da0*/  IMAD.MOV.U32 R12, RZ, RZ, RZ ;  /* 0x000000ffff0c7224 */ /* 0x000fe200078e00ff */
[----:B------:R-:W-:-:S05]  /*12db0*/  @P3 IADD3 R14, P0, R35, R14, RZ ;  /* 0x0000000e230e3210 */ /* 0x000fca0007f1e0ff */
[----:B------:R-:W-:-:S08]  /*12dc0*/  @P3 IMAD.MOV.U32 R2, RZ, RZ, R14 ;  /* 0x000000ffff023224 */ /* 0x000fd000078e000e */
[----:B------:R-:W-:Y:S05]  /*12dd0*/  WARPSYNC.COLLECTIVE R15, `(.L_x_124) ;  /* 0x000000000f087348 */ /* 0x000fea0003c00000 */
[----:B------:R0:W1:Y:S02]  /*12de0*/  SHFL.IDX P6, R14, R13, R12, R11 ;  /* 0x0000000c0d0e7389 */ /* 0x00006400000c000b */
[----:B01----:R-:W-:Y:S01]  /*12df0*/  ENDCOLLECTIVE ;  /* 0x000000000000791b */ /* 0x003fe20003800000 */
.L_x_124:
        /* <DEDUP_REMOVED lines=9> */
[----:B------:R-:W-:-:S07]  /*12e90*/  MOV R8, R14 ;  /* 0x0000000e00087202 */ /* 0x000fce0000000f00 */
[----:B0-----:R-:W-:Y:S05]  /*12ea0*/  WARPSYNC.COLLECTIVE R15, `(.L_x_125) ;  /* 0x000000000f087348 */ /* 0x001fea0003c00000 */
[----:B------:R1:W2:Y:S02]  /*12eb0*/  SHFL.IDX P6, R14, R13, R12, R11 ;  /* 0x0000000c0d0e7389 */ /* 0x0002a400000c000b */
[----:B012---:R-:W-:Y:S01]  /*12ec0*/  ENDCOLLECTIVE ;  /* 0x000000000000791b */ /* 0x007fe20003800000 */
.L_x_125:
[----:B------:R-:W-:Y:S05]  /*12ed0*/  BRA `(.L_x_126) ;  /* 0xffffffc0000c7947 */ /* 0x000fea000383ffff */
.L_x_58:
[----:B------:R-:W-:Y:S01]  /*12ee0*/  IMAD.MOV.U32 R13, RZ, RZ, R5 ;  /* 0x000000ffff0d7224 */ /* 0x000fe200078e0005 */
[----:B------:R-:W-:Y:S01]  /*12ef0*/  LEA R7, R28, R27, 0x7 ;  /* 0x0000001b1c077211 */ /* 0x000fe200078e38ff */
[----:B------:R-:W-:Y:S02]  /*12f00*/  IMAD.MOV.U32 R12, RZ, RZ, RZ ;  /* 0x000000ffff0c7224 */ /* 0x000fe400078e00ff */
[----:B------:R-:W-:Y:S02]  /*12f10*/  IMAD.MOV.U32 R11, RZ, RZ, 0x1c1f ;  /* 0x00001c1fff0b7424 */ /* 0x000fe400078e00ff */
[----:B------:R-:W-:Y:S02]  /*12f20*/  IMAD.MOV.U32 R15, RZ, RZ, -0x1 ;  /* 0xffffffffff0f7424 */ /* 0x000fe400078e00ff */
[----:B------:R-:W-:-:S07]  /*12f30*/  VIADD R9, R7, 0x20 ;  /* 0x0000002007097836 */ /* 0x000fce0000000000 */
[----:B-1----:R-:W-:Y:S05]  /*12f40*/  WARPSYNC.COLLECTIVE R15, `(.L_x_127) ;  /* 0x000000000f087348 */ /* 0x002fea0003c00000 */
[----:B-1----:R0:W1:Y:S02]  /*12f50*/  SHFL.IDX P6, R14, R13, R12, R11 ;  /* 0x0000000c0d0e7389 */ /* 0x00206400000c000b */
[----:B01----:R-:W-:Y:S01]  /*12f60*/  ENDCOLLECTIVE ;  /* 0x000000000000791b */ /* 0x003fe20003800000 */
.L_x_127:
[----:B------:R-:W-:Y:S02]  /*12f70*/  IMAD.MOV.U32 R13, RZ, RZ, R4 ;  /* 0x000000ffff0d7224 */ /* 0x000fe400078e0004 */
[----:B------:R-:W-:-:S07]  /*12f80*/  IMAD.MOV.U32 R2, RZ, RZ, R14 ;  /* 0x000000ffff027224 */ /* 0x000fce00078e000e */
[----:B------:R-:W-:Y:S05]  /*12f90*/  WARPSYNC.COLLECTIVE R15, `(.L_x_128) ;  /* 0x000000000f087348 */ /* 0x000fea0003c00000 */
[----:B------:R0:W1:Y:S02]  /*12fa0*/  SHFL.IDX P6, R14, R13, R12, R11 ;  /* 0x0000000c0d0e7389 */ /* 0x00006400000c000b */
[----:B01----:R-:W-:Y:S01]  /*12fb0*/  ENDCOLLECTIVE ;  /* 0x000000000000791b */ /* 0x003fe20003800000 */
.L_x_128:
[----:B------:R-:W-:Y:S02]  /*12fc0*/  ULDC UR4, c[0x0][0x288] ;  /* 0x0000a20000047ab9 */ /* 0x000fe40000000800 */
[----:B------:R-:W-:-:S05]  /*12fd0*/  IMAD R0, R0, UR4, RZ ;  /* 0x0000000400007c24 */ /* 0x000fca000f8e02ff */
[----:B------:R-:W-:Y:S01]  /*12fe0*/  ISETP.GE.AND P0, PT, R7, R0, PT ;  /* 0x000000000700720c */ /* 0x000fe20003f06270 */
[----:B------:R-:W-:Y:S02]  /*12ff0*/  IMAD.MOV.U32 R13, RZ, RZ, R5 ;  /* 0x000000ffff0d7224 */ /* 0x000fe400078e0005 */
[----:B------:R-:W-:-:S10]  /*13000*/  IMAD.MOV.U32 R12, RZ, RZ, 0x1 ;  /* 0x00000001ff0c7424 */ /* 0x000fd400078e00ff */
[----:B------:R-:W-:-:S05]  /*13010*/  @!P0 IADD3 R14, P1, R35, R14, RZ ;  /* 0x0000000e230e8210 */ /* 0x000fca0007f3e0ff */
[----:B------:R-:W-:Y:S01]  /*13020*/  @!P0 IMAD.X R3, RZ, RZ, R2, P1 ;  /* 0x000000ffff038224 */ /* 0x000fe200008e0602 */
[----:B------:R-:W-:Y:S01]  /*13030*/  ISETP.GE.AND P1, PT, R9, R0, PT ;  /* 0x000000000900720c */ /* 0x000fe20003f26270 */
[----:B------:R-:W-:-:S12]  /*13040*/  @!P0 IMAD.MOV.U32 R2, RZ, RZ, R14 ;  /* 0x000000ffff028224 */ /* 0x000fd800078e000e */
[----:B------:R-:W-:Y:S05]  /*13050*/  WARPSYNC.COLLECTIVE R15, `(.L_x_129) ;  /* 0x000000000f087348 */ /* 0x000fea0003c00000 */
[----:B------:R0:W1:Y:S02]  /*13060*/  SHFL.IDX P6, R14, R13, R12, R11 ;  /* 0x0000000c0d0e7389 */ /* 0x00006400000c000b */
[----:B01----:R-:W-:Y:S01]  /*13070*/  ENDCOLLECTIVE ;  /* 0x000000000000791b */ /* 0x003fe20003800000 */
.L_x_129:
[----:B------:R-:W-:Y:S01]  /*13080*/  @!PT LDS RZ, [RZ] ;  /* 0x00000000fffff984 */ /* 0x000fe20000000800 */
[----:B------:R-:W-:Y:S01]  /*13090*/  @!PT LDS RZ, [RZ] ;  /* 0x00000000fffff984 */ /* 0x000fe20000000800 */
[----:B------:R-:W-:Y:S01]  /*130a0*/  @!PT LDS RZ, [RZ] ;  /* 0x00000000fffff984 */ /* 0x000fe20000000800 */
[----:B------:R0:W-:Y:S04]  /*130b0*/  @!P0 LDGSTS.E.BYPASS.LTC128B.128 [R24+0x1e200], desc[UR54][R2.64], !P4 ;  /* 0x1e20000002188fae */ /* 0x0001e8000e101d76 */
[----:B------:R0:W-:Y:S04]  /*130c0*/  @!P0 LDGSTS.E.BYPASS.LTC128B.128 [R24+0x20200], desc[UR54][R2.64+0x40], !P3 ;  /* 0x2020004002188fae */ /* 0x0001e8000d901d76 */
[----:B------:R0:W-:Y:S01]  /*130d0*/  @!P0 LDGSTS.E.BYPASS.LTC128B.128 [R24+0x22200], desc[UR54][R2.64+0x80], !P2 ;  /* 0x2220008002188fae */ /* 0x0001e2000d101d76 */
[----:B------:R-:W-:Y:S02]  /*130e0*/  IMAD.MOV.U32 R13, RZ, RZ, R4 ;  /* 0x000000ffff0d7224 */ /* 0x000fe400078e0004 */
[----:B------:R-:W-:-:S07]  /*130f0*/  IMAD.MOV.U32 R6, RZ, RZ, R14 ;  /* 0x000000ffff067224 */ /* 0x000fce00078e000e */
[----:B0-----:R-:W-:Y:S05]  /*13100*/  WARPSYNC.COLLECTIVE R15, `(.L_x_130) ;  /* 0x000000000f087348 */ /* 0x001fea0003c00000 */
[----:B------:R1:W2:Y:S02]  /*13110*/  SHFL.IDX P6, R14, R13, R12, R11 ;  /* 0x0000000c0d0e7389 */ /* 0x0002a400000c000b */
[----:B012---:R-:W-:Y:S01]  /*13120*/  ENDCOLLECTIVE ;  /* 0x000000000000791b */ /* 0x007fe20003800000 */
.L_x_130:
[----:B------:R-:W-:Y:S02]  /*13130*/  IMAD.MOV.U32 R13, RZ, RZ, R5 ;  /* 0x000000ffff0d7224 */ /* 0x000fe400078e0005 */
[----:B------:R-:W-:Y:S01]  /*13140*/  IMAD.MOV.U32 R12, RZ, RZ, 0x2 ;  /* 0x00000002ff0c7424 */ /* 0x000fe200078e00ff */
[----:B------:R-:W-:-:S13]  /*13150*/  @!P1 IADD3 R8, P0, R35, R14, RZ ;  /* 0x0000000e23089210 */ /* 0x000fda0007f1e0ff */
[----:B------:R-:W-:Y:S05]  /*13160*/  WARPSYNC.COLLECTIVE R15, `(.L_x_131) ;  /* 0x000000000f087348 */ /* 0x000fea0003c00000 */
[----:B------:R0:W1:Y:S02]  /*13170*/  SHFL.IDX P6, R14, R13, R12, R11 ;  /* 0x0000000c0d0e7389 */ /* 0x00006400000c000b */
[----:B01----:R-:W-:Y:S01]  /*13180*/  ENDCOLLECTIVE ;  /* 0x000000000000791b */ /* 0x003fe20003800000 */
.L_x_131:
[----:B------:R-:W-:Y:S01]  /*13190*/  @!P1 IADD3.X R9, RZ, R6, RZ, P0, !PT ;  /* 0x00000006ff099210 */ /* 0x000fe200007fe4ff */
[----:B------:R-:W-:-:S04]  /*131a0*/  @!P1 IMAD.MOV.U32 R2, RZ, RZ, R8 ;  /* 0x000000ffff029224 */ /* 0x000fc800078e0008 */
[----:B------:R-:W-:Y:S02]  /*131b0*/  @!P1 IMAD.MOV.U32 R3, RZ, RZ, R9 ;  /* 0x000000ffff039224 */ /* 0x000fe400078e0009 */
[----:B------:R-:W-:-:S03]  /*131c0*/  VIADD R9, R7, 0x40 ;  /* 0x0000004007097836 */ /* 0x000fc60000000000 */
[----:B------:R-:W-:Y:S01]  /*131d0*/  @!PT LDS RZ, [RZ] ;  /* 0x00000000fffff984 */ /* 0x000fe20000000800 */
[----:B------:R-:W-:Y:S01]  /*131e0*/  @!PT LDS RZ, [RZ] ;  /* 0x00000000fffff984 */ /* 0x000fe20000000800 */
[----:B------:R-:W-:Y:S01]  /*131f0*/  @!PT LDS RZ, [RZ] ;  /* 0x00000000fffff984 */ /* 0x000fe20000000800 */
[----:B------:R0:W-:Y:S01]  /*13200*/  @!P1 LDGSTS.E.BYPASS.LTC128B.128 [R24+0x1ea00], desc[UR54][R2.64], !P4 ;  /* 0x1ea0000002189fae */ /* 0x0001e2000e101d76 */
[----:B------:R-:W-:Y:S01]  /*13210*/  IMAD.MOV.U32 R13, RZ, RZ, R4 ;  /* 0x000000ffff0d7224 */ /* 0x000fe200078e0004 */
[----:B------:R-:W-:Y:S02]  /*13220*/  ISETP.GE.AND P0, PT, R9, R0, PT ;  /* 0x000000000900720c */ /* 0x000fe40003f06270 */
[----:B------:R0:W-:Y:S04]  /*13230*/  @!P1 LDGSTS.E.BYPASS.LTC128B.128 [R24+0x20a00], desc[UR54][R2.64+0x40], !P3 ;  /* 0x20a0004002189fae */ /* 0x0001e8000d901d76 */
[----:B------:R0:W-:Y:S01]  /*13240*/  @!P1 LDGSTS.E.BYPASS.LTC128B.128 [R24+0x22a00], desc[UR54][R2.64+0x80], !P2 ;  /* 0x22a0008002189fae */ /* 0x0001e2000d101d76 */
[----:B------:R-:W-:-:S07]  /*13250*/  IMAD.MOV.U32 R6, RZ, RZ, R14 ;  /* 0x000000ffff067224 */ /* 0x000fce00078e000e */
[----:B0-----:R-:W-:Y:S05]  /*13260*/  WARPSYNC.COLLECTIVE R15, `(.L_x_132) ;  /* 0x000000000f087348 */ /* 0x001fea0003c00000 */
[----:B------:R1:W2:Y:S02]  /*13270*/  SHFL.IDX P6, R14, R13, R12, R11 ;  /* 0x0000000c0d0e7389 */ /* 0x0002a400000c000b */
[----:B012---:R-:W-:Y:S01]  /*13280*/  ENDCOLLECTIVE ;  /* 0x000000000000791b */ /* 0x007fe20003800000 */
.L_x_132:
[----:B------:R-:W-:Y:S02]  /*13290*/  IMAD.MOV.U32 R13, RZ, RZ, R5 ;  /* 0x000000ffff0d7224 */ /* 0x000fe400078e0005 */
[----:B------:R-:W-:Y:S01]  /*132a0*/  IMAD.MOV.U32 R12, RZ, RZ, 0x3 ;  /* 0x00000003ff0c7424 */ /* 0x000fe200078e00ff */
[----:B------:R-:W-:-:S04]  /*132b0*/  @!P0 IADD3 R14, P5, R35, R14, RZ ;  /* 0x0000000e230e8210 */ /* 0x000fc80007fbe0ff */
[----:B------:R-:W-:Y:S01]  /*132c0*/  @!P0 IADD3.X R19, RZ, R6, RZ, P5, !PT ;  /* 0x00000006ff138210 */ /* 0x000fe20002ffe4ff */
[----:B------:R-:W-:-:S08]  /*132d0*/  @!P0 IMAD.MOV.U32 R2, RZ, RZ, R14 ;  /* 0x000000ffff028224 */ /* 0x000fd000078e000e */
[----:B------:R-:W-:Y:S05]  /*132e0*/  WARPSYNC.COLLECTIVE R15, `(.L_x_133) ;  /* 0x000000000f087348 */ /* 0x000fea0003c00000 */
[----:B------:R0:W1:Y:S02]  /*132f0*/  SHFL.IDX P6, R14, R13, R12, R11 ;  /* 0x0000000c0d0e7389 */ /* 0x00006400000c000b */
[----:B01----:R-:W-:Y:S01]  /*13300*/  ENDCOLLECTIVE ;  /* 0x000000000000791b */ /* 0x003fe20003800000 */
.L_x_133:
[----:B------:R-:W-:-:S05]  /*13310*/  @!P0 IMAD.MOV.U32 R3, RZ, RZ, R19 ;  /* 0x000000ffff038224 */ /* 0x000fca00078e0013 */
[----:B------:R-:W-:Y:S01]  /*13320*/  @!PT LDS RZ, [RZ] ;  /* 0x00000000fffff984 */ /* 0x000fe20000000800 */
[----:B------:R-:W-:Y:S01]  /*13330*/  @!PT LDS RZ, [RZ] ;  /* 0x00000000fffff984 */ /* 0x000fe20000000800 */
[----:B------:R-:W-:Y:S01]  /*13340*/  @!PT LDS RZ, [RZ] ;  /* 0x00000000fffff984 */ /* 0x000fe20000000800 */
[----:B------:R0:W-:Y:S04]  /*13350*/  @!P0 LDGSTS.E.BYPASS.LTC128B.128 [R24+0x1f200], desc[UR54][R2.64], !P4 ;  /* 0x1f20000002188fae */ /* 0x0001e8000e101d76 */
[----:B------:R0:W-:Y:S01]  /*13360*/  @!P0 LDGSTS.E.BYPASS.LTC128B.128 [R24+0x21200], desc[UR54][R2.64+0x40], !P3 ;  /* 0x2120004002188fae */ /* 0x0001e2000d901d76 */
[----:B------:R-:W-:-:S03]  /*13370*/  IMAD.MOV.U32 R13, RZ, RZ, R4 ;  /* 0x000000ffff0d7224 */ /* 0x000fc600078e0004 */
[----:B------:R0:W-:Y:S01]  /*13380*/  @!P0 LDGSTS.E.BYPASS.LTC128B.128 [R24+0x23200], desc[UR54][R2.64+0x80], !P2 ;  /* 0x2320008002188fae */ /* 0x0001e2000d101d76 */
[----:B------:R-:W-:-:S07]  /*13390*/  IMAD.MOV.U32 R5, RZ, RZ, R14 ;  /* 0x000000ffff057224 */ /* 0x000fce00078e000e */
[----:B0-----:R-:W-:Y:S05]  /*133a0*/  WARPSYNC.COLLECTIVE R15, `(.L_x_134) ;  /* 0x000000000f087348 */ /* 0x001fea0003c00000 */
[----:B------:R1:W2:Y:S02]  /*133b0*/  SHFL.IDX P6, R14, R13, R12, R11 ;  /* 0x0000000c0d0e7389 */ /* 0x0002a400000c000b */
[----:B012---:R-:W-:Y:S01]  /*133c0*/  ENDCOLLECTIVE ;  /* 0x000000000000791b */ /* 0x007fe20003800000 */
.L_x_134:
[----:B------:R-:W-:Y:S05]  /*133d0*/  BRA `(.L_x_135) ;  /* 0xffffffc000d47947 */ /* 0x000fea000383ffff */
.L_x_61:
[----:B01----:R-:W-:-:S04]  /*133e0*/  IMAD.U32 R3, RZ, RZ, UR42 ;  /* 0x0000002aff037e24 */ /* 0x003fc8000f8e00ff */
[----:B------:R0:W1:Y:S03]  /*133f0*/  SYNCS.PHASECHK.TRANS64.TRYWAIT P0, [R3+URZ+0x33420], R0 ;  /* 0x03342000030075a7 */ /* 0x000066000800017f */
[----:B-1----:R-:W-:Y:S05]  /*13400*/  @!P0 NANOSLEEP.SYNCS 0x989680 ;  /* 0x009896800000895d */ /* 0x002fea0003900000 */
[----:B------:R-:W1:Y:S02]  /*13410*/  @!P0 SYNCS.PHASECHK.TRANS64 P0, [R3+URZ+0x33420], R0 ;  /* 0x03342000030085a7 */ /* 0x000e64000800007f */
[----:B-1----:R-:W-:Y:S05]  /*13420*/  @!P0 BRA `(.L_x_61) ;  /* 0xfffffffc00ec8947 */ /* 0x002fea000383ffff */
[----:B------:R-:W-:Y:S05]  /*13430*/  BRA `(.L_x_136) ;  /* 0xffffffc400147947 */ /* 0x000fea000383ffff */
.L_x_64:
[----:B0-----:R0:W1:Y:S02]  /*13440*/  SYNCS.PHASECHK.TRANS64.TRYWAIT P0, [R5+URZ+0x33480], R30 ;  /* 0x0334801e050075a7 */ /* 0x001064000800017f */
[----:B-1----:R-:W-:Y:S05]  /*13450*/  @!P0 NANOSLEEP.SYNCS 0x989680 ;  /* 0x009896800000895d */ /* 0x002fea0003900000 */
[----:B------:R-:W1:Y:S02]  /*13460*/  @!P0 SYNCS.PHASECHK.TRANS64 P0, [R5+URZ+0x33480], R30 ;  /* 0x0334801e050085a7 */ /* 0x000e64000800007f */
[----:B-1----:R-:W-:Y:S05]  /*13470*/  @!P0 BRA `(.L_x_64) ;  /* 0xfffffffc00f08947 */ /* 0x002fea000383ffff */
[----:B------:R-:W-:Y:S05]  /*13480*/  BRA `(.L_x_137) ;  /* 0xffffffc800087947 */ /* 0x000fea000383ffff */
.L_x_65:
[----:B------:R-:W-:Y:S01]  /*13490*/  BSSY B0, `(.L_x_138) ;  /* 0x0000008000007945 */ /* 0x000fe20003800000 */
[----:B------:R-:W-:Y:S01]  /*134a0*/  MOV R13, R19 ;  /* 0x00000013000d7202 */ /* 0x000fe20000000f00 */
[----:B------:R-:W-:Y:S02]  /*134b0*/  IMAD.MOV.U32 R12, RZ, RZ, RZ ;  /* 0x000000ffff0c7224 */ /* 0x000fe400078e00ff */
[----:B------:R-:W-:Y:S02]  /*134c0*/  IMAD.MOV.U32 R11, RZ, RZ, 0x1c1f ;  /* 0x00001c1fff0b7424 */ /* 0x000fe400078e00ff */
[----:B------:R-:W-:-:S07]  /*134d0*/  IMAD.MOV.U32 R15, RZ, RZ, -0x1 ;  /* 0xffffffffff0f7424 */ /* 0x000fce00078e00ff */
[----:B0-----:R-:W-:Y:S05]  /*134e0*/  WARPSYNC.COLLECTIVE R15, `(.L_x_139) ;  /* 0x000000000f087348 */ /* 0x001fea0003c00000 */
[----:B------:R1:W2:Y:S02]  /*134f0*/  SHFL.IDX P6, R14, R13, R12, R11 ;  /* 0x0000000c0d0e7389 */ /* 0x0002a400000c000b */
[----:B012---:R-:W-:Y:S01]  /*13500*/  ENDCOLLECTIVE ;  /* 0x000000000000791b */ /* 0x007fe20003800000 */
.L_x_139:
[----:B------:R-:W-:Y:S05]  /*13510*/  BSYNC B0 ;  /* 0x0000000000007941 */ /* 0x000fea0003800000 */
.L_x_138:
[----:B------:R-:W-:Y:S01]  /*13520*/  IMAD.MOV.U32 R13, RZ, RZ, R18 ;  /* 0x000000ffff0d7224 */ /* 0x000fe200078e0012 */
[----:B------:R-:W-:Y:S01]  /*13530*/  MOV R15, 0xffffffff ;  /* 0xffffffff000f7802 */ /* 0x000fe20000000f00 */
[----:B------:R-:W-:Y:S02]  /*13540*/  IMAD.MOV.U32 R12, RZ, RZ, RZ ;  /* 0x000000ffff0c7224 */ /* 0x000fe400078e00ff */
[----:B------:R-:W-:Y:S02]  /*13550*/  IMAD.MOV.U32 R11, RZ, RZ, 0x1c1f ;  /* 0x00001c1fff0b7424 */ /* 0x000fe400078e00ff */
[----:B------:R-:W-:Y:S02]  /*13560*/  IMAD.MOV.U32 R3, RZ, RZ, R14 ;  /* 0x000000ffff037224 */ /* 0x000fe400078e000e */
[----:B------:R-:W-:-:S07]  /*13570*/  IMAD R22, R4, 0x7800, R24 ;  /* 0x0000780004167824 */ /* 0x000fce00078e0218 */
[----:B------:R-:W-:Y:S05]  /*13580*/  WARPSYNC.COLLECTIVE R15, `(.L_x_140) ;  /* 0x000000000f087348 */ /* 0x000fea0003c00000 */
[----:B------:R0:W1:Y:S02]  /*13590*/  SHFL.IDX P6, R14, R13, R12, R11 ;  /* 0x0000000c0d0e7389 */ /* 0x00006400000c000b */
[----:B01----:R-:W-:Y:S01]  /*135a0*/  ENDCOLLECTIVE ;  /* 0x000000000000791b */ /* 0x003fe20003800000 */
.L_x_140:
[----:B------:R-:W-:Y:S02]  /*135b0*/  IMAD.MOV.U32 R13, RZ, RZ, R19 ;  /* 0x000000ffff0d7224 */ /* 0x000fe400078e0013 */
[----:B------:R-:W-:Y:S02]  /*135c0*/  IMAD.MOV.U32 R12, RZ, RZ, 0x1 ;  /* 0x00000001ff0c7424 */ /* 0x000fe400078e00ff */
[----:B------:R-:W-:-:S07]  /*135d0*/  IMAD.MOV.U32 R2, RZ, RZ, R14 ;  /* 0x000000ffff027224 */ /* 0x000fce00078e000e */
[----:B------:R-:W-:Y:S05]  /*135e0*/  WARPSYNC.COLLECTIVE R15, `(.L_x_141) ;  /* 0x000000000f087348 */ /* 0x000fea0003c00000 */
[----:B------:R0:W1:Y:S02]  /*135f0*/  SHFL.IDX P6, R14, R13, R12, R11 ;  /* 0x0000000c0d0e7389 */ /* 0x00006400000c000b */
[----:B01----:R-:W-:Y:S01]  /*13600*/  ENDCOLLECTIVE ;  /* 0x000000000000791b */ /* 0x003fe20003800000 */
.L_x_141:
[----:B------:R-:W-:-:S05]  /*13610*/  IADD3 R2, P0, R35, R2, RZ ;  /* 0x0000000223027210 */ /* 0x000fca0007f1e0ff */
[----:B------:R-:W-:-:S05]  /*13620*/  IMAD.X R3, RZ, RZ, R3, P0 ;  /* 0x000000ffff037224 */ /* 0x000fca00000e0603 */
[----:B------:R-:W-:Y:S01]  /*13630*/  @!PT LDS RZ, [RZ] ;  /* 0x00000000fffff984 */ /* 0x000fe20000000800 */
[----:B------:R-:W-:Y:S01]  /*13640*/  @!PT LDS RZ, [RZ] ;  /* 0x00000000fffff984 */ /* 0x000fe20000000800 */
[----:B------:R-:W-:Y:S01]  /*13650*/  @!PT LDS RZ, [RZ] ;  /* 0x00000000fffff984 */ /* 0x000fe20000000800 */
[----:B------:R-:W-:Y:S01]  /*13660*/  LDGSTS.E.BYPASS.LTC128B.128 [R22+0xf200], desc[UR54][R2.64], !P4 ;  /* 0x0f20000002167fae */ /* 0x000fe2000e101d76 */
[----:B------:R-:W-:-:S03]  /*13670*/  IMAD.MOV.U32 R13, RZ, RZ, R18 ;  /* 0x000000ffff0d7224 */ /* 0x000fc600078e0012 */
[----:B------:R-:W-:Y:S04]  /*13680*/  LDGSTS.E.BYPASS.LTC128B.128 [R22+0x11a00], desc[UR54][R2.64+0x40], !P3 ;  /* 0x11a0004002167fae */ /* 0x000fe8000d901d76 */
[----:B------:R0:W-:Y:S02]  /*13690*/  LDGSTS.E.BYPASS.LTC128B.128 [R22+0x14200], desc[UR54][R2.64+0x80], !P1 ;  /* 0x1420008002167fae */ /* 0x0001e4000c901d76 */
[----:B0-----:R-:W-:-:S07]  /*136a0*/  IMAD.MOV.U32 R3, RZ, RZ, R14 ;  /* 0x000000ffff037224 */ /* 0x001fce00078e000e */
[----:B------:R-:W-:Y:S05]  /*136b0*/  WARPSYNC.COLLECTIVE R15, `(.L_x_142) ;  /* 0x000000000f087348 */ /* 0x000fea0003c00000 */
[----:B------:R0:W1:Y:S02]  /*136c0*/  SHFL.IDX P6, R14, R13, R12, R11 ;  /* 0x0000000c0d0e7389 */ /* 0x00006400000c000b */
[----:B01----:R-:W-:Y:S01]  /*136d0*/  ENDCOLLECTIVE ;  /* 0x000000000000791b */ /* 0x003fe20003800000 */
.L_x_142:
[----:B------:R-:W-:Y:S02]  /*136e0*/  IMAD.MOV.U32 R13, RZ, RZ, R19 ;  /* 0x000000ffff0d7224 */ /* 0x000fe400078e0013 */
[----:B------:R-:W-:Y:S02]  /*136f0*/  IMAD.MOV.U32 R12, RZ, RZ, 0x2 ;  /* 0x00000002ff0c7424 */ /* 0x000fe400078e00ff */
[----:B------:R-:W-:-:S07]  /*13700*/  IMAD.MOV.U32 R2, RZ, RZ, R14 ;  /* 0x000000ffff027224 */ /* 0x000fce00078e000e */
[----:B------:R-:W-:Y:S05]  /*13710*/  WARPSYNC.COLLECTIVE R15, `(.L_x_143) ;  /* 0x000000000f087348 */ /* 0x000fea0003c00000 */
[----:B------:R0:W1:Y:S02]  /*13720*/  SHFL.IDX P6, R14, R13, R12, R11 ;  /* 0x0000000c0d0e7389 */ /* 0x00006400000c000b */
[----:B01----:R-:W-:Y:S01]  /*13730*/  ENDCOLLECTIVE ;  /* 0x000000000000791b */ /* 0x003fe20003800000 */
.L_x_143:
[----:B------:R-:W-:-:S04]  /*13740*/  IADD3 R2, P0, R35, R2, RZ ;  /* 0x0000000223027210 */ /* 0x000fc80007f1e0ff */
[----:B------:R-:W-:-:S05]  /*13750*/  IADD3.X R3, RZ, R3, RZ, P0, !PT ;  /* 0x00000003ff037210 */ /* 0x000fca00007fe4ff */
[----:B------:R-:W-:Y:S01]  /*13760*/  @!PT LDS RZ, [RZ] ;  /* 0x00000000fffff984 */ /* 0x000fe20000000800 */
[----:B------:R-:W-:Y:S01]  /*13770*/  @!PT LDS RZ, [RZ] ;  /* 0x00000000fffff984 */ /* 0x000fe20000000800 */
[----:B------:R-:W-:Y:S01]  /*13780*/  @!PT LDS RZ, [RZ] ;  /* 0x00000000fffff984 */ /* 0x000fe20000000800 */
[----:B------:R0:W-:Y:S01]  /*13790*/  LDGSTS.E.BYPASS.LTC128B.128 [R22+0xfa00], desc[UR54][R2.64], !P4 ;  /* 0x0fa0000002167fae */ /* 0x0001e2000e101d76 */
[----:B------:R-:W-:-:S03]  /*137a0*/  IMAD.MOV.U32 R13, RZ, RZ, R18 ;  /* 0x000000ffff0d7224 */ /* 0x000fc600078e0012 */
[----:B------:R0:W-:Y:S04]  /*137b0*/  LDGSTS.E.BYPASS.LTC128B.128 [R22+0x12200], desc[UR54][R2.64+0x40], !P3 ;  /* 0x1220004002167fae */ /* 0x0001e8000d901d76 */
[----:B------:R0:W-:Y:S01]  /*137c0*/  LDGSTS.E.BYPASS.LTC128B.128 [R22+0x14a00], desc[UR54][R2.64+0x80], !P1 ;  /* 0x14a0008002167fae */ /* 0x0001e2000c901d76 */
[----:B------:R-:W-:-:S07]  /*137d0*/  IMAD.MOV.U32 R7, RZ, RZ, R14 ;  /* 0x000000ffff077224 */ /* 0x000fce00078e000e */
[----:B0-----:R-:W-:Y:S05]  /*137e0*/  WARPSYNC.COLLECTIVE R15, `(.L_x_144) ;  /* 0x000000000f087348 */ /* 0x001fea0003c00000 */
[----:B------:R1:W2:Y:S02]  /*137f0*/  SHFL.IDX P6, R14, R13, R12, R11 ;  /* 0x0000000c0d0e7389 */ /* 0x0002a400000c000b */
[----:B012---:R-:W-:Y:S01]  /*13800*/  ENDCOLLECTIVE ;  /* 0x000000000000791b */ /* 0x007fe20003800000 */
.L_x_144:
[----:B------:R-:W-:Y:S01]  /*13810*/  IMAD.MOV.U32 R13, RZ, RZ, R19 ;  /* 0x000000ffff0d7224 */ /* 0x000fe200078e0013 */
[----:B------:R-:W-:Y:S01]  /*13820*/  MOV R12, 0x3 ;  /* 0x00000003000c7802 */ /* 0x000fe20000000f00 */
[----:B------:R-:W-:-:S07]  /*13830*/  IMAD.MOV.U32 R2, RZ, RZ, R14 ;  /* 0x000000ffff027224 */ /* 0x000fce00078e000e */
[----:B------:R-:W-:Y:S05]  /*13840*/  WARPSYNC.COLLECTIVE R15, `(.L_x_145) ;  /* 0x000000000f087348 */ /* 0x000fea0003c00000 */
[----:B------:R0:W1:Y:S02]  /*13850*/  SHFL.IDX P6, R14, R13, R12, R11 ;  /* 0x0000000c0d0e7389 */ /* 0x00006400000c000b */
[----:B01----:R-:W-:Y:S01]  /*13860*/  ENDCOLLECTIVE ;  /* 0x000000000000791b */ /* 0x003fe20003800000 */
.L_x_145:
[----:B------:R-:W-:-:S05]  /*13870*/  IADD3 R2, P0, R35, R2, RZ ;  /* 0x0000000223027210 */ /* 0x000fca0007f1e0ff */
[----:B------:R-:W-:-:S05]  /*13880*/  IMAD.X R3, RZ, RZ, R7, P0 ;  /* 0x000000ffff037224 */ /* 0x000fca00000e0607 */
        /* <DEDUP_REMOVED lines=11> */
.L_x_146:
[----:B------:R-:W-:Y:S02]  /*13940*/  IMAD.MOV.U32 R13, RZ, RZ, R25 ;  /* 0x000000ffff0d7224 */ /* 0x000fe400078e0019 */
[----:B------:R-:W-:Y:S02]  /*13950*/  IMAD.MOV.U32 R12, RZ, RZ, RZ ;  /* 0x000000ffff0c7224 */ /* 0x000fe400078e00ff */
[----:B------:R-:W-:-:S07]  /*13960*/  IMAD.MOV.U32 R2, RZ, RZ, R14 ;  /* 0x000000ffff027224 */ /* 0x000fce00078e000e */
[----:B------:R-:W-:Y:S05]  /*13970*/  WARPSYNC.COLLECTIVE R15, `(.L_x_147) ;  /* 0x000000000f087348 */ /* 0x000fea0003c00000 */
[----:B------:R0:W1:Y:S02]  /*13980*/  SHFL.IDX P6, R14, R13, R12, R11 ;  /* 0x0000000c0d0e7389 */ /* 0x00006400000c000b */
[----:B01----:R-:W-:Y:S01]  /*13990*/  ENDCOLLECTIVE ;  /* 0x000000000000791b */ /* 0x003fe20003800000 */
.L_x_147:
[----:B------:R-:W-:-:S05]  /*139a0*/  IADD3 R2, P0, R35, R2, RZ ;  /* 0x0000000223027210 */ /* 0x000fca0007f1e0ff */
[----:B------:R-:W-:-:S05]  /*139b0*/  IMAD.X R3, RZ, RZ, R19, P0 ;  /* 0x000000ffff037224 */ /* 0x000fca00000e0613 */
[----:B------:R-:W-:Y:S01]  /*139c0*/  @!PT LDS RZ, [RZ] ;  /* 0x00000000fffff984 */ /* 0x000fe20000000800 */
[----:B------:R-:W-:Y:S01]  /*139d0*/  @!PT LDS RZ, [RZ] ;  /* 0x00000000fffff984 */ /* 0x000fe20000000800 */
[----:B------:R-:W-:Y:S01]  /*139e0*/  @!PT LDS RZ, [RZ] ;  /* 0x00000000fffff984 */ /* 0x000fe20000000800 */
[----:B------:R0:W-:Y:S01]  /*139f0*/  LDGSTS.E.BYPASS.LTC128B.128 [R22+0x10a00], desc[UR54][R2.64], !P4 ;  /* 0x10a0000002167fae */ /* 0x0001e2000e101d76 */
[----:B------:R-:W-:-:S03]  /*13a00*/  MOV R13, R23 ;  /* 0x00000017000d7202 */ /* 0x000fc60000000f00 */
[----:B------:R0:W-:Y:S04]  /*13a10*/  LDGSTS.E.BYPASS.LTC128B.128 [R22+0x13200], desc[UR54][R2.64+0x40], !P3 ;  /* 0x1320004002167fae */ /* 0x0001e8000d901d76 */
[----:B------:R0:W-:Y:S01]  /*13a20*/  LDGSTS.E.BYPASS.LTC128B.128 [R22+0x15a00], desc[UR54][R2.64+0x80], !P1 ;  /* 0x15a0008002167fae */ /* 0x0001e2000c901d76 */
[----:B------:R-:W-:-:S07]  /*13a30*/  IMAD.MOV.U32 R25, RZ, RZ, R14 ;  /* 0x000000ffff197224 */ /* 0x000fce00078e000e */
[----:B0-----:R-:W-:Y:S05]  /*13a40*/  WARPSYNC.COLLECTIVE R15, `(.L_x_148) ;  /* 0x000000000f087348 */ /* 0x001fea0003c00000 */
[----:B------:R1:W2:Y:S02]  /*13a50*/  SHFL.IDX P6, R14, R13, R12, R11 ;  /* 0x0000000c0d0e7389 */ /* 0x0002a400000c000b */
[----:B012---:R-:W-:Y:S01]  /*13a60*/  ENDCOLLECTIVE ;  /* 0x000000000000791b */ /* 0x007fe20003800000 */
.L_x_148:
[----:B------:R-:W-:Y:S05]  /*13a70*/  BRA `(.L_x_149) ;  /* 0xffffffc400bc7947 */ /* 0x000fea000383ffff */
.L_x_68:
[----:B--2---:R2:W3:Y:S02]  /*13a80*/  SYNCS.PHASECHK.TRANS64.TRYWAIT P0, [R5+URZ+0x33440], R30 ;  /* 0x0334401e050075a7 */ /* 0x0044e4000800017f */
[----:B---3--:R-:W-:Y:S05]  /*13a90*/  @!P0 NANOSLEEP.SYNCS 0x989680 ;  /* 0x009896800000895d */ /* 0x008fea0003900000 */
[----:B------:R-:W3:Y:S02]  /*13aa0*/  @!P0 SYNCS.PHASECHK.TRANS64 P0, [R5+URZ+0x33440], R30 ;  /* 0x0334401e050085a7 */ /* 0x000ee4000800007f */
[----:B---3--:R-:W-:Y:S05]  /*13ab0*/  @!P0 BRA `(.L_x_68) ;  /* 0xfffffffc00f08947 */ /* 0x008fea000383ffff */
[----:B------:R-:W-:Y:S05]  /*13ac0*/  BRA `(.L_x_150) ;  /* 0xffffffc800047947 */ /* 0x000fea000383ffff */
.L_x_69:
[----:B------:R-:W-:Y:S01]  /*13ad0*/  BSSY B0, `(.L_x_151) ;  /* 0x0000008000007945 */ /* 0x000fe20003800000 */
[----:B------:R-:W-:Y:S02]  /*13ae0*/  IMAD.MOV.U32 R13, RZ, RZ, R19 ;  /* 0x000000ffff0d7224 */ /* 0x000fe400078e0013 */
[----:B------:R-:W-:Y:S02]  /*13af0*/  IMAD.MOV.U32 R12, RZ, RZ, RZ ;  /* 0x000000ffff0c7224 */ /* 0x000fe400078e00ff */
[----:B------:R-:W-:Y:S02]  /*13b00*/  IMAD.MOV.U32 R11, RZ, RZ, 0x1c1f ;  /* 0x00001c1fff0b7424 */ /* 0x000fe400078e00ff */
[----:B------:R-:W-:-:S07]  /*13b10*/  IMAD.MOV.U32 R15, RZ, RZ, -0x1 ;  /* 0xffffffffff0f7424 */ /* 0x000fce00078e00ff */
[----:B012---:R-:W-:Y:S05]  /*13b20*/  WARPSYNC.COLLECTIVE R15, `(.L_x_152) ;  /* 0x000000000f087348 */ /* 0x007fea0003c00000 */
[----:B------:R3:W4:Y:S02]  /*13b30*/  SHFL.IDX P6, R14, R13, R12, R11 ;  /* 0x0000000c0d0e7389 */ /* 0x00072400000c000b */
[----:B01234-:R-:W-:Y:S01]  /*13b40*/  ENDCOLLECTIVE ;  /* 0x000000000000791b */ /* 0x01ffe20003800000 */
.L_x_152:
[----:B------:R-:W-:Y:S05]  /*13b50*/  BSYNC B0 ;  /* 0x0000000000007941 */ /* 0x000fea0003800000 */
.L_x_151:
[----:B------:R-:W-:Y:S01]  /*13b60*/  IMAD.MOV.U32 R13, RZ, RZ, R18 ;  /* 0x000000ffff0d7224 */ /* 0x000fe200078e0012 */
[----:B------:R-:W-:Y:S01]  /*13b70*/  MOV R11, 0x1c1f ;  /* 0x00001c1f000b7802 */ /* 0x000fe20000000f00 */
[----:B------:R-:W-:Y:S02]  /*13b80*/  IMAD.MOV.U32 R12, RZ, RZ, RZ ;  /* 0x000000ffff0c7224 */ /* 0x000fe400078e00ff */
[----:B------:R-:W-:Y:S02]  /*13b90*/  IMAD.MOV.U32 R15, RZ, RZ, -0x1 ;  /* 0xffffffffff0f7424 */ /* 0x000fe400078e00ff */
[----:B------:R-:W-:Y:S02]  /*13ba0*/  IMAD.MOV.U32 R3, RZ, RZ, R14 ;  /* 0x000000ffff037224 */ /* 0x000fe400078e000e */
[----:B------:R-:W-:-:S07]  /*13bb0*/  IMAD R22, R4, 0x7800, R36 ;  /* 0x0000780004167824 */ /* 0x000fce00078e0224 */
[----:B------:R-:W-:Y:S05]  /*13bc0*/  WARPSYNC.COLLECTIVE R15, `(.L_x_153) ;  /* 0x000000000f087348 */ /* 0x000fea0003c00000 */
[----:B------:R0:W1:Y:S02]  /*13bd0*/  SHFL.IDX P6, R14, R13, R12, R11 ;  /* 0x0000000c0d0e7389 */ /* 0x00006400000c000b */
[----:B01----:R-:W-:Y:S01]  /*13be0*/  ENDCOLLECTIVE ;  /* 0x000000000000791b */ /* 0x003fe20003800000 */
.L_x_153:
[----:B------:R-:W-:Y:S02]  /*13bf0*/  VIADD R22, R22, UR42 ;  /* 0x0000002a16167c36 */ /* 0x000fe40008000000 */
[----:B------:R-:W-:Y:S02]  /*13c00*/  IMAD.MOV.U32 R13, RZ, RZ, R19 ;  /* 0x000000ffff0d7224 */ /* 0x000fe400078e0013 */
[----:B------:R-:W-:Y:S01]  /*13c10*/  IMAD.MOV.U32 R12, RZ, RZ, 0x1 ;  /* 0x00000001ff0c7424 */ /* 0x000fe200078e00ff */
[----:B------:R-:W-:-:S13]  /*13c20*/  IADD3 R2, P0, R35, R14, RZ ;  /* 0x0000000e23027210 */ /* 0x000fda0007f1e0ff */
[----:B------:R-:W-:Y:S05]  /*13c30*/  WARPSYNC.COLLECTIVE R15, `(.L_x_154) ;  /* 0x000000000f087348 */ /* 0x000fea0003c00000 */
[----:B------:R0:W1:Y:S02]  /*13c40*/  SHFL.IDX P6, R14, R13, R12, R11 ;  /* 0x0000000c0d0e7389 */ /* 0x00006400000c000b */
[----:B01----:R-:W-:Y:S01]  /*13c50*/  ENDCOLLECTIVE ;  /* 0x000000000000791b */ /* 0x003fe20003800000 */
.L_x_154:
[----:B------:R-:W-:-:S05]  /*13c60*/  IMAD.X R3, RZ, RZ, R3, P0 ;  /* 0x000000ffff037224 */ /* 0x000fca00000e0603 */
[----:B------:R-:W-:Y:S01]  /*13c70*/  @!PT LDS RZ, [RZ] ;  /* 0x00000000fffff984 */ /* 0x000fe20000000800 */
[----:B------:R-:W-:Y:S01]  /*13c80*/  @!PT LDS RZ, [RZ] ;  /* 0x00000000fffff984 */ /* 0x000fe20000000800 */
[----:B------:R-:W-:Y:S01]  /*13c90*/  @!PT LDS RZ, [RZ] ;  /* 0x00000000fffff984 */ /* 0x000fe20000000800 */
[----:B------:R-:W-:Y:S04]  /*13ca0*/  LDGSTS.E.BYPASS.LTC128B.128 [R22+0x24200], desc[UR54][R2.64], !P4 ;  /* 0x2420000002167fae */ /* 0x000fe8000e101d76 */
[----:B------:R-:W-:Y:S01]  /*13cb0*/  LDGSTS.E.BYPASS.LTC128B.128 [R22+0x26a00], desc[UR54][R2.64+0x40], !P3 ;  /* 0x26a0004002167fae */ /* 0x000fe2000d901d76 */
[----:B------:R-:W-:-:S03]  /*13cc0*/  IMAD.MOV.U32 R13, RZ, RZ, R18 ;  /* 0x000000ffff0d7224 */ /* 0x000fc600078e0012 */
[----:B------:R0:W-:Y:S02]  /*13cd0*/  LDGSTS.E.BYPASS.LTC128B.128 [R22+0x29200], desc[UR54][R2.64+0x80], !P1 ;  /* 0x2920008002167fae */ /* 0x0001e4000c901d76 */
[----:B0-----:R-:W-:-:S07]  /*13ce0*/  IMAD.MOV.U32 R3, RZ, RZ, R14 ;  /* 0x000000ffff037224 */ /* 0x001fce00078e000e */
[----:B------:R-:W-:Y:S05]  /*13cf0*/  WARPSYNC.COLLECTIVE R15, `(.L_x_155) ;  /* 0x000000000f087348 */ /* 0x000fea0003c00000 */
[----:B------:R0:W1:Y:S02]  /*13d00*/  SHFL.IDX P6, R14, R13, R12, R11 ;  /* 0x0000000c0d0e7389 */ /* 0x00006400000c000b */
[----:B01----:R-:W-:Y:S01]  /*13d10*/  ENDCOLLECTIVE ;  /* 0x000000000000791b */ /* 0x003fe20003800000 */
.L_x_155:
[----:B------:R-:W-:Y:S02]  /*13d20*/  IMAD.MOV.U32 R13, RZ, RZ, R19 ;  /* 0x000000ffff0d7224 */ /* 0x000fe400078e0013 */
[----:B------:R-:W-:Y:S01]  /*13d30*/  IMAD.MOV.U32 R12, RZ, RZ, 0x2 ;  /* 0x00000002ff0c7424 */ /* 0x000fe200078e00ff */
[----:B------:R-:W-:-:S13]  /*13d40*/  IADD3 R2, P0, R35, R14, RZ ;  /* 0x0000000e23027210 */ /* 0x000fda0007f1e0ff */
[----:B------:R-:W-:Y:S05]  /*13d50*/  WARPSYNC.COLLECTIVE R15, `(.L_x_156) ;  /* 0x000000000f087348 */ /* 0x000fea0003c00000 */
[----:B------:R0:W1:Y:S02]  /*13d60*/  SHFL.IDX P6, R14, R13, R12, R11 ;  /* 0x0000000c0d0e7389 */ /* 0x00006400000c000b */
[----:B01----:R-:W-:Y:S01]  /*13d70*/  ENDCOLLECTIVE ;  /* 0x000000000000791b */ /* 0x003fe20003800000 */
.L_x_156:
[----:B------:R-:W-:-:S05]  /*13d80*/  IADD3.X R3, RZ, R3, RZ, P0, !PT ;  /* 0x00000003ff037210 */ /* 0x000fca00007fe4ff */
        /* <DEDUP_REMOVED lines=11> */
.L_x_157:
[----:B------:R-:W-:Y:S02]  /*13e40*/  IMAD.MOV.U32 R13, RZ, RZ, R19 ;  /* 0x000000ffff0d7224 */ /* 0x000fe400078e0013 */
[----:B------:R-:W-:Y:S01]  /*13e50*/  IMAD.MOV.U32 R12, RZ, RZ, 0x3 ;  /* 0x00000003ff0c7424 */ /* 0x000fe200078e00ff */
[----:B------:R-:W-:-:S13]  /*13e60*/  IADD3 R2, P0, R35, R14, RZ ;  /* 0x0000000e23027210 */ /* 0x000fda0007f1e0ff */
[----:B------:R-:W-:Y:S05]  /*13e70*/  WARPSYNC.COLLECTIVE R15, `(.L_x_158) ;  /* 0x000000000f087348 */ /* 0x000fea0003c00000 */
[----:B------:R0:W1:Y:S02]  /*13e80*/  SHFL.IDX P6, R14, R13, R12, R11 ;  /* 0x0000000c0d0e7389 */ /* 0x00006400000c000b */
[----:B01----:R-:W-:Y:S01]  /*13e90*/  ENDCOLLECTIVE ;  /* 0x000000000000791b */ /* 0x003fe20003800000 */
.L_x_158:
[----:B------:R-:W-:-:S05]  /*13ea0*/  IMAD.X R3, RZ, RZ, R3, P0 ;  /* 0x000000ffff037224 */ /* 0x000fca00000e0603 */
[----:B------:R-:W-:Y:S01]  /*13eb0*/  @!PT LDS RZ, [RZ] ;  /* 0x00000000fffff984 */ /* 0x000fe20000000800 */
[----:B------:R-:W-:Y:S01]  /*13ec0*/  @!PT LDS RZ, [RZ] ;  /* 0x00000000fffff984 */ /* 0x000fe20000000800 */
[----:B------:R-:W-:Y:S01]  /*13ed0*/  @!PT LDS RZ, [RZ] ;  /* 0x00000000fffff984 */ /* 0x000fe20000000800 */
[----:B------:R0:W-:Y:S04]  /*13ee0*/  LDGSTS.E.BYPASS.LTC128B.128 [R22+0x25200], desc[UR54][R2.64], !P4 ;  /* 0x2520000002167fae */ /* 0x0001e8000e101d76 */
[----:B------:R0:W-:Y:S01]  /*13ef0*/  LDGSTS.E.BYPASS.LTC128B.128 [R22+0x27a00], desc[UR54][R2.64+0x40], !P3 ;  /* 0x27a0004002167fae */ /* 0x0001e2000d901d76 */
[----:B------:R-:W-:-:S03]  /*13f00*/  IMAD.MOV.U32 R13, RZ, RZ, R18 ;  /* 0x000000ffff0d7224 */ /* 0x000fc600078e0012 */
[----:B------:R0:W-:Y:S01]  /*13f10*/  LDGSTS.E.BYPASS.LTC128B.128 [R22+0x2a200], desc[UR54][R2.64+0x80], !P1 ;  /* 0x2a20008002167fae */ /* 0x0001e2000c901d76 */
[----:B------:R-:W-:-:S07]  /*13f20*/  MOV R19, R14 ;  /* 0x0000000e00137202 */ /* 0x000fce0000000f00 */
[----:B0-----:R-:W-:Y:S05]  /*13f30*/  WARPSYNC.COLLECTIVE R15, `(.L_x_159) ;  /* 0x000000000f087348 */ /* 0x001fea0003c00000 */
[----:B------:R1:W2:Y:S02]  /*13f40*/  SHFL.IDX P6, R14, R13, R12, R11 ;  /* 0x0000000c0d0e7389 */ /* 0x0002a400000c000b */
[----:B012---:R-:W-:Y:S01]  /*13f50*/  ENDCOLLECTIVE ;  /* 0x000000000000791b */ /* 0x007fe20003800000 */
.L_x_159:
[----:B------:R-:W-:Y:S02]  /*13f60*/  IMAD.MOV.U32 R13, RZ, RZ, R23 ;  /* 0x000000ffff0d7224 */ /* 0x000fe400078e0017 */
[----:B------:R-:W-:Y:S01]  /*13f70*/  IMAD.MOV.U32 R12, RZ, RZ, RZ ;  /* 0x000000ffff0c7224 */ /* 0x000fe200078e00ff */
[----:B------:R-:W-:-:S13]  /*13f80*/  IADD3 R2, P0, R35, R14, RZ ;  /* 0x0000000e23027210 */ /* 0x000fda0007f1e0ff */
[----:B------:R-:W-:Y:S05]  /*13f90*/  WARPSYNC.COLLECTIVE R15, `(.L_x_160) ;  /* 0x000000000f087348 */ /* 0x000fea0003c00000 */
[----:B------:R0:W1:Y:S02]  /*13fa0*/  SHFL.IDX P6, R14, R13, R12, R11 ;  /* 0x0000000c0d0e7389 */ /* 0x00006400000c000b */
[----:B01----:R-:W-:Y:S01]  /*13fb0*/  ENDCOLLECTIVE ;  /* 0x000000000000791b */ /* 0x003fe20003800000 */
.L_x_160:
        /* <DEDUP_REMOVED lines=8> */
[----:B------:R-:W-:-:S07]  /*14040*/  IMAD.MOV.U32 R23, RZ, RZ, R14 ;  /* 0x000000ffff177224 */ /* 0x000fce00078e000e */
[----:B0-----:R-:W-:Y:S05]  /*14050*/  WARPSYNC.COLLECTIVE R15, `(.L_x_161) ;  /* 0x000000000f087348 */ /* 0x001fea0003c00000 */
[----:B------:R1:W2:Y:S02]  /*14060*/  SHFL.IDX P6, R14, R13, R12, R11 ;  /* 0x0000000c0d0e7389 */ /* 0x0002a400000c000b */
[----:B012---:R-:W-:Y:S01]  /*14070*/  ENDCOLLECTIVE ;  /* 0x000000000000791b */ /* 0x007fe20003800000 */
.L_x_161:
[----:B------:R-:W-:Y:S05]  /*14080*/  BRA `(.L_x_162) ;  /* 0xffffffc400a87947 */ /* 0x000fea000383ffff */
.L_x_72:
[----:B0-----:R0:W1:Y:S02]  /*14090*/  SYNCS.PHASECHK.TRANS64.TRYWAIT P1, [R5+URZ+0x33470], R2 ;  /* 0x03347002050075a7 */ /* 0x001064000802017f */
[----:B-1----:R-:W-:Y:S05]  /*140a0*/  @!P1 NANOSLEEP.SYNCS 0x989680 ;  /* 0x009896800000995d */ /* 0x002fea0003900000 */
[----:B------:R-:W1:Y:S02]  /*140b0*/  @!P1 SYNCS.PHASECHK.TRANS64 P1, [R5+URZ+0x33470], R2 ;  /* 0x03347002050095a7 */ /* 0x000e64000802007f */
[----:B-1----:R-:W-:Y:S05]  /*140c0*/  @!P1 BRA `(.L_x_72) ;  /* 0xfffffffc00f09947 */ /* 0x002fea000383ffff */
[----:B------:R-:W-:Y:S05]  /*140d0*/  BRA `(.L_x_163) ;  /* 0xffffffc800087947 */ /* 0x000fea000383ffff */
.L_x_74:
[----:B0-----:R0:W1:Y:S02]  /*140e0*/  SYNCS.PHASECHK.TRANS64.TRYWAIT P1, [R5+URZ+0x33460], R6 ;  /* 0x03346006050075a7 */ /* 0x001064000802017f */
[----:B-1----:R-:W-:Y:S05]  /*140f0*/  @!P1 NANOSLEEP.SYNCS 0x989680 ;  /* 0x009896800000995d */ /* 0x002fea0003900000 */
[----:B------:R-:W1:Y:S02]  /*14100*/  @!P1 SYNCS.PHASECHK.TRANS64 P1, [R5+URZ+0x33460], R6 ;  /* 0x03346006050095a7 */ /* 0x000e64000802007f */
[----:B-1----:R-:W-:Y:S05]  /*14110*/  @!P1 BRA `(.L_x_74) ;  /* 0xfffffffc00f09947 */ /* 0x002fea000383ffff */
[----:B------:R-:W-:Y:S05]  /*14120*/  BRA `(.L_x_164) ;  /* 0xffffffc800207947 */ /* 0x000fea000383ffff */
.L_x_81:
[----:B-1----:R1:W3:Y:S02]  /*14130*/  SYNCS.PHASECHK.TRANS64.TRYWAIT P0, [R0+URZ+0x33470], R3 ;  /* 0x03347003000075a7 */ /* 0x0022e4000800017f */
[----:B---3--:R-:W-:Y:S05]  /*14140*/  @!P0 NANOSLEEP.SYNCS 0x989680 ;  /* 0x009896800000895d */ /* 0x008fea0003900000 */
[----:B------:R-:W3:Y:S02]  /*14150*/  @!P0 SYNCS.PHASECHK.TRANS64 P0, [R0+URZ+0x33470], R3 ;  /* 0x03347003000085a7 */ /* 0x000ee4000800007f */
[----:B---3--:R-:W-:Y:S05]  /*14160*/  @!P0 BRA `(.L_x_81) ;  /* 0xfffffffc00f08947 */ /* 0x008fea000383ffff */
[----:B------:R-:W-:Y:S05]  /*14170*/  BRA `(.L_x_165) ;  /* 0xffffffd000147947 */ /* 0x000fea000383ffff */
.L_x_83:
[----:B0-----:R0:W1:Y:S02]  /*14180*/  SYNCS.PHASECHK.TRANS64.TRYWAIT P0, [R0+URZ+0x33460], R5 ;  /* 0x03346005000075a7 */ /* 0x001064000800017f */
[----:B-1----:R-:W-:Y:S05]  /*14190*/  @!P0 NANOSLEEP.SYNCS 0x989680 ;  /* 0x009896800000895d */ /* 0x002fea0003900000 */
[----:B------:R-:W1:Y:S02]  /*141a0*/  @!P0 SYNCS.PHASECHK.TRANS64 P0, [R0+URZ+0x33460], R5 ;  /* 0x03346005000085a7 */ /* 0x000e64000800007f */
[----:B-1----:R-:W-:Y:S05]  /*141b0*/  @!P0 BRA `(.L_x_83) ;  /* 0xfffffffc00f08947 */ /* 0x002fea000383ffff */
[----:B------:R-:W-:Y:S05]  /*141c0*/  BRA `(.L_x_166) ;  /* 0xffffffd000307947 */ /* 0x000fea000383ffff */
.L_x_86:
[----:B0-----:R0:W1:Y:S02]  /*141d0*/  SYNCS.PHASECHK.TRANS64.TRYWAIT P0, [R5+URZ+0x33420], R2 ;  /* 0x03342002050075a7 */ /* 0x001064000800017f */
[----:B-1----:R-:W-:Y:S05]  /*141e0*/  @!P0 NANOSLEEP.SYNCS 0x989680 ;  /* 0x009896800000895d */ /* 0x002fea0003900000 */
[----:B------:R-:W1:Y:S02]  /*141f0*/  @!P0 SYNCS.PHASECHK.TRANS64 P0, [R5+URZ+0x33420], R2 ;  /* 0x03342002050085a7 */ /* 0x000e64000800007f */
[----:B-1----:R-:W-:Y:S05]  /*14200*/  @!P0 BRA `(.L_x_86) ;  /* 0xfffffffc00f08947 */ /* 0x002fea000383ffff */
[----:B------:R-:W-:Y:S05]  /*14210*/  BRA `(.L_x_167) ;  /* 0xffffffd800107947 */ /* 0x000fea000383ffff */
.L_x_88:
[----:B0-----:R0:W1:Y:S02]  /*14220*/  SYNCS.PHASECHK.TRANS64.TRYWAIT P1, [R4+URZ+0x33440], R3 ;  /* 0x03344003040075a7 */ /* 0x001064000802017f */
[----:B-1----:R-:W-:Y:S05]  /*14230*/  @!P1 NANOSLEEP.SYNCS 0x989680 ;  /* 0x009896800000995d */ /* 0x002fea0003900000 */
[----:B------:R-:W1:Y:S02]  /*14240*/  @!P1 SYNCS.PHASECHK.TRANS64 P1, [R4+URZ+0x33440], R3 ;  /* 0x03344003040095a7 */ /* 0x000e64000802007f */
[----:B-1----:R-:W-:Y:S05]  /*14250*/  @!P1 BRA `(.L_x_88) ;  /* 0xfffffffc00f09947 */ /* 0x002fea000383ffff */
[----:B------:R-:W-:Y:S05]  /*14260*/  BRA `(.L_x_168) ;  /* 0xffffffd8004c7947 */ /* 0x000fea000383ffff */
.L_x_90:
[----:B-1----:R1:W2:Y:S02]  /*14270*/  SYNCS.PHASECHK.TRANS64.TRYWAIT P1, [R5+URZ+0x33440], R0 ;  /* 0x03344000050075a7 */ /* 0x0022a4000802017f */
[----:B--2---:R-:W-:Y:S05]  /*14280*/  @!P1 NANOSLEEP.SYNCS 0x989680 ;  /* 0x009896800000995d */ /* 0x004fea0003900000 */
[----:B------:R-:W2:Y:S02]  /*14290*/  @!P1 SYNCS.PHASECHK.TRANS64 P1, [R5+URZ+0x33440], R0 ;  /* 0x03344000050095a7 */ /* 0x000ea4000802007f */
[----:B--2---:R-:W-:Y:S05]  /*142a0*/  @!P1 BRA `(.L_x_90) ;  /* 0xfffffffc00f09947 */ /* 0x004fea000383ffff */
[----:B------:R-:W-:Y:S05]  /*142b0*/  BRA `(.L_x_169) ;  /* 0xffffffd800587947 */ /* 0x000fea000383ffff */
.L_x_92:
[----:B--2---:R2:W3:Y:S02]  /*142c0*/  SYNCS.PHASECHK.TRANS64.TRYWAIT P1, [R4+URZ+0x33460], R3 ;  /* 0x03346003040075a7 */ /* 0x0044e4000802017f */
[----:B---3--:R-:W-:Y:S05]  /*142d0*/  @!P1 NANOSLEEP.SYNCS 0x989680 ;  /* 0x009896800000995d */ /* 0x008fea0003900000 */
[----:B------:R-:W3:Y:S02]  /*142e0*/  @!P1 SYNCS.PHASECHK.TRANS64 P1, [R4+URZ+0x33460], R3 ;  /* 0x03346003040095a7 */ /* 0x000ee4000802007f */
[----:B---3--:R-:W-:Y:S05]  /*142f0*/  @!P1 BRA `(.L_x_92) ;  /* 0xfffffffc00f09947 */ /* 0x008fea000383ffff */
[----:B------:R-:W-:Y:S05]  /*14300*/  BRA `(.L_x_170) ;  /* 0xffffffd800547947 */ /* 0x000fea000383ffff */
.L_x_94:
[----:B---3--:R3:W4:Y:S02]  /*14310*/  SYNCS.PHASECHK.TRANS64.TRYWAIT P1, [R5+URZ+0x33460], R0 ;  /* 0x03346000050075a7 */ /* 0x008724000802017f */
[----:B----4-:R-:W-:Y:S05]  /*14320*/  @!P1 NANOSLEEP.SYNCS 0x989680 ;  /* 0x009896800000995d */ /* 0x010fea0003900000 */
[----:B------:R-:W4:Y:S02]  /*14330*/  @!P1 SYNCS.PHASECHK.TRANS64 P1, [R5+URZ+0x33460], R0 ;  /* 0x03346000050095a7 */ /* 0x000f24000802007f */
[----:B----4-:R-:W-:Y:S05]  /*14340*/  @!P1 BRA `(.L_x_94) ;  /* 0xfffffffc00f09947 */ /* 0x010fea000383ffff */
[----:B------:R-:W-:Y:S05]  /*14350*/  BRA `(.L_x_171) ;  /* 0xffffffd800507947 */ /* 0x000fea000383ffff */
.L_x_96:
[----:B----4-:R4:W0:Y:S02]  /*14360*/  SYNCS.PHASECHK.TRANS64.TRYWAIT P1, [R4+URZ+0x33480], R3 ;  /* 0x03348003040075a7 */ /* 0x010824000802017f */
[----:B0-----:R-:W-:Y:S05]  /*14370*/  @!P1 NANOSLEEP.SYNCS 0x989680 ;  /* 0x009896800000995d */ /* 0x001fea0003900000 */
[----:B------:R-:W0:Y:S02]  /*14380*/  @!P1 SYNCS.PHASECHK.TRANS64 P1, [R4+URZ+0x33480], R3 ;  /* 0x03348003040095a7 */ /* 0x000e24000802007f */
[----:B0-----:R-:W-:Y:S05]  /*14390*/  @!P1 BRA `(.L_x_96) ;  /* 0xfffffffc00f09947 */ /* 0x001fea000383ffff */
[----:B------:R-:W-:Y:S05]  /*143a0*/  BRA `(.L_x_172) ;  /* 0xffffffd8004c7947 */ /* 0x000fea000383ffff */
.L_x_173:
[----:B------:R-:W-:-:S00]  /*143b0*/  BRA `(.L_x_173) ;  /* 0xfffffffc00fc7947 */ /* 0x000fc0000383ffff */
[----:B------:R-:W-:-:S00]  /*143c0*/  NOP ;  /* 0x0000000000007918 */ /* 0x000fc00000000000 */
        /* <DEDUP_REMOVED lines=11> */
.L_x_3418:


//--------------------- .text._ZN7cutlass13device_kernelIN5flash11enable_sm90INS1_16FlashAttnFwdSm90INS1_25CollectiveMainloopFwdSm90ILi2EN4cute5tupleIJNS5_1CILi1EEES8_S8_EEENS6_IJNS7_ILi128EEENS7_ILi160EEENS7_ILi192EEEEEELi192ENS_12float_e4m3_tEfNS_4arch4Sm90ELb0ELb0ELb1ELb1ELb1ELb0ELb0ELb1ELb1ELb1ELb1ELb0EEENS1_21CollectiveEpilogueFwdINS6_IJSA_SC_SB_EEES9_NS_10bfloat16_tESG_Li256ELb1ELb1ELb1ELb1EEENS1_36VarlenDynamicPersistentTileSchedulerILi128ELi160ELi256ELi128ELb1ELb1ELb1ELb0ELb1ELb1EEEEEEEEEvNT_6ParamsE --------------------------
	.section	.text._ZN7cutlass13device_kernelIN5flash11enable_sm90INS1_16FlashAttnFwdSm90INS1_25CollectiveMainloopFwdSm90ILi2EN4cute5tupleIJNS5_1CILi1EEES8_S8_EEENS6_IJNS7_ILi128EEENS7_ILi160EEENS7_ILi192EEEEEELi192ENS_12float_e4m3_tEfNS_4arch4Sm90ELb0ELb0ELb1ELb1ELb1ELb0ELb0ELb1ELb1ELb1ELb1ELb0EEENS1_21CollectiveEpilogueFwdINS6_IJSA_SC_SB_EEES9_NS_10bfloat16_tESG_Li256ELb1ELb1ELb1ELb1EEENS1_36VarlenDynamicPersistentTileSchedulerILi128ELi160ELi256ELi128ELb1ELb1ELb1ELb0ELb1ELb1EEEEEEEEEvNT_6ParamsE,"ax",@progbits
	.align	128
.text._ZN7cutlass13device_kernelIN5flash11enable_sm90INS1_16FlashAttnFwdSm90INS1_25CollectiveMainloopFwdSm90ILi2EN4cute5tupleIJNS5_1CILi1EEES8_S8_EEENS6_IJNS7_ILi128EEENS7_ILi160EEENS7_ILi192EEEEEELi192ENS_12float_e4m3_tEfNS_4arch4Sm90ELb0ELb0ELb1ELb1ELb1ELb0ELb0ELb1ELb1ELb1ELb1ELb0EEENS1_21CollectiveEpilogueFwdINS6_IJSA_SC_SB_EEES9_NS_10bfloat16_tESG_Li256ELb1ELb1ELb1ELb1EEENS1_36VarlenDynamicPersistentTileSchedulerILi128ELi160ELi256ELi128ELb1ELb1ELb1ELb0ELb1ELb1EEEEEEEEEvNT_6ParamsE:
        .type           _ZN7cutlass13device_kernelIN5flash11enable_sm90INS1_16FlashAttnFwdSm90INS1_25CollectiveMainloopFwdSm90ILi2EN4cute5tupleIJNS5_1CILi1EEES8_S8_EEENS6_IJNS7_ILi128EEENS7_ILi160EEENS7_ILi192EEEEEELi192ENS_12float_e4m3_tEfNS_4arch4Sm90ELb0ELb0ELb1ELb1ELb1ELb0ELb0ELb1ELb1ELb1ELb1ELb0EEENS1_21CollectiveEpilogueFwdINS6_IJSA_SC_SB_EEES9_NS_10bfloat16_tESG_Li256ELb1ELb1ELb1ELb1EEENS1_36VarlenDynamicPersistentTileSchedulerILi128ELi160ELi256ELi128ELb1ELb1ELb1ELb0ELb1ELb1EEEEEEEEEvNT_6ParamsE,@function
        .size           _ZN7cutlass13device_kernelIN5flash11enable_sm90INS1_16FlashAttnFwdSm90INS1_25CollectiveMainloopFwdSm90ILi2EN4cute5tupleIJNS5_1CILi1EEES8_S8_EEENS6_IJNS7_ILi128EEENS7_ILi160EEENS7_ILi192EEEEEELi192ENS_12float_e4m3_tEfNS_4arch4Sm90ELb0ELb0ELb1ELb1ELb1ELb0ELb0ELb1ELb1ELb1ELb1ELb0EEENS1_21CollectiveEpilogueFwdINS6_IJSA_SC_SB_EEES9_NS_10bfloat16_tESG_Li256ELb1ELb1ELb1ELb1EEENS1_36VarlenDynamicPersistentTileSchedulerILi128ELi160ELi256ELi128ELb1ELb1ELb1ELb0ELb1ELb1EEEEEEEEEvNT_6ParamsE,(.L_x_3419 - _ZN7cutlass13device_kernelIN5flash11enable_sm90INS1_16FlashAttnFwdSm90INS1_25CollectiveMainloopFwdSm90ILi2EN4cute5tupleIJNS5_1CILi1EEES8_S8_EEENS6_IJNS7_ILi128EEENS7_ILi160EEENS7_ILi192EEEEEELi192ENS_12float_e4m3_tEfNS_4arch4Sm90ELb0ELb0ELb1ELb1ELb1ELb0ELb0ELb1ELb1ELb1ELb1ELb0EEENS1_21CollectiveEpilogueFwdINS6_IJSA_SC_SB_EEES9_NS_10bfloat16_tESG_Li256ELb1ELb1ELb1ELb1EEENS1_36VarlenDynamicPersistentTileSchedulerILi128ELi160ELi256ELi128ELb1ELb1ELb1ELb0ELb1ELb1EEEEEEEEEvNT_6ParamsE)
        .other          _ZN7cutlass13device_kernelIN5flash11enable_sm90INS1_16FlashAttnFwdSm90INS1_25CollectiveMainloopFwdSm90ILi2EN4cute5tupleIJNS5_1CILi1EEES8_S8_EEENS6_IJNS7_ILi128EEENS7_ILi160EEENS7_ILi192EEEEEELi192ENS_12float_e4m3_tEfNS_4arch4Sm90ELb0ELb0ELb1ELb1ELb1ELb0ELb0ELb1ELb1ELb1ELb1ELb0EEENS1_21CollectiveEpilogueFwdINS6_IJSA_SC_SB_EEES9_NS_10bfloat16_tESG_Li256ELb1ELb1ELb1ELb1EEENS1_36VarlenDynamicPersistentTileSchedulerILi128ELi160ELi256ELi128ELb1ELb1ELb1ELb0ELb1ELb1EEEEEEEEEvNT_6ParamsE,@"STO_CUDA_ENTRY STV_DEFAULT"
_ZN7cutlass13device_kernelIN5flash11enable_sm90INS1_16FlashAttnFwdSm90INS1_25CollectiveMainloopFwdSm90ILi2EN4cute5tupleIJNS5_1CILi1EEES8_S8_EEENS6_IJNS7_ILi128EEENS7_ILi160EEENS7_ILi192EEEEEELi192ENS_12float_e4m3_tEfNS_4arch4Sm90ELb0ELb0ELb1ELb1ELb1ELb0ELb0ELb1ELb1ELb1ELb1ELb0EEENS1_21CollectiveEpilogueFwdINS6_IJSA_SC_SB_EEES9_NS_10bfloat16_tESG_Li256ELb1ELb1ELb1ELb1EEENS1_36VarlenDynamicPersistentTileSchedulerILi128ELi160ELi256ELi128ELb1ELb1ELb1ELb0ELb1ELb1EEEEEEEEEvNT_6ParamsE:
        /* <DEDUP_REMOVED lines=45> */
.L_x_174:
        /* <DEDUP_REMOVED lines=22> */
.L_x_175:
        /* <DEDUP_REMOVED lines=18> */
.L_x_176:
        /* <DEDUP_REMOVED lines=22> */
.L_x_177:
[----:B------:R-:W5:Y:S01]  /*06b0*/  SHFL.IDX PT, R3, R0, RZ, 0x1f ;  /* 0x00001fff00037589 */ /* 0x000f6200000e0000 */
[----:B------:R-:W-:Y:S01]  /*06c0*/  R2UR UR9, R4 ;  /* 0x00000000040972ca */ /* 0x000fe200000e0000 */
[----:B------:R-:W-:Y:S01]  /*06d0*/  NOP ;  /* 0x0000000000007918 */ /* 0x000fe20000000000 */
[----:B------:R-:W0:Y:S01]  /*06e0*/  S2R R2, SR_CgaCtaId ;  /* 0x0000000000027919 */ /* 0x000e220000008800 */
[----:B-----5:R-:W-:-:S13]  /*06f0*/  ISETP.NE.AND P0, PT, R3, RZ, PT ;  /* 0x000000ff0300720c */ /* 0x020fda0003f05270 */
[----:B0-----:R-:W-:Y:S05]  /*0700*/  @P0 BRA `(.L_x_178) ;  /* 0x0000000000480947 */ /* 0x001fea0003800000 */
[----:B-1----:R-:W0:Y:S01]  /*0710*/  S2UR UR5, SR_CgaCtaId ;  /* 0x00000000000579c3 */ /* 0x002e220000008800 */
[----:B------:R-:W-:Y:S01]  /*0720*/  UMOV UR4, 0x400 ;  /* 0x0000040000047882 */ /* 0x000fe20000000000 */
[----:B------:R-:W-:Y:S01]  /*0730*/  UMOV UR6, 0x1 ;  /* 0x0000000100067882 */ /* 0x000fe20000000000 */
[----:B------:R-:W-:Y:S01]  /*0740*/  UMOV UR7, 0x2 ;  /* 0x0000000200077882 */ /* 0x000fe20000000000 */
[----:B------:R-:W-:Y:S01]  /*0750*/  ELECT P0, URZ, PT ;  /* 0x00000000003f782f */ /* 0x000fe20003800000 */
[----:B0-----:R-:W-:Y:S02]  /*0760*/  ULEA UR8, UR5, UR4, 0x18 ;  /* 0x0000000405087291 */ /* 0x001fe4000f8ec03f */
[----:B------:R-:W-:-:S04]  /*0770*/  UIADD3 UR4, -UR6, 0x100000, URZ ;  /* 0x0010000006047890 */ /* 0x000fc8000fffe13f */
[----:B------:R-:W-:Y:S02]  /*0780*/  USHF.L.U32 UR5, UR4, 0xb, URZ ;  /* 0x0000000b04057899 */ /* 0x000fe4000800063f */
[----:B------:R-:W-:Y:S02]  /*0790*/  USHF.L.U32 UR4, UR4, 0x1, URZ ;  /* 0x0000000104047899 */ /* 0x000fe4000800063f */
[----:B------:R-:W-:-:S04]  /*07a0*/  UIADD3 UR6, -UR7, 0x100000, URZ ;  /* 0x0010000007067890 */ /* 0x000fc8000fffe13f */
[----:B------:R-:W-:Y:S02]  /*07b0*/  USHF.L.U32 UR7, UR6, 0xb, URZ ;  /* 0x0000000b06077899 */ /* 0x000fe4000800063f */
[----:B------:R-:W-:Y:S01]  /*07c0*/  USHF.L.U32 UR6, UR6, 0x1, URZ ;  /* 0x0000000106067899 */ /* 0x000fe2000800063f */
[----:B------:R-:W0:Y:S03]  /*07d0*/  FENCE.VIEW.ASYNC.S ;  /* 0x00000000000073c6 */ /* 0x000e260000000000 */
[----:B0-----:R0:W1:Y:S08]  /*07e0*/  SYNCS.EXCH.64 URZ, [UR8+0x334b0], UR4 ;  /* 0x0334b004083f75b2 */ /* 0x0010700008000100 */
[----:B------:R0:W0:Y:S01]  /*07f0*/  SYNCS.EXCH.64 URZ, [UR8+0x334c0], UR6 ;  /* 0x0334c006083f75b2 */ /* 0x0000220008000100 */
[----:B------:R0:W0:Y:S01]  /*0800*/  SYNCS.EXCH.64 URZ, [UR8+0x334b8], UR4 ;  /* 0x0334b804083f75b2 */ /* 0x0000220008000100 */
[----:B------:R0:W0:Y:S01]  /*0810*/  SYNCS.EXCH.64 URZ, [UR8+0x334c8], UR6 ;  /* 0x0334c806083f75b2 */ /* 0x0000220008000100 */
[----:B------:R-:W-:Y:S01]  /*0820*/  NOP ;  /* 0x0000000000007918 */ /* 0x000fe20000000000 */
.L_x_178:
[----:B------:R-:W-:Y:S01]  /*0830*/  UISETP.NE.AND UP0, UPT, UR9, URZ, UPT ;  /* 0x0000003f0900728c */ /* 0x000fe2000bf05270 */
[----:B------:R-:W-:Y:S01]  /*0840*/  NOP ;  /* 0x0000000000007918 */ /* 0x000fe20000000000 */
[----:B------:R-:W-:Y:S01]  /*0850*/  UMOV UR42, 0x1 ;  /* 0x00000001002a7882 */ /* 0x000fe20000000000 */
[----:B------:R-:W-:Y:S01]  /*0860*/  ULDC.64 UR50, c[0x0][0x208] ;  /* 0x0000820000327ab9 */ /* 0x000fe20000000a00 */
[----:B------:R-:W-:Y:S01]  /*0870*/  USEL UR42, UR42, 0x2, !UP0 ;  /* 0x000000022a2a7887 */ /* 0x000fe2000c000000 */
[----:B01234-:R-:W-:Y:S01]  /*0880*/  BAR.SYNC.DEFER_BLOCKING 0x0 ;  /* 0x0000000000007b1d */ /* 0x01ffe20000010000 */
[----:B------:R-:W-:-:S13]  /*0890*/  PLOP3.LUT P0, PT, PT, PT, UP0, 0x80, 0x0 ;  /* 0x000000000000781c */ /* 0x000fda0003f0f008 */
[----:B------:R-:W-:Y:S05]  /*08a0*/  @!P0 BRA `(.L_x_179) ;  /* 0x000000ec00388947 */ /* 0x000fea0003800000 */
.L_x_180:
[----:B------:R-:W-:-:S08]  /*08b0*/  NOP ;  /* 0x0000000000007918 */ /* 0x000fd00000000000 */
[----:B------:R-:W0:Y:S02]  /*08c0*/  USETMAXREG.TRY_ALLOC.CTAPOOL UP0, 0xe8 ;  /* 0x000000e8000079c8 */ /* 0x000e240008000600 */
[----:B0-----:R-:W-:-:S13]  /*08d0*/  PLOP3.LUT P0, PT, PT, PT, UP0, 0x80, 0x0 ;  /* 0x000000000000781c */ /* 0x001fda0003f0f008 */
[----:B------:R-:W-:Y:S05]  /*08e0*/  @!P0 BRA `(.L_x_180) ;  /* 0xfffffffc00f08947 */ /* 0x000fea000383ffff */
[----:B------:R-:W0:Y:S01]  /*08f0*/  S2R R2, SR_TID.X ;  /* 0x0000000000027919 */ /* 0x000e220000002100 */
[----:B------:R-:W1:Y:S01]  /*0900*/  S2UR UR5, SR_CgaCtaId ;  /* 0x00000000000579c3 */ /* 0x000e620000008800 */
[----:B------:R-:W-:-:S07]  /*0910*/  UMOV UR4, 0x400 ;  /* 0x0000040000047882 */ /* 0x000fce0000000000 */
[----:B------:R-:W-:Y:S06]  /*0920*/  BAR.ARV 0x8, 0x180 ;  /* 0x0206000000007b1d */ /* 0x000fec0000002000 */
[----:B-1----:R-:W-:Y:S01]  /*0930*/  ULEA UR4, UR5, UR4, 0x18 ;  /* 0x0000000405047291 */ /* 0x002fe2000f8ec03f */
[----:B0-----:R-:W-:-:S04]  /*0940*/  LOP3.LUT R0, R2, 0xffffff80, RZ, 0xc0, !PT ;  /* 0xffffff8002007812 */ /* 0x001fc800078ec0ff */
[----:B------:R-:W-:-:S13]  /*0950*/  ISETP.NE.AND P0, PT, R0, 0x80, PT ;  /* 0x000000800000780c */ /* 0x000fda0003f05270 */
[----:B------:R-:W-:Y:S08]  /*0960*/  @!P0 BAR.ARV 0x9, 0x100 ;  /* 0x0244000000008b1d */ /* 0x000ff00000002000 */
[----:B------:R-:W-:Y:S06]  /*0970*/  BAR.SYNC.DEFER_BLOCKING 0x5, 0x180 ;  /* 0x0146000000007b1d */ /* 0x000fec0000010000 */
[----:B------:R-:W0:Y:S01]  /*0980*/  LDS.128 R4, [UR4+0x334d0] ;  /* 0x0334d004ff047984 */ /* 0x000e220008000c00 */
[----:B------:R-:W-:Y:S01]  /*0990*/  ULDC UR4, c[0x0][0xc3c] ;  /* 0x00030f0000047ab9 */ /* 0x000fe20000000800 */
[----:B------:R-:W-:Y:S06]  /*09a0*/  BAR.ARV 0x4, 0x180 ;  /* 0x0106000000007b1d */ /* 0x000fec0000002000 */
[----:B0-----:R-:W-:-:S13]  /*09b0*/  ISETP.GE.AND P0, PT, R7, UR4, PT ;  /* 0x0000000407007c0c */ /* 0x001fda000bf06270 */
[----:B------:R-:W-:Y:S05]  /*09c0*/  @P0 EXIT ;  /* 0x000000000000094d */ /* 0x000fea0003800000 */
[----:B------:R-:W-:Y:S01]  /*09d0*/  VIADD R12, R2, 0xffffff80 ;  /* 0xffffff80020c7836 */ /* 0x000fe20000000000 */
[----:B------:R-:W-:Y:S01]  /*09e0*/  R2UR UR7, R7 ;  /* 0x00000000070772ca */ /* 0x000fe200000e0000 */
[----:B------:R-:W-:Y:S01]  /*09f0*/  ULOP3.LUT UR48, UR42, 0x1, URZ, 0xfc, !UPT ;  /* 0x000000012a307892 */ /* 0x000fe2000f8efc3f */
[----:B------:R-:W-:Y:S01]  /*0a00*/  R2UR UR5, R6 ;  /* 0x00000000060572ca */ /* 0x000fe200000e0000 */
[----:B------:R-:W-:Y:S01]  /*0a10*/  UMOV UR47, URZ ;  /* 0x0000003f002f7c82 */ /* 0x000fe20008000000 */
[----:B------:R-:W-:Y:S01]  /*0a20*/  SHF.R.S32.HI R0, RZ, 0x1f, R12 ;  /* 0x0000001fff007819 */ /* 0x000fe2000001140c */
[----:B------:R-:W-:Y:S01]  /*0a30*/  UMOV UR46, URZ ;  /* 0x0000003f002e7c82 */ /* 0x000fe20008000000 */
[----:B------:R-:W-:Y:S01]  /*0a40*/  R2UR UR6, R5 ;  /* 0x00000000050672ca */ /* 0x000fe200000e0000 */
[----:B------:R-:W-:Y:S01]  /*0a50*/  UMOV UR45, URZ ;  /* 0x0000003f002d7c82 */ /* 0x000fe20008000000 */
[CC--:B------:R-:W-:Y:S02]  /*0a60*/  LEA.HI R2, R0.reuse, R12.reuse, RZ, 0x7 ;  /* 0x0000000c00027211 */ /* 0x0c0fe400078f38ff */
[----:B------:R-:W-:-:S02]  /*0a70*/  LEA.HI R3, R0, R12, RZ, 0x4 ;  /* 0x0000000c00037211 */ /* 0x000fc400078f20ff */
[----:B------:R-:W-:Y:S02]  /*0a80*/  LOP3.LUT R227, R2, 0xffffff80, RZ, 0xc0, !PT ;  /* 0xffffff8002e37812 */ /* 0x000fe400078ec0ff */
[----:B------:R-:W-:Y:S02]  /*0a90*/  LEA.HI R4, R0, R12, RZ, 0x5 ;  /* 0x0000000c00047211 */ /* 0x000fe400078f28ff */
[----:B------:R-:W-:Y:S01]  /*0aa0*/  SHF.R.S32.HI R6, RZ, 0x4, R3 ;  /* 0x00000004ff067819 */ /* 0x000fe20000011403 */
[----:B------:R-:W-:Y:S01]  /*0ab0*/  IMAD.IADD R227, R12, 0x1, -R227 ;  /* 0x000000010ce37824 */ /* 0x000fe200078e0ae3 */
[----:B------:R-:W-:Y:S01]  /*0ac0*/  SHF.R.S32.HI R13, RZ, 0x7, R2 ;  /* 0x00000007ff0d7819 */ /* 0x000fe20000011402 */
[----:B------:R-:W-:Y:S01]  /*0ad0*/  IMAD.SHL.U32 R5, R4, 0x20, RZ ;  /* 0x0000002004057824 */ /* 0x000fe200078e00ff */
[----:B------:R-:W-:Y:S02]  /*0ae0*/  LOP3.LUT R4, R3, 0x3fffff0, RZ, 0xc0, !PT ;  /* 0x03fffff003047812 */ /* 0x000fe400078ec0ff */
[----:B------:R-:W-:-:S02]  /*0af0*/  SHF.R.S32.HI R8, RZ, 0x1f, R227 ;  /* 0x0000001fff087819 */ /* 0x000fc400000114e3 */
[----:B------:R-:W-:Y:S01]  /*0b00*/  LEA.HI R3, R3, R6, RZ, 0x1 ;  /* 0x0000000603037211 */ /* 0x000fe200078f08ff */
[----:B------:R-:W-:Y:S01]  /*0b10*/  IMAD.IADD R4, R12, 0x1, -R4 ;  /* 0x000000010c047824 */ /* 0x000fe200078e0a04 */
[----:B------:R-:W-:Y:S02]  /*0b20*/  LEA.HI R7, R8, R227, RZ, 0x2 ;  /* 0x000000e308077211 */ /* 0x000fe400078f10ff */
[----:B------:R-:W-:Y:S02]  /*0b30*/  LOP3.LUT R5, R5, 0xfffffc00, RZ, 0xc0, !PT ;  /* 0xfffffc0005057812 */ /* 0x000fe400078ec0ff */
[--C-:B------:R-:W-:Y:S02]  /*0b40*/  SHF.R.S32.HI R9, RZ, 0x2, R7.reuse ;  /* 0x00000002ff097819 */ /* 0x100fe40000011407 */
[----:B------:R-:W-:Y:S01]  /*0b50*/  SHF.R.S32.HI R10, RZ, 0x1f, R7 ;  /* 0x0000001fff0a7819 */ /* 0x000fe20000011407 */
[----:B------:R-:W-:Y:S01]  /*0b60*/  IMAD R4, R4, 0x40, R5 ;  /* 0x0000004004047824 */ /* 0x000fe200078e0205 */
[----:B------:R-:W-:-:S02]  /*0b70*/  LOP3.LUT R3, R3, 0x1ffffffe, RZ, 0xc0, !PT ;  /* 0x1ffffffe03037812 */ /* 0x000fc400078ec0ff */
[----:B------:R-:W-:Y:S02]  /*0b80*/  LEA.HI R10, R10, R9, RZ, 0x3 ;  /* 0x000000090a0a7211 */ /* 0x000fe400078f18ff */
[----:B------:R-:W-:Y:S01]  /*0b90*/  LEA.HI R11, R0, R12, RZ, 0x2 ;  /* 0x0000000c000b7211 */ /* 0x000fe200078f10ff */
[----:B------:R-:W-:Y:S01]  /*0ba0*/  IMAD.IADD R3, R6, 0x1, -R3 ;  /* 0x0000000106037824 */ /* 0x000fe200078e0a03 */
[----:B------:R-:W-:Y:S02]  /*0bb0*/  LOP3.LUT R10, R10, 0xfffffff8, RZ, 0xc0, !PT ;  /* 0xfffffff80a0a7812 */ /* 0x000fe400078ec0ff */
[----:B------:R-:W-:Y:S01]  /*0bc0*/  LEA.HI R8, R8, R227, RZ, 0x5 ;  /* 0x000000e308087211 */ /* 0x000fe200078f28ff */
[----:B------:R-:W-:Y:S01]  /*0bd0*/  IMAD R3, R3, 0x8, R4 ;  /* 0x0000000803037824 */ /* 0x000fe200078e0204 */
[----:B------:R-:W-:Y:S01]  /*0be0*/  LEA.HI R2, R2, R13, RZ, 0x1 ;  /* 0x0000000d02027211 */ /* 0x000fe200078f08ff */
[----:B------:R-:W-:Y:S01]  /*0bf0*/  IMAD.IADD R9, R9, 0x1, -R10 ;  /* 0x0000000109097824 */ /* 0x000fe200078e0a0a */
[----:B------:R-:W-:-:S02]  /*0c00*/  LOP3.LUT R11, R11, 0xfffffffc, RZ, 0xc0, !PT ;  /* 0xfffffffc0b0b7812 */ /* 0x000fc400078ec0ff */
[----:B------:R-:W-:Y:S01]  /*0c10*/  SHF.R.S32.HI R8, RZ, 0x5, R8 ;  /* 0x00000005ff087819 */ /* 0x000fe20000011408 */
[----:B------:R0:W-:Y:S01]  /*0c20*/  STL [R1+0x28], R3 ;  /* 0x0000280301007387 */ /* 0x0001e20000100800 */
[----:B------:R-:W-:Y:S01]  /*0c30*/  LOP3.LUT R2, R2, 0x3fffffe, RZ, 0xc0, !PT ;  /* 0x03fffffe02027812 */ /* 0x000fe200078ec0ff */
[----:B------:R-:W-:Y:S01]  /*0c40*/  IMAD.IADD R11, R12, 0x1, -R11 ;  /* 0x000000010c0b7824 */ /* 0x000fe200078e0a0b */
[----:B------:R-:W-:Y:S01]  /*0c50*/  LOP3.LUT R6, R7, 0x7ffffffc, RZ, 0xc0, !PT ;  /* 0x7ffffffc07067812 */ /* 0x000fe200078ec0ff */
[----:B------:R-:W-:Y:S01]  /*0c60*/  IMAD R9, R8, 0x10, R9 ;  /* 0x0000001008097824 */ /* 0x000fe200078e0209 */
[----:B------:R-:W-:Y:S01]  /*0c70*/  LEA.HI R0, R0, R12, RZ, 0x3 ;  /* 0x0000000c00007211 */ /* 0x000fe200078f18ff */
[----:B------:R-:W-:Y:S01]  /*0c80*/  IMAD.IADD R2, R13, 0x1, -R2 ;  /* 0x000000010d027824 */ /* 0x000fe200078e0a02 */
[----:B------:R-:W-:Y:S01]  /*0c90*/  LEA.HI R5, R11, R11, RZ, 0x1 ;  /* 0x0000000b0b057211 */ /* 0x000fe200078f08ff */
[----:B------:R-:W-:Y:S01]  /*0ca0*/  IMAD.IADD R6, R227, 0x1, -R6 ;  /* 0x00000001e3067824 */ /* 0x000fe200078e0a06 */
[----:B------:R-:W-:Y:S01]  /*0cb0*/  LOP3.LUT R16, R0, 0xfffffff8, RZ, 0xc0, !PT ;  /* 0xfffffff800107812 */ /* 0x000fe200078ec0ff */
[----:B0-----:R-:W-:Y:S01]  /*0cc0*/  IMAD R3, R2, 0x40, R9 ;  /* 0x0000004002037824 */ /* 0x001fe200078e0209 */
[----:B------:R-:W-:Y:S01]  /*0cd0*/  LOP3.LUT R4, R5, 0x1ffffffe, RZ, 0xc0, !PT ;  /* 0x1ffffffe05047812 */ /* 0x000fe200078ec0ff */
[----:B------:R-:W-:Y:S01]  /*0ce0*/  IMAD.SHL.U32 R2, R6, 0x2, RZ ;  /* 0x0000000206027824 */ /* 0x000fe200078e00ff */
[----:B------:R-:W-:Y:S01]  /*0cf0*/  SHF.R.S32.HI R226, RZ, 0x3, R0 ;  /* 0x00000003ffe27819 */ /* 0x000fe20000011400 */
[----:B------:R-:W-:Y:S01]  /*0d00*/  IMAD.IADD R16, R12, 0x1, -R16 ;  /* 0x000000010c107824 */ /* 0x000fe200078e0a10 */
[----:B------:R0:W-:Y:S01]  /*0d10*/  STL [R1+0x20], R3 ;  /* 0x0000200301007387 */ /* 0x0001e20000100800 */
[----:B------:R-:W-:-:S02]  /*0d20*/  VIADD R224, R2, 0x10 ;  /* 0x0000001002e07836 */ /* 0x000fc40000000000 */
[C---:B------:R-:W-:Y:S02]  /*0d30*/  VIADD R221, R2.reuse, 0x90 ;  /* 0x0000009002dd7836 */ /* 0x040fe40000000000 */
[C---:B------:R-:W-:Y:S01]  /*0d40*/  VIADD R22, R2.reuse, 0xa8 ;  /* 0x000000a802167836 */ /* 0x040fe20000000000 */
[----:B------:R-:W-:Y:S01]  /*0d50*/  SHF.R.S32.HI R0, RZ, 0x1f, R224 ;  /* 0x0000001fff007819 */ /* 0x000fe200000114e0 */
[----:B------:R-:W-:Y:S01]  /*0d60*/  IMAD.IADD R4, R11, 0x1, -R4 ;  /* 0x000000010b047824 */ /* 0x000fe200078e0a04 */
[----:B------:R-:W-:Y:S01]  /*0d70*/  SHF.R.S32.HI R0, RZ, 0x1f, R221 ;  /* 0x0000001fff007819 */ /* 0x000fe200000114dd */
[----:B------:R-:W-:Y:S01]  /*0d80*/  VIADD R225, R2, 0x8 ;  /* 0x0000000802e17836 */ /* 0x000fe20000000000 */
[----:B------:R-:W-:Y:S01]  /*0d90*/  SHF.R.S32.HI R0, RZ, 0x1f, R22 ;  /* 0x0000001fff007819 */ /* 0x000fe20000011416 */
[----:B------:R-:W-:Y:S02]  /*0da0*/  IMAD R0, R4, 0x8, R3 ;  /* 0x0000000804007824 */ /* 0x000fe400078e0203 */
[C---:B------:R-:W-:Y:S01]  /*0db0*/  VIADD R223, R2.reuse, 0x80 ;  /* 0x0000008002df7836 */ /* 0x040fe20000000000 */
[----:B------:R-:W-:Y:S01]  /*0dc0*/  SHF.R.S32.HI R5, RZ, 0x1f, R225 ;  /* 0x0000001fff057819 */ /* 0x000fe200000114e1 */
[C---:B------:R-:W-:Y:S01]  /*0dd0*/  VIADD R222, R2.reuse, 0x88 ;  /* 0x0000008802de7836 */ /* 0x040fe20000000000 */
[----:B------:R0:W-:Y:S01]  /*0de0*/  STL [R1+0x24], R0 ;  /* 0x0000240001007387 */ /* 0x0001e20000100800 */
[C---:B------:R-:W-:Y:S01]  /*0df0*/  VIADD R220, R2.reuse, 0x98 ;  /* 0x0000009802dc7836 */ /* 0x040fe20000000000 */
[----:B------:R-:W-:Y:S01]  /*0e00*/  SHF.R.S32.HI R6, RZ, 0x1f, R223 ;  /* 0x0000001fff067819 */ /* 0x000fe200000114df */
[C---:B------:R-:W-:Y:S01]  /*0e10*/  VIADD R23, R2.reuse, 0xa0 ;  /* 0x000000a002177836 */ /* 0x040fe20000000000 */
[----:B------:R-:W-:Y:S01]  /*0e20*/  SHF.R.S32.HI R5, RZ, 0x1f, R222 ;  /* 0x0000001fff057819 */ /* 0x000fe200000114de */
[C---:B------:R-:W-:Y:S01]  /*0e30*/  VIADD R19, R2.reuse, 0xb0 ;  /* 0x000000b002137836 */ /* 0x040fe20000000000 */
[----:B------:R-:W-:Y:S01]  /*0e40*/  SHF.R.S32.HI R6, RZ, 0x1f, R220 ;  /* 0x0000001fff067819 */ /* 0x000fe200000114dc */
[C---:B------:R-:W-:Y:S01]  /*0e50*/  VIADD R18, R2.reuse, 0xb8 ;  /* 0x000000b802127836 */ /* 0x040fe20000000000 */
[----:B------:R-:W-:Y:S01]  /*0e60*/  SHF.R.S32.HI R5, RZ, 0x1f, R23 ;  /* 0x0000001fff057819 */ /* 0x000fe20000011417 */
[----:B------:R-:W-:Y:S01]  /*0e70*/  VIADD R17, R2, 0x18 ;  /* 0x0000001802117836 */ /* 0x000fe20000000000 */
[----:B------:R-:W-:-:S02]  /*0e80*/  SHF.R.S32.HI R229, RZ, 0x1f, R19 ;  /* 0x0000001fffe57819 */ /* 0x000fc40000011413 */
[----:B0-----:R-:W-:-:S07]  /*0e90*/  SHF.R.S32.HI R228, RZ, 0x1f, R18 ;  /* 0x0000001fffe47819 */ /* 0x001fce0000011412 */
.L_x_230:
[----:B------:R-:W-:Y:S01]  /*0ea0*/  ULDC.64 UR8, c[0x0][0xc88] ;  /* 0x0003220000087ab9 */ /* 0x000fe20000000a00 */
[----:B------:R-:W-:Y:S01]  /*0eb0*/  ULDC.64 UR10, c[0x0][0xa20] ;  /* 0x00028800000a7ab9 */ /* 0x000fe20000000a00 */
[----:B------:R-:W-:Y:S02]  /*0ec0*/  UIMAD.WIDE UR8, UR7, 0x4, UR8 ;  /* 0x00000004070878a5 */ /* 0x000fe4000f8e0208 */
[----:B------:R-:W-:Y:S01]  /*0ed0*/  UISETP.NE.U32.AND UP1, UPT, UR10, URZ, UPT ;  /* 0x0000003f0a00728c */ /* 0x000fe2000bf25070 */
[----:B------:R-:W-:Y:S01]  /*0ee0*/  ULDC UR4, c[0x0][0x424] ;  /* 0x0001090000047ab9 */ /* 0x000fe20000000800 */
[----:B------:R-:W-:Y:S02]  /*0ef0*/  ULDC UR7, c[0x0][0x2f0] ;  /* 0x0000bc0000077ab9 */ /* 0x000fe40000000800 */
[----:B012---:R-:W-:Y:S02]  /*0f00*/  IMAD.U32 R4, RZ, RZ, UR8 ;  /* 0x00000008ff047e24 */ /* 0x007fe4000f8e00ff */
[----:B------:R-:W-:Y:S01]  /*0f10*/  IMAD.U32 R5, RZ, RZ, UR9 ;  /* 0x00000009ff057e24 */ /* 0x000fe2000f8e00ff */
[----:B------:R-:W-:-:S04]  /*0f20*/  ULDC.64 UR8, c[0x0][0xa28] ;  /* 0x00028a0000087ab9 */ /* 0x000fc80000000a00 */
[----:B------:R-:W2:Y:S01]  /*0f30*/  LDG.E R4, desc[UR50][R4.64] ;  /* 0x0000003204047981 */ /* 0x000ea2000c1e1900 */
[----:B------:R-:W-:Y:S02]  /*0f40*/  UISETP.NE.U32.AND UP0, UPT, UR8, URZ, UPT ;  /* 0x0000003f0800728c */ /* 0x000fe4000bf05070 */
[----:B------:R-:W-:Y:S02]  /*0f50*/  UISETP.NE.AND.EX UP1, UPT, UR11, URZ, UPT, UP1 ;  /* 0x0000003f0b00728c */ /* 0x000fe4000bf25310 */
[----:B------:R-:W-:-:S04]  /*0f60*/  UISETP.NE.AND.EX UP0, UPT, UR9, URZ, UPT, UP0 ;  /* 0x0000003f0900728c */ /* 0x000fc8000bf05300 */
[----:B------:R-:W-:Y:S02]  /*0f70*/  PLOP3.LUT P1, PT, PT, PT, UP1, 0x80, 0x0 ;  /* 0x000000000000781c */ /* 0x000fe40003f2f018 */
[----:B------:R-:W-:Y:S02]  /*0f80*/  PLOP3.LUT P0, PT, PT, PT, UP0, 0x80, 0x0 ;  /* 0x000000000000781c */ /* 0x000fe40003f0f008 */
[----:B--2---:R-:W-:-:S13]  /*0f90*/  R2UR UR36, R4 ;  /* 0x00000000042472ca */ /* 0x004fda00000e0000 */
[----:B------:R-:W-:Y:S02]  /*0fa0*/  USHF.R.S32.HI UR37, URZ, 0x1f, UR36 ;  /* 0x0000001f3f257899 */ /* 0x000fe40008011424 */
[----:B------:R-:W-:-:S04]  /*0fb0*/  @UP0 ULEA UR8, UP2, UR36, UR8, 0x2 ;  /* 0x0000000824080291 */ /* 0x000fc8000f84103f */
[----:B------:R-:W-:Y:S02]  /*0fc0*/  @UP0 ULEA.HI.X UR9, UR36, UR9, UR37, 0x2, UP2 ;  /* 0x0000000924090291 */ /* 0x000fe400090f1425 */
[----:B------:R-:W-:Y:S01]  /*0fd0*/  @UP1 ULEA UR10, UP0, UR36, UR10, 0x2 ;  /* 0x0000000a240a1291 */ /* 0x000fe2000f80103f */
[----:B------:R-:W-:-:S03]  /*0fe0*/  IMAD.U32 R4, RZ, RZ, UR8 ;  /* 0x00000008ff047e24 */ /* 0x000fc6000f8e00ff */
[----:B------:R-:W-:Y:S01]  /*0ff0*/  @UP1 ULEA.HI.X UR11, UR36, UR11, UR37, 0x2, UP0 ;  /* 0x0000000b240b1291 */ /* 0x000fe200080f1425 */
[----:B------:R-:W-:Y:S01]  /*1000*/  IMAD.U32 R5, RZ, RZ, UR9 ;  /* 0x00000009ff057e24 */ /* 0x000fe2000f8e00ff */
[----:B------:R-:W-:Y:S01]  /*1010*/  ULDC.64 UR8, c[0x0][0x418] ;  /* 0x0001060000087ab9 */ /* 0x000fe20000000a00 */
[----:B------:R-:W-:-:S03]  /*1020*/  IMAD.U32 R6, RZ, RZ, UR10 ;  /* 0x0000000aff067e24 */ /* 0x000fc6000f8e00ff */
[----:B----4-:R-:W-:Y:S01]  /*1030*/  IMAD.U32 R7, RZ, RZ, UR11 ;  /* 0x0000000bff077e24 */ /* 0x010fe2000f8e00ff */
[----:B------:R-:W2:Y:S04]  /*1040*/  @P0 LDG.E R4, desc[UR50][R4.64] ;  /* 0x0000003204040981 */ /* 0x000ea8000c1e1900 */
[----:B---3--:R-:W3:Y:S01]  /*1050*/  @P1 LDG.E R6, desc[UR50][R6.64] ;  /* 0x0000003206061981 */ /* 0x008ee2000c1e1900 */
[----:B------:R-:W-:Y:S01]  /*1060*/  UISETP.NE.U32.AND UP0, UPT, UR8, URZ, UPT ;  /* 0x0000003f0800728c */ /* 0x000fe2000bf05070 */
[----:B------:R-:W-:Y:S01]  /*1070*/  UMOV UR54, URZ ;  /* 0x0000003f00367c82 */ /* 0x000fe20008000000 */
[----:B------:R-:W-:Y:S02]  /*1080*/  ULOP3.LUT UR8, UR5, 0xff000000, URZ, 0xc0, !UPT ;  /* 0xff00000005087892 */ /* 0x000fe4000f8ec03f */
[----:B------:R-:W-:Y:S01]  /*1090*/  UISETP.NE.AND.EX UP0, UPT, UR9, URZ, UPT, UP0 ;  /* 0x0000003f0900728c */ /* 0x000fe2000bf05300 */
[----:B------:R-:W-:-:S03]  /*10a0*/  UMOV UR38, UR6 ;  /* 0x0000000600267c82 */ /* 0x000fc60008000000 */
[----:B------:R-:W-:-:S04]  /*10b0*/  USEL UR4, UR4, 0x1, UP0 ;  /* 0x0000000104047887 */ /* 0x000fc80008000000 */
[----:B------:R-:W-:Y:S01]  /*10c0*/  UIMAD UR4, UR4, UR7, URZ ;  /* 0x00000007040472a4 */ /* 0x000fe2000f8e023f */
[----:B--2---:R-:W-:-:S06]  /*10d0*/  @P0 R2UR UR54, R4 ;  /* 0x00000000043602ca */ /* 0x004fcc00000e0000 */
[----:B---3--:R-:W-:Y:S01]  /*10e0*/  @P1 R2UR UR4, R6 ;  /* 0x00000000060412ca */ /* 0x008fe200000e0000 */
[----:B-----5:R-:W-:-:S14]  /*10f0*/  @P1 BRA `(.L_x_181) ;  /* 0x0000000000341947 */ /* 0x020fdc0003800000 */
[----:B------:R-:W-:Y:S02]  /*1100*/  ULDC.64 UR6, c[0x0][0xa08] ;  /* 0x0002820000067ab9 */ /* 0x000fe40000000a00 */
[----:B------:R-:W-:-:S04]  /*1110*/  ISETP.NE.U32.AND P0, PT, RZ, UR6, PT ;  /* 0x00000006ff007c0c */ /* 0x000fc8000bf05070 */
[----:B------:R-:W-:-:S13]  /*1120*/  ISETP.NE.AND.EX P0, PT, RZ, UR7, PT, P0 ;  /* 0x00000007ff007c0c */ /* 0x000fda000bf05300 */
[----:B------:R-:W-:Y:S05]  /*1130*/  @!P0 BRA `(.L_x_181) ;  /* 0x0000000000248947 */ /* 0x000fea0003800000 */
[----:B------:R-:W-:Y:S02]  /*1140*/  ULDC.64 UR6, c[0x0][0xa08] ;  /* 0x0002820000067ab9 */ /* 0x000fe40000000a00 */
[----:B------:R-:W-:-:S06]  /*1150*/  UIMAD.WIDE UR6, UR36, 0x4, UR6 ;  /* 0x00000004240678a5 */ /* 0x000fcc000f8e0206 */
[----:B------:R-:W-:Y:S02]  /*1160*/  IMAD.U32 R4, RZ, RZ, UR6 ;  /* 0x00000006ff047e24 */ /* 0x000fe4000f8e00ff */
[----:B------:R-:W-:-:S05]  /*1170*/  IMAD.U32 R5, RZ, RZ, UR7 ;  /* 0x00000007ff057e24 */ /* 0x000fca000f8e00ff */
[----:B------:R-:W2:Y:S04]  /*1180*/  LDG.E R3, desc[UR50][R4.64] ;  /* 0x0000003204037981 */ /* 0x000ea8000c1e1900 */
[----:B------:R-:W3:Y:S01]  /*1190*/  LDG.E R0, desc[UR50][R4.64+0x4] ;  /* 0x0000043204007981 */ /* 0x000ee2000c1e1900 */
[----:B--2---:R-:W-:Y:S02]  /*11a0*/  R2UR UR4, R3 ;  /* 0x00000000030472ca */ /* 0x004fe400000e0000 */
[----:B---3--:R-:W-:-:S13]  /*11b0*/  R2UR UR6, R0 ;  /* 0x00000000000672ca */ /* 0x008fda00000e0000 */
[----:B------:R-:W-:-:S12]  /*11c0*/  UIADD3 UR4, -UR4, UR6, URZ ;  /* 0x0000000604047290 */ /* 0x000fd8000fffe13f */
.L_x_181:
[----:B------:R-:W-:Y:S02]  /*11d0*/  UIADD3 UR54, -UR54, UR4, URZ ;  /* 0x0000000436367290 */ /* 0x000fe4000fffe13f */
[----:B------:R-:W-:Y:S02]  /*11e0*/  ULOP3.LUT UR4, UR5, 0xff0000, URZ, 0xc0, !UPT ;  /* 0x00ff000005047892 */ /* 0x000fe4000f8ec03f */
[----:B------:R-:W-:Y:S02]  /*11f0*/  UISETP.GE.AND UP0, UPT, UR54, 0x1, UPT ;  /* 0x000000013600788c */ /* 0x000fe4000bf06270 */
[----:B------:R-:W-:Y:S02]  /*1200*/  UIADD3 UR6, UR54, 0x9f, URZ ;  /* 0x0000009f36067890 */ /* 0x000fe4000fffe03f */
[----:B------:R-:W-:Y:S02]  /*1210*/  USHF.R.U32.HI UR8, URZ, 0x8, UR8 ;  /* 0x000000083f087899 */ /* 0x000fe40008011608 */
[----:B------:R-:W-:Y:S01]  /*1220*/  PLOP3.LUT P0, PT, PT, PT, UP0, 0x80, 0x0 ;  /* 0x000000000000781c */ /* 0x000fe20003f0f008 */
[----:B------:R-:W-:-:S02]  /*1230*/  UIMAD.WIDE UR6, UR6, 0x66666667, URZ ;  /* 0x66666667060678a5 */ /* 0x000fc4000f8e023f */
[----:B------:R-:W-:Y:S02]  /*1240*/  ULEA.HI UR8, UR4, UR8, URZ, 0x10 ;  /* 0x0000000804087291 */ /* 0x000fe4000f8f803f */
[----:B------:R-:W-:Y:S02]  /*1250*/  USHF.R.U32.HI UR6, URZ, 0x1f, UR7 ;  /* 0x0000001f3f067899 */ /* 0x000fe40008011607 */
[----:B------:R-:W-:Y:S02]  /*1260*/  ULOP3.LUT UR39, UR8, 0xff, URZ, 0xc0, !UPT ;  /* 0x000000ff08277892 */ /* 0x000fe4000f8ec03f */
[----:B------:R-:W-:Y:S01]  /*1270*/  ULOP3.LUT UR40, UR5, 0xffff, URZ, 0xc0, !UPT ;  /* 0x0000ffff05287892 */ /* 0x000fe2000f8ec03f */
[----:B------:R-:W-:Y:S01]  /*1280*/  UMOV UR4, URZ ;  /* 0x0000003f00047c82 */ /* 0x000fe20008000000 */
[----:B------:R-:W-:Y:S02]  /*1290*/  USHF.R.U32.HI UR44, URZ, 0x10, UR8 ;  /* 0x000000103f2c7899 */ /* 0x000fe40008011608 */
[----:B------:R-:W-:Y:S01]  /*12a0*/  ULEA.HI.SX32 UR9, UR7, UR6, 0x1a ;  /* 0x0000000607097291 */ /* 0x000fe2000f8fd23f */
[----:B------:R-:W-:Y:S11]  /*12b0*/  @!P0 BRA `(.L_x_182) ;  /* 0x0000000000908947 */ /* 0x000ff60003800000 */
[----:B------:R-:W-:Y:S01]  /*12c0*/  UISETP.NE.AND UP0, UPT, UR44, URZ, UPT ;  /* 0x0000003f2c00728c */ /* 0x000fe2000bf05270 */
[----:B------:R-:W-:-:S03]  /*12d0*/  ULDC UR4, c[0x0][0x9f0] ;  /* 0x00027c0000047ab9 */ /* 0x000fc60000000800 */
[----:B------:R-:W-:-:S03]  /*12e0*/  USEL UR10, UR44, UR4, UP0 ;  /* 0x000000042c0a7287 */ /* 0x000fc60008000000 */
[----:B------:R-:W-:Y:S01]  /*12f0*/  UMOV UR4, URZ ;  /* 0x0000003f00047c82 */ /* 0x000fe20008000000 */
[----:B------:R-:W-:Y:S02]  /*1300*/  UIADD3 UR6, UR9, -0x1, UR10 ;  /* 0xffffffff09067890 */ /* 0x000fe4000fffe00a */
[----:B------:R-:W-:-:S04]  /*1310*/  IMAD.U32 R4, RZ, RZ, UR10 ;  /* 0x0000000aff047e24 */ /* 0x000fc8000f8e00ff */
[----:B------:R-:W-:Y:S01]  /*1320*/  IMAD.U32 R5, RZ, RZ, UR6 ;  /* 0x00000006ff057e24 */ /* 0x000fe2000f8e00ff */
[-C--:B------:R-:W-:Y:S01]  /*1330*/  IABS R0, R4.reuse ;  /* 0x0000000400007213 */ /* 0x080fe20000000000 */
[----:B------:R-:W-:Y:S01]  /*1340*/  ULOP3.LUT UR6, UR6, UR10, URZ, 0x3c, !UPT ;  /* 0x0000000a06067292 */ /* 0x000fe2000f8e3c3f */
[----:B------:R-:W-:Y:S02]  /*1350*/  IABS R6, R4 ;  /* 0x0000000400067213 */ /* 0x000fe40000000000 */
        /* <DEDUP_REMOVED lines=26> */
.L_x_182:
[----:B------:R-:W-:Y:S01]  /*1500*/  UIMAD UR41, UR39, UR4, URZ ;  /* 0x00000004272972a4 */ /* 0x000fe2000f8e023f */
[----:B------:R-:W-:Y:S01]  /*1510*/  IMAD.U32 R0, RZ, RZ, UR9 ;  /* 0x00000009ff007e24 */ /* 0x000fe2000f8e00ff */
[----:B------:R-:W-:Y:S01]  /*1520*/  PLOP3.LUT P0, PT, PT, PT, PT, 0x80, 0x0 ;  /* 0x000000000000781c */ /* 0x000fe20003f0f070 */
[----:B------:R-:W-:Y:S01]  /*1530*/  IMAD.U32 R3, RZ, RZ, UR4 ;  /* 0x00000004ff037e24 */ /* 0x000fe2000f8e00ff */
[----:B------:R-:W-:Y:S02]  /*1540*/  CS2R R128, SRZ ;  /* 0x0000000000807805 */ /* 0x000fe4000001ff00 */
[----:B------:R-:W-:Y:S02]  /*1550*/  CS2R R126, SRZ ;  /* 0x00000000007e7805 */ /* 0x000fe4000001ff00 */
[----:B------:R-:W-:Y:S02]  /*1560*/  CS2R R54, SRZ ;  /* 0x0000000000367805 */ /* 0x000fe4000001ff00 */
[----:B------:R-:W-:-:S02]  /*1570*/  CS2R R100, SRZ ;  /* 0x0000000000647805 */ /* 0x000fc4000001ff00 */
[----:B------:R-:W-:Y:S01]  /*1580*/  VIADDMNMX R0, R3, UR41, R0, PT ;  /* 0x0000002903007c46 */ /* 0x000fe2000b800100 */
[----:B------:R-:W-:Y:S01]  /*1590*/  IMAD.MOV.U32 R3, RZ, RZ, RZ ;  /* 0x000000ffff037224 */ /* 0x000fe200078e00ff */
[----:B------:R-:W-:Y:S01]  /*15a0*/  CS2R R124, SRZ ;  /* 0x00000000007c7805 */ /* 0x000fe2000001ff00 */
[----:B------:R-:W-:Y:S01]  /*15b0*/  IMAD.MOV.U32 R29, RZ, RZ, RZ ;  /* 0x000000ffff1d7224 */ /* 0x000fe200078e00ff */
[----:B------:R-:W-:Y:S01]  /*15c0*/  R2UR UR53, R0 ;  /* 0x00000000003572ca */ /* 0x000fe200000e0000 */
[----:B------:R-:W-:Y:S01]  /*15d0*/  IMAD.MOV.U32 R0, RZ, RZ, RZ ;  /* 0x000000ffff007224 */ /* 0x000fe200078e00ff */
        /* <DEDUP_REMOVED lines=8> */
[----:B------:R-:W-:Y:S01]  /*1660*/  IMAD.MOV.U32 R149, RZ, RZ, RZ ;  /* 0x000000ffff957224 */ /* 0x000fe200078e00ff */
[----:B------:R-:W-:Y:S01]  /*1670*/  CS2R R36, SRZ ;  /* 0x0000000000247805 */ /* 0x000fe2000001ff00 */
[----:B------:R-:W-:Y:S01]  /*1680*/  IMAD.MOV.U32 R88, RZ, RZ, RZ ;  /* 0x000000ffff587224 */ /* 0x000fe200078e00ff */
[----:B------:R-:W-:Y:S01]  /*1690*/  UISETP.GT.AND UP0, UPT, UR53, UR41, UPT ;  /* 0x000000293500728c */ /* 0x000fe2000bf04270 */
[----:B------:R-:W-:Y:S01]  /*16a0*/  CS2R R60, SRZ ;  /* 0x00000000003c7805 */ /* 0x000fe2000001ff00 */
[----:B------:R-:W-:Y:S01]  /*16b0*/  IMAD.MOV.U32 R147, RZ, RZ, RZ ;  /* 0x000000ffff937224 */ /* 0x000fe200078e00ff */
[----:B------:R-:W-:Y:S02]  /*16c0*/  CS2R R40, SRZ ;  /* 0x0000000000287805 */ /* 0x000fe4000001ff00 */
[----:B------:R-:W-:Y:S01]  /*16d0*/  CS2R R120, SRZ ;  /* 0x0000000000787805 */ /* 0x000fe2000001ff00 */
[----:B------:R-:W-:Y:S01]  /*16e0*/  IMAD.MOV.U32 R153, RZ, RZ, RZ ;  /* 0x000000ffff997224 */ /* 0x000fe200078e00ff */
[----:B------:R-:W-:Y:S01]  /*16f0*/  PLOP3.LUT P1, PT, PT, PT, UP0, 0x80, 0x0 ;  /* 0x000000000000781c */ /* 0x000fe20003f2f008 */
[----:B------:R-:W-:Y:S01]  /*1700*/  IMAD.MOV.U32 R84, RZ, RZ, RZ ;  /* 0x000000ffff547224 */ /* 0x000fe200078e00ff */
[----:B------:R-:W-:-:S02]  /*1710*/  CS2R R130, SRZ ;  /* 0x0000000000827805 */ /* 0x000fc4000001ff00 */
        /* <DEDUP_REMOVED lines=16> */
[----:B------:R-:W-:Y:S01]  /*1820*/  IMAD.MOV.U32 R117, RZ, RZ, RZ ;  /* 0x000000ffff757224 */ /* 0x000fe200078e00ff */
        /* <DEDUP_REMOVED lines=15> */
[----:B------:R-:W-:-:S02]  /*1920*/  IMAD.MOV.U32 R110, RZ, RZ, RZ ;  /* 0x000000ffff6e7224 */ /* 0x000fc400078e00ff */
[----:B------:R-:W-:Y:S02]  /*1930*/  IMAD.MOV.U32 R46, RZ, RZ, RZ ;  /* 0x000000ffff2e7224 */ /* 0x000fe400078e00ff */
[----:B------:R-:W-:Y:S02]  /*1940*/  IMAD.MOV.U32 R82, RZ, RZ, RZ ;  /* 0x000000ffff527224 */ /* 0x000fe400078e00ff */
[----:B------:R-:W-:Y:S01]  /*1950*/  IMAD.MOV.U32 R104, RZ, RZ, RZ ;  /* 0x000000ffff687224 */ /* 0x000fe200078e00ff */
[----:B------:R-:W-:Y:S06]  /*1960*/  @!P1 BRA `(.L_x_183) ;  /* 0x0000008800d49947 */ /* 0x000fec0003800000 */
[----:B------:R-:W0:Y:S01]  /*1970*/  S2R R14, SR_TID.X ;  /* 0x00000000000e7919 */ /* 0x000e220000002100 */
[----:B------:R-:W1:Y:S01]  /*1980*/  S2UR UR52, SR_CgaCtaId ;  /* 0x00000000003479c3 */ /* 0x000e620000008800 */
[----:B------:R-:W-:Y:S02]  /*1990*/  UMOV UR49, 0x400 ;  /* 0x0000040000317882 */ /* 0x000fe40000000000 */
[----:B-1----:R-:W-:-:S04]  /*19a0*/  ULEA UR49, UR52, UR49, 0x18 ;  /* 0x0000003134317291 */ /* 0x002fc8000f8ec03f */
[----:B------:R-:W-:Y:S01]  /*19b0*/  UIADD3 UR5, UR49, 0x1e200, URZ ;  /* 0x0001e20031057890 */ /* 0x000fe2000fffe03f */
[----:B0-----:R-:W-:-:S03]  /*19c0*/  VIADD R15, R14, 0xffffff80 ;  /* 0xffffff800e0f7836 */ /* 0x001fc60000000000 */
[----:B------:R-:W-:Y:S02]  /*19d0*/  ULOP3.LUT UP0, URZ, UR5, 0x9f, URZ, 0xc0, !UPT ;  /* 0x0000009f053f7892 */ /* 0x000fe4000f80c03f */
[----:B------:R-:W-:-:S04]  /*19e0*/  SHF.R.S32.HI R14, RZ, 0x1f, R15 ;  /* 0x0000001fff0e7819 */ /* 0x000fc8000001140f */
[----:B------:R-:W-:Y:S02]  /*19f0*/  PLOP3.LUT P0, PT, PT, PT, UP0, 0x80, 0x0 ;  /* 0x000000000000781c */ /* 0x000fe40003f0f008 */
[----:B------:R-:W-:-:S04]  /*1a00*/  LEA.HI R14, R14, R15, RZ, 0x7 ;  /* 0x0000000f0e0e7211 */ /* 0x000fc800078f38ff */
[----:B------:R-:W-:-:S05]  /*1a10*/  SHF.R.S32.HI R14, RZ, 0x7, R14 ;  /* 0x00000007ff0e7819 */ /* 0x000fca000001140e */
[----:B------:R-:W0:Y:S02]  /*1a20*/  SHFL.IDX PT, R0, R14, RZ, 0x1f ;  /* 0x00001fff0e007589 */ /* 0x000e2400000e0000 */
[----:B0-----:R-:W-:-:S13]  /*1a30*/  R2UR UR43, R0 ;  /* 0x00000000002b72ca */ /* 0x001fda00000e0000 */
        /* <DEDUP_REMOVED lines=14> */
[----:B------:R-:W-:Y:S02]  /*1b20*/  IMAD.U32 R10, RZ, RZ, UR6 ;  /* 0x00000006ff0a7e24 */ /* 0x000fe4000f8e00ff */
[----:B------:R-:W-:Y:S02]  /*1b30*/  IMAD.U32 R6, RZ, RZ, UR4 ;  /* 0x00000004ff067e24 */ /* 0x000fe4000f8e00ff */
[----:B------:R-:W-:-:S02]  /*1b40*/  IMAD.U32 R7, RZ, RZ, UR5 ;  /* 0x00000005ff077e24 */ /* 0x000fc4000f8e00ff */
[----:B------:R-:W-:Y:S02]  /*1b50*/  IMAD.U32 R11, RZ, RZ, UR7 ;  /* 0x00000007ff0b7e24 */ /* 0x000fe4000f8e00ff */
[----:B------:R-:W-:Y:S02]  /*1b60*/  IMAD.MOV.U32 R8, RZ, RZ, 0x70 ;  /* 0x00000070ff087424 */ /* 0x000fe400078e00ff */
[----:B------:R-:W-:Y:S02]  /*1b70*/  IMAD.MOV.U32 R12, RZ, RZ, 0x1 ;  /* 0x00000001ff0c7424 */ /* 0x000fe400078e00ff */
[----:B0-----:R-:W-:-:S07]  /*1b80*/  IMAD.MOV.U32 R13, RZ, RZ, RZ ;  /* 0x000000ffff0d7224 */ /* 0x001fce00078e00ff */
[----:B------:R-:W-:-:S07]  /*1b90*/  LEPC R20, `(.L_x_184) ;  /* 0x000000001014794e */ /* 0x000fce0000000000 */
[----:B-1----:R-:W-:Y:S05]  /*1ba0*/  CALL.ABS.NOINC R14 ;  /* 0x000000000e007343 */ /* 0x002fea0003c00000 */
.L_x_184:
[----:B------:R-:W-:Y:S01]  /*1bb0*/  ULDC.64 UR6, c[0x0][0x998] ;  /* 0x0002660000067ab9 */ /* 0x000fe20000000a00 */
[----:B------:R-:W-:Y:S01]  /*1bc0*/  ULDC.64 UR4, c[0x0][0x990] ;  /* 0x0002640000047ab9 */ /* 0x000fe20000000a00 */
[----:B------:R-:W-:Y:S02]  /*1bd0*/  ISETP.NE.U32.AND P1, PT, RZ, UR6, PT ;  /* 0x00000006ff007c0c */ /* 0x000fe4000bf25070 */
[----:B------:R-:W-:Y:S02]  /*1be0*/  ISETP.NE.U32.AND P0, PT, RZ, UR4, PT ;  /* 0x00000004ff007c0c */ /* 0x000fe4000bf05070 */
[----:B------:R-:W-:Y:S02]  /*1bf0*/  ISETP.NE.AND.EX P1, PT, RZ, UR7, PT, P1 ;  /* 0x00000007ff007c0c */ /* 0x000fe4000bf25310 */
[----:B------:R-:W-:-:S11]  /*1c00*/  ISETP.NE.AND.EX P0, PT, RZ, UR5, PT, P0 ;  /* 0x00000005ff007c0c */ /* 0x000fd6000bf05300 */
[----:B------:R-:W0:Y:S08]  /*1c10*/  @P1 LDC.64 R8, c[0x0][0x9b8] ;  /* 0x00026e00ff081b82 */ /* 0x000e300000000a00 */
[----:B------:R-:W1:Y:S08]  /*1c20*/  @P0 LDC.64 R6, c[0x0][0x9a8] ;  /* 0x00026a00ff060b82 */ /* 0x000e700000000a00 */
[----:B------:R-:W2:Y:S08]  /*1c30*/  @P1 LDC.64 R12, c[0x0][0x9c0] ;  /* 0x00027000ff0c1b82 */ /* 0x000eb00000000a00 */
[----:B------:R-:W3:Y:S01]  /*1c40*/  @P0 LDC.64 R10, c[0x0][0x9b0] ;  /* 0x00026c00ff0a0b82 */ /* 0x000ee20000000a00 */
[----:B0-----:R-:W-:-:S04]  /*1c50*/  @P1 IMAD R4, R8, UR37, RZ ;  /* 0x0000002508041c24 */ /* 0x001fc8000f8e02ff */
[----:B------:R-:W-:Y:S02]  /*1c60*/  @P1 IMAD R9, R9, UR36, R4 ;  /* 0x0000002409091c24 */ /* 0x000fe4000f8e0204 */
[C---:B-1----:R-:W-:Y:S02]  /*1c70*/  @P0 IMAD R0, R6.reuse, UR37, RZ ;  /* 0x0000002506000c24 */ /* 0x042fe4000f8e02ff */
[----:B------:R-:W-:-:S04]  /*1c80*/  @P0 IMAD.WIDE.U32 R4, R6, UR36, RZ ;  /* 0x0000002406040c25 */ /* 0x000fc8000f8e00ff */
[----:B------:R-:W-:Y:S02]  /*1c90*/  @P0 IMAD R3, R7, UR36, R0 ;  /* 0x0000002407030c24 */ /* 0x000fe4000f8e0200 */
[----:B------:R-:W-:-:S04]  /*1ca0*/  @P1 IMAD.WIDE.U32 R6, R8, UR36, RZ ;  /* 0x0000002408061c25 */ /* 0x000fc8000f8e00ff */
[----:B------:R-:W-:Y:S02]  /*1cb0*/  @P1 IMAD.IADD R7, R7, 0x1, R9 ;  /* 0x0000000107071824 */ /* 0x000fe400078e0209 */
[----:B------:R-:W-:Y:S02]  /*1cc0*/  @P0 IMAD.IADD R5, R5, 0x1, R3 ;  /* 0x0000000105050824 */ /* 0x000fe400078e0203 */
[----:B--2---:R-:W-:-:S04]  /*1cd0*/  @P1 IMAD.WIDE.U32 R8, R12, UR40, R6 ;  /* 0x000000280c081c25 */ /* 0x004fc8000f8e0006 */
[----:B---3--:R-:W-:Y:S01]  /*1ce0*/  @P0 IMAD.WIDE.U32 R4, R10, UR40, R4 ;  /* 0x000000280a040c25 */ /* 0x008fe2000f8e0004 */
[----:B------:R-:W-:-:S03]  /*1cf0*/  @P1 LEA R10, P3, R8, UR6, 0x2 ;  /* 0x00000006080a1c11 */ /* 0x000fc6000f8610ff */
[----:B------:R-:W-:Y:S01]  /*1d00*/  @P1 IMAD R3, R13, UR40, R9 ;  /* 0x000000280d031c24 */ /* 0x000fe2000f8e0209 */
[----:B------:R-:W-:Y:S01]  /*1d10*/  @P0 LEA R6, P2, R4, UR4, 0x2 ;  /* 0x0000000404060c11 */ /* 0x000fe2000f8410ff */
[----:B------:R-:W-:Y:S02]  /*1d20*/  @P0 IMAD R5, R11, UR40, R5 ;  /* 0x000000280b050c24 */ /* 0x000fe4000f8e0205 */
[----:B------:R-:W-:Y:S01]  /*1d30*/  IMAD.MOV.U32 R0, RZ, RZ, 0x3f800000 ;  /* 0x3f800000ff007424 */ /* 0x000fe200078e00ff */
[----:B------:R-:W-:Y:S01]  /*1d40*/  @P1 LEA.HI.X R11, R8, UR7, R3, 0x2, P3 ;  /* 0x00000007080b1c11 */ /* 0x000fe200098f1403 */
[----:B------:R-:W-:Y:S01]  /*1d50*/  IMAD.MOV.U32 R3, RZ, RZ, 0x3f800000 ;  /* 0x3f800000ff037424 */ /* 0x000fe200078e00ff */
[----:B------:R-:W-:-:S03]  /*1d60*/  @P0 LEA.HI.X R7, R4, UR5, R5, 0x2, P2 ;  /* 0x0000000504070c11 */ /* 0x000fc600090f1405 */
[----:B------:R-:W2:Y:S04]  /*1d70*/  @P1 LDG.E R0, desc[UR50][R10.64] ;  /* 0x000000320a001981 */ /* 0x000ea8000c1e1900 */
[----:B------:R-:W2:Y:S01]  /*1d80*/  @P0 LDG.E R3, desc[UR50][R6.64] ;  /* 0x0000003206030981 */ /* 0x000ea2000c1e1900 */
[----:B------:R-:W-:-:S04]  /*1d90*/  ULEA.HI UR4, UR47, UR47, URZ, 0x1 ;  /* 0x0000002f2f047291 */ /* 0x000fc8000f8f083f */
[----:B------:R-:W-:-:S04]  /*1da0*/  ULOP3.LUT UR4, UR4, 0xfffffffe, URZ, 0xc0, !UPT ;  /* 0xfffffffe04047892 */ /* 0x000fc8000f8ec03f */
[----:B------:R-:W-:-:S06]  /*1db0*/  UIADD3 UR4, UR47, -UR4, URZ ;  /* 0x800000042f047290 */ /* 0x000fcc000fffe03f */
[----:B------:R-:W-:Y:S01]  /*1dc0*/  IMAD.U32 R4, RZ, RZ, UR4 ;  /* 0x00000004ff047e24 */ /* 0x000fe2000f8e00ff */
[----:B------:R-:W-:-:S04]  /*1dd0*/  ULDC UR4, c[0x0][0x9d8] ;  /* 0x0002760000047ab9 */ /* 0x000fc80000000800 */
[----:B------:R-:W-:-:S04]  /*1de0*/  SHF.L.U32 R4, R4, 0x1f, RZ ;  /* 0x0000001f04047819 */ /* 0x000fc800000006ff */
[----:B------:R-:W0:Y:S01]  /*1df0*/  SYNCS.PHASECHK.TRANS64.TRYWAIT P1, [UR49+0x33400], R4 ;  /* 0x03340004ff0075a7 */ /* 0x000e220008020171 */
[----:B------:R-:W-:-:S05]  /*1e00*/  IMAD.U32 R5, RZ, RZ, UR48 ;  /* 0x00000030ff057e24 */ /* 0x000fca000f8e00ff */
[----:B------:R-:W-:Y:S01]  /*1e10*/  ISETP.NE.AND P0, PT, R5, 0x3, PT ;  /* 0x000000030500780c */ /* 0x000fe20003f05270 */
[----:B--2---:R-:W-:-:S04]  /*1e20*/  FMUL.FTZ R0, R3, R0 ;  /* 0x0000000003007220 */ /* 0x004fc80000410000 */
[----:B------:R-:W-:Y:S01]  /*1e30*/  FMUL.FTZ R0, R0, UR4 ;  /* 0x0000000400007c20 */ /* 0x000fe20008410000 */
[----:B0-----:R-:W-:Y:S07]  /*1e40*/  @!P1 BRA `(.L_x_185) ;  /* 0x0000014800009947 */ /* 0x001fee0003800000 */
.L_x_331:
[----:B------:R-:W-:Y:S05]  /*1e50*/  @!P0 BRA `(.L_x_186) ;  /* 0x0000000000048947 */ /* 0x000fea0003800000 */
[----:B------:R-:W-:Y:S01]  /*1e60*/  BPT.TRAP 0x1 ;  /* 0x000000040000795c */ /* 0x000fe20000300000 */
.L_x_186:
[----:B0-----:R-:W-:Y:S02]  /*1e70*/  IMAD.U32 R3, RZ, RZ, UR45 ;  /* 0x0000002dff037e24 */ /* 0x001fe4000f8e00ff */
[----:B------:R-:W-:-:S03]  /*1e80*/  IMAD.U32 R4, RZ, RZ, UR46 ;  /* 0x0000002eff047e24 */ /* 0x000fc6000f8e00ff */
[----:B------:R-:W-:Y:S02]  /*1e90*/  LEA R3, R3, UR49, 0x3 ;  /* 0x0000003103037c11 */ /* 0x000fe4000f8e18ff */
[----:B------:R-:W-:-:S04]  /*1ea0*/  SHF.L.U32 R4, R4, 0x1f, RZ ;  /* 0x0000001f04047819 */ /* 0x000fc800000006ff */
[----:B------:R0:W1:Y:S01]  /*1eb0*/  SYNCS.PHASECHK.TRANS64.TRYWAIT P1, [R3+URZ+0x33430], R4 ;  /* 0x03343004030075a7 */ /* 0x000062000802017f */
[----:B------:R-:W-:Y:S05]  /*1ec0*/  @!P0 BRA `(.L_x_187) ;  /* 0x0000000000048947 */ /* 0x000fea0003800000 */
[----:B------:R-:W-:Y:S01]  /*1ed0*/  BPT.TRAP 0x1 ;  /* 0x000000040000795c */ /* 0x000fe20000300000 */
.L_x_187:
[----:B------:R-:W-:Y:S01]  /*1ee0*/  IMAD.MOV.U32 R25, RZ, RZ, RZ ;  /* 0x000000ffff197224 */ /* 0x000fe200078e00ff */
[----:B-1----:R-:W-:Y:S06]  /*1ef0*/  @P1 BRA `(.L_x_188) ;  /* 0x0000000000081947 */ /* 0x002fec0003800000 */
[----:B------:R-:W1:Y:S02]  /*1f00*/  SYNCS.PHASECHK.TRANS64.TRYWAIT P1, [R3+URZ+0x33430], R4 ;  /* 0x03343004030075a7 */ /* 0x000e64000802017f */
[----:B-1----:R-:W-:Y:S05]  /*1f10*/  @!P1 BRA `(.L_x_189) ;  /* 0x0000014400e49947 */ /* 0x002fea0003800000 */
.L_x_188:
[----:B------:R-:W-:Y:S05]  /*1f20*/  WARPSYNC.ALL ;  /* 0x0000000000007948 */ /* 0x000fea0003800000 */
[----:B------:R-:W-:Y:S01]  /*1f30*/  UIADD3 UR49, UR49, 0x24200, URZ ;  /* 0x0002420031317890 */ /* 0x000fe2000fffe03f */
[----:B------:R-:W-:Y:S01]  /*1f40*/  WARPGROUP.ARRIVE ;  /* 0x00000000000079c5 */ /* 0x000fe20000000000 */
[----:B------:R-:W-:Y:S02]  /*1f50*/  ULOP3.LUT UR28, UR55, 0x10000, URZ, 0xfc, !UPT ;  /* 0x00010000371c7892 */ /* 0x000fe4000f8efc3f */
[----:B------:R-:W-:Y:S01]  /*1f60*/  USHF.R.U32.HI UR49, URZ, 0x4, UR49 ;  /* 0x000000043f317899 */ /* 0x000fe20008011631 */
[----:B------:R-:W-:Y:S01]  /*1f70*/  UMOV UR25, 0x80000020 ;  /* 0x8000002000197882 */ /* 0x000fe20000000000 */
[----:B------:R-:W-:-:S02]  /*1f80*/  UMOV UR27, 0x80000020 ;  /* 0x80000020001b7882 */ /* 0x000fc40000000000 */
[----:B------:R-:W-:Y:S01]  /*1f90*/  ULOP3.LUT UR49, UR49, 0x3fff, URZ, 0xc0, !UPT ;  /* 0x00003fff31317892 */ /* 0x000fe2000f8ec03f */
[----:B------:R-:W-:Y:S01]  /*1fa0*/  UMOV UR24, UR28 ;  /* 0x0000001c00187c82 */ /* 0x000fe20008000000 */
[----:B------:R-:W-:Y:S02]  /*1fb0*/  UMOV UR5, UR25 ;  /* 0x0000001900057c82 */ /* 0x000fe40008000000 */
[----:B------:R-:W-:Y:S01]  /*1fc0*/  ULOP3.LUT UR49, UR49, 0x10000, URZ, 0xfc, !UPT ;  /* 0x0001000031317892 */ /* 0x000fe2000f8efc3f */
[----:B------:R-:W-:Y:S01]  /*1fd0*/  UMOV UR4, UR24 ;  /* 0x0000001800047c82 */ /* 0x000fe20008000000 */
[----:B------:R-:W-:Y:S02]  /*1fe0*/  UMOV UR7, 0x80000020 ;  /* 0x8000002000077882 */ /* 0x000fe40000000000 */
[----:B------:R-:W-:Y:S01]  /*1ff0*/  UIMAD UR30, UR45, 0x780, UR49 ;  /* 0x000007802d1e78a4 */ /* 0x000fe2000f8e0231 */
[----:B------:R-:W-:Y:S01]  /*2000*/  UMOV UR11, 0x80000020 ;  /* 0x80000020000b7882 */ /* 0x000fe20000000000 */
[----:B------:R-:W-:-:S02]  /*2010*/  UMOV UR15, 0x80000020 ;  /* 0x80000020000f7882 */ /* 0x000fc40000000000 */
[----:B------:R-:W-:Y:S02]  /*2020*/  UIADD3 UR6, UR30, 0x80, URZ ;  /* 0x000000801e067890 */ /* 0x000fe4000fffe03f */
[----:B------:R-:W-:Y:S02]  /*2030*/  UIADD3 UR8, UR30, 0x100, URZ ;  /* 0x000001001e087890 */ /* 0x000fe4000fffe03f */
[----:B------:R-:W-:Y:S01]  /*2040*/  UMOV UR26, UR30 ;  /* 0x0000001e001a7c82 */ /* 0x000fe20008000000 */
[----:B------:R-:W-:Y:S01]  /*2050*/  UIADD3 UR9, UR30, 0x180, URZ ;  /* 0x000001801e097890 */ /* 0x000fe2000fffe03f */
[----:B------:R-:W-:Y:S01]  /*2060*/  QGMMA.64x32x32.F32.E4M3.E4M3 R92, gdesc[UR24], RZ, !UPT, gsb0 ;  /* 0x00600000185c79f3 */ /* 0x000fe2000c0008ff */
[----:B------:R-:W-:Y:S01]  /*2070*/  UMOV UR26, UR6 ;  /* 0x00000006001a7c82 */ /* 0x000fe20008000000 */
[----:B------:R-:W-:Y:S01]  /*2080*/  UMOV UR27, 0x80000020 ;  /* 0x80000020001b7882 */ /* 0x000fe20000000000 */
[----:B------:R-:W-:Y:S01]  /*2090*/  UMOV UR6, UR8 ;  /* 0x0000000800067c82 */ /* 0x000fe20008000000 */
[----:B------:R-:W-:-:S02]  /*20a0*/  UIADD3 UR10, UR30, 0x200, URZ ;  /* 0x000002001e0a7890 */ /* 0x000fc4000fffe03f */
[----:B------:R-:W-:Y:S02]  /*20b0*/  UIADD3 UR12, UR30, 0x102, URZ ;  /* 0x000001021e0c7890 */ /* 0x000fe4000fffe03f */
[----:B------:R-:W-:Y:S02]  /*20c0*/  UIADD3 UR13, UR30, 0x182, URZ ;  /* 0x000001821e0d7890 */ /* 0x000fe4000fffe03f */
[----:B------:R-:W-:Y:S02]  /*20d0*/  UIADD3 UR14, UR30, 0x202, URZ ;  /* 0x000002021e0e7890 */ /* 0x000fe4000fffe03f */
[----:B------:R-:W-:Y:S01]  /*20e0*/  UIADD3 UR18, UR30, 0x382, URZ ;  /* 0x000003821e127890 */ /* 0x000fe2000fffe03f */
[----:B------:R-:W-:Y:S01]  /*20f0*/  UMOV UR19, 0x80000020 ;  /* 0x8000002000137882 */ /* 0x000fe20000000000 */
[----:B------:R-:W-:Y:S01]  /*2100*/  UIADD3 UR22, UR30, 0x600, URZ ;  /* 0x000006001e167890 */ /* 0x000fe2000fffe03f */
[----:B------:R-:W-:Y:S01]  /*2110*/  UMOV UR23, 0x80000020 ;  /* 0x8000002000177882 */ /* 0x000fe20000000000 */
[----:B------:R-:W-:Y:S01]  /*2120*/  UMOV UR31, 0x80000020 ;  /* 0x80000020001f7882 */ /* 0x000fe20000000000 */
[----:B------:R-:W-:-:S02]  /*2130*/  WARPGROUP.DEPBAR.LE gsb0, 0x0 ;  /* 0x00008000000079c5 */ /* 0x000fc40000010000 */
[----:B------:R-:W-:-:S06]  /*2140*/  WARPGROUP.ARRIVE ;  /* 0x00000000000079c5 */ /* 0x000fcc0000000000 */
[----:B------:R-:W-:Y:S01]  /*2150*/  QGMMA.64x32x32.F32.E4M3.E4M3 R76, gdesc[UR24], RZ, !UPT, gsb0 ;  /* 0x00600000184c79f3 */ /* 0x000fe2000c0008ff */
[----:B------:R-:W-:Y:S01]  /*2160*/  UMOV UR26, UR9 ;  /* 0x00000009001a7c82 */ /* 0x000fe20008000000 */
[----:B------:R-:W-:Y:S01]  /*2170*/  UMOV UR27, 0x80000020 ;  /* 0x80000020001b7882 */ /* 0x000fe20000000000 */
[----:B------:R-:W-:Y:S02]  /*2180*/  WARPGROUP.DEPBAR.LE gsb0, 0x0 ;  /* 0x00008000000079c5 */ /* 0x000fe40000010000 */
[----:B------:R-:W-:-:S06]  /*2190*/  WARPGROUP.ARRIVE ;  /* 0x00000000000079c5 */ /* 0x000fcc0000000000 */
[----:B------:R-:W-:Y:S01]  /*21a0*/  QGMMA.64x32x32.F32.E4M3.E4M3 R60, gdesc[UR4], RZ, !UPT, gsb0 ;  /* 0x00600000043c79f3 */ /* 0x000fe2000c0008ff */
[----:B------:R-:W-:Y:S02]  /*21b0*/  UIADD3 UR4, UR28, 0x2, URZ ;  /* 0x000000021c047890 */ /* 0x000fe4000fffe03f */
[----:B------:R-:W-:Y:S01]  /*21c0*/  UIADD3 UR6, UR30, 0x2, URZ ;  /* 0x000000021e067890 */ /* 0x000fe2000fffe03f */
[----:B------:R-:W-:Y:S01]  /*21d0*/  UMOV UR5, 0x80000020 ;  /* 0x8000002000057882 */ /* 0x000fe20000000000 */
[----:B------:R-:W-:Y:S01]  /*21e0*/  UMOV UR7, 0x80000020 ;  /* 0x8000002000077882 */ /* 0x000fe20000000000 */
[----:B------:R-:W-:Y:S02]  /*21f0*/  UMOV UR9, UR5 ;  /* 0x0000000500097c82 */ /* 0x000fe40008000000 */
[----:B------:R-:W-:Y:S01]  /*2200*/  UMOV UR8, UR4 ;  /* 0x0000000400087c82 */ /* 0x000fe20008000000 */
[----:B------:R-:W-:Y:S02]  /*2210*/  WARPGROUP.DEPBAR.LE gsb0, 0x0 ;  /* 0x00008000000079c5 */ /* 0x000fe40000010000 */
[----:B------:R-:W-:-:S06]  /*2220*/  WARPGROUP.ARRIVE ;  /* 0x00000000000079c5 */ /* 0x000fcc0000000000 */
[----:B------:R-:W-:Y:S01]  /*2230*/  QGMMA.64x32x32.F32.E4M3.E4M3 R44, gdesc[UR24], RZ, !UPT, gsb0 ;  /* 0x00600000182c79f3 */ /* 0x000fe2000c0008ff */
[----:B------:R-:W-:Y:S01]  /*2240*/  UMOV UR26, UR10 ;  /* 0x0000000a001a7c82 */ /* 0x000fe20008000000 */
[----:B------:R-:W-:Y:S01]  /*2250*/  UMOV UR27, 0x80000020 ;  /* 0x80000020001b7882 */ /* 0x000fe20000000000 */
[----:B------:R-:W-:Y:S01]  /*2260*/  UIADD3 UR10, UR30, 0x82, URZ ;  /* 0x000000821e0a7890 */ /* 0x000fe2000fffe03f */
        /* <DEDUP_REMOVED lines=16> */
[----:B------:R-:W-:Y:S01]  /*2370*/  QGMMA.64x32x32.F32.E4M3.E4M3 R60, gdesc[UR8], R60, gsb0 ;  /* 0x00600000083c79f3 */ /* 0x000fe2000800083c */
        /* <DEDUP_REMOVED lines=15> */
[----:B------:R-:W-:Y:S02]  /*2470*/  UIADD3 UR6, UR30, 0x300, URZ ;  /* 0x000003001e067890 */ /* 0x000fe4000fffe03f */
        /* <DEDUP_REMOVED lines=97> */
[----:B------:R-:W-:-:S03]  /*2a90*/  UIADD3 UR6, UR30, 0x702, URZ ;  /* 0x000007021e067890 */ /* 0x000fc6000fffe03f */
        /* <DEDUP_REMOVED lines=20> */
.L_x_190:
[C---:B------:R-:W-:Y:S01]  /*2be0*/  FMUL.FTZ R24, R0.reuse, R79 ;  /* 0x0000004f00187220 */ /* 0x040fe20000410000 */
        /* <DEDUP_REMOVED lines=20> */
[----:B------:R-:W-:Y:S01]  /*2d30*/  FMUL.FTZ R67, R0, R75 ;  /* 0x0000004b00437220 */ /* 0x000fe20000410000 */
[----:B------:R-:W-:-:S02]  /*2d40*/  IMAD.U32 R31, RZ, RZ, UR54 ;  /* 0x00000036ff1f7e24 */ /* 0x000fc4000f8e00ff */
[C---:B------:R-:W-:Y:S01]  /*2d50*/  FMUL.FTZ R75, R0.reuse, R48 ;  /* 0x00000030004b7220 */ /* 0x040fe20000410000 */
[----:B------:R-:W2:Y:S01]  /*2d60*/  MUFU.TANH R6, R6 ;  /* 0x0000000600067308 */ /* 0x000ea20000002400 */
[C---:B------:R-:W-:Y:S01]  /*2d70*/  FMUL.FTZ R48, R0.reuse, R55 ;  /* 0x0000003700307220 */ /* 0x040fe20000410000 */
[C---:B------:R-:W-:Y:S01]  /*2d80*/  FMUL.FTZ R55, R0.reuse, R28 ;  /* 0x0000001c00377220 */ /* 0x040fe20000410000 */
[C---:B------:R-:W-:Y:S01]  /*2d90*/  FMUL.FTZ R11, R0.reuse, R97 ;  /* 0x00000061000b7220 */ /* 0x040fe20000410000 */
[C---:B------:R-:W-:Y:S01]  /*2da0*/  FMUL.FTZ R28, R0.reuse, R30 ;  /* 0x0000001e001c7220 */ /* 0x040fe20000410000 */
[----:B------:R-:W-:Y:S01]  /*2db0*/  IADD3 R30, R31, 0xa0, -R2 ;  /* 0x000000a01f1e7810 */ /* 0x000fe20007ffe802 */
[----:B------:R-:W-:Y:S02]  /*2dc0*/  IMAD.U32 R97, RZ, RZ, UR53 ;  /* 0x00000035ff617e24 */ /* 0x000fe4000f8e00ff */
[C---:B------:R-:W-:Y:S01]  /*2dd0*/  FMUL.FTZ R20, R0.reuse, R100 ;  /* 0x0000006400147220 */ /* 0x040fe20000410000 */
[----:B------:R-:W3:Y:S01]  /*2de0*/  MUFU.TANH R7, R7 ;  /* 0x0000000700077308 */ /* 0x000ee20000002400 */
[----:B------:R-:W-:Y:S01]  /*2df0*/  FMUL.FTZ R5, R0, R94 ;  /* 0x0000005e00057220 */ /* 0x000fe20000410000 */
[----:B------:R-:W-:-:S02]  /*2e00*/  IMAD R30, R97, -0xa0, R30 ;  /* 0xffffff60611e7824 */ /* 0x000fc400078e021e */
[C---:B------:R-:W-:Y:S01]  /*2e10*/  FMUL.FTZ R21, R0.reuse, R101 ;  /* 0x0000006500157220 */ /* 0x040fe20000410000 */
[C---:B01----:R-:W-:Y:S01]  /*2e20*/  FMUL.FTZ R4, R0.reuse, R95 ;  /* 0x0000005f00047220 */ /* 0x043fe20000410000 */
[C---:B------:R-:W-:Y:S01]  /*2e30*/  FMUL.FTZ R92, R0.reuse, R104 ;  /* 0x00000068005c7220 */ /* 0x040fe20000410000 */
[----:B------:R-:W-:Y:S01]  /*2e40*/  FMUL.FTZ R8, R0, R98 ;  /* 0x0000006200087220 */ /* 0x000fe20000410000 */
[C---:B------:R-:W-:Y:S01]  /*2e50*/  ISETP.GT.AND P4, PT, R30.reuse, RZ, PT ;  /* 0x000000ff1e00720c */ /* 0x040fe20003f84270 */
[----:B------:R-:W0:Y:S01]  /*2e60*/  MUFU.TANH R10, R10 ;  /* 0x0000000a000a7308 */ /* 0x000e220000002400 */
[----:B------:R-:W-:Y:S01]  /*2e70*/  ISETP.GT.AND P3, PT, R30, 0x1, PT ;  /* 0x000000011e00780c */ /* 0x000fe20003f64270 */
[----:B------:R-:W-:Y:S01]  /*2e80*/  FMUL.FTZ R27, R0, R105 ;  /* 0x00000069001b7220 */ /* 0x000fe20000410000 */
[----:B------:R-:W-:Y:S01]  /*2e90*/  ISETP.GT.AND P2, PT, R30, 0x8, PT ;  /* 0x000000081e00780c */ /* 0x000fe20003f44270 */
[----:B------:R-:W-:Y:S01]  /*2ea0*/  FMUL.FTZ R32, R0, R32 ;  /* 0x0000002000207220 */ /* 0x000fe20000410000 */
[----:B--2---:R-:W-:Y:S01]  /*2eb0*/  FSEL R6, R6, -INF , P4 ;  /* 0xff80000006067808 */ /* 0x004fe20002000000 */
[C---:B------:R-:W-:Y:S01]  /*2ec0*/  FMUL.FTZ R9, R0.reuse, R99 ;  /* 0x0000006300097220 */ /* 0x040fe20000410000 */
[C---:B------:R-:W-:Y:S01]  /*2ed0*/  FMUL.FTZ R95, R0.reuse, R52 ;  /* 0x00000034005f7220 */ /* 0x040fe20000410000 */
[----:B------:R-:W1:Y:S01]  /*2ee0*/  MUFU.TANH R11, R11 ;  /* 0x0000000b000b7308 */ /* 0x000e620000002400 */
[----:B---3--:R-:W-:Y:S01]  /*2ef0*/  FSEL R7, R7, -INF , P3 ;  /* 0xff80000007077808 */ /* 0x008fe20001800000 */
[----:B------:R-:W-:Y:S01]  /*2f00*/  FMUL.FTZ R93, R0, R76 ;  /* 0x0000004c005d7220 */ /* 0x000fe20000410000 */
[----:B------:R-:W-:Y:S01]  /*2f10*/  ISETP.GT.AND P1, PT, R30, 0x9, PT ;  /* 0x000000091e00780c */ /* 0x000fe20003f24270 */
[----:B------:R-:W-:Y:S01]  /*2f20*/  FMUL.FTZ R52, R0, R53 ;  /* 0x0000003500347220 */ /* 0x000fe20000410000 */
[----:B------:R-:W-:Y:S01]  /*2f30*/  FMNMX.FTZ R31, R6, R7, !PT ;  /* 0x00000007061f7209 */ /* 0x000fe20007810000 */
[C---:B------:R-:W-:Y:S01]  /*2f40*/  FMUL.FTZ R53, R0.reuse, R57 ;  /* 0x0000003900357220 */ /* 0x040fe20000410000 */
[----:B------:R-:W-:Y:S01]  /*2f50*/  FMUL.FTZ R13, R0, R102 ;  /* 0x00000066000d7220 */ /* 0x000fe20000410000 */
[----:B------:R-:W2:Y:S01]  /*2f60*/  MUFU.TANH R20, R20 ;  /* 0x0000001400147308 */ /* 0x000ea20000002400 */
[----:B0-----:R-:W-:Y:S01]  /*2f70*/  FSEL R10, R10, -INF , P2 ;  /* 0xff8000000a0a7808 */ /* 0x001fe20001000000 */
[----:B------:R-:W-:Y:S01]  /*2f80*/  FMUL.FTZ R94, R0, R77 ;  /* 0x0000004d005e7220 */ /* 0x000fe20000410000 */
[----:B------:R-:W-:Y:S01]  /*2f90*/  ISETP.GT.AND P6, PT, R30, 0x10, PT ;  /* 0x000000101e00780c */ /* 0x000fe20003fc4270 */
[----:B------:R-:W-:Y:S01]  /*2fa0*/  FMUL.FTZ R12, R0, R103 ;  /* 0x00000067000c7220 */ /* 0x000fe20000410000 */
[----:B------:R-:W-:Y:S01]  /*2fb0*/  ISETP.GT.AND P5, PT, R30, 0x11, PT ;  /* 0x000000111e00780c */ /* 0x000fe20003fa4270 */
[C---:B------:R-:W-:Y:S01]  /*2fc0*/  FMUL.FTZ R80, R0.reuse, R80 ;  /* 0x0000005000507220 */ /* 0x040fe20000410000 */
[C---:B------:R-:W-:Y:S01]  /*2fd0*/  FMUL.FTZ R15, R0.reuse, R106 ;  /* 0x0000006a000f7220 */ /* 0x040fe20000410000 */
[----:B------:R-:W0:Y:S01]  /*2fe0*/  MUFU.TANH R5, R5 ;  /* 0x0000000500057308 */ /* 0x000e220000002400 */
[----:B-1----:R-:W-:Y:S01]  /*2ff0*/  FSEL R11, R11, -INF , P1 ;  /* 0xff8000000b0b7808 */ /* 0x002fe20000800000 */
[C---:B------:R-:W-:Y:S01]  /*3000*/  FMUL.FTZ R81, R0.reuse, R81 ;  /* 0x0000005100517220 */ /* 0x040fe20000410000 */
[C---:B------:R-:W-:Y:S01]  /*3010*/  FMUL.FTZ R14, R0.reuse, R107 ;  /* 0x0000006b000e7220 */ /* 0x040fe20000410000 */
[C---:B------:R-:W-:Y:S01]  /*3020*/  FMUL.FTZ R84, R0.reuse, R84 ;  /* 0x0000005400547220 */ /* 0x040fe20000410000 */
[C---:B------:R-:W-:Y:S01]  /*3030*/  FMUL.FTZ R85, R0.reuse, R85 ;  /* 0x0000005500557220 */ /* 0x040fe20000410000 */
[C---:B------:R-:W-:Y:S01]  /*3040*/  FMUL.FTZ R77, R0.reuse, R82 ;  /* 0x00000052004d7220 */ /* 0x040fe20000410000 */
[----:B------:R-:W-:Y:S01]  /*3050*/  FMUL.FTZ R76, R0, R83 ;  /* 0x00000053004c7220 */ /* 0x000fe20000410000 */
[----:B------:R-:W1:Y:S01]  /*3060*/  MUFU.TANH R21, R21 ;  /* 0x0000001500157308 */ /* 0x000e620000002400 */
[----:B--2---:R-:W-:Y:S01]  /*3070*/  FSEL R20, R20, -INF , P6 ;  /* 0xff80000014147808 */ /* 0x004fe20003000000 */
[C---:B------:R-:W-:Y:S01]  /*3080*/  FMUL.FTZ R82, R0.reuse, R91 ;  /* 0x0000005b00527220 */ /* 0x040fe20000410000 */
[C---:B------:R-:W-:Y:S01]  /*3090*/  FMUL.FTZ R91, R0.reuse, R64 ;  /* 0x00000040005b7220 */ /* 0x040fe20000410000 */
[C---:B------:R-:W-:Y:S01]  /*30a0*/  FMUL.FTZ R83, R0.reuse, R90 ;  /* 0x0000005a00537220 */ /* 0x040fe20000410000 */
[C---:B------:R-:W-:Y:S01]  /*30b0*/  FMUL.FTZ R90, R0.reuse, R65 ;  /* 0x00000041005a7220 */ /* 0x040fe20000410000 */
        /* <DEDUP_REMOVED lines=20> */
[----:B------:R-:W-:Y:S01]  /*3200*/  FMUL.FTZ R51, R0, R58 ;  /* 0x0000003a00337220 */ /* 0x000fe20000410000 */
[----:B------:R-:W-:Y:S01]  /*3210*/  ISETP.GT.AND P3, PT, R30, 0x19, PT ;  /* 0x000000191e00780c */ /* 0x000fe20003f64270 */
[C---:B------:R-:W-:Y:S01]  /*3220*/  FMUL.FTZ R36, R0.reuse, R36 ;  /* 0x0000002400247220 */ /* 0x040fe20000410000 */
[C---:B------:R-:W-:Y:S01]  /*3230*/  FMUL.FTZ R50, R0.reuse, R59 ;  /* 0x0000003b00327220 */ /* 0x040fe20000410000 */
[C---:B------:R-:W-:Y:S01]  /*3240*/  FMUL.FTZ R37, R0.reuse, R37 ;  /* 0x0000002500257220 */ /* 0x040fe20000410000 */
[----:B------:R-:W-:Y:S01]  /*3250*/  FMUL.FTZ R40, R0, R40 ;  /* 0x0000002800287220 */ /* 0x000fe20000410000 */
[----:B------:R-:W2:Y:S01]  /*3260*/  MUFU.TANH R27, R27 ;  /* 0x0000001b001b7308 */ /* 0x000ea20000002400 */
[----:B0-----:R-:W-:Y:S01]  /*3270*/  FSEL R92, R92, -INF , P4 ;  /* 0xff8000005c5c7808 */ /* 0x001fe20002000000 */
[C---:B------:R-:W-:Y:S01]  /*3280*/  FMUL.FTZ R41, R0.reuse, R41 ;  /* 0x0000002900297220 */ /* 0x040fe20000410000 */
[C---:B------:R-:W-:Y:S01]  /*3290*/  FMUL.FTZ R35, R0.reuse, R35 ;  /* 0x0000002300237220 */ /* 0x040fe20000410000 */
[C---:B------:R-:W-:Y:S01]  /*32a0*/  FMUL.FTZ R38, R0.reuse, R38 ;  /* 0x0000002600267220 */ /* 0x040fe20000410000 */
[C---:B------:R-:W-:Y:S01]  /*32b0*/  FMUL.FTZ R39, R0.reuse, R39 ;  /* 0x0000002700277220 */ /* 0x040fe20000410000 */
[C---:B------:R-:W-:Y:S01]  /*32c0*/  FMUL.FTZ R43, R0.reuse, R43 ;  /* 0x0000002b002b7220 */ /* 0x040fe20000410000 */
[----:B------:R-:W-:Y:S01]  /*32d0*/  FMUL.FTZ R42, R0, R42 ;  /* 0x0000002a002a7220 */ /* 0x000fe20000410000 */
[----:B------:R0:W-:Y:S01]  /*32e0*/  MUFU.TANH R57, R32 ;  /* 0x0000002000397308 */ /* 0x0001e20000002400 */
[----:B-1----:R-:W-:Y:S01]  /*32f0*/  FSEL R8, R8, -INF , P2 ;  /* 0xff80000008087808 */ /* 0x002fe20001000000 */
[----:B------:R-:W-:Y:S01]  /*3300*/  ULDC UR6, c[0x0][0x988] ;  /* 0x0002620000067ab9 */ /* 0x000fe20000000800 */
[----:B------:R-:W-:Y:S01]  /*3310*/  ISETP.GT.AND P2, PT, R30, 0x20, PT ;  /* 0x000000201e00780c */ /* 0x000fe20003f44270 */
[----:B------:R-:W-:Y:S01]  /*3320*/  FMUL.FTZ R34, R0, R34 ;  /* 0x0000002200227220 */ /* 0x000fe20000410000 */
[----:B------:R-:W-:Y:S01]  /*3330*/  P2R R108, PR, RZ, 0x1 ;  /* 0x00000001ff6c7803 */ /* 0x000fe20000000000 */
[----:B------:R-:W-:Y:S01]  /*3340*/  UIADD3 UR54, UR53, -0x2, URZ ;  /* 0xfffffffe35367890 */ /* 0x000fe2000fffe03f */
[----:B------:R-:W-:Y:S01]  /*3350*/  R2UR UR7, R3 ;  /* 0x00000000030772ca */ /* 0x000fe200000e0000 */
[----:B------:R-:W1:Y:S01]  /*3360*/  MUFU.TANH R9, R9 ;  /* 0x0000000900097308 */ /* 0x000e620000002400 */
[----:B0-----:R-:W-:Y:S01]  /*3370*/  FMNMX.FTZ R32, R10, R31, !PT ;  /* 0x0000001f0a207209 */ /* 0x001fe20007810000 */
[----:B------:R-:W-:Y:S01]  /*3380*/  UISETP.GE.AND UP0, UPT, UR54, UR41, UPT ;  /* 0x000000293600728c */ /* 0x000fe2000bf06270 */
[----:B--2---:R-:W-:Y:S01]  /*3390*/  FSEL R27, R27, -INF , P3 ;  /* 0xff8000001b1b7808 */ /* 0x004fe20001800000 */
[--C-:B------:R-:W-:Y:S01]  /*33a0*/  IMAD.MOV.U32 R103, RZ, RZ, R25.reuse ;  /* 0x000000ffff677224 */ /* 0x100fe200078e0019 */
[----:B------:R-:W-:Y:S01]  /*33b0*/  FMNMX.FTZ R31, R11, R32, !PT ;  /* 0x000000200b1f7209 */ /* 0x000fe20007810000 */
[----:B------:R-:W-:-:S02]  /*33c0*/  IMAD.MOV.U32 R102, RZ, RZ, R25 ;  /* 0x000000ffff667224 */ /* 0x000fc400078e0019 */
[----:B------:R-:W0:Y:S01]  /*33d0*/  MUFU.TANH R93, R93 ;  /* 0x0000005d005d7308 */ /* 0x000e220000002400 */
[----:B------:R-:W-:Y:S01]  /*33e0*/  FMNMX.FTZ R32, R20, R31, !PT ;  /* 0x0000001f14207209 */ /* 0x000fe20007810000 */
[--C-:B------:R-:W-:Y:S02]  /*33f0*/  IMAD.MOV.U32 R105, RZ, RZ, R25.reuse ;  /* 0x000000ffff697224 */ /* 0x100fe400078e0019 */
[----:B------:R-:W-:Y:S01]  /*3400*/  UIADD3 UR7, UR7, 0x33440, URZ ;  /* 0x0003344007077890 */ /* 0x000fe2000fffe03f */
[----:B------:R-:W-:Y:S01]  /*3410*/  FMNMX.FTZ R31, R21, R32, !PT ;  /* 0x00000020151f7209 */ /* 0x000fe20007810000 */
[--C-:B------:R-:W-:Y:S02]  /*3420*/  IMAD.MOV.U32 R104, RZ, RZ, R25.reuse ;  /* 0x000000ffff687224 */ /* 0x100fe400078e0019 */
[----:B------:R-:W2:Y:S01]  /*3430*/  MUFU.TANH R13, R13 ;  /* 0x0000000d000d7308 */ /* 0x000ea20000002400 */
[----:B------:R-:W-:Y:S01]  /*3440*/  FMNMX.FTZ R32, R92, R31, !PT ;  /* 0x0000001f5c207209 */ /* 0x000fe20007810000 */
[----:B------:R-:W-:Y:S01]  /*3450*/  UPRMT UR7, UR52, 0x654, UR7 ;  /* 0x0000065434077896 */ /* 0x000fe20008000007 */
[----:B-1----:R-:W-:Y:S01]  /*3460*/  FSEL R9, R9, -INF , P1 ;  /* 0xff80000009097808 */ /* 0x002fe20000800000 */
[--C-:B------:R-:W-:Y:S01]  /*3470*/  IMAD.MOV.U32 R107, RZ, RZ, R25.reuse ;  /* 0x000000ffff6b7224 */ /* 0x100fe200078e0019 */
[----:B------:R-:W-:Y:S01]  /*3480*/  ISETP.GT.AND P1, PT, R30, 0x21, PT ;  /* 0x000000211e00780c */ /* 0x000fe20003f24270 */
[--C-:B------:R-:W-:Y:S01]  /*3490*/  IMAD.MOV.U32 R106, RZ, RZ, R25.reuse ;  /* 0x000000ffff6a7224 */ /* 0x100fe200078e0019 */
[----:B------:R-:W-:Y:S01]  /*34a0*/  FMNMX.FTZ R32, R27, R32, !PT ;  /* 0x000000201b207209 */ /* 0x000fe20007810000 */
[----:B------:R-:W1:Y:S01]  /*34b0*/  MUFU.TANH R94, R94 ;  /* 0x0000005e005e7308 */ /* 0x000e620000002400 */
[----:B0-----:R-:W-:Y:S01]  /*34c0*/  FSEL R93, R93, -INF , P2 ;  /* 0xff8000005d5d7808 */ /* 0x001fe20001000000 */
[--C-:B------:R-:W-:Y:S01]  /*34d0*/  IMAD.MOV.U32 R109, RZ, RZ, R25.reuse ;  /* 0x000000ffff6d7224 */ /* 0x100fe200078e0019 */
[----:B------:R-:W-:Y:S01]  /*34e0*/  SYNCS.ARRIVE.TRANS64.RED.A1T0 RZ, [UR7], RZ ;  /* 0x000000ffffff79a7 */ /* 0x000fe20008100407 */
[--C-:B------:R-:W-:Y:S01]  /*34f0*/  IMAD.MOV.U32 R111, RZ, RZ, R25.reuse ;  /* 0x000000ffff6f7224 */ /* 0x100fe200078e0019 */
[----:B------:R-:W-:Y:S01]  /*3500*/  FMNMX.FTZ R31, R93, R32, !PT ;  /* 0x000000205d1f7209 */ /* 0x000fe20007810000 */
[----:B------:R-:W-:-:S02]  /*3510*/  IMAD.MOV.U32 R110, RZ, RZ, R25 ;  /* 0x000000ffff6e7224 */ /* 0x000fc400078e0019 */
[----:B------:R-:W0:Y:S01]  /*3520*/  MUFU.TANH R12, R12 ;  /* 0x0000000c000c7308 */ /* 0x000e220000002400 */
[----:B--2---:R-:W-:Y:S01]  /*3530*/  FSEL R13, R13, -INF , P6 ;  /* 0xff8000000d0d7808 */ /* 0x004fe20003000000 */
[--C-:B------:R-:W-:Y:S01]  /*3540*/  IMAD.MOV.U32 R113, RZ, RZ, R25.reuse ;  /* 0x000000ffff717224 */ /* 0x100fe200078e0019 */
[----:B------:R-:W-:Y:S01]  /*3550*/  ISETP.GT.AND P6, PT, R30, 0x28, PT ;  /* 0x000000281e00780c */ /* 0x000fe20003fc4270 */
[--C-:B------:R-:W-:Y:S02]  /*3560*/  IMAD.MOV.U32 R112, RZ, RZ, R25.reuse ;  /* 0x000000ffff707224 */ /* 0x100fe400078e0019 */
[--C-:B------:R-:W-:Y:S02]  /*3570*/  IMAD.MOV.U32 R115, RZ, RZ, R25.reuse ;  /* 0x000000ffff737224 */ /* 0x100fe400078e0019 */
[----:B------:R-:W2:Y:S01]  /*3580*/  MUFU.TANH R80, R80 ;  /* 0x0000005000507308 */ /* 0x000ea20000002400 */
[----:B-1----:R-:W-:Y:S01]  /*3590*/  FSEL R94, R94, -INF , P1 ;  /* 0xff8000005e5e7808 */ /* 0x002fe20000800000 */
[----:B------:R-:W-:-:S02]  /*35a0*/  IMAD.MOV.U32 R114, RZ, RZ, R25 ;  /* 0x000000ffff727224 */ /* 0x000fc400078e0019 */
[--C-:B------:R-:W-:Y:S01]  /*35b0*/  IMAD.MOV.U32 R117, RZ, RZ, R25.reuse ;  /* 0x000000ffff757224 */ /* 0x100fe200078e0019 */
[----:B------:R-:W-:Y:S01]  /*35c0*/  FMNMX.FTZ R31, R94, R31, !PT ;  /* 0x0000001f5e1f7209 */ /* 0x000fe20007810000 */
[--C-:B------:R-:W-:Y:S02]  /*35d0*/  IMAD.MOV.U32 R116, RZ, RZ, R25.reuse ;  /* 0x000000ffff747224 */ /* 0x100fe400078e0019 */
[----:B------:R-:W1:Y:S01]  /*35e0*/  MUFU.TANH R15, R15 ;  /* 0x0000000f000f7308 */ /* 0x000e620000002400 */
[----:B0-----:R-:W-:Y:S01]  /*35f0*/  FSEL R12, R12, -INF , P5 ;  /* 0xff8000000c0c7808 */ /* 0x001fe20002800000 */
[--C-:B------:R-:W-:Y:S01]  /*3600*/  IMAD.MOV.U32 R119, RZ, RZ, R25.reuse ;  /* 0x000000ffff777224 */ /* 0x100fe200078e0019 */
[----:B------:R-:W-:Y:S01]  /*3610*/  ISETP.GT.AND P5, PT, R30, 0x29, PT ;  /* 0x000000291e00780c */ /* 0x000fe20003fa4270 */
[----:B------:R-:W-:-:S04]  /*3620*/  IMAD.MOV.U32 R118, RZ, RZ, R25 ;  /* 0x000000ffff767224 */ /* 0x000fc800078e0019 */
[----:B------:R-:W0:Y:S01]  /*3630*/  MUFU.TANH R81, R81 ;  /* 0x0000005100517308 */ /* 0x000e220000002400 */
[----:B--2---:R-:W-:-:S04]  /*3640*/  FSEL R80, R80, -INF , P6 ;  /* 0xff80000050507808 */ /* 0x004fc80003000000 */
[----:B------:R-:W-:-:S03]  /*3650*/  FMNMX.FTZ R32, R80, R31, !PT ;  /* 0x0000001f50207209 */ /* 0x000fc60007810000 */
[----:B------:R-:W2:Y:S01]  /*3660*/  MUFU.TANH R14, R14 ;  /* 0x0000000e000e7308 */ /* 0x000ea20000002400 */
[----:B-1----:R-:W-:Y:S02]  /*3670*/  FSEL R15, R15, -INF , P4 ;  /* 0xff8000000f0f7808 */ /* 0x002fe40002000000 */
[----:B------:R-:W-:-:S05]  /*3680*/  ISETP.GT.AND P4, PT, R30, 0x30, PT ;  /* 0x000000301e00780c */ /* 0x000fca0003f84270 */
[----:B------:R-:W1:Y:S01]  /*3690*/  MUFU.TANH R84, R84 ;  /* 0x0000005400547308 */ /* 0x000e620000002400 */
[----:B0-----:R-:W-:-:S04]  /*36a0*/  FSEL R81, R81, -INF , P5 ;  /* 0xff80000051517808 */ /* 0x001fc80002800000 */
[----:B------:R-:W-:-:S03]  /*36b0*/  FMNMX.FTZ R31, R81, R32, !PT ;  /* 0x00000020511f7209 */ /* 0x000fc60007810000 */
[----:B------:R-:W0:Y:S01]  /*36c0*/  MUFU.TANH R26, R26 ;  /* 0x0000001a001a7308 */ /* 0x000e220000002400 */
[----:B--2---:R-:W-:Y:S02]  /*36d0*/  FSEL R14, R14, -INF , P3 ;  /* 0xff8000000e0e7808 */ /* 0x004fe40001800000 */
[----:B------:R-:W-:-:S05]  /*36e0*/  ISETP.GT.AND P3, PT, R30, 0x31, PT ;  /* 0x000000311e00780c */ /* 0x000fca0003f64270 */
[----:B------:R-:W2:Y:S01]  /*36f0*/  MUFU.TANH R85, R85 ;  /* 0x0000005500557308 */ /* 0x000ea20000002400 */
[----:B-1----:R-:W-:-:S04]  /*3700*/  FSEL R84, R84, -INF , P4 ;  /* 0xff80000054547808 */ /* 0x002fc80002000000 */
[----:B------:R-:W-:-:S03]  /*3710*/  FMNMX.FTZ R32, R84, R31, !PT ;  /* 0x0000001f54207209 */ /* 0x000fc60007810000 */
[----:B------:R-:W1:Y:S01]  /*3720*/  MUFU.TANH R24, R24 ;  /* 0x0000001800187308 */ /* 0x000e620000002400 */
[----:B0-----:R-:W-:Y:S02]  /*3730*/  FSEL R26, R26, -INF , P2 ;  /* 0xff8000001a1a7808 */ /* 0x001fe40001000000 */
[----:B------:R-:W-:-:S05]  /*3740*/  ISETP.GT.AND P2, PT, R30, 0x38, PT ;  /* 0x000000381e00780c */ /* 0x000fca0003f44270 */
        /* <DEDUP_REMOVED lines=91> */
[----:B--2---:R-:W-:-:S07]  /*3d00*/  FSEL R95, R95, -INF , P6 ;  /* 0xff8000005f5f7808 */ /* 0x004fce0003000000 */
[----:B------:R-:W2:Y:S01]  /*3d10*/  MUFU.TANH R44, R44 ;  /* 0x0000002c002c7308 */ /* 0x000ea20000002400 */
[----:B-1----:R-:W-:Y:S02]  /*3d20*/  FSEL R45, R45, -INF , P4 ;  /* 0xff8000002d2d7808 */ /* 0x002fe40002000000 */
[----:B------:R-:W-:-:S05]  /*3d30*/  ISETP.GT.AND P4, PT, R30, 0x78, PT ;  /* 0x000000781e00780c */ /* 0x000fca0003f84270 */
[----:B------:R-:W1:Y:S01]  /*3d40*/  MUFU.TANH R54, R54 ;  /* 0x0000003600367308 */ /* 0x000e620000002400 */
[----:B0-----:R-:W-:-:S07]  /*3d50*/  FSEL R52, R52, -INF , P5 ;  /* 0xff80000034347808 */ /* 0x001fce0002800000 */
[----:B------:R-:W0:Y:S01]  /*3d60*/  MUFU.TANH R46, R46 ;  /* 0x0000002e002e7308 */ /* 0x000e220000002400 */
[----:B--2---:R-:W-:Y:S02]  /*3d70*/  FSEL R44, R44, -INF , P3 ;  /* 0xff8000002c2c7808 */ /* 0x004fe40001800000 */
[----:B------:R-:W-:-:S05]  /*3d80*/  ISETP.GT.AND P3, PT, R30, 0x79, PT ;  /* 0x000000791e00780c */ /* 0x000fca0003f64270 */
[----:B------:R-:W-:Y:S01]  /*3d90*/  MUFU.TANH R53, R53 ;  /* 0x0000003500357308 */ /* 0x000fe20000002400 */
[----:B-1----:R-:W-:-:S07]  /*3da0*/  FSEL R31, R54, -INF , P4 ;  /* 0xff800000361f7808 */ /* 0x002fce0002000000 */
[----:B------:R-:W1:Y:S01]  /*3db0*/  MUFU.TANH R47, R47 ;  /* 0x0000002f002f7308 */ /* 0x000e620000002400 */
[----:B0-----:R-:W-:Y:S02]  /*3dc0*/  FSEL R46, R46, -INF , P2 ;  /* 0xff8000002e2e7808 */ /* 0x001fe40001000000 */
[----:B------:R-:W-:-:S05]  /*3dd0*/  ISETP.GT.AND P2, PT, R30, 0x80, PT ;  /* 0x000000801e00780c */ /* 0x000fca0003f44270 */
[----:B------:R-:W-:Y:S08]  /*3de0*/  MUFU.TANH R55, R55 ;  /* 0x0000003700377308 */ /* 0x000ff00000002400 */
[----:B------:R-:W0:Y:S01]  /*3df0*/  MUFU.TANH R49, R49 ;  /* 0x0000003100317308 */ /* 0x000e220000002400 */
[----:B-1----:R-:W-:Y:S02]  /*3e00*/  FSEL R47, R47, -INF , P1 ;  /* 0xff8000002f2f7808 */ /* 0x002fe40000800000 */
[----:B------:R-:W-:-:S05]  /*3e10*/  ISETP.GT.AND P1, PT, R30, 0x81, PT ;  /* 0x000000811e00780c */ /* 0x000fca0003f24270 */
[----:B------:R-:W-:Y:S08]  /*3e20*/  MUFU.TANH R56, R56 ;  /* 0x0000003800387308 */ /* 0x000ff00000002400 */
[----:B------:R1:W-:Y:S01]  /*3e30*/  MUFU.TANH R58, R33 ;  /* 0x00000021003a7308 */ /* 0x0003e20000002400 */
[----:B0-----:R-:W-:Y:S02]  /*3e40*/  FSEL R49, R49, -INF , P6 ;  /* 0xff80000031317808 */ /* 0x001fe40003000000 */
[----:B------:R-:W-:-:S05]  /*3e50*/  ISETP.GT.AND P6, PT, R30, 0x88, PT ;  /* 0x000000881e00780c */ /* 0x000fca0003fc4270 */
[----:B------:R-:W0:Y:S01]  /*3e60*/  MUFU.TANH R48, R48 ;  /* 0x0000003000307308 */ /* 0x000e220000002400 */
[----:B-1----:R-:W-:Y:S02]  /*3e70*/  FMNMX.FTZ R33, R95, R32, !PT ;  /* 0x000000205f217209 */ /* 0x002fe40007810000 */
[----:B------:R-:W-:-:S05]  /*3e80*/  FSEL R32, R53, -INF , P3 ;  /* 0xff80000035207808 */ /* 0x000fca0001800000 */
[----:B------:R1:W-:Y:S08]  /*3e90*/  MUFU.TANH R59, R36 ;  /* 0x00000024003b7308 */ /* 0x0003f00000002400 */
[----:B------:R-:W2:Y:S01]  /*3ea0*/  MUFU.TANH R51, R51 ;  /* 0x0000003300337308 */ /* 0x000ea20000002400 */
[----:B-1----:R-:W-:Y:S02]  /*3eb0*/  FMNMX.FTZ R36, R52, R33, !PT ;  /* 0x0000002134247209 */ /* 0x002fe40007810000 */
[----:B------:R-:W-:-:S02]  /*3ec0*/  FSEL R33, R55, -INF , P2 ;  /* 0xff80000037217808 */ /* 0x000fc40001000000 */
[----:B0-----:R-:W-:Y:S02]  /*3ed0*/  FSEL R48, R48, -INF , P5 ;  /* 0xff80000030307808 */ /* 0x001fe40002800000 */
[----:B------:R-:W-:Y:S01]  /*3ee0*/  ISETP.GT.AND P5, PT, R30, 0x89, PT ;  /* 0x000000891e00780c */ /* 0x000fe20003fa4270 */
[----:B------:R0:W-:Y:S08]  /*3ef0*/  MUFU.TANH R96, R37 ;  /* 0x0000002500607308 */ /* 0x0001f00000002400 */
[----:B------:R-:W1:Y:S01]  /*3f00*/  MUFU.TANH R50, R50 ;  /* 0x0000003200327308 */ /* 0x000e620000002400 */
[----:B0-----:R-:W-:-:S02]  /*3f10*/  FMNMX.FTZ R37, R31, R36, !PT ;  /* 0x000000241f257209 */ /* 0x001fc40007810000 */
[----:B------:R-:W-:Y:S02]  /*3f20*/  FSEL R36, R56, -INF , P1 ;  /* 0xff80000038247808 */ /* 0x000fe40000800000 */
[----:B--2---:R-:W-:Y:S02]  /*3f30*/  FSEL R51, R51, -INF , P4 ;  /* 0xff80000033337808 */ /* 0x004fe40002000000 */
[----:B------:R-:W-:Y:S01]  /*3f40*/  ISETP.GT.AND P4, PT, R30, 0x90, PT ;  /* 0x000000901e00780c */ /* 0x000fe20003f84270 */
[----:B------:R0:W-:Y:S08]  /*3f50*/  MUFU.TANH R97, R40 ;  /* 0x0000002800617308 */ /* 0x0001f00000002400 */
[----:B------:R-:W2:Y:S01]  /*3f60*/  MUFU.TANH R28, R28 ;  /* 0x0000001c001c7308 */ /* 0x000ea20000002400 */
[----:B0-----:R-:W-:-:S02]  /*3f70*/  FMNMX.FTZ R40, R32, R37, !PT ;  /* 0x0000002520287209 */ /* 0x001fc40007810000 */
[----:B------:R-:W-:Y:S02]  /*3f80*/  FSEL R37, R57, -INF , P6 ;  /* 0xff80000039257808 */ /* 0x000fe40003000000 */
[----:B-1----:R-:W-:Y:S02]  /*3f90*/  FSEL R50, R50, -INF , P3 ;  /* 0xff80000032327808 */ /* 0x002fe40001800000 */
[----:B------:R-:W-:Y:S01]  /*3fa0*/  ISETP.GT.AND P3, PT, R30, 0x91, PT ;  /* 0x000000911e00780c */ /* 0x000fe20003f64270 */
[----:B------:R0:W-:Y:S08]  /*3fb0*/  MUFU.TANH R98, R41 ;  /* 0x0000002900627308 */ /* 0x0001f00000002400 */
[----:B------:R-:W1:Y:S01]  /*3fc0*/  MUFU.TANH R29, R29 ;  /* 0x0000001d001d7308 */ /* 0x000e620000002400 */
[----:B0-----:R-:W-:-:S02]  /*3fd0*/  FMNMX.FTZ R41, R33, R40, !PT ;  /* 0x0000002821297209 */ /* 0x001fc40007810000 */
[----:B------:R-:W-:Y:S02]  /*3fe0*/  FSEL R40, R58, -INF , P5 ;  /* 0xff8000003a287808 */ /* 0x000fe40002800000 */
[----:B------:R-:W-:Y:S02]  /*3ff0*/  FMNMX.FTZ R54, R36, R41, !PT ;  /* 0x0000002924367209 */ /* 0x000fe40007810000 */
[----:B------:R-:W-:Y:S01]  /*4000*/  FSEL R41, R59, -INF , P4 ;  /* 0xff8000003b297808 */ /* 0x000fe20002000000 */
[----:B------:R-:W-:Y:S01]  /*4010*/  MUFU.TANH R99, R39 ;  /* 0x0000002700637308 */ /* 0x000fe20000002400 */
[----:B------:R-:W-:Y:S02]  /*4020*/  FMNMX.FTZ R53, R37, R54, !PT ;  /* 0x0000003625357209 */ /* 0x000fe40007810000 */
[----:B--2---:R-:W-:Y:S02]  /*4030*/  FSEL R28, R28, -INF , P2 ;  /* 0xff8000001c1c7808 */ /* 0x004fe40001000000 */
[----:B------:R-:W-:-:S02]  /*4040*/  FMNMX.FTZ R54, R40, R53, !PT ;  /* 0x0000003528367209 */ /* 0x000fc40007810000 */
[----:B------:R-:W-:Y:S01]  /*4050*/  ISETP.GT.AND P2, PT, R30, 0x98, PT ;  /* 0x000000981e00780c */ /* 0x000fe20003f44270 */
[----:B------:R-:W-:Y:S01]  /*4060*/  MUFU.TANH R101, R43 ;  /* 0x0000002b00657308 */ /* 0x000fe20000002400 */
[----:B------:R-:W-:Y:S02]  /*4070*/  FSEL R53, R96, -INF , P3 ;  /* 0xff80000060357808 */ /* 0x000fe40001800000 */
[----:B------:R-:W-:Y:S02]  /*4080*/  FMNMX.FTZ R54, R41, R54, !PT ;  /* 0x0000003629367209 */ /* 0x000fe40007810000 */
[----:B-1----:R-:W-:Y:S02]  /*4090*/  FSEL R29, R29, -INF , P1 ;  /* 0xff8000001d1d7808 */ /* 0x002fe40000800000 */
[----:B------:R-:W-:Y:S01]  /*40a0*/  ISETP.GT.AND P1, PT, R30, 0x99, PT ;  /* 0x000000991e00780c */ /* 0x000fe20003f24270 */
[----:B------:R-:W-:Y:S01]  /*40b0*/  MUFU.TANH R100, R42 ;  /* 0x0000002a00647308 */ /* 0x000fe20000002400 */
[----:B------:R-:W-:-:S02]  /*40c0*/  FSEL R30, R97, -INF , P2 ;  /* 0xff800000611e7808 */ /* 0x000fc40001000000 */
[----:B------:R-:W-:Y:S02]  /*40d0*/  FMNMX.FTZ R55, R53, R54, !PT ;  /* 0x0000003635377209 */ /* 0x000fe40007810000 */
[----:B------:R-:W-:Y:S02]  /*40e0*/  FSEL R54, R98, -INF , P1 ;  /* 0xff80000062367808 */ /* 0x000fe40000800000 */
[----:B------:R-:W-:Y:S01]  /*40f0*/  FMNMX.FTZ R55, R30, R55, !PT ;  /* 0x000000371e377209 */ /* 0x000fe20007810000 */
[----:B------:R0:W-:Y:S03]  /*4100*/  MUFU.TANH R97, R35 ;  /* 0x0000002300617308 */ /* 0x0001e60000002400 */
[----:B------:R-:W-:-:S05]  /*4110*/  FMNMX.FTZ R56, R54, R55, !PT ;  /* 0x0000003736387209 */ /* 0x000fca0007810000 */
[----:B------:R-:W1:Y:S01]  /*4120*/  SHFL.BFLY PT, R55, R56, 0x2, 0x1f ;  /* 0x0c401f0038377f89 */ /* 0x000e6200000e0000 */
[----:B0-----:R-:W-:Y:S01]  /*4130*/  FMNMX.FTZ R35, R5, R4, !PT ;  /* 0x0000000405237209 */ /* 0x001fe20007810000 */
[----:B------:R0:W2:Y:S08]  /*4140*/  MUFU.TANH R98, R38 ;  /* 0x0000002600627308 */ /* 0x0000b00000002400 */
[----:B------:R3:W-:Y:S01]  /*4150*/  MUFU.TANH R96, R34 ;  /* 0x0000002200607308 */ /* 0x0007e20000002400 */
[----:B0-----:R-:W-:-:S04]  /*4160*/  FMNMX.FTZ R38, R8, R35, !PT ;  /* 0x0000002308267209 */ /* 0x001fc80007810000 */
[----:B------:R-:W-:-:S04]  /*4170*/  FMNMX.FTZ R38, R9, R38, !PT ;  /* 0x0000002609267209 */ /* 0x000fc80007810000 */
[----:B------:R-:W-:-:S04]  /*4180*/  FMNMX.FTZ R39, R13, R38, !PT ;  /* 0x000000260d277209 */ /* 0x000fc80007810000 */
[----:B------:R-:W-:Y:S02]  /*4190*/  FMNMX.FTZ R38, R12, R39, !PT ;  /* 0x000000270c267209 */ /* 0x000fe40007810000 */
[----:B-1----:R-:W-:Y:S02]  /*41a0*/  FMNMX.FTZ R57, R56, R55, !PT ;  /* 0x0000003738397209 */ /* 0x002fe40007810000 */
[----:B------:R-:W-:-:S03]  /*41b0*/  FMNMX.FTZ R39, R15, R38, !PT ;  /* 0x000000260f277209 */ /* 0x000fc60007810000 */
[----:B------:R-:W0:Y:S01]  /*41c0*/  SHFL.BFLY PT, R58, R57, 0x1, 0x1f ;  /* 0x0c201f00393a7f89 */ /* 0x000e2200000e0000 */
[----:B------:R-:W-:-:S04]  /*41d0*/  FMNMX.FTZ R39, R14, R39, !PT ;  /* 0x000000270e277209 */ /* 0x000fc80007810000 */
[----:B------:R-:W-:-:S04]  /*41e0*/  FMNMX.FTZ R43, R26, R39, !PT ;  /* 0x000000271a2b7209 */ /* 0x000fc80007810000 */
[----:B------:R-:W-:-:S04]  /*41f0*/  FMNMX.FTZ R42, R24, R43, !PT ;  /* 0x0000002b182a7209 */ /* 0x000fc80007810000 */
[----:B------:R-:W-:-:S04]  /*4200*/  FMNMX.FTZ R43, R77, R42, !PT ;  /* 0x0000002a4d2b7209 */ /* 0x000fc80007810000 */
[----:B------:R-:W-:Y:S02]  /*4210*/  FMNMX.FTZ R56, R76, R43, !PT ;  /* 0x0000002b4c387209 */ /* 0x000fe40007810000 */
[----:B0-----:R-:W-:Y:S01]  /*4220*/  FMNMX.FTZ R121, R57, R58, !PT ;  /* 0x0000003a39797209 */ /* 0x001fe20007810000 */
[----:B------:R-:W-:Y:S01]  /*4230*/  IMAD.U32 R58, RZ, RZ, UR6 ;  /* 0x00000006ff3a7e24 */ /* 0x000fe2000f8e00ff */
[----:B------:R-:W-:Y:S02]  /*4240*/  FMNMX.FTZ R57, R79, R56, !PT ;  /* 0x000000384f397209 */ /* 0x000fe40007810000 */
[C---:B------:R-:W-:Y:S01]  /*4250*/  FSETP.NEU.FTZ.AND P0, PT, R121.reuse, -INF , PT ;  /* 0xff8000007900780b */ /* 0x040fe20003f1d000 */
[----:B------:R-:W-:-:S01]  /*4260*/  FFMA.FTZ R55, R121, R58, -8 ;  /* 0xc100000079377423 */ /* 0x000fc2000001003a */
[----:B------:R-:W-:-:S04]  /*4270*/  FMNMX.FTZ R56, R78, R57, !PT ;  /* 0x000000394e387209 */ /* 0x000fc80007810000 */
[----:B------:R-:W-:Y:S02]  /*4280*/  FMNMX.FTZ R57, R83, R56, !PT ;  /* 0x0000003853397209 */ /* 0x000fe40007810000 */
[----:B------:R-:W-:Y:S02]  /*4290*/  FSEL R55, R55, RZ, P0 ;  /* 0x000000ff37377208 */ /* 0x000fe40000000000 */
[----:B------:R-:W-:Y:S02]  /*42a0*/  FMNMX.FTZ R58, R82, R57, !PT ;  /* 0x00000039523a7209 */ /* 0x000fe40007810000 */
[----:B------:R-:W-:Y:S01]  /*42b0*/  ISETP.NE.AND P0, PT, R108, RZ, PT ;  /* 0x000000ff6c00720c */ /* 0x000fe20003f05270 */
[--C-:B------:R-:W-:Y:S01]  /*42c0*/  FFMA.FTZ R43, R84, UR6, -R55.reuse ;  /* 0x00000006542b7c23 */ /* 0x100fe20008010837 */
[----:B------:R-:W-:Y:S01]  /*42d0*/  FMNMX.FTZ R59, R61, R58, !PT ;  /* 0x0000003a3d3b7209 */ /* 0x000fe20007810000 */
[--C-:B------:R-:W-:Y:S01]  /*42e0*/  FFMA.FTZ R85, R85, UR6, -R55.reuse ;  /* 0x0000000655557c23 */ /* 0x100fe20008010837 */
[----:B------:R-:W-:-:S01]  /*42f0*/  FFMA.FTZ R80, R80, UR6, -R55 ;  /* 0x0000000650507c23 */ /* 0x000fc20008010837 */
[--C-:B------:R-:W-:Y:S01]  /*4300*/  FFMA.FTZ R89, R89, UR6, -R55.reuse ;  /* 0x0000000659597c23 */ /* 0x100fe20008010837 */
[----:B------:R-:W-:Y:S01]  /*4310*/  FMNMX.FTZ R59, R60, R59, !PT ;  /* 0x0000003b3c3b7209 */ /* 0x000fe20007810000 */
[----:B------:R-:W-:Y:S01]  /*4320*/  MUFU.EX2 R56, R85 ;  /* 0x0000005500387308 */ /* 0x000fe20000000800 */
[----:B------:R-:W-:-:S01]  /*4330*/  FFMA.FTZ R57, R87, UR6, -R55 ;  /* 0x0000000657397c23 */ /* 0x000fc20008010837 */
[----:B--2---:R-:W-:Y:S01]  /*4340*/  FSEL R87, R98, -INF , P4 ;  /* 0xff80000062577808 */ /* 0x004fe20002000000 */
[----:B------:R-:W-:-:S01]  /*4350*/  FFMA.FTZ R81, R81, UR6, -R55 ;  /* 0x0000000651517c23 */ /* 0x000fc20008010837 */
[----:B------:R-:W-:Y:S01]  /*4360*/  FMNMX.FTZ R58, R62, R59, !PT ;  /* 0x0000003b3e3a7209 */ /* 0x000fe20007810000 */
[----:B---3--:R-:W-:-:S01]  /*4370*/  FFMA.FTZ R34, R92, UR6, -R55 ;  /* 0x000000065c227c23 */ /* 0x008fc20008010837 */
[----:B------:R-:W-:Y:S01]  /*4380*/  FSEL R92, R101, -INF , P1 ;  /* 0xff800000655c7808 */ /* 0x000fe20000800000 */
[----:B------:R-:W-:-:S01]  /*4390*/  FFMA.FTZ R35, R93, UR6, -R55 ;  /* 0x000000065d237c23 */ /* 0x000fc20008010837 */
[----:B------:R-:W-:Y:S01]  /*43a0*/  FMNMX.FTZ R59, R63, R58, !PT ;  /* 0x0000003a3f3b7209 */ /* 0x000fe20007810000 */
[----:B------:R0:W-:Y:S01]  /*43b0*/  MUFU.EX2 R39, R80 ;  /* 0x0000005000277308 */ /* 0x0001e20000000800 */
[----:B------:R-:W-:-:S01]  /*43c0*/  FFMA.FTZ R58, R88, UR6, -R55 ;  /* 0x00000006583a7c23 */ /* 0x000fc20008010837 */
[--C-:B------:R-:W-:Y:S01]  /*43d0*/  FFMA.FTZ R94, R94, UR6, -R55.reuse ;  /* 0x000000065e5e7c23 */ /* 0x100fe20008010837 */
[----:B------:R-:W-:Y:S01]  /*43e0*/  FMNMX.FTZ R84, R64, R59, !PT ;  /* 0x0000003b40547209 */ /* 0x000fe20007810000 */
[--C-:B------:R-:W-:Y:S01]  /*43f0*/  FFMA.FTZ R6, R6, UR6, -R55.reuse ;  /* 0x0000000606067c23 */ /* 0x100fe20008010837 */
[----:B------:R-:W-:-:S01]  /*4400*/  FFMA.FTZ R7, R7, UR6, -R55 ;  /* 0x0000000607077c23 */ /* 0x000fc20008010837 */
[--C-:B------:R-:W-:Y:S01]  /*4410*/  FFMA.FTZ R10, R10, UR6, -R55.reuse ;  /* 0x000000060a0a7c23 */ /* 0x100fe20008010837 */
[----:B------:R-:W-:Y:S01]  /*4420*/  FMNMX.FTZ R59, R65, R84, !PT ;  /* 0x00000054413b7209 */ /* 0x000fe20007810000 */
[----:B------:R1:W2:Y:S01]  /*4430*/  MUFU.EX2 R42, R81 ;  /* 0x00000051002a7308 */ /* 0x0002a20000000800 */
[----:B0-----:R-:W-:-:S01]  /*4440*/  FFMA.FTZ R80, R86, UR6, -R55 ;  /* 0x0000000656507c23 */ /* 0x001fc20008010837 */
[--C-:B------:R-:W-:Y:S01]  /*4450*/  FFMA.FTZ R11, R11, UR6, -R55.reuse ;  /* 0x000000060b0b7c23 */ /* 0x100fe20008010837 */
[----:B------:R-:W-:Y:S01]  /*4460*/  FMNMX.FTZ R84, R66, R59, !PT ;  /* 0x0000003b42547209 */ /* 0x000fe20007810000 */
[--C-:B------:R-:W-:Y:S01]  /*4470*/  FFMA.FTZ R20, R20, UR6, -R55.reuse ;  /* 0x0000000614147c23 */ /* 0x100fe20008010837 */
[----:B------:R-:W-:-:S01]  /*4480*/  FFMA.FTZ R21, R21, UR6, -R55 ;  /* 0x0000000615157c23 */ /* 0x000fc20008010837 */
[--C-:B------:R-:W-:Y:S01]  /*4490*/  FFMA.FTZ R27, R27, UR6, -R55.reuse ;  /* 0x000000061b1b7c23 */ /* 0x100fe20008010837 */
[----:B------:R-:W-:Y:S01]  /*44a0*/  FMNMX.FTZ R84, R67, R84, !PT ;  /* 0x0000005443547209 */ /* 0x000fe20007810000 */
[----:B------:R0:W-:Y:S01]  /*44b0*/  MUFU.EX2 R59, R89 ;  /* 0x00000059003b7308 */ /* 0x0001e20000000800 */
[----:B-1----:R-:W-:-:S01]  /*44c0*/  FFMA.FTZ R81, R91, UR6, -R55 ;  /* 0x000000065b517c23 */ /* 0x002fc20008010837 */
[----:B------:R-:W-:Y:S01]  /*44d0*/  FSEL R91, R100, -INF , P2 ;  /* 0xff800000645b7808 */ /* 0x000fe20001000000 */
[----:B------:R-:W-:-:S01]  /*44e0*/  FFMA.FTZ R68, R68, UR6, -R55 ;  /* 0x0000000644447c23 */ /* 0x000fc20008010837 */
[----:B------:R-:W-:Y:S01]  /*44f0*/  FMNMX.FTZ R85, R45, R84, !PT ;  /* 0x000000542d557209 */ /* 0x000fe20007810000 */
[----:B------:R-:W-:-:S01]  /*4500*/  FFMA.FTZ R84, R90, UR6, -R55 ;  /* 0x000000065a547c23 */ /* 0x000fc20008010837 */
[----:B------:R-:W-:Y:S01]  /*4510*/  FSEL R90, R99, -INF , P3 ;  /* 0xff800000635a7808 */ /* 0x000fe20001800000 */
[----:B------:R-:W-:-:S01]  /*4520*/  FFMA.FTZ R69, R69, UR6, -R55 ;  /* 0x0000000645457c23 */ /* 0x000fc20008010837 */
[----:B------:R-:W-:Y:S01]  /*4530*/  FMNMX.FTZ R85, R44, R85, !PT ;  /* 0x000000552c557209 */ /* 0x000fe20007810000 */
[----:B------:R-:W-:Y:S01]  /*4540*/  MUFU.EX2 R38, R94 ;  /* 0x0000005e00267308 */ /* 0x000fe20000000800 */
[----:B------:R-:W-:-:S01]  /*4550*/  FFMA.FTZ R71, R71, UR6, -R55 ;  /* 0x0000000647477c23 */ /* 0x000fc20008010837 */
        /* <DEDUP_REMOVED lines=18> */
[----:B------:R-:W-:Y:S01]  /*4680*/  FFMA.FTZ R30, R30, UR6, -R55 ;  /* 0x000000061e1e7c23 */ /* 0x000fe20008010837 */
[----:B--2---:R-:W-:Y:S01]  /*4690*/  F2FP.SATFINITE.E4M3.F32.PACK_AB_MERGE_C R204, R42, R39, RZ ;  /* 0x000000272acc723e */ /* 0x004fe200048070ff */
[--C-:B------:R-:W-:Y:S01]  /*46a0*/  IMAD.MOV.U32 R99, RZ, RZ, R25.reuse ;  /* 0x000000ffff637224 */ /* 0x100fe200078e0019 */
[----:B------:R-:W-:Y:S01]  /*46b0*/  FMNMX.FTZ R85, R50, R85, !PT ;  /* 0x0000005532557209 */ /* 0x000fe20007810000 */
[----:B------:R-:W-:Y:S01]  /*46c0*/  MUFU.EX2 R10, R10 ;  /* 0x0000000a000a7308 */ /* 0x000fe20000000800 */
[----:B------:R-:W-:-:S02]  /*46d0*/  IMAD.MOV.U32 R98, RZ, RZ, R25 ;  /* 0x000000ffff627224 */ /* 0x000fc400078e0019 */
[----:B------:R-:W-:Y:S01]  /*46e0*/  FMNMX.FTZ R86, R28, R85, !PT ;  /* 0x000000551c567209 */ /* 0x000fe20007810000 */
[--C-:B------:R-:W-:Y:S01]  /*46f0*/  IMAD.MOV.U32 R101, RZ, RZ, R25.reuse ;  /* 0x000000ffff657224 */ /* 0x100fe200078e0019 */
[----:B------:R-:W-:Y:S01]  /*4700*/  FSEL R85, R96, -INF , P6 ;  /* 0xff80000060557808 */ /* 0x000fe20003000000 */
[--C-:B------:R-:W-:Y:S01]  /*4710*/  IMAD.MOV.U32 R100, RZ, RZ, R25.reuse ;  /* 0x000000ffff647224 */ /* 0x100fe200078e0019 */
[----:B------:R-:W-:Y:S01]  /*4720*/  FMNMX.FTZ R88, R29, R86, !PT ;  /* 0x000000561d587209 */ /* 0x000fe20007810000 */
[----:B------:R-:W1:Y:S01]  /*4730*/  MUFU.EX2 R11, R11 ;  /* 0x0000000b000b7308 */ /* 0x000e620000000800 */
[----:B------:R-:W-:Y:S01]  /*4740*/  FSEL R86, R97, -INF , P5 ;  /* 0xff80000061567808 */ /* 0x000fe20002800000 */
[----:B------:R-:W-:Y:S01]  /*4750*/  IMAD.MOV.U32 R108, RZ, RZ, R25 ;  /* 0x000000ffff6c7224 */ /* 0x000fe200078e0019 */
[----:B0-----:R-:W-:-:S04]  /*4760*/  FMNMX.FTZ R89, R85, R88, !PT ;  /* 0x0000005855597209 */ /* 0x001fc80007810000 */
[----:B------:R-:W-:Y:S01]  /*4770*/  FMNMX.FTZ R88, R86, R89, !PT ;  /* 0x0000005956587209 */ /* 0x000fe20007810000 */
[----:B------:R-:W-:Y:S03]  /*4780*/  MUFU.EX2 R20, R20 ;  /* 0x0000001400147308 */ /* 0x000fe60000000800 */
[----:B------:R-:W-:-:S04]  /*4790*/  FMNMX.FTZ R89, R87, R88, !PT ;  /* 0x0000005857597209 */ /* 0x000fc80007810000 */
[----:B------:R-:W-:Y:S01]  /*47a0*/  FMNMX.FTZ R88, R90, R89, !PT ;  /* 0x000000595a587209 */ /* 0x000fe20007810000 */
[----:B------:R-:W-:Y:S01]  /*47b0*/  MUFU.EX2 R21, R21 ;  /* 0x0000001500157308 */ /* 0x000fe20000000800 */
[----:B-1----:R-:W-:Y:S02]  /*47c0*/  F2FP.SATFINITE.E4M3.F32.PACK_AB_MERGE_C R200, R11, R10, RZ ;  /* 0x0000000a0bc8723e */ /* 0x002fe400048070ff */
[----:B------:R-:W-:Y:S01]  /*47d0*/  FMNMX.FTZ R89, R91, R88, !PT ;  /* 0x000000585b597209 */ /* 0x000fe20007810000 */
[----:B------:R-:W-:-:S01]  /*47e0*/  FFMA.FTZ R88, R74, UR6, -R55 ;  /* 0x000000064a587c23 */ /* 0x000fc20008010837 */
[--C-:B------:R-:W-:Y:S01]  /*47f0*/  FFMA.FTZ R74, R95, UR6, -R55.reuse ;  /* 0x000000065f4a7c23 */ /* 0x100fe20008010837 */
[----:B------:R-:W-:Y:S02]  /*4800*/  F2FP.SATFINITE.E4M3.F32.PACK_AB_MERGE_C R200, R7, R6, R200 ;  /* 0x0000000607c8723e */ /* 0x000fe400048070c8 */
[----:B------:R-:W-:Y:S01]  /*4810*/  FMNMX.FTZ R93, R92, R89, !PT ;  /* 0x000000595c5d7209 */ /* 0x000fe20007810000 */
[----:B------:R-:W-:-:S01]  /*4820*/  FFMA.FTZ R89, R52, UR6, -R55 ;  /* 0x0000000634597c23 */ /* 0x000fc20008010837 */
[--C-:B------:R-:W-:Y:S01]  /*4830*/  FFMA.FTZ R52, R53, UR6, -R55.reuse ;  /* 0x0000000635347c23 */ /* 0x100fe20008010837 */
[----:B------:R-:W-:-:S01]  /*4840*/  FFMA.FTZ R53, R54, UR6, -R55 ;  /* 0x0000000636357c23 */ /* 0x000fc20008010837 */
[----:B------:R-:W-:Y:S01]  /*4850*/  MUFU.EX2 R34, R34 ;  /* 0x0000002200227308 */ /* 0x000fe20000000800 */
[----:B------:R-:W0:Y:S07]  /*4860*/  SHFL.BFLY PT, R94, R93, 0x2, 0x1f ;  /* 0x0c401f005d5e7f89 */ /* 0x000e2e00000e0000 */
[----:B------:R-:W1:Y:S08]  /*4870*/  MUFU.EX2 R27, R27 ;  /* 0x0000001b001b7308 */ /* 0x000e700000000800 */
[----:B------:R-:W2:Y:S08]  /*4880*/  MUFU.EX2 R35, R35 ;  /* 0x0000002300237308 */ /* 0x000eb00000000800 */
[----:B------:R-:W-:Y:S01]  /*4890*/  MUFU.EX2 R43, R43 ;  /* 0x0000002b002b7308 */ /* 0x000fe20000000800 */
[----:B0-----:R-:W-:-:S02]  /*48a0*/  FMNMX.FTZ R94, R93, R94, !PT ;  /* 0x0000005e5d5e7209 */ /* 0x001fc40007810000 */
[----:B-1----:R-:W-:-:S03]  /*48b0*/  F2FP.SATFINITE.E4M3.F32.PACK_AB_MERGE_C R202, R27, R34, RZ ;  /* 0x000000221bca723e */ /* 0x002fc600048070ff */
[----:B------:R-:W0:Y:S01]  /*48c0*/  SHFL.BFLY PT, R93, R94, 0x1, 0x1f ;  /* 0x0c201f005e5d7f89 */ /* 0x000e2200000e0000 */
[----:B------:R-:W-:Y:S01]  /*48d0*/  F2FP.SATFINITE.E4M3.F32.PACK_AB_MERGE_C R202, R21, R20, R202 ;  /* 0x0000001415ca723e */ /* 0x000fe200048070ca */
[----:B------:R-:W-:Y:S01]  /*48e0*/  MUFU.EX2 R57, R57 ;  /* 0x0000003900397308 */ /* 0x000fe20000000800 */
[----:B--2---:R-:W-:-:S07]  /*48f0*/  F2FP.SATFINITE.E4M3.F32.PACK_AB_MERGE_C R204, R38, R35, R204 ;  /* 0x0000002326cc723e */ /* 0x004fce00048070cc */
[----:B------:R-:W1:Y:S08]  /*4900*/  MUFU.EX2 R80, R80 ;  /* 0x0000005000507308 */ /* 0x000e700000000800 */
[----:B------:R-:W-:Y:S01]  /*4910*/  MUFU.EX2 R58, R58 ;  /* 0x0000003a003a7308 */ /* 0x000fe20000000800 */
[----:B0-----:R-:W-:Y:S01]  /*4920*/  FMNMX.FTZ R120, R94, R93, !PT ;  /* 0x0000005d5e787209 */ /* 0x001fe20007810000 */
[----:B------:R-:W-:-:S06]  /*4930*/  IMAD.U32 R93, RZ, RZ, UR6 ;  /* 0x00000006ff5d7e24 */ /* 0x000fcc000f8e00ff */
[----:B------:R-:W-:Y:S01]  /*4940*/  MUFU.EX2 R81, R81 ;  /* 0x0000005100517308 */ /* 0x000fe20000000800 */
[----:B-1----:R-:W-:Y:S01]  /*4950*/  F2FP.SATFINITE.E4M3.F32.PACK_AB_MERGE_C R206, R80, R57, RZ ;  /* 0x0000003950ce723e */ /* 0x002fe200048070ff */
[C---:B------:R-:W-:Y:S01]  /*4960*/  FFMA.FTZ R93, R120.reuse, R93, -8 ;  /* 0xc1000000785d7423 */ /* 0x040fe2000001005d */
[----:B------:R-:W-:Y:S02]  /*4970*/  FSETP.NEU.FTZ.AND P1, PT, R120, -INF , PT ;  /* 0xff8000007800780b */ /* 0x000fe40003f3d000 */
[----:B------:R-:W-:Y:S02]  /*4980*/  F2FP.SATFINITE.E4M3.F32.PACK_AB_MERGE_C R206, R56, R43, R206 ;  /* 0x0000002b38ce723e */ /* 0x000fe400048070ce */
[----:B------:R-:W-:Y:S01]  /*4990*/  FSEL R93, R93, RZ, P1 ;  /* 0x000000ff5d5d7208 */ /* 0x000fe20000800000 */
[----:B------:R-:W-:Y:S01]  /*49a0*/  MUFU.EX2 R84, R84 ;  /* 0x0000005400547308 */ /* 0x000fe20000000800 */
[----:B------:R-:W-:-:S03]  /*49b0*/  PLOP3.LUT P1, PT, PT, PT, UP0, 0x80, 0x0 ;  /* 0x000000000000781c */ /* 0x000fc60003f2f008 */
[--C-:B------:R-:W-:Y:S01]  /*49c0*/  FFMA.FTZ R5, R5, UR6, -R93.reuse ;  /* 0x0000000605057c23 */ /* 0x100fe2000801085d */
[----:B------:R-:W-:-:S01]  /*49d0*/  FFMA.FTZ R4, R4, UR6, -R93 ;  /* 0x0000000604047c23 */ /* 0x000fc2000801085d */
[--C-:B------:R-:W-:Y:S01]  /*49e0*/  FFMA.FTZ R54, R8, UR6, -R93.reuse ;  /* 0x0000000608367c23 */ /* 0x100fe2000801085d */
[----:B------:R-:W-:-:S01]  /*49f0*/  FFMA.FTZ R55, R9, UR6, -R93 ;  /* 0x0000000609377c23 */ /* 0x000fc2000801085d */
[--C-:B------:R-:W-:Y:S01]  /*4a00*/  FFMA.FTZ R8, R13, UR6, -R93.reuse ;  /* 0x000000060d087c23 */ /* 0x100fe2000801085d */
[----:B------:R-:W-:-:S01]  /*4a10*/  FFMA.FTZ R9, R12, UR6, -R93 ;  /* 0x000000060c097c23 */ /* 0x000fc2000801085d */
[----:B------:R-:W-:Y:S01]  /*4a20*/  MUFU.EX2 R5, R5 ;  /* 0x0000000500057308 */ /* 0x000fe20000000800 */
[----:B------:R-:W-:-:S01]  /*4a30*/  FFMA.FTZ R13, R24, UR6, -R93 ;  /* 0x00000006180d7c23 */ /* 0x000fc2000801085d */
[--C-:B------:R-:W-:Y:S01]  /*4a40*/  FFMA.FTZ R24, R61, UR6, -R93.reuse ;  /* 0x000000063d187c23 */ /* 0x100fe2000801085d */
[----:B------:R-:W-:-:S01]  /*4a50*/  FFMA.FTZ R96, R14, UR6, -R93 ;  /* 0x000000060e607c23 */ /* 0x000fc2000801085d */
[--C-:B------:R-:W-:Y:S01]  /*4a60*/  FFMA.FTZ R61, R65, UR6, -R93.reuse ;  /* 0x00000006413d7c23 */ /* 0x100fe2000801085d */
[----:B------:R-:W-:-:S01]  /*4a70*/  FFMA.FTZ R15, R15, UR6, -R93 ;  /* 0x000000060f0f7c23 */ /* 0x000fc2000801085d */
[----:B------:R-:W-:Y:S01]  /*4a80*/  FFMA.FTZ R14, R79, UR6, -R93 ;  /* 0x000000064f0e7c23 */ /* 0x000fe2000801085d */
[----:B------:R-:W-:-:S01]  /*4a90*/  FADD.FTZ R65, R6, R7 ;  /* 0x0000000706417221 */ /* 0x000fc20000010000 */
        /* <DEDUP_REMOVED lines=9> */
[----:B------:R-:W-:-:S01]  /*4b30*/  FFMA.FTZ R63, R63, UR6, -R93 ;  /* 0x000000063f3f7c23 */ /* 0x000fc2000801085d */
[--C-:B------:R-:W-:Y:S01]  /*4b40*/  FFMA.FTZ R66, R66, UR6, -R93.reuse ;  /* 0x0000000642427c23 */ /* 0x100fe2000801085d */
[----:B------:R-:W-:-:S01]  /*4b50*/  FFMA.FTZ R67, R67, UR6, -R93 ;  /* 0x0000000643437c23 */ /* 0x000fc2000801085d */
[--C-:B------:R-:W-:Y:S01]  /*4b60*/  FFMA.FTZ R45, R45, UR6, -R93.reuse ;  /* 0x000000062d2d7c23 */ /* 0x100fe2000801085d */
[----:B------:R-:W-:-:S01]  /*4b70*/  FFMA.FTZ R44, R44, UR6, -R93 ;  /* 0x000000062c2c7c23 */ /* 0x000fc2000801085d */
[--C-:B------:R-:W-:Y:S01]  /*4b80*/  FFMA.FTZ R46, R46, UR6, -R93.reuse ;  /* 0x000000062e2e7c23 */ /* 0x100fe2000801085d */
[----:B------:R-:W-:-:S01]  /*4b90*/  FFMA.FTZ R47, R47, UR6, -R93 ;  /* 0x000000062f2f7c23 */ /* 0x000fc2000801085d */
[----:B------:R2:W3:Y:S01]  /*4ba0*/  MUFU.EX2 R95, R55 ;  /* 0x00000037005f7308 */ /* 0x0004e20000000800 */
        /* <DEDUP_REMOVED lines=8> */
[----:B--2---:R-:W-:-:S01]  /*4c30*/  FFMA.FTZ R55, R60, UR6, -R93 ;  /* 0x000000063c377c23 */ /* 0x004fc2000801085d */
[----:B------:R-:W-:Y:S01]  /*4c40*/  FADD.FTZ R60, R10, R65 ;  /* 0x000000410a3c7221 */ /* 0x000fe20000010000 */
[----:B-1----:R-:W-:-:S01]  /*4c50*/  FADD.FTZ R64, R54, R79 ;  /* 0x0000004f36407221 */ /* 0x002fc20000010000 */
[--C-:B------:R-:W-:Y:S01]  /*4c60*/  FFMA.FTZ R85, R85, UR6, -R93.reuse ;  /* 0x0000000655557c23 */ /* 0x100fe2000801085d */
[----:B------:R-:W-:-:S01]  /*4c70*/  FFMA.FTZ R86, R86, UR6, -R93 ;  /* 0x0000000656567c23 */ /* 0x000fc2000801085d */
[----:B------:R-:W-:Y:S01]  /*4c80*/  FADD.FTZ R65, R11, R60 ;  /* 0x0000003c0b417221 */ /* 0x000fe20000010000 */
[----:B------:R-:W-:-:S01]  /*4c90*/  FFMA.FTZ R87, R87, UR6, -R93 ;  /* 0x0000000657577c23 */ /* 0x000fc2000801085d */
[----:B------:R-:W1:Y:S01]  /*4ca0*/  MUFU.EX2 R9, R9 ;  /* 0x0000000900097308 */ /* 0x000e620000000800 */
[----:B---3--:R-:W-:-:S01]  /*4cb0*/  FADD.FTZ R79, R95, R64 ;  /* 0x000000405f4f7221 */ /* 0x008fc20000010000 */
[----:B------:R-:W-:Y:S01]  /*4cc0*/  FADD.FTZ R60, R20, R65 ;  /* 0x00000041143c7221 */ /* 0x000fe20000010000 */
[----:B------:R-:W-:Y:S01]  /*4cd0*/  F2FP.SATFINITE.E4M3.F32.PACK_AB_MERGE_C R54, R95, R54, RZ ;  /* 0x000000365f36723e */ /* 0x000fe200048070ff */
[--C-:B------:R-:W-:Y:S01]  /*4ce0*/  FFMA.FTZ R90, R90, UR6, -R93.reuse ;  /* 0x000000065a5a7c23 */ /* 0x100fe2000801085d */
[----:B------:R-:W-:-:S01]  /*4cf0*/  FFMA.FTZ R91, R91, UR6, -R93 ;  /* 0x000000065b5b7c23 */ /* 0x000fc2000801085d */
[----:B------:R-:W-:Y:S01]  /*4d00*/  FADD.FTZ R65, R21, R60 ;  /* 0x0000003c15417221 */ /* 0x000fe20000010000 */
[----:B------:R-:W-:Y:S01]  /*4d10*/  F2FP.SATFINITE.E4M3.F32.PACK_AB_MERGE_C R201, R4, R5, R54 ;  /* 0x0000000504c9723e */ /* 0x000fe20004807036 */
[----:B------:R2:W3:Y:S01]  /*4d20*/  MUFU.EX2 R94, R15 ;  /* 0x0000000f005e7308 */ /* 0x0004e20000000800 */
[----:B0-----:R-:W-:-:S01]  /*4d30*/  FADD.FTZ R64, R8, R79 ;  /* 0x0000004f08407221 */ /* 0x001fc20000010000 */
[----:B------:R-:W-:Y:S01]  /*4d40*/  FADD.FTZ R60, R34, R65 ;  /* 0x00000041223c7221 */ /* 0x000fe20000010000 */
[----:B------:R-:W-:-:S01]  /*4d50*/  FFMA.FTZ R92, R92, UR6, -R93 ;  /* 0x000000065c5c7c23 */ /* 0x000fc2000801085d */
[----:B------:R-:W-:Y:S01]  /*4d60*/  F2FP.SATFINITE.E4M3.F32.PACK_AB_MERGE_C R208, R84, R81, RZ ;  /* 0x0000005154d0723e */ /* 0x000fe200048070ff */
[----:B------:R-:W-:-:S02]  /*4d70*/  IMAD.MOV.U32 R54, RZ, RZ, R25 ;  /* 0x000000ffff367224 */ /* 0x000fc400078e0019 */
[----:B------:R-:W-:Y:S01]  /*4d80*/  FADD.FTZ R60, R27, R60 ;  /* 0x0000003c1b3c7221 */ /* 0x000fe20000010000 */
[----:B------:R-:W-:Y:S01]  /*4d90*/  IMAD.MOV.U32 R27, RZ, RZ, R25 ;  /* 0x000000ffff1b7224 */ /* 0x000fe200078e0019 */
[----:B------:R-:W0:Y:S01]  /*4da0*/  MUFU.EX2 R97, R96 ;  /* 0x0000006000617308 */ /* 0x000e220000000800 */
[----:B-1----:R-:W-:-:S01]  /*4db0*/  FADD.FTZ R3, R9, R64 ;  /* 0x0000004009037221 */ /* 0x002fc20000010000 */
[----:B--2---:R-:W-:Y:S01]  /*4dc0*/  FFMA.FTZ R15, R78, UR6, -R93 ;  /* 0x000000064e0f7c23 */ /* 0x004fe2000801085d */
[----:B------:R-:W-:-:S01]  /*4dd0*/  FADD.FTZ R65, R35, R60 ;  /* 0x0000003c23417221 */ /* 0x000fc20000010000 */
[----:B------:R-:W-:Y:S01]  /*4de0*/  F2FP.SATFINITE.E4M3.F32.PACK_AB_MERGE_C R208, R59, R58, R208 ;  /* 0x0000003a3bd0723e */ /* 0x000fe200048070d0 */
[--C-:B------:R-:W-:Y:S02]  /*4df0*/  IMAD.MOV.U32 R35, RZ, RZ, R25.reuse ;  /* 0x000000ffff237224 */ /* 0x100fe400078e0019 */
[----:B------:R-:W-:Y:S01]  /*4e00*/  IMAD.MOV.U32 R79, RZ, RZ, R25 ;  /* 0x000000ffff4f7224 */ /* 0x000fe200078e0019 */
[----:B------:R-:W1:Y:S01]  /*4e10*/  MUFU.EX2 R12, R12 ;  /* 0x0000000c000c7308 */ /* 0x000e620000000800 */
[----:B---3--:R-:W-:-:S01]  /*4e20*/  FADD.FTZ R64, R94, R3 ;  /* 0x000000035e407221 */ /* 0x008fc20000010000 */
[----:B------:R-:W-:-:S02]  /*4e30*/  IMAD.MOV.U32 R78, RZ, RZ, R25 ;  /* 0x000000ffff4e7224 */ /* 0x000fc400078e0019 */
[--C-:B------:R-:W-:Y:S02]  /*4e40*/  IMAD.MOV.U32 R93, RZ, RZ, R25.reuse ;  /* 0x000000ffff5d7224 */ /* 0x100fe400078e0019 */
[----:B------:R-:W-:Y:S02]  /*4e50*/  IMAD.MOV.U32 R95, RZ, RZ, R25 ;  /* 0x000000ffff5f7224 */ /* 0x000fe400078e0019 */
[----:B------:R-:W2:Y:S01]  /*4e60*/  MUFU.EX2 R13, R13 ;  /* 0x0000000d000d7308 */ /* 0x000ea20000000800 */
[----:B0-----:R-:W-:-:S01]  /*4e70*/  FADD.FTZ R3, R97, R64 ;  /* 0x0000004061037221 */ /* 0x001fc20000010000 */
[----:B------:R-:W-:Y:S01]  /*4e80*/  FADD.FTZ R64, R38, R65 ;  /* 0x0000004126407221 */ /* 0x000fe20000010000 */
[----:B------:R-:W-:Y:S01]  /*4e90*/  F2FP.SATFINITE.E4M3.F32.PACK_AB_MERGE_C R94, R97, R94, RZ ;  /* 0x0000005e615e723e */ /* 0x000fe200048070ff */
[--C-:B------:R-:W-:Y:S02]  /*4ea0*/  IMAD.MOV.U32 R38, RZ, RZ, R25.reuse ;  /* 0x000000ffff267224 */ /* 0x100fe400078e0019 */
[----:B------:R-:W-:Y:S01]  /*4eb0*/  IMAD.MOV.U32 R97, RZ, RZ, R25 ;  /* 0x000000ffff617224 */ /* 0x000fe200078e0019 */
[----:B------:R-:W-:Y:S01]  /*4ec0*/  F2FP.SATFINITE.E4M3.F32.PACK_AB_MERGE_C R203, R9, R8, R94 ;  /* 0x0000000809cb723e */ /* 0x000fe2000480705e */
[----:B------:R-:W0:Y:S01]  /*4ed0*/  MUFU.EX2 R77, R77 ;  /* 0x0000004d004d7308 */ /* 0x000e220000000800 */
[----:B-1----:R-:W-:-:S01]  /*4ee0*/  FADD.FTZ R60, R12, R3 ;  /* 0x000000030c3c7221 */ /* 0x002fc20000010000 */
[----:B------:R-:W-:Y:S01]  /*4ef0*/  FADD.FTZ R3, R39, R64 ;  /* 0x0000004027037221 */ /* 0x000fe20000010000 */
[----:B------:R-:W-:-:S02]  /*4f00*/  IMAD.MOV.U32 R39, RZ, RZ, R25 ;  /* 0x000000ffff277224 */ /* 0x000fc400078e0019 */
[--C-:B------:R-:W-:Y:S02]  /*4f10*/  IMAD.MOV.U32 R94, RZ, RZ, R25.reuse ;  /* 0x000000ffff5e7224 */ /* 0x100fe400078e0019 */
[----:B------:R-:W-:Y:S01]  /*4f20*/  IMAD.MOV.U32 R96, RZ, RZ, R25 ;  /* 0x000000ffff607224 */ /* 0x000fe200078e0019 */
[----:B------:R-:W1:Y:S01]  /*4f30*/  MUFU.EX2 R76, R76 ;  /* 0x0000004c004c7308 */ /* 0x000e620000000800 */
[----:B--2---:R-:W-:-:S07]  /*4f40*/  FADD.FTZ R60, R13, R60 ;  /* 0x0000003c0d3c7221 */ /* 0x004fce0000010000 */
[----:B------:R-:W2:Y:S01]  /*4f50*/  MUFU.EX2 R14, R14 ;  /* 0x0000000e000e7308 */ /* 0x000ea20000000800 */
[----:B0-----:R-:W-:-:S01]  /*4f60*/  FADD.FTZ R65, R77, R60 ;  /* 0x0000003c4d417221 */ /* 0x001fc20000010000 */
[----:B------:R-:W-:Y:S01]  /*4f70*/  FADD.FTZ R60, R42, R3 ;  /* 0x000000032a3c7221 */ /* 0x000fe20000010000 */
[----:B------:R-:W-:-:S03]  /*4f80*/  IMAD.MOV.U32 R42, RZ, RZ, R25 ;  /* 0x000000ffff2a7224 */ /* 0x000fc600078e0019 */
[----:B------:R-:W-:Y:S01]  /*4f90*/  FADD.FTZ R3, R43, R60 ;  /* 0x0000003c2b037221 */ /* 0x000fe20000010000 */
[----:B------:R-:W-:Y:S01]  /*4fa0*/  IMAD.MOV.U32 R43, RZ, RZ, R25 ;  /* 0x000000ffff2b7224 */ /* 0x000fe200078e0019 */
[----:B------:R-:W0:Y:S01]  /*4fb0*/  MUFU.EX2 R15, R15 ;  /* 0x0000000f000f7308 */ /* 0x000e220000000800 */
[----:B-1----:R-:W-:-:S01]  /*4fc0*/  FADD.FTZ R65, R76, R65 ;  /* 0x000000414c417221 */ /* 0x002fc20000010000 */
[----:B------:R-:W-:Y:S01]  /*4fd0*/  FADD.FTZ R64, R56, R3 ;  /* 0x0000000338407221 */ /* 0x000fe20000010000 */
[----:B------:R-:W-:Y:S01]  /*4fe0*/  F2FP.SATFINITE.E4M3.F32.PACK_AB_MERGE_C R76, R76, R77, RZ ;  /* 0x0000004d4c4c723e */ /* 0x000fe200048070ff */
[----:B------:R-:W-:Y:S02]  /*4ff0*/  IMAD.MOV.U32 R56, RZ, RZ, R25 ;  /* 0x000000ffff387224 */ /* 0x000fe400078e0019 */
[----:B------:R-:W-:-:S01]  /*5000*/  FADD.FTZ R3, R57, R64 ;  /* 0x0000004039037221 */ /* 0x000fc20000010000 */
[----:B------:R-:W-:Y:S01]  /*5010*/  F2FP.SATFINITE.E4M3.F32.PACK_AB_MERGE_C R205, R13, R12, R76 ;  /* 0x0000000c0dcd723e */ /* 0x000fe2000480704c */
[----:B------:R-:W1:Y:S01]  /*5020*/  MUFU.EX2 R83, R83 ;  /* 0x0000005300537308 */ /* 0x000e620000000800 */
[----:B--2---:R-:W-:-:S01]  /*5030*/  FADD.FTZ R60, R14, R65 ;  /* 0x000000410e3c7221 */ /* 0x004fc20000010000 */
[----:B------:R-:W-:Y:S01]  /*5040*/  FADD.FTZ R3, R80, R3 ;  /* 0x0000000350037221 */ /* 0x000fe20000010000 */
[----:B------:R-:W-:-:S02]  /*5050*/  IMAD.MOV.U32 R57, RZ, RZ, R25 ;  /* 0x000000ffff397224 */ /* 0x000fc400078e0019 */
[----:B------:R-:W-:Y:S02]  /*5060*/  IMAD.MOV.U32 R64, RZ, RZ, R25 ;  /* 0x000000ffff407224 */ /* 0x000fe400078e0019 */
[----:B------:R-:W-:-:S01]  /*5070*/  FADD.FTZ R10, R58, R3 ;  /* 0x000000033a0a7221 */ /* 0x000fc20000010000 */
[----:B------:R-:W-:Y:S01]  /*5080*/  IMAD.MOV.U32 R58, RZ, RZ, R25 ;  /* 0x000000ffff3a7224 */ /* 0x000fe200078e0019 */
[----:B------:R-:W2:Y:S01]  /*5090*/  MUFU.EX2 R82, R82 ;  /* 0x0000005200527308 */ /* 0x000ea20000000800 */
[----:B0-----:R-:W-:-:S01]  /*50a0*/  FADD.FTZ R60, R15, R60 ;  /* 0x0000003c0f3c7221 */ /* 0x001fc20000010000 */
[----:B------:R-:W-:Y:S01]  /*50b0*/  FADD.FTZ R10, R59, R10 ;  /* 0x0000000a3b0a7221 */ /* 0x000fe20000010000 */
[--C-:B------:R-:W-:Y:S02]  /*50c0*/  IMAD.MOV.U32 R59, RZ, RZ, R25.reuse ;  /* 0x000000ffff3b7224 */ /* 0x100fe400078e0019 */
[----:B------:R-:W-:Y:S02]  /*50d0*/  IMAD.MOV.U32 R77, RZ, RZ, R25 ;  /* 0x000000ffff4d7224 */ /* 0x000fe400078e0019 */
[----:B------:R-:W-:-:S01]  /*50e0*/  FADD.FTZ R11, R81, R10 ;  /* 0x0000000a510b7221 */ /* 0x000fc20000010000 */
[----:B------:R-:W-:Y:S01]  /*50f0*/  IMAD.MOV.U32 R76, RZ, RZ, R25 ;  /* 0x000000ffff4c7224 */ /* 0x000fe200078e0019 */
[----:B------:R-:W0:Y:S01]  /*5100*/  MUFU.EX2 R24, R24 ;  /* 0x0000001800187308 */ /* 0x000e220000000800 */
[----:B-1----:R-:W-:-:S01]  /*5110*/  FADD.FTZ R65, R83, R60 ;  /* 0x0000003c53417221 */ /* 0x002fc20000010000 */
[----:B------:R-:W-:Y:S01]  /*5120*/  FADD.FTZ R11, R84, R11 ;  /* 0x0000000b540b7221 */ /* 0x000fe20000010000 */
[----:B------:R-:W-:-:S02]  /*5130*/  IMAD.MOV.U32 R60, RZ, RZ, R25 ;  /* 0x000000ffff3c7224 */ /* 0x000fc400078e0019 */
[--C-:B------:R-:W-:Y:S02]  /*5140*/  IMAD.MOV.U32 R81, RZ, RZ, R25.reuse ;  /* 0x000000ffff517224 */ /* 0x100fe400078e0019 */
[----:B------:R-:W-:Y:S01]  /*5150*/  IMAD.MOV.U32 R80, RZ, RZ, R25 ;  /* 0x000000ffff507224 */ /* 0x000fe200078e0019 */
[----:B------:R-:W1:Y:S01]  /*5160*/  MUFU.EX2 R55, R55 ;  /* 0x0000003700377308 */ /* 0x000e620000000800 */
[----:B--2---:R-:W-:-:S01]  /*5170*/  FADD.FTZ R65, R82, R65 ;  /* 0x0000004152417221 */ /* 0x004fc20000010000 */
[----:B------:R-:W-:Y:S01]  /*5180*/  F2FP.SATFINITE.E4M3.F32.PACK_AB_MERGE_C R82, R82, R83, RZ ;  /* 0x000000535252723e */ /* 0x000fe200048070ff */
[--C-:B------:R-:W-:Y:S02]  /*5190*/  IMAD.MOV.U32 R83, RZ, RZ, R25.reuse ;  /* 0x000000ffff537224 */ /* 0x100fe400078e0019 */
[--C-:B------:R-:W-:Y:S01]  /*51a0*/  IMAD.MOV.U32 R84, RZ, RZ, R25.reuse ;  /* 0x000000ffff547224 */ /* 0x100fe200078e0019 */
[----:B------:R-:W-:Y:S01]  /*51b0*/  F2FP.SATFINITE.E4M3.F32.PACK_AB_MERGE_C R207, R15, R14, R82 ;  /* 0x0000000e0fcf723e */ /* 0x000fe20004807052 */
[----:B------:R-:W-:Y:S01]  /*51c0*/  IMAD.MOV.U32 R82, RZ, RZ, R25 ;  /* 0x000000ffff527224 */ /* 0x000fe200078e0019 */
[----:B------:R-:W2:Y:S01]  /*51d0*/  MUFU.EX2 R62, R62 ;  /* 0x0000003e003e7308 */ /* 0x000ea20000000800 */
[----:B0-----:R-:W-:-:S01]  /*51e0*/  FADD.FTZ R34, R24, R65 ;  /* 0x0000004118227221 */ /* 0x001fc20000010000 */
[----:B------:R-:W-:-:S06]  /*51f0*/  IMAD.MOV.U32 R65, RZ, RZ, R25 ;  /* 0x000000ffff417224 */ /* 0x000fcc00078e0019 */
[----:B------:R-:W0:Y:S01]  /*5200*/  MUFU.EX2 R63, R63 ;  /* 0x0000003f003f7308 */ /* 0x000e220000000800 */
[----:B-1----:R-:W-:-:S07]  /*5210*/  FADD.FTZ R3, R55, R34 ;  /* 0x0000002237037221 */ /* 0x002fce0000010000 */
[----:B------:R-:W1:Y:S01]  /*5220*/  MUFU.EX2 R68, R68 ;  /* 0x0000004400447308 */ /* 0x000e620000000800 */
[----:B--2---:R-:W-:-:S07]  /*5230*/  FADD.FTZ R10, R62, R3 ;  /* 0x000000033e0a7221 */ /* 0x004fce0000010000 */
[----:B------:R-:W2:Y:S01]  /*5240*/  MUFU.EX2 R26, R26 ;  /* 0x0000001a001a7308 */ /* 0x000ea20000000800 */
[----:B0-----:R-:W-:-:S01]  /*5250*/  FADD.FTZ R3, R63, R10 ;  /* 0x0000000a3f037221 */ /* 0x001fc20000010000 */
[----:B------:R-:W-:Y:S01]  /*5260*/  F2FP.SATFINITE.E4M3.F32.PACK_AB_MERGE_C R62, R63, R62, RZ ;  /* 0x0000003e3f3e723e */ /* 0x000fe200048070ff */
[----:B------:R-:W-:-:S03]  /*5270*/  IMAD.MOV.U32 R63, RZ, RZ, R25 ;  /* 0x000000ffff3f7224 */ /* 0x000fc600078e0019 */
[----:B------:R-:W-:Y:S01]  /*5280*/  F2FP.SATFINITE.E4M3.F32.PACK_AB_MERGE_C R209, R55, R24, R62 ;  /* 0x0000001837d1723e */ /* 0x000fe2000480703e */
[----:B------:R-:W-:Y:S01]  /*5290*/  IMAD.MOV.U32 R24, RZ, RZ, R25 ;  /* 0x000000ffff187224 */ /* 0x000fe200078e0019 */
[----:B------:R-:W0:Y:S01]  /*52a0*/  MUFU.EX2 R69, R69 ;  /* 0x0000004500457308 */ /* 0x000e220000000800 */
[----:B-1----:R-:W-:-:S01]  /*52b0*/  FADD.FTZ R10, R68, R11 ;  /* 0x0000000b440a7221 */ /* 0x002fc20000010000 */
[--C-:B------:R-:W-:Y:S02]  /*52c0*/  IMAD.MOV.U32 R55, RZ, RZ, R25.reuse ;  /* 0x000000ffff377224 */ /* 0x100fe400078e0019 */
[----:B------:R-:W-:-:S04]  /*52d0*/  IMAD.MOV.U32 R62, RZ, RZ, R25 ;  /* 0x000000ffff3e7224 */ /* 0x000fc800078e0019 */
[----:B------:R-:W1:Y:S01]  /*52e0*/  MUFU.EX2 R61, R61 ;  /* 0x0000003d003d7308 */ /* 0x000e620000000800 */
[----:B--2---:R-:W-:-:S07]  /*52f0*/  FADD.FTZ R34, R26, R3 ;  /* 0x000000031a227221 */ /* 0x004fce0000010000 */
[----:B------:R-:W2:Y:S01]  /*5300*/  MUFU.EX2 R71, R71 ;  /* 0x0000004700477308 */ /* 0x000ea20000000800 */
[----:B0-----:R-:W-:-:S07]  /*5310*/  FADD.FTZ R10, R69, R10 ;  /* 0x0000000a450a7221 */ /* 0x001fce0000010000 */
[----:B------:R-:W0:Y:S01]  /*5320*/  MUFU.EX2 R66, R66 ;  /* 0x0000004200427308 */ /* 0x000e220000000800 */
[----:B-1----:R-:W-:-:S01]  /*5330*/  FADD.FTZ R3, R61, R34 ;  /* 0x000000223d037221 */ /* 0x002fc20000010000 */
[----:B------:R-:W-:-:S06]  /*5340*/  IMAD.MOV.U32 R34, RZ, RZ, R25 ;  /* 0x000000ffff227224 */ /* 0x000fcc00078e0019 */
[----:B------:R-:W1:Y:S01]  /*5350*/  MUFU.EX2 R70, R70 ;  /* 0x0000004600467308 */ /* 0x000e620000000800 */
[----:B--2---:R-:W-:-:S07]  /*5360*/  FADD.FTZ R11, R71, R10 ;  /* 0x0000000a470b7221 */ /* 0x004fce0000010000 */
[----:B------:R-:W2:Y:S01]  /*5370*/  MUFU.EX2 R67, R67 ;  /* 0x0000004300437308 */ /* 0x000ea20000000800 */
[----:B0-----:R-:W-:-:S07]  /*5380*/  FADD.FTZ R6, R66, R3 ;  /* 0x0000000342067221 */ /* 0x001fce0000010000 */
[----:B------:R-:W0:Y:S01]  /*5390*/  MUFU.EX2 R72, R72 ;  /* 0x0000004800487308 */ /* 0x000e220000000800 */
[----:B-1----:R-:W-:-:S01]  /*53a0*/  FADD.FTZ R11, R70, R11 ;  /* 0x0000000b460b7221 */ /* 0x002fc20000010000 */
[----:B------:R-:W-:Y:S01]  /*53b0*/  F2FP.SATFINITE.E4M3.F32.PACK_AB_MERGE_C R210, R70, R71, RZ ;  /* 0x0000004746d2723e */ /* 0x000fe200048070ff */
[--C-:B------:R-:W-:Y:S02]  /*53c0*/  IMAD.MOV.U32 R71, RZ, RZ, R25.reuse ;  /* 0x000000ffff477224 */ /* 0x100fe400078e0019 */
[--C-:B------:R-:W-:Y:S01]  /*53d0*/  IMAD.MOV.U32 R70, RZ, RZ, R25.reuse ;  /* 0x000000ffff467224 */ /* 0x100fe200078e0019 */
[----:B------:R-:W-:Y:S01]  /*53e0*/  F2FP.SATFINITE.E4M3.F32.PACK_AB_MERGE_C R210, R69, R68, R210 ;  /* 0x0000004445d2723e */ /* 0x000fe200048070d2 */
[----:B------:R-:W-:Y:S01]  /*53f0*/  IMAD.MOV.U32 R69, RZ, RZ, R25 ;  /* 0x000000ffff457224 */ /* 0x000fe200078e0019 */
[----:B------:R-:W1:Y:S01]  /*5400*/  MUFU.EX2 R45, R45 ;  /* 0x0000002d002d7308 */ /* 0x000e620000000800 */
[----:B--2---:R-:W-:-:S01]  /*5410*/  FADD.FTZ R6, R67, R6 ;  /* 0x0000000643067221 */ /* 0x004fc20000010000 */
[----:B------:R-:W-:Y:S01]  /*5420*/  F2FP.SATFINITE.E4M3.F32.PACK_AB_MERGE_C R66, R67, R66, RZ ;  /* 0x000000424342723e */ /* 0x000fe200048070ff */
[----:B------:R-:W-:-:S02]  /*5430*/  IMAD.MOV.U32 R67, RZ, RZ, R25 ;  /* 0x000000ffff437224 */ /* 0x000fc400078e0019 */
[--C-:B------:R-:W-:Y:S01]  /*5440*/  IMAD.MOV.U32 R68, RZ, RZ, R25.reuse ;  /* 0x000000ffff447224 */ /* 0x100fe200078e0019 */
[----:B------:R-:W-:Y:S01]  /*5450*/  F2FP.SATFINITE.E4M3.F32.PACK_AB_MERGE_C R211, R61, R26, R66 ;  /* 0x0000001a3dd3723e */ /* 0x000fe20004807042 */
[----:B------:R-:W-:Y:S01]  /*5460*/  IMAD.MOV.U32 R26, RZ, RZ, R25 ;  /* 0x000000ffff1a7224 */ /* 0x000fe200078e0019 */
[----:B------:R-:W2:Y:S01]  /*5470*/  MUFU.EX2 R73, R73 ;  /* 0x0000004900497308 */ /* 0x000ea20000000800 */
[----:B0-----:R-:W-:-:S01]  /*5480*/  FADD.FTZ R10, R72, R11 ;  /* 0x0000000b480a7221 */ /* 0x001fc20000010000 */
[--C-:B------:R-:W-:Y:S02]  /*5490*/  IMAD.MOV.U32 R61, RZ, RZ, R25.reuse ;  /* 0x000000ffff3d7224 */ /* 0x100fe400078e0019 */
[----:B------:R-:W-:-:S04]  /*54a0*/  IMAD.MOV.U32 R66, RZ, RZ, R25 ;  /* 0x000000ffff427224 */ /* 0x000fc800078e0019 */
[----:B------:R-:W0:Y:S01]  /*54b0*/  MUFU.EX2 R44, R44 ;  /* 0x0000002c002c7308 */ /* 0x000e220000000800 */
[----:B-1----:R-:W-:-:S07]  /*54c0*/  FADD.FTZ R3, R45, R6 ;  /* 0x000000062d037221 */ /* 0x002fce0000010000 */
[----:B------:R-:W1:Y:S01]  /*54d0*/  MUFU.EX2 R75, R75 ;  /* 0x0000004b004b7308 */ /* 0x000e620000000800 */
[----:B--2---:R-:W-:-:S07]  /*54e0*/  FADD.FTZ R10, R73, R10 ;  /* 0x0000000a490a7221 */ /* 0x004fce0000010000 */
[----:B------:R-:W2:Y:S01]  /*54f0*/  MUFU.EX2 R46, R46 ;  /* 0x0000002e002e7308 */ /* 0x000ea20000000800 */
[----:B0-----:R-:W-:-:S07]  /*5500*/  FADD.FTZ R3, R44, R3 ;  /* 0x000000032c037221 */ /* 0x001fce0000010000 */
[----:B------:R-:W0:Y:S01]  /*5510*/  MUFU.EX2 R88, R88 ;  /* 0x0000005800587308 */ /* 0x000e220000000800 */
[----:B-1----:R-:W-:-:S07]  /*5520*/  FADD.FTZ R7, R75, R10 ;  /* 0x0000000a4b077221 */ /* 0x002fce0000010000 */
[----:B------:R-:W1:Y:S01]  /*5530*/  MUFU.EX2 R47, R47 ;  /* 0x0000002f002f7308 */ /* 0x000e620000000800 */
[----:B--2---:R-:W-:-:S07]  /*5540*/  FADD.FTZ R6, R46, R3 ;  /* 0x000000032e067221 */ /* 0x004fce0000010000 */
[----:B------:R-:W2:Y:S01]  /*5550*/  MUFU.EX2 R74, R74 ;  /* 0x0000004a004a7308 */ /* 0x000ea20000000800 */
[----:B0-----:R-:W-:-:S01]  /*5560*/  FADD.FTZ R7, R88, R7 ;  /* 0x0000000758077221 */ /* 0x001fc20000010000 */
[----:B------:R-:W-:Y:S01]  /*5570*/  F2FP.SATFINITE.E4M3.F32.PACK_AB_MERGE_C R212, R88, R75, RZ ;  /* 0x0000004b58d4723e */ /* 0x000fe200048070ff */
[--C-:B------:R-:W-:Y:S02]  /*5580*/  IMAD.MOV.U32 R75, RZ, RZ, R25.reuse ;  /* 0x000000ffff4b7224 */ /* 0x100fe400078e0019 */
[--C-:B------:R-:W-:Y:S01]  /*5590*/  IMAD.MOV.U32 R88, RZ, RZ, R25.reuse ;  /* 0x000000ffff587224 */ /* 0x100fe200078e0019 */
[----:B------:R-:W-:Y:S01]  /*55a0*/  F2FP.SATFINITE.E4M3.F32.PACK_AB_MERGE_C R212, R73, R72, R212 ;  /* 0x0000004849d4723e */ /* 0x000fe200048070d4 */
[----:B------:R-:W-:Y:S01]  /*55b0*/  IMAD.MOV.U32 R73, RZ, RZ, R25 ;  /* 0x000000ffff497224 */ /* 0x000fe200078e0019 */
[----:B------:R-:W0:Y:S01]  /*55c0*/  MUFU.EX2 R49, R49 ;  /* 0x0000003100317308 */ /* 0x000e220000000800 */
[----:B-1----:R-:W-:-:S01]  /*55d0*/  FADD.FTZ R6, R47, R6 ;  /* 0x000000062f067221 */ /* 0x002fc20000010000 */
[----:B------:R-:W-:Y:S01]  /*55e0*/  F2FP.SATFINITE.E4M3.F32.PACK_AB_MERGE_C R46, R47, R46, RZ ;  /* 0x0000002e2f2e723e */ /* 0x000fe200048070ff */
[----:B------:R-:W-:-:S02]  /*55f0*/  IMAD.MOV.U32 R47, RZ, RZ, R25 ;  /* 0x000000ffff2f7224 */ /* 0x000fc400078e0019 */
[--C-:B------:R-:W-:Y:S01]  /*5600*/  IMAD.MOV.U32 R72, RZ, RZ, R25.reuse ;  /* 0x000000ffff487224 */ /* 0x100fe200078e0019 */
[----:B------:R-:W-:Y:S01]  /*5610*/  F2FP.SATFINITE.E4M3.F32.PACK_AB_MERGE_C R213, R44, R45, R46 ;  /* 0x0000002d2cd5723e */ /* 0x000fe2000480702e */
[----:B------:R-:W-:Y:S01]  /*5620*/  IMAD.MOV.U32 R45, RZ, RZ, R25 ;  /* 0x000000ffff2d7224 */ /* 0x000fe200078e0019 */
[----:B------:R-:W1:Y:S01]  /*5630*/  MUFU.EX2 R89, R89 ;  /* 0x0000005900597308 */ /* 0x000e620000000800 */
[----:B--2---:R-:W-:-:S01]  /*5640*/  FADD.FTZ R10, R74, R7 ;  /* 0x000000074a0a7221 */ /* 0x004fc20000010000 */
[--C-:B------:R-:W-:Y:S02]  /*5650*/  IMAD.MOV.U32 R44, RZ, RZ, R25.reuse ;  /* 0x000000ffff2c7224 */ /* 0x100fe400078e0019 */
[----:B------:R-:W-:-:S04]  /*5660*/  IMAD.MOV.U32 R46, RZ, RZ, R25 ;  /* 0x000000ffff2e7224 */ /* 0x000fc800078e0019 */
[----:B------:R-:W2:Y:S01]  /*5670*/  MUFU.EX2 R48, R48 ;  /* 0x0000003000307308 */ /* 0x000ea20000000800 */
[----:B0-----:R-:W-:-:S07]  /*5680*/  FADD.FTZ R3, R49, R6 ;  /* 0x0000000631037221 */ /* 0x001fce0000010000 */
[----:B------:R-:W-:Y:S01]  /*5690*/  MUFU.EX2 R31, R31 ;  /* 0x0000001f001f7308 */ /* 0x000fe20000000800 */
[----:B-1----:R-:W-:-:S07]  /*56a0*/  FADD.FTZ R10, R89, R10 ;  /* 0x0000000a590a7221 */ /* 0x002fce0000010000 */
[----:B------:R-:W0:Y:S01]  /*56b0*/  MUFU.EX2 R32, R32 ;  /* 0x0000002000207308 */ /* 0x000e220000000800 */
[----:B--2---:R-:W-:-:S07]  /*56c0*/  FADD.FTZ R6, R48, R3 ;  /* 0x0000000330067221 */ /* 0x004fce0000010000 */
[----:B------:R-:W1:Y:S08]  /*56d0*/  MUFU.EX2 R51, R51 ;  /* 0x0000003300337308 */ /* 0x000e700000000800 */
[----:B------:R-:W2:Y:S01]  /*56e0*/  MUFU.EX2 R50, R50 ;  /* 0x0000003200327308 */ /* 0x000ea20000000800 */
[----:B0-----:R-:W-:Y:S01]  /*56f0*/  F2FP.SATFINITE.E4M3.F32.PACK_AB_MERGE_C R7, R32, R31, RZ ;  /* 0x0000001f2007723e */ /* 0x001fe200048070ff */
[----:B------:R-:W-:-:S03]  /*5700*/  FADD.FTZ R31, R31, R10 ;  /* 0x0000000a1f1f7221 */ /* 0x000fc60000010000 */
[----:B------:R-:W-:Y:S01]  /*5710*/  F2FP.SATFINITE.E4M3.F32.PACK_AB_MERGE_C R214, R89, R74, R7 ;  /* 0x0000004a59d6723e */ /* 0x000fe20004807007 */
[----:B------:R-:W-:-:S01]  /*5720*/  FADD.FTZ R32, R32, R31 ;  /* 0x0000001f20207221 */ /* 0x000fc20000010000 */
[----:B------:R-:W-:Y:S01]  /*5730*/  IMAD.MOV.U32 R31, RZ, RZ, R25 ;  /* 0x000000ffff1f7224 */ /* 0x000fe200078e0019 */
[----:B------:R-:W-:Y:S01]  /*5740*/  MUFU.EX2 R37, R37 ;  /* 0x0000002500257308 */ /* 0x000fe20000000800 */
[----:B-1----:R-:W-:-:S01]  /*5750*/  FADD.FTZ R3, R51, R6 ;  /* 0x0000000633037221 */ /* 0x002fc20000010000 */
[--C-:B------:R-:W-:Y:S02]  /*5760*/  IMAD.MOV.U32 R74, RZ, RZ, R25.reuse ;  /* 0x000000ffff4a7224 */ /* 0x100fe400078e0019 */
[----:B------:R-:W-:-:S04]  /*5770*/  IMAD.MOV.U32 R89, RZ, RZ, R25 ;  /* 0x000000ffff597224 */ /* 0x000fc800078e0019 */
[----:B------:R-:W0:Y:S01]  /*5780*/  MUFU.EX2 R40, R40 ;  /* 0x0000002800287308 */ /* 0x000e220000000800 */
[----:B--2---:R-:W-:-:S01]  /*5790*/  FADD.FTZ R3, R50, R3 ;  /* 0x0000000332037221 */ /* 0x004fc20000010000 */
[----:B------:R-:W-:Y:S01]  /*57a0*/  F2FP.SATFINITE.E4M3.F32.PACK_AB_MERGE_C R51, R50, R51, RZ ;  /* 0x000000333233723e */ /* 0x000fe200048070ff */
[----:B------:R-:W-:-:S03]  /*57b0*/  IMAD.MOV.U32 R50, RZ, RZ, R25 ;  /* 0x000000ffff327224 */ /* 0x000fc600078e0019 */
[----:B------:R-:W-:Y:S01]  /*57c0*/  F2FP.SATFINITE.E4M3.F32.PACK_AB_MERGE_C R215, R48, R49, R51 ;  /* 0x0000003130d7723e */ /* 0x000fe20004807033 */
[--C-:B------:R-:W-:Y:S01]  /*57d0*/  IMAD.MOV.U32 R49, RZ, RZ, R25.reuse ;  /* 0x000000ffff317224 */ /* 0x100fe200078e0019 */
[----:B------:R-:W1:Y:S01]  /*57e0*/  MUFU.EX2 R33, R33 ;  /* 0x0000002100217308 */ /* 0x000e620000000800 */
[--C-:B------:R-:W-:Y:S02]  /*57f0*/  IMAD.MOV.U32 R48, RZ, RZ, R25.reuse ;  /* 0x000000ffff307224 */ /* 0x100fe400078e0019 */
[----:B------:R-:W-:-:S05]  /*5800*/  IMAD.MOV.U32 R51, RZ, RZ, R25 ;  /* 0x000000ffff337224 */ /* 0x000fca00078e0019 */
[----:B------:R-:W2:Y:S01]  /*5810*/  MUFU.EX2 R28, R28 ;  /* 0x0000001c001c7308 */ /* 0x000ea20000000800 */
[----:B0-----:R-:W-:-:S07]  /*5820*/  F2FP.SATFINITE.E4M3.F32.PACK_AB_MERGE_C R6, R40, R37, RZ ;  /* 0x000000252806723e */ /* 0x001fce00048070ff */
[----:B------:R-:W0:Y:S01]  /*5830*/  MUFU.EX2 R36, R36 ;  /* 0x0000002400247308 */ /* 0x000e220000000800 */
[----:B-1----:R-:W-:-:S01]  /*5840*/  FADD.FTZ R5, R33, R32 ;  /* 0x0000002021057221 */ /* 0x002fc20000010000 */
        /* <DEDUP_REMOVED lines=8> */
[----:B------:R-:W-:Y:S01]  /*58d0*/  IMAD.MOV.U32 R36, RZ, RZ, R25 ;  /* 0x000000ffff247224 */ /* 0x000fe200078e0019 */
[----:B------:R-:W0:Y:S01]  /*58e0*/  MUFU.EX2 R86, R86 ;  /* 0x0000005600567308 */ /* 0x000e220000000800 */
[----:B-1----:R-:W-:-:S01]  /*58f0*/  FADD.FTZ R4, R29, R4 ;  /* 0x000000041d047221 */ /* 0x002fc20000010000 */
        /* <DEDUP_REMOVED lines=15> */
[----:B0-----:R-:W-:-:S01]  /*59f0*/  FADD.FTZ R3, R41, R40 ;  /* 0x0000002829037221 */ /* 0x001fc20000010000 */
[----:B------:R-:W-:-:S06]  /*5a00*/  IMAD.MOV.U32 R40, RZ, RZ, R25 ;  /* 0x000000ffff287224 */ /* 0x000fcc00078e0019 */
[----:B------:R-:W0:Y:S01]  /*5a10*/  MUFU.EX2 R90, R90 ;  /* 0x0000005a005a7308 */ /* 0x000e220000000800 */
[----:B--2---:R-:W-:-:S01]  /*5a20*/  FADD.FTZ R5, R87, R86 ;  /* 0x0000005657057221 */ /* 0x004fc20000010000 */
[----:B------:R-:W-:-:S06]  /*5a30*/  IMAD.MOV.U32 R86, RZ, RZ, R25 ;  /* 0x000000ffff567224 */ /* 0x000fcc00078e0019 */
[----:B------:R-:W-:Y:S01]  /*5a40*/  MUFU.EX2 R91, R91 ;  /* 0x0000005b005b7308 */ /* 0x000fe20000000800 */
[C---:B-1----:R-:W-:Y:S01]  /*5a50*/  F2FP.SATFINITE.E4M3.F32.PACK_AB_MERGE_C R218, R52.reuse, R41, R4 ;  /* 0x0000002934da723e */ /* 0x042fe20004807004 */
[----:B------:R-:W-:Y:S01]  /*5a60*/  FADD.FTZ R3, R52, R3 ;  /* 0x0000000334037221 */ /* 0x000fe20000010000 */
[--C-:B------:R-:W-:Y:S02]  /*5a70*/  IMAD.MOV.U32 R41, RZ, RZ, R25.reuse ;  /* 0x000000ffff297224 */ /* 0x100fe400078e0019 */
[----:B------:R-:W-:Y:S02]  /*5a80*/  IMAD.MOV.U32 R52, RZ, RZ, R25 ;  /* 0x000000ffff347224 */ /* 0x000fe400078e0019 */
[----:B------:R-:W-:-:S01]  /*5a90*/  FADD.FTZ R30, R30, R3 ;  /* 0x000000031e1e7221 */ /* 0x000fc20000010000 */
[----:B------:R-:W1:Y:S01]  /*5aa0*/  MUFU.EX2 R92, R92 ;  /* 0x0000005c005c7308 */ /* 0x000e620000000800 */
[----:B0-----:R-:W-:-:S02]  /*5ab0*/  FADD.FTZ R4, R90, R5 ;  /* 0x000000055a047221 */ /* 0x001fc40000010000 */
[----:B------:R-:W-:Y:S01]  /*5ac0*/  FADD.FTZ R3, R53, R30 ;  /* 0x0000001e35037221 */ /* 0x000fe20000010000 */
[----:B------:R-:W-:-:S02]  /*5ad0*/  IMAD.MOV.U32 R30, RZ, RZ, R25 ;  /* 0x000000ffff1e7224 */ /* 0x000fc400078e0019 */
[----:B------:R-:W-:Y:S01]  /*5ae0*/  IMAD.MOV.U32 R53, RZ, RZ, R25 ;  /* 0x000000ffff357224 */ /* 0x000fe200078e0019 */
[----:B-1----:R-:W-:Y:S01]  /*5af0*/  F2FP.SATFINITE.E4M3.F32.PACK_AB_MERGE_C R5, R92, R91, RZ ;  /* 0x0000005b5c05723e */ /* 0x002fe200048070ff */
[----:B------:R-:W-:-:S03]  /*5b00*/  FADD.FTZ R91, R91, R4 ;  /* 0x000000045b5b7221 */ /* 0x000fc60000010000 */
[----:B------:R-:W-:Y:S01]  /*5b10*/  F2FP.SATFINITE.E4M3.F32.PACK_AB_MERGE_C R219, R90, R87, R5 ;  /* 0x000000575adb723e */ /* 0x000fe20004807005 */
[----:B------:R-:W-:-:S01]  /*5b20*/  FADD.FTZ R4, R92, R91 ;  /* 0x0000005b5c047221 */ /* 0x000fc20000010000 */
[--C-:B------:R-:W-:Y:S02]  /*5b30*/  IMAD.MOV.U32 R87, RZ, RZ, R25.reuse ;  /* 0x000000ffff577224 */ /* 0x100fe400078e0019 */
[--C-:B------:R-:W-:Y:S02]  /*5b40*/  IMAD.MOV.U32 R91, RZ, RZ, R25.reuse ;  /* 0x000000ffff5b7224 */ /* 0x100fe400078e0019 */
[--C-:B------:R-:W-:Y:S02]  /*5b50*/  IMAD.MOV.U32 R90, RZ, RZ, R25.reuse ;  /* 0x000000ffff5a7224 */ /* 0x100fe400078e0019 */
[----:B------:R-:W-:Y:S01]  /*5b60*/  IMAD.MOV.U32 R92, RZ, RZ, R25 ;  /* 0x000000ffff5c7224 */ /* 0x000fe200078e0019 */
[----:B------:R-:W-:Y:S06]  /*5b70*/  @!P1 BRA `(.L_x_191) ;  /* 0x0000003c002c9947 */ /* 0x000fec0003800000 */
[----:B------:R-:W-:Y:S01]  /*5b80*/  IMAD.MOV.U32 R5, RZ, RZ, R120 ;  /* 0x000000ffff057224 */ /* 0x000fe200078e0078 */
[----:B------:R-:W-:Y:S01]  /*5b90*/  CS2R R118, SRZ ;  /* 0x0000000000767805 */ /* 0x000fe2000001ff00 */
[----:B------:R-:W-:Y:S01]  /*5ba0*/  IMAD.MOV.U32 R6, RZ, RZ, R121 ;  /* 0x000000ffff067224 */ /* 0x000fe200078e0079 */
        /* <DEDUP_REMOVED lines=46> */
[----:B------:R-:W-:Y:S01]  /*5e90*/  CS2R R24, SRZ ;  /* 0x0000000000187805 */ /* 0x000fe2000001ff00 */
[----:B------:R-:W-:Y:S01]  /*5ea0*/  UMOV UR55, UR46 ;  /* 0x0000002e00377c82 */ /* 0x000fe20008000000 */
[----:B------:R-:W-:Y:S01]  /*5eb0*/  UMOV UR53, UR45 ;  /* 0x0000002d00357c82 */ /* 0x000fe20008000000 */
[----:B------:R-:W-:-:S05]  /*5ec0*/  ULDC UR52, c[0x0][0x988] ;  /* 0x0002620000347ab9 */ /* 0x000fca0000000800 */
.L_x_202:
[----:B------:R-:W-:Y:S01]  /*5ed0*/  ISETP.NE.AND P2, PT, RZ, UR43, PT ;  /* 0x0000002bff007c0c */ /* 0x000fe2000bf45270 */
[----:B------:R-:W-:-:S04]  /*5ee0*/  UISETP.NE.AND UP0, UPT, UR53, 0x1, UPT ;  /* 0x000000013500788c */ /* 0x000fc8000bf05270 */
[----:B------:R-:W-:-:S04]  /*5ef0*/  USEL UR46, URZ, 0x1, UP0 ;  /* 0x000000013f2e7887 */ /* 0x000fc80008000000 */
[----:B------:R-:W-:-:S04]  /*5f00*/  ULOP3.LUT UR46, UR55, UR46, URZ, 0x3c, !UPT ;  /* 0x0000002e372e7292 */ /* 0x000fc8000f8e3c3f */
[----:B------:R-:W-:Y:S08]  /*5f10*/  @P2 BRA `(.L_x_192) ;  /* 0x0000000000442947 */ /* 0x000ff00003800000 */
[----:B------:R-:W-:Y:S05]  /*5f20*/  @!P0 BRA `(.L_x_193) ;  /* 0x0000000000048947 */ /* 0x000fea0003800000 */
[----:B------:R-:W-:Y:S01]  /*5f30*/  BPT.TRAP 0x1 ;  /* 0x000000040000795c */ /* 0x000fe20000300000 */
.L_x_193:
[----:B------:R-:W0:Y:S01]  /*5f40*/  S2UR UR10, SR_CgaCtaId ;  /* 0x00000000000a79c3 */ /* 0x000e220000008800 */
[----:B------:R-:W-:Y:S01]  /*5f50*/  UIADD3 UR6, UR53, 0x1, URZ ;  /* 0x0000000135067890 */ /* 0x000fe2000fffe03f */
[----:B------:R-:W-:Y:S01]  /*5f60*/  IMAD.U32 R7, RZ, RZ, UR46 ;  /* 0x0000002eff077e24 */ /* 0x000fe2000f8e00ff */
[----:B------:R-:W-:Y:S02]  /*5f70*/  UMOV UR7, 0x400 ;  /* 0x0000040000077882 */ /* 0x000fe40000000000 */
[----:B------:R-:W-:Y:S02]  /*5f80*/  UISETP.NE.AND UP0, UPT, UR6, 0x2, UPT ;  /* 0x000000020600788c */ /* 0x000fe4000bf05270 */
[----:B------:R-:W-:Y:S02]  /*5f90*/  SHF.L.U32 R7, R7, 0x1f, RZ ;  /* 0x0000001f07077819 */ /* 0x000fe400000006ff */
[----:B------:R-:W-:Y:S02]  /*5fa0*/  USEL UR6, UR6, URZ, UP0 ;  /* 0x0000003f06067287 */ /* 0x000fe40008000000 */
[----:B0-----:R-:W-:-:S04]  /*5fb0*/  ULEA UR7, UR10, UR7, 0x18 ;  /* 0x000000070a077291 */ /* 0x001fc8000f8ec03f */
[----:B------:R-:W-:-:S09]  /*5fc0*/  ULEA UR6, UR6, UR7, 0x3 ;  /* 0x0000000706067291 */ /* 0x000fd2000f8e183f */
[----:B------:R0:W1:Y:S01]  /*5fd0*/  SYNCS.PHASECHK.TRANS64.TRYWAIT P1, [UR6+0x33430], R7 ;  /* 0x03343007ff0075a7 */ /* 0x0000620008020146 */
[----:B------:R-:W-:Y:S05]  /*5fe0*/  @!P0 BRA `(.L_x_194) ;  /* 0x0000000000048947 */ /* 0x000fea0003800000 */
[----:B------:R-:W-:Y:S01]  /*5ff0*/  BPT.TRAP 0x1 ;  /* 0x000000040000795c */ /* 0x000fe20000300000 */
.L_x_194:
[----:B-1----:R-:W-:Y:S05]  /*6000*/  @P1 BRA `(.L_x_192) ;  /* 0x0000000000081947 */ /* 0x002fea0003800000 */
[----:B------:R-:W1:Y:S02]  /*6010*/  SYNCS.PHASECHK.TRANS64.TRYWAIT P1, [UR6+0x33430], R7 ;  /* 0x03343007ff0075a7 */ /* 0x000e640008020146 */
[----:B-1----:R-:W-:Y:S05]  /*6020*/  @!P1 BRA `(.L_x_195) ;  /* 0x0000010400b49947 */ /* 0x002fea0003800000 */
.L_x_192:
[----:B-1----:R-:W1:Y:S01]  /*6030*/  S2R R8, SR_TID.X ;  /* 0x0000000000087919 */ /* 0x002e620000002100 */
[----:B------:R-:W-:Y:S01]  /*6040*/  UIADD3 UR45, UR53, 0x1, URZ ;  /* 0x00000001352d7890 */ /* 0x000fe2000fffe03f */
[----:B------:R-:W-:Y:S01]  /*6050*/  UMOV UR27, 0x80000020 ;  /* 0x80000020001b7882 */ /* 0x000fe20000000000 */
[----:B------:R-:W-:Y:S02]  /*6060*/  UMOV UR28, UR24 ;  /* 0x00000018001c7c82 */ /* 0x000fe40008000000 */
[----:B------:R-:W-:Y:S01]  /*6070*/  UISETP.NE.AND UP0, UPT, UR45, 0x2, UPT ;  /* 0x000000022d00788c */ /* 0x000fe2000bf05270 */
[----:B------:R-:W-:Y:S01]  /*6080*/  UMOV UR29, UR25 ;  /* 0x00000019001d7c82 */ /* 0x000fe20008000000 */
[----:B------:R-:W-:Y:S02]  /*6090*/  UMOV UR31, 0x80000020 ;  /* 0x80000020001f7882 */ /* 0x000fe40000000000 */
[----:B------:R-:W-:Y:S01]  /*60a0*/  USEL UR45, UR45, URZ, UP0 ;  /* 0x0000003f2d2d7287 */ /* 0x000fe20008000000 */
[----:B------:R-:W-:Y:S01]  /*60b0*/  UMOV UR32, UR24 ;  /* 0x0000001800207c82 */ /* 0x000fe20008000000 */
[----:B------:R-:W-:-:S02]  /*60c0*/  UMOV UR33, UR25 ;  /* 0x0000001900217c82 */ /* 0x000fc40008000000 */
[----:B------:R-:W-:Y:S01]  /*60d0*/  UIMAD UR56, UR45, 0x780, UR49 ;  /* 0x000007802d3878a4 */ /* 0x000fe2000f8e0231 */
[----:B------:R-:W-:Y:S01]  /*60e0*/  UMOV UR35, 0x80000020 ;  /* 0x8000002000237882 */ /* 0x000fe20000000000 */
[----:B------:R-:W-:Y:S02]  /*60f0*/  UMOV UR7, 0x80000020 ;  /* 0x8000002000077882 */ /* 0x000fe40000000000 */
[----:B------:R-:W-:Y:S02]  /*6100*/  UIADD3 UR30, UR56, 0x80, URZ ;  /* 0x00000080381e7890 */ /* 0x000fe4000fffe03f */
[----:B------:R-:W-:Y:S02]  /*6110*/  UIADD3 UR34, UR56, 0x100, URZ ;  /* 0x0000010038227890 */ /* 0x000fe4000fffe03f */
[----:B------:R-:W-:Y:S01]  /*6120*/  UMOV UR26, UR56 ;  /* 0x00000038001a7c82 */ /* 0x000fe20008000000 */
[----:B------:R-:W-:Y:S02]  /*6130*/  UIADD3 UR6, UR56, 0x2, URZ ;  /* 0x0000000238067890 */ /* 0x000fe4000fffe03f */
[----:B------:R-:W-:Y:S01]  /*6140*/  UIADD3 UR10, UR56, 0x202, URZ ;  /* 0x00000202380a7890 */ /* 0x000fe2000fffe03f */
[----:B------:R-:W-:Y:S01]  /*6150*/  UMOV UR11, 0x80000020 ;  /* 0x80000020000b7882 */ /* 0x000fe20000000000 */
[----:B------:R-:W-:Y:S01]  /*6160*/  UIADD3 UR14, UR56, 0x282, URZ ;  /* 0x00000282380e7890 */ /* 0x000fe2000fffe03f */
[----:B------:R-:W-:Y:S01]  /*6170*/  UMOV UR15, 0x80000020 ;  /* 0x80000020000f7882 */ /* 0x000fe20000000000 */
[----:B------:R-:W-:Y:S01]  /*6180*/  UIADD3 UR18, UR56, 0x500, URZ ;  /* 0x0000050038127890 */ /* 0x000fe2000fffe03f */
[----:B-1----:R-:W-:Y:S01]  /*6190*/  SHF.R.U32.HI R8, RZ, 0x7, R8 ;  /* 0x00000007ff087819 */ /* 0x002fe20000011608 */
[----:B------:R-:W-:Y:S01]  /*61a0*/  UMOV UR19, 0x80000020 ;  /* 0x8000002000137882 */ /* 0x000fe20000000000 */
[----:B------:R-:W-:Y:S01]  /*61b0*/  UIADD3 UR22, UR56, 0x502, URZ ;  /* 0x0000050238167890 */ /* 0x000fe2000fffe03f */
[----:B------:R-:W-:-:S02]  /*61c0*/  UMOV UR23, 0x80000020 ;  /* 0x8000002000177882 */ /* 0x000fc40000000000 */
[----:B0-----:R-:W-:-:S05]  /*61d0*/  VIADD R7, R8, 0x8 ;  /* 0x0000000808077836 */ /* 0x001fca0000000000 */
[----:B------:R0:W-:Y:S06]  /*61e0*/  BAR.SYNC.DEFER_BLOCKING R7, 0x100 ;  /* 0x000400070000751d */ /* 0x0001ec0000010000 */
[----:B------:R-:W-:-:S06]  /*61f0*/  WARPGROUP.ARRIVE ;  /* 0x00000000000079c5 */ /* 0x000fcc0000000000 */
[----:B------:R-:W-:Y:S01]  /*6200*/  QGMMA.64x32x32.F32.E4M3.E4M3 R184, gdesc[UR24], RZ, !UPT, gsb0 ;  /* 0x0060000018b879f3 */ /* 0x000fe2000c0008ff */
[----:B------:R-:W-:Y:S01]  /*6210*/  UIADD3 UR26, UR56, 0x180, URZ ;  /* 0x00000180381a7890 */ /* 0x000fe2000fffe03f */
[----:B------:R-:W-:Y:S01]  /*6220*/  UMOV UR27, 0x80000020 ;  /* 0x80000020001b7882 */ /* 0x000fe20000000000 */
[----:B------:R-:W-:Y:S02]  /*6230*/  WARPGROUP.DEPBAR.LE gsb0, 0x0 ;  /* 0x00008000000079c5 */ /* 0x000fe40000010000 */
[----:B------:R-:W-:-:S06]  /*6240*/  WARPGROUP.ARRIVE ;  /* 0x00000000000079c5 */ /* 0x000fcc0000000000 */
[----:B------:R-:W-:Y:S01]  /*6250*/  QGMMA.64x32x32.F32.E4M3.E4M3 R168, gdesc[UR28], RZ, !UPT, gsb0 ;  /* 0x006000001ca879f3 */ /* 0x000fe2000c0008ff */
[----:B------:R-:W-:Y:S01]  /*6260*/  UIADD3 UR30, UR56, 0x200, URZ ;  /* 0x00000200381e7890 */ /* 0x000fe2000fffe03f */
[----:B------:R-:W-:Y:S01]  /*6270*/  UMOV UR28, UR24 ;  /* 0x00000018001c7c82 */ /* 0x000fe20008000000 */
[----:B------:R-:W-:Y:S01]  /*6280*/  UMOV UR29, UR25 ;  /* 0x00000019001d7c82 */ /* 0x000fe20008000000 */
        /* <DEDUP_REMOVED lines=10> */
[----:B------:R-:W-:Y:S03]  /*6330*/  QGMMA.64x32x32.F32.E4M3.E4M3 R136, gdesc[UR24], RZ, !UPT, gsb0 ;  /* 0x00600000188879f3 */ /* 0x000fe6000c0008ff */
        /* <DEDUP_REMOVED lines=124> */
[----:B------:R-:W-:Y:S01]  /*6b00*/  UIADD3 UR56, UR56, 0x702, URZ ;  /* 0x0000070238387890 */ /* 0x000fe2000fffe03f */
[----:B------:R-:W-:Y:S02]  /*6b10*/  WARPGROUP.DEPBAR.LE gsb0, 0x0 ;  /* 0x00008000000079c5 */ /* 0x000fe40000010000 */
[----:B------:R-:W-:-:S06]  /*6b20*/  WARPGROUP.ARRIVE ;  /* 0x00000000000079c5 */ /* 0x000fcc0000000000 */
[----:B------:R-:W-:Y:S03]  /*6b30*/  QGMMA.64x32x32.F32.E4M3.E4M3 R168, gdesc[UR28], R168, gsb0 ;  /* 0x006000001ca879f3 */ /* 0x000fe600080008a8 */
        /* <DEDUP_REMOVED lines=12> */
[----:B0-----:R-:W-:Y:S05]  /*6c00*/  @P2 BRA `(.L_x_196) ;  /* 0x0000000000382947 */ /* 0x001fea0003800000 */
[----:B------:R-:W-:Y:S05]  /*6c10*/  @!P0 BRA `(.L_x_197) ;  /* 0x0000000000048947 */ /* 0x000fea0003800000 */
[----:B------:R-:W-:Y:S01]  /*6c20*/  BPT.TRAP 0x1 ;  /* 0x000000040000795c */ /* 0x000fe20000300000 */
.L_x_197:
[----:B------:R-:W0:Y:S01]  /*6c30*/  S2UR UR7, SR_CgaCtaId ;  /* 0x00000000000779c3 */ /* 0x000e220000008800 */
[----:B------:R-:W-:Y:S01]  /*6c40*/  UMOV UR6, 0x400 ;  /* 0x0000040000067882 */ /* 0x000fe20000000000 */
[----:B------:R-:W-:-:S05]  /*6c50*/  IMAD.U32 R7, RZ, RZ, UR55 ;  /* 0x00000037ff077e24 */ /* 0x000fca000f8e00ff */
[----:B------:R-:W-:Y:S01]  /*6c60*/  SHF.L.U32 R7, R7, 0x1f, RZ ;  /* 0x0000001f07077819 */ /* 0x000fe200000006ff */
[----:B0-----:R-:W-:-:S04]  /*6c70*/  ULEA UR6, UR7, UR6, 0x18 ;  /* 0x0000000607067291 */ /* 0x001fc8000f8ec03f */
[----:B------:R-:W-:-:S09]  /*6c80*/  ULEA UR6, UR53, UR6, 0x3 ;  /* 0x0000000635067291 */ /* 0x000fd2000f8e183f */
[----:B------:R0:W1:Y:S01]  /*6c90*/  SYNCS.PHASECHK.TRANS64.TRYWAIT P1, [UR6+0x33450], R7 ;  /* 0x03345007ff0075a7 */ /* 0x0000620008020146 */
[----:B------:R-:W-:Y:S05]  /*6ca0*/  @!P0 BRA `(.L_x_198) ;  /* 0x0000000000048947 */ /* 0x000fea0003800000 */
[----:B------:R-:W-:Y:S01]  /*6cb0*/  BPT.TRAP 0x1 ;  /* 0x000000040000795c */ /* 0x000fe20000300000 */
.L_x_198:
[----:B-1----:R-:W-:Y:S05]  /*6cc0*/  @P1 BRA `(.L_x_196) ;  /* 0x0000000000081947 */ /* 0x002fea0003800000 */
[----:B------:R-:W1:Y:S02]  /*6cd0*/  SYNCS.PHASECHK.TRANS64.TRYWAIT P1, [UR6+0x33450], R7 ;  /* 0x03345007ff0075a7 */ /* 0x000e640008020146 */
[----:B-1----:R-:W-:Y:S05]  /*6ce0*/  @!P1 BRA `(.L_x_199) ;  /* 0x000000f8009c9947 */ /* 0x002fea0003800000 */
.L_x_196:
[----:B------:R-:W2:Y:S01]  /*6cf0*/  S2UR UR10, SR_CgaCtaId ;  /* 0x00000000000a79c3 */ /* 0x000ea20000008800 */
[----:B------:R-:W-:Y:S01]  /*6d00*/  UMOV UR6, 0x400 ;  /* 0x0000040000067882 */ /* 0x000fe20000000000 */
[----:B------:R-:W-:Y:S01]  /*6d10*/  WARPGROUP.ARRIVE ;  /* 0x00000000000079c5 */ /* 0x000fe20000000000 */
[----:B------:R-:W-:-:S05]  /*6d20*/  UMOV UR7, 0xc0000010 ;  /* 0xc000001000077882 */ /* 0x000fca0000000000 */
[----:B-1----:R-:W1:Y:S01]  /*6d30*/  S2R R8, SR_TID.X ;  /* 0x0000000000087919 */ /* 0x002e620000002100 */
[----:B--2---:R-:W-:-:S04]  /*6d40*/  ULEA UR14, UR10, UR6, 0x18 ;  /* 0x000000060a0e7291 */ /* 0x004fc8000f8ec03f */
[----:B------:R-:W-:-:S04]  /*6d50*/  UIADD3 UR6, UR14, 0x200, URZ ;  /* 0x000002000e067890 */ /* 0x000fc8000fffe03f */
[----:B------:R-:W-:-:S04]  /*6d60*/  USHF.R.U32.HI UR6, URZ, 0x4, UR6 ;  /* 0x000000043f067899 */ /* 0x000fc80008011606 */
[----:B------:R-:W-:Y:S01]  /*6d70*/  ULOP3.LUT UR6, UR6, 0x3fff, URZ, 0xc0, !UPT ;  /* 0x00003fff06067892 */ /* 0x000fe2000f8ec03f */
[----:B-1----:R-:W-:-:S03]  /*6d80*/  SHF.R.U32.HI R8, RZ, 0x7, R8 ;  /* 0x00000007ff087819 */ /* 0x002fc60000011608 */
[----:B------:R-:W-:Y:S01]  /*6d90*/  ULOP3.LUT UR6, UR6, 0x10000, URZ, 0xfc, !UPT ;  /* 0x0001000006067892 */ /* 0x000fe2000f8efc3f */
[----:B0-----:R-:W-:-:S03]  /*6da0*/  IADD3 R7, -R8, 0xb, RZ ;  /* 0x0000000b08077810 */ /* 0x001fc60007ffe1ff */
        /* <DEDUP_REMOVED lines=27> */
.L_x_200:
[C---:B0-----:R-:W-:Y:S01]  /*6f60*/  FMUL.FTZ R7, R0.reuse, R184 ;  /* 0x000000b800077220 */ /* 0x041fe20000410000 */
[C---:B------:R-:W-:Y:S01]  /*6f70*/  FMUL.FTZ R10, R0.reuse, R186 ;  /* 0x000000ba000a7220 */ /* 0x040fe20000410000 */
[C---:B------:R-:W-:Y:S01]  /*6f80*/  FMUL.FTZ R8, R0.reuse, R185 ;  /* 0x000000b900087220 */ /* 0x040fe20000410000 */
        /* <DEDUP_REMOVED lines=101> */
[----:B------:R-:W-:Y:S01]  /*75e0*/  UMOV UR6, UR52 ;  /* 0x0000003400067c82 */ /* 0x000fe20008000000 */
[----:B------:R-:W-:-:S04]  /*75f0*/  ULEA UR7, UR45, UR14, 0x3 ;  /* 0x0000000e2d077291 */ /* 0x000fc8000f8e183f */
[----:B------:R-:W-:Y:S01]  /*7600*/  UIADD3 UR7, UR7, 0x33440, URZ ;  /* 0x0003344007077890 */ /* 0x000fe2000fffe03f */
[----:B------:R-:W1:Y:S01]  /*7610*/  MUFU.TANH R187, R187 ;  /* 0x000000bb00bb7308 */ /* 0x000e620000002400 */
[----:B--2---:R-:W-:Y:S02]  /*7620*/  FMNMX.FTZ R192, R184, R193, !PT ;  /* 0x000000c1b8c07209 */ /* 0x004fe40007810000 */
[----:B------:R-:W-:-:S05]  /*7630*/  UPRMT UR7, UR10, 0x654, UR7 ;  /* 0x000006540a077896 */ /* 0x000fca0008000007 */
[----:B------:R-:W2:Y:S01]  /*7640*/  MUFU.TANH R186, R186 ;  /* 0x000000ba00ba7308 */ /* 0x000ea20000002400 */
[----:B0-----:R-:W-:-:S03]  /*7650*/  FMNMX.FTZ R191, R185, R120, !PT ;  /* 0x00000078b9bf7209 */ /* 0x001fc60007810000 */
[----:B------:R-:W-:Y:S04]  /*7660*/  SYNCS.ARRIVE.TRANS64.RED.A1T0 RZ, [UR7], RZ ;  /* 0x000000ffffff79a7 */ /* 0x000fe80008100407 */
        /* <DEDUP_REMOVED lines=140> */
[C---:B------:R-:W-:Y:S01]  /*7f30*/  FFMA.FTZ R191, R121.reuse, R192, -8 ;  /* 0xc100000079bf7423 */ /* 0x040fe200000100c0 */
[----:B------:R-:W-:-:S01]  /*7f40*/  FADD.FTZ R6, -R121, R6 ;  /* 0x0000000679067221 */ /* 0x000fc20000010100 */
[----:B-1----:R-:W-:Y:S02]  /*7f50*/  FMNMX.FTZ R120, R194, R195, !PT ;  /* 0x000000c3c2787209 */ /* 0x002fe40007810000 */
        /* <DEDUP_REMOVED lines=40> */
[----:B------:R-:W-:-:S02]  /*81e0*/  IMAD.U32 R191, RZ, RZ, UR6 ;  /* 0x00000006ffbf7e24 */ /* 0x000fc4000f8e00ff */
[----:B------:R-:W-:Y:S01]  /*81f0*/  FADD.FTZ R5, -R120, R5 ;  /* 0x0000000578057221 */ /* 0x000fe20000010100 */
[----:B------:R-:W-:Y:S01]  /*8200*/  FMUL.FTZ R6, R6, UR6 ;  /* 0x0000000606067c20 */ /* 0x000fe20008410000 */
[----:B------:R-:W-:Y:S01]  /*8210*/  MUFU.EX2 R7, R7 ;  /* 0x0000000700077308 */ /* 0x000fe20000000800 */
[----:B------:R-:W-:-:S01]  /*8220*/  FFMA.FTZ R191, R120, R191, -8 ;  /* 0xc100000078bf7423 */ /* 0x000fc200000100bf */
[----:B------:R-:W-:-:S03]  /*8230*/  FMUL.FTZ R5, R5, UR6 ;  /* 0x0000000605057c20 */ /* 0x000fc60008410000 */
[--C-:B------:R-:W-:Y:S01]  /*8240*/  FFMA.FTZ R10, R10, UR6, -R191.reuse ;  /* 0x000000060a0a7c23 */ /* 0x100fe200080108bf */
[----:B------:R-:W-:-:S01]  /*8250*/  FFMA.FTZ R9, R9, UR6, -R191 ;  /* 0x0000000609097c23 */ /* 0x000fc200080108bf */
[--C-:B------:R-:W-:Y:S01]  /*8260*/  FFMA.FTZ R13, R13, UR6, -R191.reuse ;  /* 0x000000060d0d7c23 */ /* 0x100fe200080108bf */
        /* <DEDUP_REMOVED lines=32> */
[----:B------:R-:W0:Y:S01]  /*8470*/  MUFU.EX2 R9, R9 ;  /* 0x0000000900097308 */ /* 0x000e220000000800 */
[----:B-1----:R-:W-:-:S01]  /*8480*/  FFMA.FTZ R4, R5, R4, R10 ;  /* 0x0000000405047223 */ /* 0x002fc2000001000a */
        /* <DEDUP_REMOVED lines=8> */
[----:B------:R-:W-:-:S06]  /*8510*/  FFMA.FTZ R135, R135, UR6, -R191 ;  /* 0x0000000687877c23 */ /* 0x000fcc00080108bf */
[----:B------:R-:W1:Y:S01]  /*8520*/  MUFU.EX2 R13, R13 ;  /* 0x0000000d000d7308 */ /* 0x000e620000000800 */
[----:B0-----:R-:W-:-:S07]  /*8530*/  FADD.FTZ R4, R9, R4 ;  /* 0x0000000409047221 */ /* 0x001fce0000010000 */
[----:B------:R-:W-:Y:S08]  /*8540*/  MUFU.EX2 R12, R12 ;  /* 0x0000000c000c7308 */ /* 0x000ff00000000800 */
[----:B------:R-:W0:Y:S08]  /*8550*/  MUFU.EX2 R14, R14 ;  /* 0x0000000e000e7308 */ /* 0x000e300000000800 */
[----:B------:R2:W-:Y:S08]  /*8560*/  MUFU.EX2 R133, R192 ;  /* 0x000000c000857308 */ /* 0x0005f00000000800 */
[----:B------:R-:W-:Y:S01]  /*8570*/  MUFU.EX2 R15, R15 ;  /* 0x0000000f000f7308 */ /* 0x000fe20000000800 */
[----:B--2---:R-:W-:-:S01]  /*8580*/  FFMA.FTZ R192, R162, UR6, -R191 ;  /* 0x00000006a2c07c23 */ /* 0x004fc200080108bf */
[----:B------:R-:W-:Y:S01]  /*8590*/  FFMA.FTZ R162, R146, UR6, -R191 ;  /* 0x0000000692a27c23 */ /* 0x000fe200080108bf */
[----:B-1----:R-:W-:-:S05]  /*85a0*/  FADD.FTZ R191, R13, R4 ;  /* 0x000000040dbf7221 */ /* 0x002fca0000010000 */
[----:B------:R-:W1:Y:S08]  /*85b0*/  MUFU.EX2 R21, R21 ;  /* 0x0000001500157308 */ /* 0x000e700000000800 */
[----:B------:R-:W2:Y:S08]  /*85c0*/  MUFU.EX2 R20, R20 ;  /* 0x0000001400147308 */ /* 0x000eb00000000800 */
[----:B------:R3:W-:Y:S08]  /*85d0*/  MUFU.EX2 R146, R192 ;  /* 0x000000c000927308 */ /* 0x0007f00000000800 */
[----:B------:R-:W4:Y:S01]  /*85e0*/  MUFU.EX2 R184, R184 ;  /* 0x000000b800b87308 */ /* 0x000f220000000800 */
[----:B---3--:R-:W-:-:S04]  /*85f0*/  FADD.FTZ R192, R8, R3 ;  /* 0x0000000308c07221 */ /* 0x008fc80000010000 */
[----:B------:R-:W-:Y:S01]  /*8600*/  FADD.FTZ R3, R11, R192 ;  /* 0x000000c00b037221 */ /* 0x000fe20000010000 */
[----:B0-----:R-:W-:-:S02]  /*8610*/  FADD.FTZ R192, R14, R191 ;  /* 0x000000bf0ec07221 */ /* 0x001fc40000010000 */
[----:B------:R-:W0:Y:S01]  /*8620*/  MUFU.EX2 R185, R185 ;  /* 0x000000b900b97308 */ /* 0x000e220000000800 */
[----:B------:R-:W-:-:S01]  /*8630*/  FADD.FTZ R4, R12, R3 ;  /* 0x000000030c047221 */ /* 0x000fc20000010000 */
[----:B-1----:R-:W-:-:S03]  /*8640*/  FADD.FTZ R191, R21, R192 ;  /* 0x000000c015bf7221 */ /* 0x002fc60000010000 */
[----:B------:R-:W-:-:S03]  /*8650*/  FADD.FTZ R3, R15, R4 ;  /* 0x000000040f037221 */ /* 0x000fc60000010000 */
[----:B------:R-:W1:Y:S01]  /*8660*/  MUFU.EX2 R187, R187 ;  /* 0x000000bb00bb7308 */ /* 0x000e620000000800 */
[----:B--2---:R-:W-:-:S01]  /*8670*/  FADD.FTZ R4, R20, R3 ;  /* 0x0000000314047221 */ /* 0x004fc20000010000 */
[----:B----4-:R-:W-:-:S06]  /*8680*/  FADD.FTZ R192, R184, R191 ;  /* 0x000000bfb8c07221 */ /* 0x010fcc0000010000 */
[----:B------:R-:W2:Y:S01]  /*8690*/  MUFU.EX2 R186, R186 ;  /* 0x000000ba00ba7308 */ /* 0x000ea20000000800 */
[----:B0-----:R-:W-:-:S07]  /*86a0*/  FADD.FTZ R3, R185, R4 ;  /* 0x00000004b9037221 */ /* 0x001fce0000010000 */
        /* <DEDUP_REMOVED lines=53> */
[----:B0-----:R-:W-:-:S04]  /*8a00*/  FADD.FTZ R191, R159, R192 ;  /* 0x000000c09fbf7221 */ /* 0x001fc80000010000 */
[----:B------:R-:W-:-:S03]  /*8a10*/  FADD.FTZ R192, R146, R191 ;  /* 0x000000bf92c07221 */ /* 0x000fc60000010000 */
        /* <DEDUP_REMOVED lines=67> */
[----:B-1----:R-:W-:-:S04]  /*8e50*/  FADD.FTZ R4, R129, R4 ;  /* 0x0000000481047221 */ /* 0x002fc80000010000 */
[----:B------:R-:W-:-:S03]  /*8e60*/  FADD.FTZ R191, R133, R4 ;  /* 0x0000000485bf7221 */ /* 0x000fc60000010000 */
[----:B------:R-:W1:Y:S01]  /*8e70*/  MUFU.EX2 R132, R132 ;  /* 0x0000008400847308 */ /* 0x000e620000000800 */
[----:B--2---:R-:W-:-:S07]  /*8e80*/  FADD.FTZ R3, R131, R192 ;  /* 0x000000c083037221 */ /* 0x004fce0000010000 */
[----:B------:R-:W2:Y:S01]  /*8e90*/  MUFU.EX2 R135, R135 ;  /* 0x0000008700877308 */ /* 0x000ea20000000800 */
[----:B0-----:R-:W-:-:S01]  /*8ea0*/  FADD.FTZ R4, R134, R3 ;  /* 0x0000000386047221 */ /* 0x001fc20000010000 */
[----:B-1----:R-:W-:-:S03]  /*8eb0*/  FADD.FTZ R3, R132, R191 ;  /* 0x000000bf84037221 */ /* 0x002fc60000010000 */
[----:B--2---:R-:W-:Y:S01]  /*8ec0*/  FADD.FTZ R4, R135, R4 ;  /* 0x0000000487047221 */ /* 0x004fe20000010000 */
[----:B------:R-:W-:Y:S06]  /*8ed0*/  @!P0 BRA `(.L_x_201) ;  /* 0x0000000000048947 */ /* 0x000fec0003800000 */
[----:B------:R-:W-:Y:S01]  /*8ee0*/  BPT.TRAP 0x1 ;  /* 0x000000040000795c */ /* 0x000fe20000300000 */
.L_x_201:
        /* <DEDUP_REMOVED lines=12> */
[----:B------:R-:W-:Y:S01]  /*8fb0*/  UMOV UR53, UR45 ;  /* 0x0000002d00357c82 */ /* 0x000fe20008000000 */
[----:B------:R-:W-:Y:S01]  /*8fc0*/  F2FP.SATFINITE.E4M3.F32.PACK_AB_MERGE_C R174, R175, R174, RZ ;  /* 0x000000aeafae723e */ /* 0x000fe200048070ff */
[----:B------:R-:W-:Y:S01]  /*8fd0*/  FMUL.FTZ R24, R24, R6 ;  /* 0x0000000618187220 */ /* 0x000fe20000410000 */
[----:B------:R-:W-:Y:S01]  /*8fe0*/  F2FP.SATFINITE.E4M3.F32.PACK_AB_MERGE_C R180, R181, R180, RZ ;  /* 0x000000b4b5b4723e */ /* 0x000fe200048070ff */
[----:B------:R-:W-:Y:S01]  /*8ff0*/  FMUL.FTZ R25, R25, R6 ;  /* 0x0000000619197220 */ /* 0x000fe20000410000 */
[----:B------:R-:W-:Y:S01]  /*9000*/  F2FP.SATFINITE.E4M3.F32.PACK_AB_MERGE_C R182, R183, R182, RZ ;  /* 0x000000b6b7b6723e */ /* 0x000fe200048070ff */
[----:B------:R-:W-:Y:S01]  /*9010*/  FMUL.FTZ R28, R28, R6 ;  /* 0x000000061c1c7220 */ /* 0x000fe20000410000 */
[----:B------:R-:W-:Y:S01]  /*9020*/  F2FP.SATFINITE.E4M3.F32.PACK_AB_MERGE_C R156, R157, R156, RZ ;  /* 0x0000009c9d9c723e */ /* 0x000fe200048070ff */
[----:B------:R-:W-:Y:S01]  /*9030*/  SYNCS.ARRIVE.TRANS64.RED.A1T0 RZ, [UR7], RZ ;  /* 0x000000ffffff79a7 */ /* 0x000fe20008100407 */
[----:B------:R-:W-:Y:S01]  /*9040*/  F2FP.SATFINITE.E4M3.F32.PACK_AB_MERGE_C R158, R159, R158, RZ ;  /* 0x0000009e9f9e723e */ /* 0x000fe200048070ff */
[----:B------:R-:W-:Y:S01]  /*9050*/  FMUL.FTZ R29, R29, R6 ;  /* 0x000000061d1d7220 */ /* 0x000fe20000410000 */
        /* <DEDUP_REMOVED lines=125> */
.L_x_191:
[----:B------:R-:W-:Y:S06]  /*9830*/  BAR.ARV 0x8, 0x180 ;  /* 0x0206000000007b1d */ /* 0x000fec0000002000 */
[----:B------:R-:W-:Y:S05]  /*9840*/  @!P0 BRA `(.L_x_203) ;  /* 0x0000000000048947 */ /* 0x000fea0003800000 */
[----:B------:R-:W-:Y:S01]  /*9850*/  BPT.TRAP 0x1 ;  /* 0x000000040000795c */ /* 0x000fe20000300000 */
.L_x_203:
        /* <DEDUP_REMOVED lines=9> */
.L_x_204:
[----:B-1----:R-:W-:Y:S05]  /*98f0*/  @P1 BRA `(.L_x_205) ;  /* 0x0000000000081947 */ /* 0x002fea0003800000 */
[----:B------:R-:W1:Y:S02]  /*9900*/  SYNCS.PHASECHK.TRANS64.TRYWAIT P1, [UR5+0x33450], R0 ;  /* 0x03345000ff0075a7 */ /* 0x000e640008020145 */
[----:B-1----:R-:W-:Y:S05]  /*9910*/  @!P1 BRA `(.L_x_206) ;  /* 0x000000cc00a89947 */ /* 0x002fea0003800000 */
.L_x_205:
[----:B------:R-:W-:Y:S01]  /*9920*/  UIADD3 UR4, UR4, 0x200, URZ ;  /* 0x0000020004047890 */ /* 0x000fe2000fffe03f */
[----:B------:R-:W-:Y:S01]  /*9930*/  WARPGROUP.ARRIVE ;  /* 0x00000000000079c5 */ /* 0x000fe20000000000 */
[----:B------:R-:W-:Y:S01]  /*9940*/  UMOV UR11, 0xc0000010 ;  /* 0xc0000010000b7882 */ /* 0x000fe20000000000 */
[----:B------:R-:W-:Y:S01]  /*9950*/  ULDC.64 UR8, c[0x0][0x9a0] ;  /* 0x0002680000087ab9 */ /* 0x000fe20000000a00 */
[----:B------:R-:W-:Y:S01]  /*9960*/  USHF.R.U32.HI UR4, URZ, 0x4, UR4 ;  /* 0x000000043f047899 */ /* 0x000fe20008011604 */
[----:B------:R-:W-:-:S03]  /*9970*/  ISETP.NE.U32.AND P1, PT, RZ, UR8, PT ;  /* 0x00000008ff007c0c */ /* 0x000fc6000bf25070 */
[----:B------:R-:W-:Y:S01]  /*9980*/  ULOP3.LUT UR4, UR4, 0x3fff, URZ, 0xc0, !UPT ;  /* 0x00003fff04047892 */ /* 0x000fe2000f8ec03f */
[----:B------:R-:W-:-:S03]  /*9990*/  ISETP.NE.AND.EX P1, PT, RZ, UR9, PT, P1 ;  /* 0x00000009ff007c0c */ /* 0x000fc6000bf25310 */
[----:B------:R-:W-:-:S04]  /*99a0*/  ULOP3.LUT UR4, UR4, 0x10000, URZ, 0xfc, !UPT ;  /* 0x0001000004047892 */ /* 0x000fc8000f8efc3f */
[----:B------:R-:W-:-:S06]  /*99b0*/  UIMAD UR4, UR45, 0x780, UR4 ;  /* 0x000007802d0478a4 */ /* 0x000fcc000f8e0204 */
[----:B------:R-:W0:Y:S01]  /*99c0*/  @P1 LDC.64 R6, c[0x0][0x9c8] ;  /* 0x00027200ff061b82 */ /* 0x000e220000000a00 */
[----:B------:R-:W-:Y:S02]  /*99d0*/  UMOV UR10, UR4 ;  /* 0x00000004000a7c82 */ /* 0x000fe40008000000 */
[----:B------:R-:W-:Y:S01]  /*99e0*/  QGMMA.64x192x32.F32.E4M3.E4M3 R24, R200, gdesc[UR8], R24, gsb0 ;  /* 0x02e00008c8187df3 */ /* 0x000fe20008000818 */
[----:B------:R-:W-:Y:S01]  /*99f0*/  UIADD3 UR10, UR4, 0x180, URZ ;  /* 0x00000180040a7890 */ /* 0x000fe2000fffe03f */
[----:B------:R-:W-:-:S03]  /*9a00*/  UMOV UR11, 0xc0000010 ;  /* 0xc0000010000b7882 */ /* 0x000fc60000000000 */
[----:B------:R-:W2:Y:S01]  /*9a10*/  @P1 LDC.64 R8, c[0x0][0x9d0] ;  /* 0x00027400ff081b82 */ /* 0x000ea20000000a00 */
[----:B01----:R-:W-:-:S04]  /*9a20*/  @P1 IMAD R0, R6, UR37, RZ ;  /* 0x0000002506001c24 */ /* 0x003fc8000f8e02ff */
[----:B------:R-:W-:Y:S02]  /*9a30*/  @P1 IMAD R5, R7, UR36, R0 ;  /* 0x0000002407051c24 */ /* 0x000fe4000f8e0200 */
[----:B------:R-:W-:-:S04]  /*9a40*/  @P1 IMAD.WIDE.U32 R6, R6, UR36, RZ ;  /* 0x0000002406061c25 */ /* 0x000fc8000f8e00ff */
[----:B------:R-:W-:Y:S02]  /*9a50*/  @P1 IMAD.IADD R7, R7, 0x1, R5 ;  /* 0x0000000107071824 */ /* 0x000fe400078e0205 */
[----:B--2---:R-:W-:-:S04]  /*9a60*/  @P1 IMAD.WIDE.U32 R6, R8, UR40, R6 ;  /* 0x0000002808061c25 */ /* 0x004fc8000f8e0006 */
[----:B------:R-:W-:Y:S01]  /*9a70*/  @P1 IMAD R5, R9, UR40, R7 ;  /* 0x0000002809051c24 */ /* 0x000fe2000f8e0207 */
[----:B------:R-:W-:-:S04]  /*9a80*/  @P1 LEA R8, P2, R6, UR8, 0x2 ;  /* 0x0000000806081c11 */ /* 0x000fc8000f8410ff */
[----:B------:R-:W-:Y:S01]  /*9a90*/  @P1 LEA.HI.X R9, R6, UR9, R5, 0x2, P2 ;  /* 0x0000000906091c11 */ /* 0x000fe200090f1405 */
[----:B------:R-:W-:-:S06]  /*9aa0*/  IMAD.MOV.U32 R5, RZ, RZ, 0x3f800000 ;  /* 0x3f800000ff057424 */ /* 0x000fcc00078e00ff */
[----:B------:R0:W2:Y:S01]  /*9ab0*/  @P1 LDG.E R5, desc[UR50][R8.64] ;  /* 0x0000003208051981 */ /* 0x0000a2000c1e1900 */
[----:B------:R-:W-:Y:S02]  /*9ac0*/  WARPGROUP.DEPBAR.LE gsb0, 0x0 ;  /* 0x00008000000079c5 */ /* 0x000fe40000010000 */
[----:B------:R-:W-:-:S06]  /*9ad0*/  WARPGROUP.ARRIVE ;  /* 0x00000000000079c5 */ /* 0x000fcc0000000000 */
        /* <DEDUP_REMOVED lines=8> */
[----:B------:R-:W-:Y:S01]  /*9b60*/  UIADD3 UR4, UR4, 0x600, URZ ;  /* 0x0000060004047890 */ /* 0x000fe2000fffe03f */
[----:B------:R-:W1:Y:S04]  /*9b70*/  SHFL.BFLY PT, R0, R3, 0x2, 0x1f ;  /* 0x0c401f0003007f89 */ /* 0x000e6800000e0000 */
[----:B------:R-:W3:Y:S01]  /*9b80*/  SHFL.BFLY PT, R11, R4, 0x2, 0x1f ;  /* 0x0c401f00040b7f89 */ /* 0x000ee200000e0000 */
[----:B------:R-:W-:Y:S02]  /*9b90*/  WARPGROUP.DEPBAR.LE gsb0, 0x0 ;  /* 0x00008000000079c5 */ /* 0x000fe40000010000 */
[----:B------:R-:W-:-:S09]  /*9ba0*/  WARPGROUP.ARRIVE ;  /* 0x00000000000079c5 */ /* 0x000fd20000000000 */
[----:B------:R-:W-:Y:S01]  /*9bb0*/  QGMMA.64x192x32.F32.E4M3.E4M3 R24, R212, gdesc[UR8], R24, gsb0 ;  /* 0x02e00008d4187df3 */ /* 0x000fe20008000818 */
[----:B------:R-:W-:Y:S01]  /*9bc0*/  UMOV UR10, UR4 ;  /* 0x00000004000a7c82 */ /* 0x000fe20008000000 */
[----:B------:R-:W-:Y:S01]  /*9bd0*/  UMOV UR11, 0xc0000010 ;  /* 0xc0000010000b7882 */ /* 0x000fe20000000000 */
[----:B-1----:R-:W-:-:S01]  /*9be0*/  FADD.FTZ R0, R0, R3 ;  /* 0x0000000300007221 */ /* 0x002fc20000010000 */
[----:B---3--:R-:W-:-:S04]  /*9bf0*/  FADD.FTZ R11, R11, R4 ;  /* 0x000000040b0b7221 */ /* 0x008fc80000010000 */
[----:B------:R-:W1:Y:S04]  /*9c00*/  SHFL.BFLY PT, R7, R0, 0x1, 0x1f ;  /* 0x0c201f0000077f89 */ /* 0x000e6800000e0000 */
[----:B------:R-:W3:Y:S01]  /*9c10*/  SHFL.BFLY PT, R6, R11, 0x1, 0x1f ;  /* 0x0c201f000b067f89 */ /* 0x000ee200000e0000 */
[----:B-1----:R-:W-:-:S01]  /*9c20*/  FADD.FTZ R10, R0, R7 ;  /* 0x00000007000a7221 */ /* 0x002fc20000010000 */
[----:B---3--:R-:W-:-:S04]  /*9c30*/  FADD.FTZ R12, R11, R6 ;  /* 0x000000060b0c7221 */ /* 0x008fc80000010000 */
[C---:B------:R-:W-:Y:S01]  /*9c40*/  FSETP.NE.FTZ.AND P1, PT, R10.reuse, RZ, PT ;  /* 0x000000ff0a00720b */ /* 0x040fe20003f35000 */
[----:B------:R-:W-:Y:S01]  /*9c50*/  FMUL.FTZ R7, R10, 0.00390625 ;  /* 0x3b8000000a077820 */ /* 0x000fe20000410000 */
[----:B------:R-:W-:Y:S01]  /*9c60*/  FMUL.FTZ R13, R12, 0.00390625 ;  /* 0x3b8000000c0d7820 */ /* 0x000fe20000410000 */
[----:B------:R-:W-:-:S03]  /*9c70*/  IMAD.MOV.U32 R6, RZ, RZ, RZ ;  /* 0x000000ffff067224 */ /* 0x000fc600078e00ff */
[----:B------:R-:W-:Y:S02]  /*9c80*/  FSETP.NE.FTZ.AND P2, PT, R7, RZ, PT ;  /* 0x000000ff0700720b */ /* 0x000fe40003f55000 */
[----:B------:R-:W-:-:S05]  /*9c90*/  FSETP.NE.FTZ.AND P3, PT, R13, RZ, PT ;  /* 0x000000ff0d00720b */ /* 0x000fca0003f75000 */
[----:B------:R-:W-:Y:S01]  /*9ca0*/  @P1 MUFU.RCP R6, R10 ;  /* 0x0000000a00061308 */ /* 0x000fe20000001000 */
[----:B------:R-:W-:Y:S01]  /*9cb0*/  FSETP.NE.FTZ.AND P1, PT, R12, RZ, PT ;  /* 0x000000ff0c00720b */ /* 0x000fe20003f35000 */
[----:B0-----:R-:W-:-:S06]  /*9cc0*/  IMAD.MOV.U32 R8, RZ, RZ, RZ ;  /* 0x000000ffff087224 */ /* 0x001fcc00078e00ff */
[----:B------:R-:W0:Y:S08]  /*9cd0*/  @P2 MUFU.LG2 R7, R7 ;  /* 0x0000000700072308 */ /* 0x000e300000000c00 */
[----:B------:R-:W1:Y:S08]  /*9ce0*/  @P3 MUFU.LG2 R9, R13 ;  /* 0x0000000d00093308 */ /* 0x000e700000000c00 */
[----:B------:R-:W3:Y:S01]  /*9cf0*/  @P1 MUFU.RCP R8, R12 ;  /* 0x0000000c00081308 */ /* 0x000ee20000001000 */
[----:B------:R-:W-:Y:S01]  /*9d00*/  IMAD.U32 R4, RZ, RZ, UR6 ;  /* 0x00000006ff047e24 */ /* 0x000fe2000f8e00ff */
[----:B------:R-:W-:-:S02]  /*9d10*/  WARPGROUP.DEPBAR.LE gsb0, 0x0 ;  /* 0x00008000000079c5 */ /* 0x000fc40000010000 */
[----:B------:R-:W-:-:S06]  /*9d20*/  WARPGROUP.ARRIVE ;  /* 0x00000000000079c5 */ /* 0x000fcc0000000000 */
[----:B------:R-:W-:Y:S01]  /*9d30*/  QGMMA.64x192x32.F32.E4M3.E4M3 R24, R216, gdesc[UR8], R24, gsb0 ;  /* 0x02e00008d8187df3 */ /* 0x000fe20008000818 */
[----:B------:R-:W-:Y:S02]  /*9d40*/  IMAD.U32 R11, RZ, RZ, UR6 ;  /* 0x00000006ff0b7e24 */ /* 0x000fe4000f8e00ff */
[----:B------:R-:W-:Y:S01]  /*9d50*/  @P2 FMUL.FTZ R4, R4, 0.69314718246459960938 ;  /* 0x3f31721804042820 */ /* 0x000fe20000410000 */
[----:B0-----:R-:W-:Y:S01]  /*9d60*/  @P2 FMUL.FTZ R7, R7, 0.69314718246459960938 ;  /* 0x3f31721807072820 */ /* 0x001fe20000410000 */
[----:B-1----:R-:W-:Y:S01]  /*9d70*/  @P3 FMUL.FTZ R9, R9, 0.69314718246459960938 ;  /* 0x3f31721809093820 */ /* 0x002fe20000410000 */
[----:B------:R-:W-:Y:S01]  /*9d80*/  @P3 FMUL.FTZ R10, R11, 0.69314718246459960938 ;  /* 0x3f3172180b0a3820 */ /* 0x000fe20000410000 */
[----:B------:R-:W-:Y:S02]  /*9d90*/  IMAD.MOV.U32 R0, RZ, RZ, -0x800000 ;  /* 0xff800000ff007424 */ /* 0x000fe400078e00ff */
[----:B------:R-:W-:-:S01]  /*9da0*/  @P2 FFMA.FTZ R0, R4, R121, R7 ;  /* 0x0000007904002223 */ /* 0x000fc20000010007 */
[----:B------:R-:W-:-:S02]  /*9db0*/  IMAD.MOV.U32 R3, RZ, RZ, -0x800000 ;  /* 0xff800000ff037424 */ /* 0x000fc400078e00ff */
[----:B------:R-:W-:-:S01]  /*9dc0*/  @P3 FFMA.FTZ R3, R10, R120, R9 ;  /* 0x000000780a033223 */ /* 0x000fc20000010009 */
[-C--:B--2---:R-:W-:Y:S01]  /*9dd0*/  FMUL.FTZ R4, R6, R5.reuse ;  /* 0x0000000506047220 */ /* 0x084fe20000410000 */
[----:B---3--:R-:W-:Y:S01]  /*9de0*/  FMUL.FTZ R133, R8, R5 ;  /* 0x0000000508857220 */ /* 0x008fe20000410000 */
[----:B------:R-:W-:Y:S02]  /*9df0*/  WARPGROUP.DEPBAR.LE gsb0, 0x0 ;  /* 0x00008000000079c5 */ /* 0x000fe40000010000 */
[----:B------:R-:W-:Y:S05]  /*9e00*/  @!P0 BRA `(.L_x_207) ;  /* 0x0000000000048947 */ /* 0x000fea0003800000 */
[----:B------:R-:W-:Y:S01]  /*9e10*/  BPT.TRAP 0x1 ;  /* 0x000000040000795c */ /* 0x000fe20000300000 */
.L_x_207:
[----:B------:R-:W-:Y:S01]  /*9e20*/  UIADD3 UR4, UR5, 0x33460, URZ ;  /* 0x0003346005047890 */ /* 0x000fe2000fffe03f */
[-C--:B------:R-:W-:Y:S01]  /*9e30*/  FMUL.FTZ R124, R32, R4.reuse ;  /* 0x00000004207c7220 */ /* 0x080fe20000410000 */
[----:B------:R-:W-:Y:S01]  /*9e40*/  UIADD3 UR45, UR45, 0x1, URZ ;  /* 0x000000012d2d7890 */ /* 0x000fe2000fffe03f */
[-C--:B------:R-:W-:Y:S01]  /*9e50*/  FMUL.FTZ R9, R93, R4.reuse ;  /* 0x000000045d097220 */ /* 0x080fe20000410000 */
[----:B------:R-:W-:Y:S01]  /*9e60*/  UPRMT UR4, UR7, 0x654, UR4 ;  /* 0x0000065407047896 */ /* 0x000fe20008000004 */
[-C--:B------:R-:W-:Y:S01]  /*9e70*/  FMUL.FTZ R32, R37, R4.reuse ;  /* 0x0000000425207220 */ /* 0x080fe20000410000 */
[-C--:B------:R-:W-:Y:S01]  /*9e80*/  FMUL.FTZ R93, R36, R4.reuse ;  /* 0x00000004245d7220 */ /* 0x080fe20000410000 */
[----:B------:R-:W-:Y:S01]  /*9e90*/  UISETP.NE.AND UP0, UPT, UR45, 0x2, UPT ;  /* 0x000000022d00788c */ /* 0x000fe2000bf05270 */
        /* <DEDUP_REMOVED lines=87> */
[----:B------:R-:W-:Y:S01]  /*a410*/  USEL UR4, URZ, 0x1, UP0 ;  /* 0x000000013f047887 */ /* 0x000fe20008000000 */
[-C--:B------:R-:W-:Y:S01]  /*a420*/  FMUL.FTZ R102, R102, R133.reuse ;  /* 0x0000008566667220 */ /* 0x080fe20000410000 */
[-C--:B------:R-:W-:Y:S01]  /*a430*/  FMUL.FTZ R137, R99, R133.reuse ;  /* 0x0000008563897220 */ /* 0x080fe20000410000 */
[-C--:B------:R-:W-:Y:S01]  /*a440*/  FMUL.FTZ R110, R110, R133.reuse ;  /* 0x000000856e6e7220 */ /* 0x080fe20000410000 */
[-C--:B------:R-:W-:Y:S01]  /*a450*/  FMUL.FTZ R46, R107, R133.reuse ;  /* 0x000000856b2e7220 */ /* 0x080fe20000410000 */
[-C--:B------:R-:W-:Y:S01]  /*a460*/  FMUL.FTZ R131, R118, R133.reuse ;  /* 0x0000008576837220 */ /* 0x080fe20000410000 */
[----:B------:R-:W-:Y:S01]  /*a470*/  PLOP3.LUT P0, PT, PT, PT, PT, 0x8, 0x0 ;  /* 0x000000000000781c */ /* 0x000fe20003f0e170 */
[----:B------:R-:W-:Y:S01]  /*a480*/  FMUL.FTZ R133, R115, R133 ;  /* 0x0000008573857220 */ /* 0x000fe20000410000 */
[----:B------:R-:W-:-:S02]  /*a490*/  UIADD3 UR47, UR47, 0x1, URZ ;  /* 0x000000012f2f7890 */ /* 0x000fc4000fffe03f */
[----:B------:R-:W-:Y:S02]  /*a4a0*/  USEL UR45, UR45, URZ, UP0 ;  /* 0x0000003f2d2d7287 */ /* 0x000fe40008000000 */
[----:B------:R-:W-:-:S12]  /*a4b0*/  ULOP3.LUT UR46, UR46, UR4, URZ, 0x3c, !UPT ;  /* 0x000000042e2e7292 */ /* 0x000fd8000f8e3c3f */
.L_x_183:
[----:B------:R-:W0:Y:S08]  /*a4c0*/  S2UR UR4, SR_CgaCtaId ;  /* 0x00000000000479c3 */ /* 0x000e300000008800 */
[----:B------:R-:W-:Y:S01]  /*a4d0*/  BAR.SYNC.DEFER_BLOCKING 0x5, 0x180 ;  /* 0x0146000000007b1d */ /* 0x000fe20000010000 */
[----:B------:R-:W-:-:S05]  /*a4e0*/  UISETP.NE.AND UP0, UPT, UR44, URZ, UPT ;  /* 0x0000003f2c00728c */ /* 0x000fca000bf05270 */
[----:B------:R-:W-:Y:S01]  /*a4f0*/  UMOV UR8, 0x400 ;  /* 0x0000040000087882 */ /* 0x000fe20000000000 */
[----:B------:R-:W-:Y:S05]  /*a500*/  BSSY B0, `(.L_x_208) ;  /* 0x0000503000007945 */ /* 0x000fea0003800000 */
[----:B------:R-:W-:Y:S01]  /*a510*/  @!UP0 ULDC UR44, c[0x0][0xad4] ;  /* 0x0002b500002c8ab9 */ /* 0x000fe20000000800 */
[----:B0-----:R-:W-:-:S09]  /*a520*/  ULEA UR8, UR4, UR8, 0x18 ;  /* 0x0000000804087291 */ /* 0x001fd2000f8ec03f */
[----:B------:R-:W0:Y:S02]  /*a530*/  LDS.128 R24, [UR8+0x334d0] ;  /* 0x0334d008ff187984 */ /* 0x000e240008000c00 */
[----:B0-----:R-:W-:Y:S02]  /*a540*/  R2UR UR6, R25 ;  /* 0x00000000190672ca */ /* 0x001fe400000e0000 */
[----:B------:R-:W-:Y:S02]  /*a550*/  R2UR UR5, R26 ;  /* 0x000000001a0572ca */ /* 0x000fe400000e0000 */
[----:B------:R-:W-:Y:S01]  /*a560*/  R2UR UR7, R27 ;  /* 0x000000001b0772ca */ /* 0x000fe200000e0000 */
[----:B------:R-:W-:Y:S06]  /*a570*/  BAR.ARV 0x4, 0x180 ;  /* 0x0106000000007b1d */ /* 0x000fec0000002000 */
[----:B------:R-:W-:Y:S08]  /*a580*/  @P0 BRA `(.L_x_209) ;  /* 0x0000004000700947 */ /* 0x000ff00003800000 */
[----:B------:R-:W0:Y:S01]  /*a590*/  S2R R30, SR_TID.X ;  /* 0x00000000001e7919 */ /* 0x000e220000002100 */
[----:B------:R-:W-:Y:S01]  /*a5a0*/  ULDC.64 UR10, c[0x4][0x38] ;  /* 0x01000e00000a7ab9 */ /* 0x000fe20000000a00 */
[----:B------:R-:W1:Y:S01]  /*a5b0*/  S2UR UR4, SR_SWINHI ;  /* 0x00000000000479c3 */ /* 0x000e620000002f00 */
[----:B------:R-:W-:Y:S01]  /*a5c0*/  ULDC.64 UR14, c[0x0][0xc00] ;  /* 0x00030000000e7ab9 */ /* 0x000fe20000000a00 */
[----:B------:R-:W2:Y:S01]  /*a5d0*/  LDL R148, [R1+0x24] ;  /* 0x0000240001947983 */ /* 0x000ea20000100800 */
[----:B0-----:R-:W-:-:S05]  /*a5e0*/  IMAD.SHL.U32 R14, R30, 0x4, RZ ;  /* 0x000000041e0e7824 */ /* 0x001fca00078e00ff */
[----:B------:R-:W-:Y:S01]  /*a5f0*/  LOP3.LUT R14, R14, 0xc, RZ, 0xc0, !PT ;  /* 0x0000000c0e0e7812 */ /* 0x000fe200078ec0ff */
[----:B------:R-:W-:Y:S03]  /*a600*/  BAR.SYNC.DEFER_BLOCKING 0x1, 0x100 ;  /* 0x0044000000007b1d */ /* 0x000fe60000010000 */
[----:B------:R-:W-:-:S05]  /*a610*/  IADD3 R14, P0, R14, UR10, RZ ;  /* 0x0000000a0e0e7c10 */ /* 0x000fca000ff1e0ff */
[----:B------:R-:W-:-:S05]  /*a620*/  IMAD.X R15, RZ, RZ, UR11, P0 ;  /* 0x0000000bff0f7e24 */ /* 0x000fca00080e06ff */
[----:B------:R0:W3:Y:S01]  /*a630*/  LDG.E.CONSTANT R28, desc[UR50][R14.64] ;  /* 0x000000320e1c7981 */ /* 0x0000e2000c1e9900 */
[----:B------:R-:W-:-:S03]  /*a640*/  LOP3.LUT P0, R24, R30, 0x3, RZ, 0xc0, !PT ;  /* 0x000000031e187812 */ /* 0x000fc6000780c0ff */
[----:B------:R-:W4:Y:S01]  /*a650*/  LDL R14, [R1+0x28] ;  /* 0x00002800010e7983 */ /* 0x000f220000100800 */
[----:B------:R-:W-:Y:S01]  /*a660*/  ISETP.EQ.OR P0, PT, R24, 0x3, !P0 ;  /* 0x000000031800780c */ /* 0x000fe20004702670 */
[----:B------:R-:W-:Y:S01]  /*a670*/  UMOV UR10, UR8 ;  /* 0x00000008000a7c82 */ /* 0x000fe20008000000 */
[----:B-1----:R-:W-:Y:S02]  /*a680*/  UMOV UR11, UR4 ;  /* 0x00000004000b7c82 */ /* 0x002fe40008000000 */
[----:B------:R-:W-:Y:S02]  /*a690*/  SEL R85, R124, R33, P0 ;  /* 0x000000217c557207 */ /* 0x000fe40000000000 */
[----:B------:R-:W-:Y:S02]  /*a6a0*/  SEL R31, R33, R124, P0 ;  /* 0x0000007c211f7207 */ /* 0x000fe40000000000 */
[----:B------:R-:W-:Y:S02]  /*a6b0*/  SEL R89, R123, R36, P0 ;  /* 0x000000247b597207 */ /* 0x000fe40000000000 */
[----:B------:R-:W-:-:S02]  /*a6c0*/  SEL R33, R36, R123, P0 ;  /* 0x0000007b24217207 */ /* 0x000fc40000000000 */
[----:B------:R-:W-:Y:S02]  /*a6d0*/  SEL R95, R41, R120, P0 ;  /* 0x00000078295f7207 */ /* 0x000fe40000000000 */
[----:B------:R-:W-:Y:S02]  /*a6e0*/  SEL R36, R120, R41, P0 ;  /* 0x0000002978247207 */ /* 0x000fe40000000000 */
[----:B------:R-:W-:Y:S02]  /*a6f0*/  SEL R103, R20, R117, P0 ;  /* 0x0000007514677207 */ /* 0x000fe40000000000 */
[----:B------:R-:W-:Y:S01]  /*a700*/  SEL R41, R117, R20, P0 ;  /* 0x0000001475297207 */ /* 0x000fe20000000000 */
[----:B------:R-:W-:Y:S01]  /*a710*/  IMAD.MOV.U32 R20, RZ, RZ, 0x2 ;  /* 0x00000002ff147424 */ /* 0x000fe200078e00ff */
        /* <DEDUP_REMOVED lines=87> */
[----:B------:R-:W-:Y:S01]  /*ac90*/  SEL R71, R54, R71, P0 ;  /* 0x0000004736477207 */ /* 0x000fe20000000000 */
[----:B------:R-:W-:Y:S01]  /*aca0*/  USHF.L.U32 UR4, UR36, 0x2, URZ ;  /* 0x0000000224047899 */ /* 0x000fe2000800063f */
[----:B----4-:R-:W-:-:S03]  /*acb0*/  IMAD.WIDE R20, R14, R20, UR10 ;  /* 0x0000000a0e147e25 */ /* 0x010fc6000f8e0214 */
[C---:B------:R-:W-:Y:S02]  /*acc0*/  IADD3 R199, P6, R20.reuse, 0x8020, RZ ;  /* 0x0000802014c77810 */ /* 0x040fe40007fde0ff */
[C---:B------:R-:W-:Y:S02]  /*acd0*/  IADD3 R201, P3, R20.reuse, 0x8040, RZ ;  /* 0x0000804014c97810 */ /* 0x040fe40007f7e0ff */
[----:B------:R-:W-:Y:S02]  /*ace0*/  IADD3 R203, P4, R20, 0x8060, RZ ;  /* 0x0000806014cb7810 */ /* 0x000fe40007f9e0ff */
[----:B------:R-:W-:Y:S02]  /*acf0*/  LOP3.LUT R4, R199, 0x380, RZ, 0xc0, !PT ;  /* 0x00000380c7047812 */ /* 0x000fe400078ec0ff */
[----:B------:R-:W-:Y:S01]  /*ad00*/  LOP3.LUT R6, R201, 0x380, RZ, 0xc0, !PT ;  /* 0x00000380c9067812 */ /* 0x000fe200078ec0ff */
[----:B------:R-:W-:Y:S01]  /*ad10*/  IMAD.X R131, RZ, RZ, R21, P4 ;  /* 0x000000ffff837224 */ /* 0x000fe200020e0615 */
[----:B------:R-:W-:-:S02]  /*ad20*/  SHF.R.U64 R4, R4, 0x3, RZ ;  /* 0x0000000304047819 */ /* 0x000fc400000012ff */
[C---:B------:R-:W-:Y:S02]  /*ad30*/  IADD3 R191, P4, R20.reuse, 0x4020, RZ ;  /* 0x0000402014bf7810 */ /* 0x040fe40007f9e0ff */
[----:B------:R-:W-:Y:S02]  /*ad40*/  LOP3.LUT R8, R203, 0x380, RZ, 0xc0, !PT ;  /* 0x00000380cb087812 */ /* 0x000fe400078ec0ff */
[----:B------:R-:W-:Y:S02]  /*ad50*/  IADD3 R197, P5, R20, 0x8000, RZ ;  /* 0x0000800014c57810 */ /* 0x000fe40007fbe0ff */
[----:B------:R-:W-:Y:S02]  /*ad60*/  SHF.R.U64 R6, R6, 0x3, RZ ;  /* 0x0000000306067819 */ /* 0x000fe400000012ff */
[----:B------:R-:W-:Y:S02]  /*ad70*/  IADD3 R193, P1, R20, 0x4040, RZ ;  /* 0x0000404014c17810 */ /* 0x000fe40007f3e0ff */
[----:B------:R-:W-:-:S02]  /*ad80*/  LOP3.LUT R132, R4, R199, RZ, 0x3c, !PT ;  /* 0x000000c704847212 */ /* 0x000fc400078e3cff */
[----:B------:R-:W-:Y:S02]  /*ad90*/  IADD3 R195, P2, R20, 0x4060, RZ ;  /* 0x0000406014c37810 */ /* 0x000fe40007f5e0ff */
[----:B------:R-:W-:Y:S02]  /*ada0*/  SHF.R.U64 R8, R8, 0x3, RZ ;  /* 0x0000000308087819 */ /* 0x000fe400000012ff */
[----:B------:R-:W-:Y:S02]  /*adb0*/  LOP3.LUT R4, R191, 0x380, RZ, 0xc0, !PT ;  /* 0x00000380bf047812 */ /* 0x000fe400078ec0ff */
[----:B0-----:R-:W-:Y:S02]  /*adc0*/  LOP3.LUT R14, R6, R201, RZ, 0x3c, !PT ;  /* 0x000000c9060e7212 */ /* 0x001fe400078e3cff */
[----:B------:R-:W-:Y:S02]  /*add0*/  LOP3.LUT R10, R197, 0x380, RZ, 0xc0, !PT ;  /* 0x00000380c50a7812 */ /* 0x000fe400078ec0ff */
[----:B------:R-:W-:Y:S01]  /*ade0*/  LOP3.LUT R6, R193, 0x380, RZ, 0xc0, !PT ;  /* 0x00000380c1067812 */ /* 0x000fe200078ec0ff */
[--C-:B------:R-:W-:Y:S01]  /*adf0*/  IMAD.X R133, RZ, RZ, R21.reuse, P6 ;  /* 0x000000ffff857224 */ /* 0x100fe200030e0615 */
[----:B------:R-:W-:Y:S01]  /*ae00*/  LOP3.LUT R130, R8, R203, RZ, 0x3c, !PT ;  /* 0x000000cb08827212 */ /* 0x000fe200078e3cff */
[--C-:B------:R-:W-:Y:S01]  /*ae10*/  IMAD.X R135, RZ, RZ, R21.reuse, P2 ;  /* 0x000000ffff877224 */ /* 0x100fe200010e0615 */
[----:B------:R-:W-:Y:S01]  /*ae20*/  SHF.R.U64 R4, R4, 0x3, RZ ;  /* 0x0000000304047819 */ /* 0x000fe200000012ff */
[----:B------:R-:W-:Y:S01]  /*ae30*/  IMAD.X R13, RZ, RZ, R21, P5 ;  /* 0x000000ffff0d7224 */ /* 0x000fe200028e0615 */
[----:B------:R-:W-:-:S02]  /*ae40*/  IADD3 R25, P6, R20, 0x20, RZ ;  /* 0x0000002014197810 */ /* 0x000fc40007fde0ff */
[----:B------:R-:W-:Y:S02]  /*ae50*/  LOP3.LUT R8, R195, 0x380, RZ, 0xc0, !PT ;  /* 0x00000380c3087812 */ /* 0x000fe400078ec0ff */
[----:B------:R-:W-:Y:S02]  /*ae60*/  SHF.R.U64 R10, R10, 0x3, RZ ;  /* 0x000000030a0a7819 */ /* 0x000fe400000012ff */
[----:B------:R-:W-:Y:S02]  /*ae70*/  IADD3 R185, P2, R20, 0x40, RZ ;  /* 0x0000004014b97810 */ /* 0x000fe40007f5e0ff */
[----:B------:R-:W-:Y:S02]  /*ae80*/  SHF.R.U64 R6, R6, 0x3, RZ ;  /* 0x0000000306067819 */ /* 0x000fe400000012ff */
[----:B------:R-:W-:Y:S01]  /*ae90*/  IADD3 R187, P5, R20, 0x60, RZ ;  /* 0x0000006014bb7810 */ /* 0x000fe20007fbe0ff */
[----:B------:R-:W-:Y:S01]  /*aea0*/  IMAD.X R15, RZ, RZ, R21, P3 ;  /* 0x000000ffff0f7224 */ /* 0x000fe200018e0615 */
[----:B------:R-:W-:-:S02]  /*aeb0*/  LOP3.LUT R136, R4, R191, RZ, 0x3c, !PT ;  /* 0x000000bf04887212 */ /* 0x000fc400078e3cff */
[----:B------:R-:W-:Y:S02]  /*aec0*/  LOP3.LUT R5, R20, 0x380, RZ, 0xc0, !PT ;  /* 0x0000038014057812 */ /* 0x000fe400078ec0ff */
[----:B------:R-:W-:Y:S02]  /*aed0*/  SHF.R.U64 R8, R8, 0x3, RZ ;  /* 0x0000000308087819 */ /* 0x000fe400000012ff */
[----:B------:R-:W-:Y:S02]  /*aee0*/  LOP3.LUT R12, R10, R197, RZ, 0x3c, !PT ;  /* 0x000000c50a0c7212 */ /* 0x000fe400078e3cff */
[----:B------:R-:W-:Y:S02]  /*aef0*/  LOP3.LUT R4, R25, 0x380, RZ, 0xc0, !PT ;  /* 0x0000038019047812 */ /* 0x000fe400078ec0ff */
[----:B------:R-:W-:Y:S02]  /*af00*/  IADD3 R189, P3, R20, 0x4000, RZ ;  /* 0x0000400014bd7810 */ /* 0x000fe40007f7e0ff */
[----:B------:R-:W-:-:S02]  /*af10*/  LOP3.LUT R10, R6, R193, RZ, 0x3c, !PT ;  /* 0x000000c1060a7212 */ /* 0x000fc400078e3cff */
[----:B------:R-:W-:Y:S02]  /*af20*/  LOP3.LUT R24, R185, 0x380, RZ, 0xc0, !PT ;  /* 0x00000380b9187812 */ /* 0x000fe400078ec0ff */
[----:B------:R-:W-:Y:S02]  /*af30*/  LOP3.LUT R6, R187, 0x380, RZ, 0xc0, !PT ;  /* 0x00000380bb067812 */ /* 0x000fe400078ec0ff */
[----:B------:R-:W-:Y:S02]  /*af40*/  SHF.R.U64 R5, R5, 0x3, RZ ;  /* 0x0000000305057819 */ /* 0x000fe400000012ff */
[----:B------:R-:W-:Y:S02]  /*af50*/  LOP3.LUT R134, R8, R195, RZ, 0x3c, !PT ;  /* 0x000000c308867212 */ /* 0x000fe400078e3cff */
[----:B------:R-:W-:Y:S02]  /*af60*/  SHF.R.U64 R4, R4, 0x3, RZ ;  /* 0x0000000304047819 */ /* 0x000fe400000012ff */
[----:B------:R-:W-:-:S02]  /*af70*/  LOP3.LUT R8, R189, 0x380, RZ, 0xc0, !PT ;  /* 0x00000380bd087812 */ /* 0x000fc400078ec0ff */
[----:B------:R-:W-:Y:S02]  /*af80*/  SHF.R.U64 R24, R24, 0x3, RZ ;  /* 0x0000000318187819 */ /* 0x000fe400000012ff */
[----:B------:R-:W-:Y:S01]  /*af90*/  SHF.R.U64 R6, R6, 0x3, RZ ;  /* 0x0000000306067819 */ /* 0x000fe200000012ff */
[--C-:B------:R-:W-:Y:S01]  /*afa0*/  IMAD.X R27, RZ, RZ, R21.reuse, P6 ;  /* 0x000000ffff1b7224 */ /* 0x100fe200030e0615 */
[----:B------:R-:W-:Y:S01]  /*afb0*/  LOP3.LUT R20, R5, R20, RZ, 0x3c, !PT ;  /* 0x0000001405147212 */ /* 0x000fe200078e3cff */
[--C-:B------:R-:W-:Y:S01]  /*afc0*/  IMAD.X R7, RZ, RZ, R21.reuse, P5 ;  /* 0x000000ffff077224 */ /* 0x100fe200028e0615 */
[----:B------:R-:W-:Y:S01]  /*afd0*/  LOP3.LUT R26, R4, R25, RZ, 0x3c, !PT ;  /* 0x00000019041a7212 */ /* 0x000fe200078e3cff */
[----:B------:R-:W-:Y:S01]  /*afe0*/  IMAD.X R5, RZ, RZ, R21, P2 ;  /* 0x000000ffff057224 */ /* 0x000fe200010e0615 */
[----:B------:R-:W-:Y:S02]  /*aff0*/  SHF.R.U64 R8, R8, 0x3, RZ ;  /* 0x0000000308087819 */ /* 0x000fe400000012ff */
[----:B------:R-:W-:-:S02]  /*b000*/  LOP3.LUT R4, R24, R185, RZ, 0x3c, !PT ;  /* 0x000000b918047212 */ /* 0x000fc400078e3cff */
[----:B------:R-:W-:Y:S01]  /*b010*/  LOP3.LUT R6, R6, R187, RZ, 0x3c, !PT ;  /* 0x000000bb06067212 */ /* 0x000fe200078e3cff */
[--C-:B------:R-:W-:Y:S01]  /*b020*/  IMAD.X R137, RZ, RZ, R21.reuse, P4 ;  /* 0x000000ffff897224 */ /* 0x100fe200020e0615 */
[----:B---3--:R-:W-:Y:S01]  /*b030*/  LOP3.LUT R90, R28, 0x2, RZ, 0x3c, !PT ;  /* 0x000000021c5a7812 */ /* 0x008fe200078e3cff */
[--C-:B------:R-:W-:Y:S01]  /*b040*/  IMAD.X R11, RZ, RZ, R21.reuse, P1 ;  /* 0x000000ffff0b7224 */ /* 0x100fe200008e0615 */
[----:B------:R-:W-:Y:S01]  /*b050*/  LOP3.LUT R8, R8, R189, RZ, 0x3c, !PT ;  /* 0x000000bd08087212 */ /* 0x000fe200078e3cff */
[----:B------:R-:W-:Y:S01]  /*b060*/  IMAD.X R9, RZ, RZ, R21, P3 ;  /* 0x000000ffff097224 */ /* 0x000fe200018e0615 */
[----:B------:R-:W-:Y:S02]  /*b070*/  MOV R26, R26 ;  /* 0x0000001a001a7202 */ /* 0x000fe40000000f00 */
[----:B------:R-:W-:Y:S02]  /*b080*/  MOV R25, R6 ;  /* 0x0000000600197202 */ /* 0x000fe40000000f00 */
[----:B------:R-:W-:Y:S01]  /*b090*/  MOV R27, R4 ;  /* 0x00000004001b7202 */ /* 0x000fe20000000f00 */
[----:B------:R-:W-:Y:S01]  /*b0a0*/  SHFL.IDX PT, R7, R119, R28, 0x1c1f ;  /* 0x001c1f1c77077589 */ /* 0x000fe200000e0000 */
[----:B------:R-:W-:-:S03]  /*b0b0*/  MOV R130, R130 ;  /* 0x0000008200827202 */ /* 0x000fc60000000f00 */
[----:B------:R-:W-:Y:S01]  /*b0c0*/  SHFL.IDX PT, R4, R127, R28, 0x1c1f ;  /* 0x001c1f1c7f047589 */ /* 0x000fe200000e0000 */
[----:B------:R-:W-:Y:S02]  /*b0d0*/  MOV R132, R132 ;  /* 0x0000008400847202 */ /* 0x000fe40000000f00 */
[----:B------:R-:W-:Y:S01]  /*b0e0*/  MOV R134, R134 ;  /* 0x0000008600867202 */ /* 0x000fe20000000f00 */
[----:B------:R-:W-:Y:S01]  /*b0f0*/  SHFL.IDX PT, R126, R83, R28, 0x1c1f ;  /* 0x001c1f1c537e7589 */ /* 0x000fe200000e0000 */
[----:B------:R-:W-:-:S03]  /*b100*/  MOV R136, R136 ;  /* 0x0000008800887202 */ /* 0x000fc60000000f00 */
[----:B------:R-:W-:Y:S01]  /*b110*/  SHFL.IDX PT, R118, R85, R28, 0x1c1f ;  /* 0x001c1f1c55767589 */ /* 0x000fe200000e0000 */
[----:B------:R-:W-:-:S03]  /*b120*/  MOV R24, R20 ;  /* 0x0000001400187202 */ /* 0x000fc60000000f00 */
[----:B------:R-:W0:Y:S01]  /*b130*/  SHFL.IDX PT, R127, R29, R90, 0x1c1f ;  /* 0x001c1f5a1d7f7589 */ /* 0x000e2200000e0000 */
[----:B------:R-:W-:-:S03]  /*b140*/  MOV R131, R14 ;  /* 0x0000000e00837202 */ /* 0x000fc60000000f00 */
[----:B------:R-:W1:Y:S01]  /*b150*/  SHFL.IDX PT, R119, R31, R90, 0x1c1f ;  /* 0x001c1f5a1f777589 */ /* 0x000e6200000e0000 */
[----:B------:R-:W-:Y:S02]  /*b160*/  MOV R133, R12 ;  /* 0x0000000c00857202 */ /* 0x000fe40000000f00 */
[----:B------:R-:W-:Y:S01]  /*b170*/  MOV R135, R10 ;  /* 0x0000000a00877202 */ /* 0x000fe20000000f00 */
[----:B------:R-:W-:Y:S01]  /*b180*/  SHFL.IDX PT, R89, R89, R28, 0x1c1f ;  /* 0x001c1f1c59597589 */ /* 0x000fe200000e0000 */
[----:B------:R-:W-:-:S03]  /*b190*/  MOV R137, R8 ;  /* 0x0000000800897202 */ /* 0x000fc60000000f00 */
[----:B------:R-:W-:Y:S04]  /*b1a0*/  SHFL.IDX PT, R93, R93, R28, 0x1c1f ;  /* 0x001c1f1c5d5d7589 */ /* 0x000fe800000e0000 */
[----:B------:R-:W-:Y:S04]  /*b1b0*/  SHFL.IDX PT, R92, R139, R28, 0x1c1f ;  /* 0x001c1f1c8b5c7589 */ /* 0x000fe800000e0000 */
[----:B------:R-:W-:Y:S04]  /*b1c0*/  SHFL.IDX PT, R83, R159, R28, 0x1c1f ;  /* 0x001c1f1c9f537589 */ /* 0x000fe800000e0000 */
[----:B------:R-:W-:Y:S04]  /*b1d0*/  SHFL.IDX PT, R110, R33, R90, 0x1c1f ;  /* 0x001c1f5a216e7589 */ /* 0x000fe800000e0000 */
[----:B------:R-:W-:Y:S04]  /*b1e0*/  SHFL.IDX PT, R102, R35, R90, 0x1c1f ;  /* 0x001c1f5a23667589 */ /* 0x000fe800000e0000 */
[----:B------:R-:W3:Y:S04]  /*b1f0*/  SHFL.IDX PT, R55, R55, R90, 0x1c1f ;  /* 0x001c1f5a37377589 */ /* 0x000ee800000e0000 */
        /* <DEDUP_REMOVED lines=8> */
[----:B------:R-:W4:Y:S04]  /*b280*/  SHFL.IDX PT, R30, R30, R90, 0x1c1f ;  /* 0x001c1f5a1e1e7589 */ /* 0x000f2800000e0000 */
[----:B------:R-:W-:Y:S04]  /*b290*/  SHFL.IDX PT, R32, R32, R90, 0x1c1f ;  /* 0x001c1f5a20207589 */ /* 0x000fe800000e0000 */
[----:B------:R-:W-:Y:S04]  /*b2a0*/  SHFL.IDX PT, R34, R34, R90, 0x1c1f ;  /* 0x001c1f5a22227589 */ /* 0x000fe800000e0000 */
[----:B------:R-:W-:Y:S04]  /*b2b0*/  SHFL.IDX PT, R159, R38, R90, 0x1c1f ;  /* 0x001c1f5a269f7589 */ /* 0x000fe800000e0000 */
[----:B------:R-:W-:Y:S04]  /*b2c0*/  SHFL.IDX PT, R35, R48, R90, 0x1c1f ;  /* 0x001c1f5a30237589 */ /* 0x000fe800000e0000 */
[----:B------:R-:W2:Y:S04]  /*b2d0*/  SHFL.IDX PT, R53, R53, R90, 0x1c1f ;  /* 0x001c1f5a35357589 */ /* 0x000ea800000e0000 */
[----:B------:R-:W2:Y:S04]  /*b2e0*/  SHFL.IDX PT, R64, R64, R90, 0x1c1f ;  /* 0x001c1f5a40407589 */ /* 0x000ea800000e0000 */
        /* <DEDUP_REMOVED lines=45> */
[----:B------:R-:W2:Y:S04]  /*b5c0*/  SHFL.IDX PT, R84, R84, R90, 0x1c1f ;  /* 0x001c1f5a54547589 */ /* 0x000ea800000e0000 */
[----:B------:R-:W2:Y:S04]  /*b5d0*/  SHFL.IDX PT, R106, R59, R90, 0x1c1f ;  /* 0x001c1f5a3b6a7589 */ /* 0x000ea800000e0000 */
[----:B------:R-:W2:Y:S04]  /*b5e0*/  SHFL.IDX PT, R42, R63, R90, 0x1c1f ;  /* 0x001c1f5a3f2a7589 */ /* 0x000ea800000e0000 */
[----:B------:R-:W2:Y:S04]  /*b5f0*/  SHFL.IDX PT, R51, R68, R90, 0x1c1f ;  /* 0x001c1f5a44337589 */ /* 0x000ea800000e0000 */
        /* <DEDUP_REMOVED lines=8> */
[----:B------:R-:W-:Y:S04]  /*b680*/  SHFL.IDX PT, R50, R50, R90, 0x1c1f ;  /* 0x001c1f5a32327589 */ /* 0x000fe800000e0000 */
[----:B------:R-:W-:Y:S04]  /*b690*/  SHFL.IDX PT, R29, R56, R90, 0x1c1f ;  /* 0x001c1f5a381d7589 */ /* 0x000fe800000e0000 */
[----:B------:R-:W2:Y:S04]  /*b6a0*/  SHFL.IDX PT, R52, R67, R90, 0x1c1f ;  /* 0x001c1f5a43347589 */ /* 0x000ea800000e0000 */
[----:B------:R-:W2:Y:S04]  /*b6b0*/  SHFL.IDX PT, R58, R72, R90, 0x1c1f ;  /* 0x001c1f5a483a7589 */ /* 0x000ea800000e0000 */
[----:B------:R-:W2:Y:S04]  /*b6c0*/  SHFL.IDX PT, R59, R74, R90, 0x1c1f ;  /* 0x001c1f5a4a3b7589 */ /* 0x000ea800000e0000 */
[----:B------:R-:W2:Y:S04]  /*b6d0*/  SHFL.IDX PT, R97, R37, R90, 0x1c1f ;  /* 0x001c1f5a25617589 */ /* 0x000ea800000e0000 */
[----:B------:R-:W2:Y:S04]  /*b6e0*/  SHFL.IDX PT, R144, R75, R90, 0x1c1f ;  /* 0x001c1f5a4b907589 */ /* 0x000ea800000e0000 */
[----:B------:R-:W2:Y:S04]  /*b6f0*/  SHFL.IDX PT, R146, R76, R90, 0x1c1f ;  /* 0x001c1f5a4c927589 */ /* 0x000ea800000e0000 */
[----:B------:R-:W2:Y:S04]  /*b700*/  SHFL.IDX PT, R56, R69, R90, 0x1c1f ;  /* 0x001c1f5a45387589 */ /* 0x000ea800000e0000 */
[----:B------:R-:W2:Y:S04]  /*b710*/  SHFL.IDX PT, R33, R82, R90, 0x1c1f ;  /* 0x001c1f5a52217589 */ /* 0x000ea800000e0000 */
[----:B------:R2:W2:Y:S01]  /*b720*/  SHFL.IDX PT, R163, R71, R90, 0x1c1f ;  /* 0x001c1f5a47a37589 */ /* 0x0004a200000e0000 */
[----:B0-----:R-:W-:-:S02]  /*b730*/  SEL R128, R126, R127, P0 ;  /* 0x0000007f7e807207 */ /* 0x001fc40000000000 */
[----:B-1----:R-:W-:Y:S02]  /*b740*/  SEL R120, R118, R119, P0 ;  /* 0x0000007776787207 */ /* 0x002fe40000000000 */
[----:B------:R-:W-:Y:S02]  /*b750*/  SEL R126, R127, R126, P0 ;  /* 0x0000007e7f7e7207 */ /* 0x000fe40000000000 */
[----:B---3--:R-:W-:Y:S02]  /*b760*/  SEL R125, R92, R55, P0 ;  /* 0x000000375c7d7207 */ /* 0x008fe40000000000 */
[----:B------:R-:W-:Y:S02]  /*b770*/  SEL R123, R55, R92, P0 ;  /* 0x0000005c377b7207 */ /* 0x000fe40000000000 */
[----:B------:R-:W-:Y:S02]  /*b780*/  SEL R118, R119, R118, P0 ;  /* 0x0000007677767207 */ /* 0x000fe40000000000 */
[----:B------:R-:W-:-:S02]  /*b790*/  SEL R112, R89, R110, P0 ;  /* 0x0000006e59707207 */ /* 0x000fc40000000000 */
[----:B------:R-:W-:Y:S02]  /*b7a0*/  SEL R104, R93, R102, P0 ;  /* 0x000000665d687207 */ /* 0x000fe40000000000 */
[----:B----4-:R-:W-:Y:S02]  /*b7b0*/  SEL R129, R115, R30, P0 ;  /* 0x0000001e73817207 */ /* 0x010fe40000000000 */
[----:B------:R-:W-:Y:S02]  /*b7c0*/  SEL R127, R30, R115, P0 ;  /* 0x000000731e7f7207 */ /* 0x000fe40000000000 */
[----:B--2---:R-:W-:Y:S02]  /*b7d0*/  SEL R124, R122, R53, P0 ;  /* 0x000000357a7c7207 */ /* 0x004fe40000000000 */
        /* <DEDUP_REMOVED lines=63> */
[----:B------:R-:W-:Y:S02]  /*bbd0*/  F2FP.BF16.F32.PACK_AB R4, R129, R128 ;  /* 0x000000808104723e */ /* 0x000fe400000010ff */
[----:B------:R-:W-:Y:S02]  /*bbe0*/  F2FP.BF16.F32.PACK_AB R5, R125, R124 ;  /* 0x0000007c7d05723e */ /* 0x000fe400000010ff */
[----:B------:R-:W-:Y:S02]  /*bbf0*/  F2FP.BF16.F32.PACK_AB R6, R127, R126 ;  /* 0x0000007e7f06723e */ /* 0x000fe400000010ff */
[----:B------:R-:W-:Y:S02]  /*bc00*/  F2FP.BF16.F32.PACK_AB R7, R123, R122 ;  /* 0x0000007a7b07723e */ /* 0x000fe400000010ff */
[----:B------:R-:W-:-:S02]  /*bc10*/  SEL R96, R94, R97, P0 ;  /* 0x000000615e607207 */ /* 0x000fc40000000000 */
[----:B------:R-:W-:Y:S02]  /*bc20*/  SEL R81, R14, R143, P0 ;  /* 0x0000008f0e517207 */ /* 0x000fe40000000000 */
[----:B------:R-:W-:Y:S02]  /*bc30*/  SEL R79, R143, R14, P0 ;  /* 0x0000000e8f4f7207 */ /* 0x000fe40000000000 */
[----:B------:R-:W-:Y:S02]  /*bc40*/  SEL R61, R15, R144, P0 ;  /* 0x000000900f3d7207 */ /* 0x000fe40000000000 */
[----:B------:R-:W-:Y:S02]  /*bc50*/  SEL R59, R144, R15, P0 ;  /* 0x0000000f903b7207 */ /* 0x000fe40000000000 */
[----:B------:R-:W-:Y:S02]  /*bc60*/  SEL R52, R13, R146, P0 ;  /* 0x000000920d347207 */ /* 0x000fe40000000000 */
[----:B------:R-:W-:-:S02]  /*bc70*/  SEL R50, R146, R13, P0 ;  /* 0x0000000d92327207 */ /* 0x000fc40000000000 */
[----:B------:R-:W-:Y:S02]  /*bc80*/  F2FP.BF16.F32.PACK_AB R8, R121, R120 ;  /* 0x000000787908723e */ /* 0x000fe400000010ff */
[----:B------:R-:W-:Y:S02]  /*bc90*/  F2FP.BF16.F32.PACK_AB R9, R117, R116 ;  /* 0x000000747509723e */ /* 0x000fe400000010ff */
[----:B------:R-:W-:Y:S02]  /*bca0*/  F2FP.BF16.F32.PACK_AB R10, R119, R118 ;  /* 0x00000076770a723e */ /* 0x000fe400000010ff */
[----:B------:R-:W-:Y:S02]  /*bcb0*/  F2FP.BF16.F32.PACK_AB R11, R115, R114 ;  /* 0x00000072730b723e */ /* 0x000fe400000010ff */
[----:B------:R-:W-:Y:S02]  /*bcc0*/  SEL R94, R97, R94, P0 ;  /* 0x0000005e615e7207 */ /* 0x000fe40000000000 */
[----:B------:R-:W-:-:S02]  /*bcd0*/  F2FP.BF16.F32.PACK_AB R12, R113, R112 ;  /* 0x00000070710c723e */ /* 0x000fc400000010ff */
[----:B------:R-:W-:Y:S02]  /*bce0*/  F2FP.BF16.F32.PACK_AB R14, R111, R110 ;  /* 0x0000006e6f0e723e */ /* 0x000fe400000010ff */
[----:B------:R-:W-:Y:S02]  /*bcf0*/  F2FP.BF16.F32.PACK_AB R15, R107, R106 ;  /* 0x0000006a6b0f723e */ /* 0x000fe400000010ff */
[----:B------:R-:W-:Y:S02]  /*bd00*/  F2FP.BF16.F32.PACK_AB R13, R109, R108 ;  /* 0x0000006c6d0d723e */ /* 0x000fe400000010ff */
[----:B------:R-:W-:Y:S02]  /*bd10*/  SEL R97, R80, R159, P0 ;  /* 0x0000009f50617207 */ /* 0x000fe40000000000 */
[----:B------:R-:W-:Y:S02]  /*bd20*/  SEL R95, R159, R80, P0 ;  /* 0x000000509f5f7207 */ /* 0x000fe40000000000 */
[----:B------:R-:W-:-:S02]  /*bd30*/  SEL R88, R86, R161, P0 ;  /* 0x000000a156587207 */ /* 0x000fc40000000000 */
[----:B------:R-:W-:Y:S02]  /*bd40*/  F2FP.BF16.F32.PACK_AB R28, R105, R104 ;  /* 0x00000068691c723e */ /* 0x000fe400000010ff */
[----:B------:R-:W-:Y:S02]  /*bd50*/  F2FP.BF16.F32.PACK_AB R30, R103, R102 ;  /* 0x00000066671e723e */ /* 0x000fe400000010ff */
[----:B------:R-:W-:Y:S02]  /*bd60*/  F2FP.BF16.F32.PACK_AB R31, R99, R98 ;  /* 0x00000062631f723e */ /* 0x000fe400000010ff */
[----:B------:R-:W-:Y:S01]  /*bd70*/  F2FP.BF16.F32.PACK_AB R29, R101, R100 ;  /* 0x00000064651d723e */ /* 0x000fe200000010ff */
[----:B------:R-:W-:Y:S01]  /*bd80*/  STSM.16.M88.4 [R24], R4 ;  /* 0x0000000418007844 */ /* 0x000fe20000000200 */
[----:B------:R-:W-:Y:S02]  /*bd90*/  SEL R86, R161, R86, P0 ;  /* 0x00000056a1567207 */ /* 0x000fe40000000000 */
[----:B------:R-:W-:-:S02]  /*bda0*/  SEL R80, R78, R157, P0 ;  /* 0x0000009d4e507207 */ /* 0x000fc40000000000 */
[----:B------:R-:W-:Y:S02]  /*bdb0*/  SEL R77, R141, R56, P0 ;  /* 0x000000388d4d7207 */ /* 0x000fe40000000000 */
[----:B------:R-:W-:Y:S01]  /*bdc0*/  SEL R75, R56, R141, P0 ;  /* 0x0000008d384b7207 */ /* 0x000fe20000000000 */
[----:B------:R-:W-:Y:S01]  /*bdd0*/  STSM.16.M88.4 [R26], R8 ;  /* 0x000000081a007844 */ /* 0x000fe20000000200 */
[----:B------:R-:W-:Y:S02]  /*bde0*/  SEL R78, R157, R78, P0 ;  /* 0x0000004e9d4e7207 */ /* 0x000fe40000000000 */
[----:B------:R-:W-:Y:S02]  /*bdf0*/  SEL R56, R54, R35, P0 ;  /* 0x0000002336387207 */ /* 0x000fe40000000000 */
[----:B------:R-:W-:Y:S01]  /*be00*/  SEL R36, R20, R33, P0 ;  /* 0x0000002114247207 */ /* 0x000fe20000000000 */
[----:B------:R0:W-:Y:S01]  /*be10*/  STSM.16.M88.4 [R27], R12 ;  /* 0x0000000c1b007844 */ /* 0x0001e20000000200 */
[----:B------:R-:W-:-:S02]  /*be20*/  SEL R54, R35, R54, P0 ;  /* 0x0000003623367207 */ /* 0x000fc40000000000 */
[----:B------:R-:W-:Y:S01]  /*be30*/  SEL R20, R33, R20, P0 ;  /* 0x0000001421147207 */ /* 0x000fe20000000000 */
[----:B------:R1:W-:Y:S01]  /*be40*/  STSM.16.M88.4 [R25], R28 ;  /* 0x0000001c19007844 */ /* 0x0003e20000000200 */
[----:B------:R-:W-:Y:S02]  /*be50*/  SEL R68, R140, R163, P0 ;  /* 0x000000a38c447207 */ /* 0x000fe40000000000 */
[----:B------:R-:W-:Y:S02]  /*be60*/  SEL R66, R163, R140, P0 ;  /* 0x0000008ca3427207 */ /* 0x000fe40000000000 */
[----:B------:R-:W-:Y:S02]  /*be70*/  F2FP.BF16.F32.PACK_AB R32, R97, R96 ;  /* 0x000000606120723e */ /* 0x000fe400000010ff */
[----:B------:R-:W-:Y:S02]  /*be80*/  F2FP.BF16.F32.PACK_AB R34, R95, R94 ;  /* 0x0000005e5f22723e */ /* 0x000fe400000010ff */
[----:B------:R-:W-:-:S02]  /*be90*/  F2FP.BF16.F32.PACK_AB R35, R91, R90 ;  /* 0x0000005a5b23723e */ /* 0x000fc400000010ff */
[----:B------:R-:W-:Y:S02]  /*bea0*/  F2FP.BF16.F32.PACK_AB R33, R93, R92 ;  /* 0x0000005c5d21723e */ /* 0x000fe400000010ff */
[----:B0-----:R-:W-:Y:S02]  /*beb0*/  F2FP.BF16.F32.PACK_AB R12, R89, R88 ;  /* 0x00000058590c723e */ /* 0x001fe400000010ff */
[----:B------:R-:W-:Y:S02]  /*bec0*/  F2FP.BF16.F32.PACK_AB R14, R87, R86 ;  /* 0x00000056570e723e */ /* 0x000fe400000010ff */
[----:B------:R-:W-:Y:S02]  /*bed0*/  F2FP.BF16.F32.PACK_AB R15, R83, R82 ;  /* 0x00000052530f723e */ /* 0x000fe400000010ff */
[----:B------:R-:W-:Y:S02]  /*bee0*/  F2FP.BF16.F32.PACK_AB R13, R85, R84 ;  /* 0x00000054550d723e */ /* 0x000fe400000010ff */
[----:B------:R-:W-:-:S02]  /*bef0*/  F2FP.BF16.F32.PACK_AB R24, R81, R80 ;  /* 0x000000505118723e */ /* 0x000fc400000010ff */
[----:B------:R-:W-:Y:S02]  /*bf00*/  F2FP.BF16.F32.PACK_AB R26, R79, R78 ;  /* 0x0000004e4f1a723e */ /* 0x000fe400000010ff */
[----:B------:R-:W-:Y:S02]  /*bf10*/  F2FP.BF16.F32.PACK_AB R27, R75, R74 ;  /* 0x0000004a4b1b723e */ /* 0x000fe400000010ff */
[----:B-1----:R-:W-:Y:S01]  /*bf20*/  F2FP.BF16.F32.PACK_AB R25, R77, R76 ;  /* 0x0000004c4d19723e */ /* 0x002fe200000010ff */
[----:B------:R-:W-:Y:S01]  /*bf30*/  STSM.16.M88.4 [R137], R32 ;  /* 0x0000002089007844 */ /* 0x000fe20000000200 */
[----:B------:R-:W-:Y:S02]  /*bf40*/  F2FP.BF16.F32.PACK_AB R28, R73, R72 ;  /* 0x00000048491c723e */ /* 0x000fe400000010ff */
[----:B------:R-:W-:Y:S02]  /*bf50*/  F2FP.BF16.F32.PACK_AB R30, R71, R70 ;  /* 0x00000046471e723e */ /* 0x000fe400000010ff */
[----:B------:R-:W-:-:S02]  /*bf60*/  F2FP.BF16.F32.PACK_AB R31, R67, R66 ;  /* 0x00000042431f723e */ /* 0x000fc400000010ff */
[----:B------:R-:W-:Y:S01]  /*bf70*/  F2FP.BF16.F32.PACK_AB R29, R69, R68 ;  /* 0x00000044451d723e */ /* 0x000fe200000010ff */
[----:B------:R0:W-:Y:S01]  /*bf80*/  STSM.16.M88.4 [R136], R12 ;  /* 0x0000000c88007844 */ /* 0x0001e20000000200 */
[----:B------:R-:W-:Y:S02]  /*bf90*/  F2FP.BF16.F32.PACK_AB R4, R65, R64 ;  /* 0x000000404104723e */ /* 0x000fe400000010ff */
[----:B------:R-:W-:Y:S02]  /*bfa0*/  F2FP.BF16.F32.PACK_AB R6, R63, R62 ;  /* 0x0000003e3f06723e */ /* 0x000fe400000010ff */
[----:B------:R-:W-:Y:S02]  /*bfb0*/  F2FP.BF16.F32.PACK_AB R7, R59, R58 ;  /* 0x0000003a3b07723e */ /* 0x000fe400000010ff */
[----:B------:R-:W-:Y:S01]  /*bfc0*/  F2FP.BF16.F32.PACK_AB R5, R61, R60 ;  /* 0x0000003c3d05723e */ /* 0x000fe200000010ff */
[----:B------:R1:W-:Y:S01]  /*bfd0*/  STSM.16.M88.4 [R135], R24 ;  /* 0x0000001887007844 */ /* 0x0003e20000000200 */
[----:B------:R-:W-:-:S02]  /*bfe0*/  F2FP.BF16.F32.PACK_AB R8, R57, R56 ;  /* 0x000000383908723e */ /* 0x000fc400000010ff */
[----:B------:R-:W-:Y:S02]  /*bff0*/  F2FP.BF16.F32.PACK_AB R10, R55, R54 ;  /* 0x00000036370a723e */ /* 0x000fe400000010ff */
[----:B------:R-:W-:Y:S02]  /*c000*/  F2FP.BF16.F32.PACK_AB R11, R51, R50 ;  /* 0x00000032330b723e */ /* 0x000fe400000010ff */
[----:B------:R-:W-:Y:S02]  /*c010*/  F2FP.BF16.F32.PACK_AB R9, R53, R52 ;  /* 0x000000343509723e */ /* 0x000fe400000010ff */
[----:B0-----:R-:W-:Y:S02]  /*c020*/  F2FP.BF16.F32.PACK_AB R12, R49, R48 ;  /* 0x00000030310c723e */ /* 0x001fe400000010ff */
[----:B------:R-:W-:Y:S02]  /*c030*/  F2FP.BF16.F32.PACK_AB R14, R47, R46 ;  /* 0x0000002e2f0e723e */ /* 0x000fe400000010ff */
[----:B------:R-:W-:-:S02]  /*c040*/  F2FP.BF16.F32.PACK_AB R15, R43, R42 ;  /* 0x0000002a2b0f723e */ /* 0x000fc400000010ff */
[----:B------:R-:W-:Y:S01]  /*c050*/  F2FP.BF16.F32.PACK_AB R13, R45, R44 ;  /* 0x0000002c2d0d723e */ /* 0x000fe200000010ff */
[----:B------:R-:W-:Y:S01]  /*c060*/  STSM.16.M88.4 [R134], R28 ;  /* 0x0000001c86007844 */ /* 0x000fe20000000200 */
[----:B-1----:R-:W-:Y:S02]  /*c070*/  F2FP.BF16.F32.PACK_AB R25, R37, R36 ;  /* 0x000000242519723e */ /* 0x002fe400000010ff */
[----:B------:R-:W-:Y:S02]  /*c080*/  F2FP.BF16.F32.PACK_AB R26, R39, R38 ;  /* 0x00000026271a723e */ /* 0x000fe400000010ff */
[----:B------:R-:W-:Y:S02]  /*c090*/  F2FP.BF16.F32.PACK_AB R27, R21, R20 ;  /* 0x00000014151b723e */ /* 0x000fe400000010ff */
[----:B------:R-:W-:Y:S01]  /*c0a0*/  F2FP.BF16.F32.PACK_AB R24, R41, R40 ;  /* 0x000000282918723e */ /* 0x000fe200000010ff */
[----:B------:R-:W-:Y:S04]  /*c0b0*/  STSM.16.M88.4 [R133], R4 ;  /* 0x0000000485007844 */ /* 0x000fe80000000200 */
[----:B------:R-:W-:Y:S04]  /*c0c0*/  STSM.16.M88.4 [R132], R8 ;  /* 0x0000000884007844 */ /* 0x000fe80000000200 */
[----:B------:R0:W-:Y:S04]  /*c0d0*/  STSM.16.M88.4 [R131], R12 ;  /* 0x0000000c83007844 */ /* 0x0001e80000000200 */
[----:B------:R1:W-:Y:S01]  /*c0e0*/  STSM.16.M88.4 [R130], R24 ;  /* 0x0000001882007844 */ /* 0x0003e20000000200 */
[----:B------:R-:W-:Y:S01]  /*c0f0*/  BAR.SYNC.DEFER_BLOCKING 0x1, 0x100 ;  /* 0x0044000000007b1d */ /* 0x000fe20000010000 */
[----:B------:R-:W-:Y:S01]  /*c100*/  ISETP.NE.U32.AND P0, PT, RZ, UR14, PT ;  /* 0x0000000eff007c0c */ /* 0x000fe2000bf05070 */
[----:B------:R-:W-:-:S02]  /*c110*/  USHF.L.U64.HI UR16, UR36, 0x2, UR37 ;  /* 0x0000000224107899 */ /* 0x000fc40008010225 */
[----:B------:R-:W-:Y:S01]  /*c120*/  UIADD3 UR9, UP0, UR4, UR14, URZ ;  /* 0x0000000e04097290 */ /* 0x000fe2000ff1e03f */
[----:B------:R-:W-:-:S03]  /*c130*/  ISETP.NE.AND.EX P0, PT, RZ, UR15, PT, P0 ;  /* 0x0000000fff007c0c */ /* 0x000fc6000bf05300 */
[----:B------:R-:W-:Y:S01]  /*c140*/  UIADD3.X UR12, UR16, UR15, URZ, UP0, !UPT ;  /* 0x0000000f100c7290 */ /* 0x000fe200087fe43f */
[----:B0-----:R-:W0:Y:S01]  /*c150*/  LDC R131, c[0x0][0xbe8] ;  /* 0x0002fa00ff837b82 */ /* 0x001e220000000800 */
[----:B------:R-:W-:-:S04]  /*c160*/  IMAD.U32 R32, RZ, RZ, UR9 ;  /* 0x00000009ff207e24 */ /* 0x000fc8000f8e00ff */
[----:B------:R-:W-:Y:S01]  /*c170*/  IMAD.U32 R33, RZ, RZ, UR12 ;  /* 0x0000000cff217e24 */ /* 0x000fe2000f8e00ff */
[----:B------:R-:W-:-:S04]  /*c180*/  ULDC.64 UR12, c[0x0][0xc08] ;  /* 0x00030200000c7ab9 */ /* 0x000fc80000000a00 */
[----:B------:R-:W2:Y:S01]  /*c190*/  @P0 LDG.E R28, desc[UR50][R32.64] ;  /* 0x00000032201c0981 */ /* 0x000ea2000c1e1900 */
[----:B------:R-:W-:-:S04]  /*c1a0*/  UISETP.NE.U32.AND UP0, UPT, UR12, URZ, UPT ;  /* 0x0000003f0c00728c */ /* 0x000fc8000bf05070 */
[----:B------:R-:W-:Y:S01]  /*c1b0*/  UISETP.NE.AND.EX UP0, UPT, UR13, URZ, UPT, UP0 ;  /* 0x0000003f0d00728c */ /* 0x000fe2000bf05300 */
[----:B0-----:R-:W-:-:S10]  /*c1c0*/  ISETP.NE.AND P1, PT, R131, 0x1, PT ;  /* 0x000000018300780c */ /* 0x001fd40003f25270 */
[----:B------:R-:W-:-:S03]  /*c1d0*/  @UP0 UIADD3 UR12, UP1, UR4, UR12, URZ ;  /* 0x0000000c040c0290 */ /* 0x000fc6000ff3e03f */
[----:B------:R-:W0:Y:S01]  /*c1e0*/  @P1 LDC R6, c[0x0][0xbec] ;  /* 0x0002fb00ff061b82 */ /* 0x000e220000000800 */
[----:B------:R-:W-:Y:S02]  /*c1f0*/  @UP0 UIADD3.X UR13, UR16, UR13, URZ, UP1, !UPT ;  /* 0x0000000d100d0290 */ /* 0x000fe40008ffe43f */
[----:B------:R-:W-:Y:S01]  /*c200*/  UISETP.GT.AND UP1, UPT, UR44, 0x1, UPT ;  /* 0x000000012c00788c */ /* 0x000fe2000bf24270 */
[----:B------:R-:W-:-:S04]  /*c210*/  UMOV UR20, 0x9b8 ;  /* 0x000009b800147882 */ /* 0x000fc80000000000 */
[----:B------:R-:W3:Y:S01]  /*c220*/  @P1 LDC R9, c[0x0][0xbf0] ;  /* 0x0002fc00ff091b82 */ /* 0x000ee20000000800 */
[----:B------:R-:W-:Y:S01]  /*c230*/  USEL UR20, UR20, 0x978, UP1 ;  /* 0x0000097814147887 */ /* 0x000fe20008800000 */
[----:B------:R-:W-:Y:S01]  /*c240*/  PLOP3.LUT P4, PT, PT, PT, UP0, 0x80, 0x0 ;  /* 0x000000000000781c */ /* 0x000fe20003f8f008 */
[----:B------:R-:W-:Y:S01]  /*c250*/  UISETP.NE.U32.AND UP0, UPT, UR14, URZ, UPT ;  /* 0x0000003f0e00728c */ /* 0x000fe2000bf05070 */
[----:B------:R-:W-:Y:S01]  /*c260*/  IMAD.U32 R11, RZ, RZ, UR38 ;  /* 0x00000026ff0b7e24 */ /* 0x000fe2000f8e00ff */
[----:B------:R-:W-:Y:S01]  /*c270*/  ULDC UR4, c[0x0][0xa88] ;  /* 0x0002a20000047ab9 */ /* 0x000fe20000000800 */
[----:B------:R-:W-:Y:S01]  /*c280*/  IMAD.U32 R4, RZ, RZ, UR12 ;  /* 0x0000000cff047e24 */ /* 0x000fe2000f8e00ff */
[----:B------:R-:W-:Y:S01]  /*c290*/  UISETP.NE.AND.EX UP0, UPT, UR15, URZ, UPT, UP0 ;  /* 0x0000003f0f00728c */ /* 0x000fe2000bf05300 */
[----:B------:R-:W-:Y:S01]  /*c2a0*/  IMAD.U32 R8, RZ, RZ, UR4 ;  /* 0x00000004ff087e24 */ /* 0x000fe2000f8e00ff */
[----:B------:R-:W-:Y:S01]  /*c2b0*/  UMOV UR4, URZ ;  /* 0x0000003f00047c82 */ /* 0x000fe20008000000 */
[----:B------:R-:W-:Y:S01]  /*c2c0*/  IMAD.U32 R5, RZ, RZ, UR13 ;  /* 0x0000000dff057e24 */ /* 0x000fe2000f8e00ff */
[----:B------:R-:W-:Y:S01]  /*c2d0*/  USEL UR9, UR39, URZ, UP1 ;  /* 0x0000003f27097287 */ /* 0x000fe20008800000 */
[----:B------:R-:W-:Y:S01]  /*c2e0*/  IMAD R11, R11, 0x80, R148 ;  /* 0x000000800b0b7824 */ /* 0x000fe200078e0294 */
[----:B------:R-:W-:Y:S01]  /*c2f0*/  ULDC.64 UR16, c[0x0][UR20+0x218] ;  /* 0x0000860014107abb */ /* 0x000fe20008000a00 */
[----:B------:R-:W-:Y:S01]  /*c300*/  ULDC.64 UR18, c[0x0][UR20+0x228] ;  /* 0x00008a0014127abb */ /* 0x000fe20008000a00 */
[----:B------:R-:W-:Y:S01]  /*c310*/  USEL UR36, UR36, URZ, !UP0 ;  /* 0x0000003f24247287 */ /* 0x000fe2000c000000 */
[----:B------:R0:W5:Y:S01]  /*c320*/  @P4 LDG.E R8, desc[UR50][R4.64] ;  /* 0x0000003204084981 */ /* 0x000162000c1e1900 */
[----:B------:R-:W-:Y:S01]  /*c330*/  ULDC.64 UR14, c[0x0][UR20+0x220] ;  /* 0x00008800140e7abb */ /* 0x000fe20008000a00 */
[----:B------:R-:W-:-:S02]  /*c340*/  UIMAD.WIDE.U32 UR12, UR16, UR40, URZ ;  /* 0x00000028100c72a5 */ /* 0x000fc4000f8e003f */
[----:B------:R-:W-:Y:S02]  /*c350*/  UIMAD.WIDE.U32 UR22, UR18, UR9, URZ ;  /* 0x00000009121672a5 */ /* 0x000fe4000f8e003f */
[----:B------:R-:W-:Y:S02]  /*c360*/  UIMAD UR16, UR17, UR40, URZ ;  /* 0x00000028111072a4 */ /* 0x000fe4000f8e023f */
[----:B------:R-:W-:Y:S01]  /*c370*/  UIMAD UR18, UR19, UR9, URZ ;  /* 0x00000009131272a4 */ /* 0x000fe2000f8e023f */
[----:B0-----:R-:W-:Y:S01]  /*c380*/  @P1 IMAD.HI.U32 R4, R11, R6, RZ ;  /* 0x000000060b041227 */ /* 0x001fe200078e00ff */
[----:B------:R-:W-:Y:S02]  /*c390*/  USEL UR37, UR37, URZ, !UP0 ;  /* 0x0000003f25257287 */ /* 0x000fe4000c000000 */
[----:B------:R-:W-:Y:S01]  /*c3a0*/  UIMAD UR9, UR15, UR36, URZ ;  /* 0x000000240f0972a4 */ /* 0x000fe2000f8e023f */
[----:B------:R-:W-:Y:S01]  /*c3b0*/  IMAD.MOV.U32 R7, RZ, RZ, R11 ;  /* 0x000000ffff077224 */ /* 0x000fe200078e000b */
[----:B------:R-:W-:Y:S01]  /*c3c0*/  UIADD3 UR13, UR13, UR16, URZ ;  /* 0x000000100d0d7290 */ /* 0x000fe2000fffe03f */
[----:B---3--:R-:W-:Y:S01]  /*c3d0*/  @P1 SHF.R.U32.HI R7, RZ, R9, R4 ;  /* 0x00000009ff071219 */ /* 0x008fe20000011604 */
[----:B------:R-:W-:-:S02]  /*c3e0*/  UIMAD.WIDE.U32 UR16, UR14, UR36, URZ ;  /* 0x000000240e1072a5 */ /* 0x000fc4000f8e003f */
[----:B------:R-:W-:Y:S02]  /*c3f0*/  UIMAD UR9, UR14, UR37, UR9 ;  /* 0x000000250e0972a4 */ /* 0x000fe4000f8e0209 */
[----:B------:R-:W-:Y:S01]  /*c400*/  UIADD3 UR18, UR23, UR18, URZ ;  /* 0x0000001217127290 */ /* 0x000fe2000fffe03f */
[----:B------:R-:W-:Y:S01]  /*c410*/  IMAD.U32 R4, RZ, RZ, UR22 ;  /* 0x00000016ff047e24 */ /* 0x000fe2000f8e00ff */
[----:B------:R-:W-:Y:S01]  /*c420*/  UIADD3 UR9, UR17, UR9, URZ ;  /* 0x0000000911097290 */ /* 0x000fe2000fffe03f */
[--C-:B------:R-:W-:Y:S02]  /*c430*/  IMAD.MOV R6, RZ, RZ, -R7.reuse ;  /* 0x000000ffff067224 */ /* 0x100fe400078e0a07 */
[----:B------:R-:W-:Y:S01]  /*c440*/  IMAD.U32 R5, RZ, RZ, UR23 ;  /* 0x00000017ff057e24 */ /* 0x000fe2000f8e00ff */
[----:B------:R-:W-:Y:S01]  /*c450*/  SHF.R.S32.HI R5, RZ, 0x1f, R7 ;  /* 0x0000001fff057819 */ /* 0x000fe20000011407 */
[----:B------:R-:W-:Y:S02]  /*c460*/  IMAD R9, R131, R6, R11 ;  /* 0x0000000683097224 */ /* 0x000fe400078e020b */
[----:B------:R-:W-:-:S03]  /*c470*/  IMAD.U32 R10, RZ, RZ, UR18 ;  /* 0x00000012ff0a7e24 */ /* 0x000fc6000f8e00ff */
[----:B------:R-:W-:Y:S02]  /*c480*/  SHF.R.S32.HI R6, RZ, 0x1f, R9 ;  /* 0x0000001fff067819 */ /* 0x000fe40000011409 */
[----:B--2---:R-:W-:-:S13]  /*c490*/  @P0 R2UR UR4, R28 ;  /* 0x000000001c0402ca */ /* 0x004fda00000e0000 */
[----:B------:R-:W-:Y:S02]  /*c4a0*/  UIADD3 UR12, UP0, UP2, UR16, UR12, UR4 ;  /* 0x0000000c100c7290 */ /* 0x000fe4000fa1e004 */
[----:B------:R-:W-:Y:S01]  /*c4b0*/  USHF.R.S32.HI UR14, URZ, 0x1f, UR4 ;  /* 0x0000001f3f0e7899 */ /* 0x000fe20008011404 */
[----:B------:R-:W-:Y:S01]  /*c4c0*/  ULDC.64 UR16, c[0x0][0xba8] ;  /* 0x0002ea0000107ab9 */ /* 0x000fe20000000a00 */
[----:B------:R-:W-:Y:S02]  /*c4d0*/  @!UP1 ULDC UR16, c[0x0][0xb50] ;  /* 0x0002d40000109ab9 */ /* 0x000fe40000000800 */
[----:B------:R-:W-:Y:S01]  /*c4e0*/  UIADD3.X UR9, UR9, UR13, UR14, UP0, UP2 ;  /* 0x0000000d09097290 */ /* 0x000fe200087e440e */
[----:B------:R-:W-:Y:S01]  /*c4f0*/  IADD3 R4, P2, P3, R7, UR12, R4 ;  /* 0x0000000c07047c10 */ /* 0x000fe2000fb5e004 */
[----:B------:R-:W-:Y:S01]  /*c500*/  @!UP1 ULDC UR17, c[0x0][0xb54] ;  /* 0x0002d50000119ab9 */ /* 0x000fe20000000800 */
[----:B------:R-:W-:Y:S02]  /*c510*/  ULDC.64 UR12, c[0x0][UR20+0x210] ;  /* 0x00008400140c7abb */ /* 0x000fe40008000a00 */
[----:B------:R-:W-:Y:S01]  /*c520*/  IMAD R7, R9, UR13, RZ ;  /* 0x0000000d09077c24 */ /* 0x000fe2000f8e02ff */
[----:B------:R-:W-:-:S03]  /*c530*/  IADD3.X R5, R5, UR9, R10, P2, P3 ;  /* 0x0000000905057c10 */ /* 0x000fc600097e640a */
[----:B------:R-:W-:Y:S02]  /*c540*/  IMAD R7, R6, UR12, R7 ;  /* 0x0000000c06077c24 */ /* 0x000fe4000f8e0207 */
[----:B------:R-:W-:-:S04]  /*c550*/  IMAD.WIDE.U32 R4, R9, UR12, R4 ;  /* 0x0000000c09047c25 */ /* 0x000fc8000f8e0004 */
[----:B------:R-:W-:Y:S01]  /*c560*/  IMAD.IADD R5, R5, 0x1, R7 ;  /* 0x0000000105057824 */ /* 0x000fe200078e0207 */
[----:B------:R-:W-:-:S04]  /*c570*/  LEA R10, P2, R4, UR16, 0x2 ;  /* 0x00000010040a7c11 */ /* 0x000fc8000f8410ff */
[----:B------:R-:W-:Y:S01]  /*c580*/  LEA.HI.X R12, R4, UR17, R5, 0x2, P2 ;  /* 0x00000011040c7c11 */ /* 0x000fe200090f1405 */
[----:B-1----:R-:W-:Y:S08]  /*c590*/  @P4 BRA `(.L_x_210) ;  /* 0x0000000000104947 */ /* 0x002ff00003800000 */
[----:B------:R-:W-:Y:S05]  /*c5a0*/  @!P0 BRA `(.L_x_210) ;  /* 0x00000000000c8947 */ /* 0x000fea0003800000 */
[----:B------:R-:W2:Y:S04]  /*c5b0*/  LDG.E R5, desc[UR50][R32.64] ;  /* 0x0000003220057981 */ /* 0x000ea8000c1e1900 */
[----:B-----5:R-:W2:Y:S02]  /*c5c0*/  LDG.E R8, desc[UR50][R32.64+0x4] ;  /* 0x0000043220087981 */ /* 0x020ea4000c1e1900 */
[----:B--2---:R-:W-:-:S07]  /*c5d0*/  IMAD.IADD R8, R8, 0x1, -R5 ;  /* 0x0000000108087824 */ /* 0x004fce00078e0a05 */
.L_x_210:
[----:B------:R-:W2:Y:S01]  /*c5e0*/  LDL R9, [R1+0x20] ;  /* 0x0000200001097983 */ /* 0x000ea20000100800 */
[----:B------:R-:W-:Y:S01]  /*c5f0*/  IMAD.U32 R13, RZ, RZ, UR38 ;  /* 0x00000026ff0d7e24 */ /* 0x000fe2000f8e00ff */
[----:B------:R-:W-:Y:S01]  /*c600*/  LOP3.LUT P0, RZ, R227, 0x3, RZ, 0xc0, !PT ;  /* 0x00000003e3ff7812 */ /* 0x000fe2000780c0ff */
[----:B-----5:R-:W-:Y:S01]  /*c610*/  IMAD R130, R8, R131, RZ ;  /* 0x0000008308827224 */ /* 0x020fe200078e02ff */
[----:B------:R-:W-:Y:S01]  /*c620*/  SHFL.IDX PT, R4, R10, RZ, 0x1c1f ;  /* 0x001c1fff0a047589 */ /* 0x000fe200000e0000 */
[----:B------:R-:W-:-:S03]  /*c630*/  PLOP3.LUT P3, PT, PT, PT, UP1, 0x80, 0x0 ;  /* 0x000000000000781c */ /* 0x000fc60003f6f018 */
[----:B------:R-:W0:Y:S04]  /*c640*/  SHFL.IDX PT, R5, R12, RZ, 0x1c1f ;  /* 0x001c1fff0c057589 */ /* 0x000e2800000e0000 */
[----:B------:R-:W-:Y:S04]  /*c650*/  SHFL.IDX PT, R6, R10, 0x1, 0x1c1f ;  /* 0x003c1f000a067f89 */ /* 0x000fe800000e0000 */
[----:B------:R-:W1:Y:S01]  /*c660*/  SHFL.IDX PT, R7, R12, 0x1, 0x1c1f ;  /* 0x003c1f000c077f89 */ /* 0x000e6200000e0000 */
[----:B--2---:R-:W-:-:S04]  /*c670*/  IMAD R13, R13, 0x80, R9 ;  /* 0x000000800d0d7824 */ /* 0x004fc800078e0209 */
[C---:B------:R-:W-:Y:S01]  /*c680*/  VIADD R9, R13.reuse, 0x8 ;  /* 0x000000080d097836 */ /* 0x040fe20000000000 */
[----:B------:R-:W-:-:S04]  /*c690*/  ISETP.GE.OR P2, PT, R13, R130, P0 ;  /* 0x000000820d00720c */ /* 0x000fc80000746670 */
[----:B------:R-:W-:-:S09]  /*c6a0*/  ISETP.GE.OR P0, PT, R9, R130, P0 ;  /* 0x000000820900720c */ /* 0x000fd20000706670 */
[----:B0-----:R0:W-:Y:S01]  /*c6b0*/  @!P2 ST.E desc[UR50][R4.64], R0 ;  /* 0x000000000400a985 */ /* 0x0011e2000c101932 */
[----:B------:R-:W-:-:S03]  /*c6c0*/  ISETP.GE.AND P2, PT, R13, R130, PT ;  /* 0x000000820d00720c */ /* 0x000fc60003f46270 */
[----:B-1----:R0:W-:Y:S01]  /*c6d0*/  @!P0 ST.E desc[UR50][R6.64], R3 ;  /* 0x0000000306008985 */ /* 0x0021e2000c101932 */
[----:B------:R-:W-:Y:S01]  /*c6e0*/  ISETP.GE.AND P0, PT, R9, R130, PT ;  /* 0x000000820900720c */ /* 0x000fe20003f06270 */
[----:B------:R-:W-:-:S12]  /*c6f0*/  @P3 BRA `(.L_x_211) ;  /* 0x0000000c004c3947 */ /* 0x000fd80003800000 */
[----:B------:R-:W-:Y:S01]  /*c700*/  IMAD.SHL.U32 R67, R16, 0x8, RZ ;  /* 0x0000000810437824 */ /* 0x000fe200078e00ff */
[----:B------:R-:W1:Y:S01]  /*c710*/  @P1 LDC R20, c[0x0][0xbec] ;  /* 0x0002fb00ff141b82 */ /* 0x000e620000000800 */
[----:B0-----:R-:W-:Y:S01]  /*c720*/  IMAD.MOV.U32 R5, RZ, RZ, 0x2 ;  /* 0x00000002ff057424 */ /* 0x001fe200078e00ff */
[----:B------:R-:W-:Y:S01]  /*c730*/  ULDC.64 UR12, c[0x0][0xaa0] ;  /* 0x0002a800000c7ab9 */ /* 0x000fe20000000a00 */
[----:B------:R-:W-:-:S04]  /*c740*/  IMAD R4, R226, 0x40, R67 ;  /* 0x00000040e2047824 */ /* 0x000fc800078e0243 */
[----:B------:R-:W-:Y:S01]  /*c750*/  IMAD.WIDE R4, R4, R5, UR10 ;  /* 0x0000000a04047e25 */ /* 0x000fe2000f8e0205 */
[----:B------:R-:W0:Y:S02]  /*c760*/  @P1 LDC R21, c[0x0][0xbf0] ;  /* 0x0002fc00ff151b82 */ /* 0x000e240000000800 */
[C---:B------:R-:W-:Y:S02]  /*c770*/  IADD3 R33, P2, R4.reuse, 0x5000, RZ ;  /* 0x0000500004217810 */ /* 0x040fe40007f5e0ff */
[C---:B------:R-:W-:Y:S02]  /*c780*/  IADD3 R9, P4, R4.reuse, 0x1000, RZ ;  /* 0x0000100004097810 */ /* 0x040fe40007f9e0ff */
[----:B------:R-:W-:Y:S02]  /*c790*/  LOP3.LUT R32, R33, 0x380, RZ, 0xc0, !PT ;  /* 0x0000038021207812 */ /* 0x000fe400078ec0ff */
[----:B------:R-:W-:Y:S02]  /*c7a0*/  IADD3 R13, P3, R4, 0x2000, RZ ;  /* 0x00002000040d7810 */ /* 0x000fe40007f7e0ff */
[----:B------:R-:W-:-:S02]  /*c7b0*/  SHF.R.U64 R32, R32, 0x3, RZ ;  /* 0x0000000320207819 */ /* 0x000fc400000012ff */
[----:B------:R-:W-:Y:S02]  /*c7c0*/  IADD3 R25, P6, R4, 0x3000, RZ ;  /* 0x0000300004197810 */ /* 0x000fe40007fde0ff */
[----:B------:R-:W-:Y:S01]  /*c7d0*/  LOP3.LUT R32, R32, R33, RZ, 0x3c, !PT ;  /* 0x0000002120207212 */ /* 0x000fe200078e3cff */
[--C-:B------:R-:W-:Y:S01]  /*c7e0*/  IMAD.X R33, RZ, RZ, R5.reuse, P2 ;  /* 0x000000ffff217224 */ /* 0x100fe200010e0605 */
[C---:B------:R-:W-:Y:S02]  /*c7f0*/  IADD3 R3, P2, R4.reuse, 0xb000, RZ ;  /* 0x0000b00004037810 */ /* 0x040fe40007f5e0ff */
[----:B------:R-:W-:Y:S02]  /*c800*/  IADD3 R29, P5, R4, 0x4000, RZ ;  /* 0x00004000041d7810 */ /* 0x000fe40007fbe0ff */
[----:B------:R-:W-:Y:S01]  /*c810*/  LOP3.LUT R0, R3, 0x380, RZ, 0xc0, !PT ;  /* 0x0000038003007812 */ /* 0x000fe200078ec0ff */
[----:B------:R-:W-:Y:S01]  /*c820*/  UIMAD UR9, UR14, UR12, URZ ;  /* 0x0000000c0e0972a4 */ /* 0x000fe2000f8e023f */
[----:B------:R-:W-:Y:S01]  /*c830*/  LOP3.LUT R8, R9, 0x380, RZ, 0xc0, !PT ;  /* 0x0000038009087812 */ /* 0x000fe200078ec0ff */
[----:B------:R-:W-:Y:S01]  /*c840*/  UIMAD.WIDE.U32 UR10, UR4, UR12, URZ ;  /* 0x0000000c040a72a5 */ /* 0x000fe2000f8e003f */
[----:B------:R-:W-:Y:S01]  /*c850*/  SHF.R.U64 R0, R0, 0x3, RZ ;  /* 0x0000000300007819 */ /* 0x000fe200000012ff */
[----:B------:R-:W-:Y:S01]  /*c860*/  IMAD.U32 R61, RZ, RZ, UR38 ;  /* 0x00000026ff3d7e24 */ /* 0x000fe2000f8e00ff */
[----:B------:R-:W-:Y:S01]  /*c870*/  LOP3.LUT R12, R13, 0x380, RZ, 0xc0, !PT ;  /* 0x000003800d0c7812 */ /* 0x000fe200078ec0ff */
[----:B------:R-:W-:Y:S01]  /*c880*/  IMAD.X R53, RZ, RZ, R5, P2 ;  /* 0x000000ffff357224 */ /* 0x000fe200010e0605 */
[----:B------:R-:W-:Y:S01]  /*c890*/  LOP3.LUT R24, R25, 0x380, RZ, 0xc0, !PT ;  /* 0x0000038019187812 */ /* 0x000fe200078ec0ff */
[----:B------:R-:W5:Y:S01]  /*c8a0*/  LD.E.128 R32, desc[UR50][R32.64] ;  /* 0x0000003220207980 */ /* 0x000f62000c101d00 */
[----:B------:R-:W-:Y:S01]  /*c8b0*/  LOP3.LUT R28, R29, 0x380, RZ, 0xc0, !PT ;  /* 0x000003801d1c7812 */ /* 0x000fe200078ec0ff */
[----:B------:R-:W-:Y:S01]  /*c8c0*/  UIMAD UR9, UR4, UR13, UR9 ;  /* 0x0000000d040972a4 */ /* 0x000fe2000f8e0209 */
[----:B------:R-:W-:Y:S01]  /*c8d0*/  LOP3.LUT R52, R0, R3, RZ, 0x3c, !PT ;  /* 0x0000000300347212 */ /* 0x000fe200078e3cff */
[----:B------:R-:W-:Y:S01]  /*c8e0*/  IMAD R0, R16, 0x20, R226 ;  /* 0x0000002010007824 */ /* 0x000fe200078e02e2 */
[----:B------:R-:W-:Y:S01]  /*c8f0*/  SHF.R.U64 R8, R8, 0x3, RZ ;  /* 0x0000000308087819 */ /* 0x000fe200000012ff */
[----:B------:R-:W-:Y:S01]  /*c900*/  ULDC.64 UR14, c[0x0][0xaf0] ;  /* 0x0002bc00000e7ab9 */ /* 0x000fe20000000a00 */
[----:B------:R-:W-:-:S02]  /*c910*/  SHF.R.U64 R12, R12, 0x3, RZ ;  /* 0x000000030c0c7819 */ /* 0x000fc400000012ff */
[----:B------:R-:W-:Y:S02]  /*c920*/  SHF.R.U64 R24, R24, 0x3, RZ ;  /* 0x0000000318187819 */ /* 0x000fe400000012ff */
[----:B------:R-:W-:Y:S01]  /*c930*/  SHF.R.U64 R28, R28, 0x3, RZ ;  /* 0x000000031c1c7819 */ /* 0x000fe200000012ff */
[----:B------:R-:W-:Y:S01]  /*c940*/  UIADD3 UR11, UR11, UR9, URZ ;  /* 0x000000090b0b7290 */ /* 0x000fe2000fffe03f */
[----:B------:R-:W-:Y:S01]  /*c950*/  LOP3.LUT R8, R8, R9, RZ, 0x3c, !PT ;  /* 0x0000000908087212 */ /* 0x000fe200078e3cff */
[----:B------:R-:W-:Y:S01]  /*c960*/  ULDC.64 UR12, c[0x0][0xae8] ;  /* 0x0002ba00000c7ab9 */ /* 0x000fe20000000a00 */
[----:B------:R-:W-:Y:S01]  /*c970*/  LOP3.LUT R12, R12, R13, RZ, 0x3c, !PT ;  /* 0x0000000d0c0c7212 */ /* 0x000fe200078e3cff */
[----:B------:R-:W-:Y:S01]  /*c980*/  IMAD R61, R61, 0x80, R0 ;  /* 0x000000803d3d7824 */ /* 0x000fe200078e0200 */
[----:B------:R-:W-:Y:S01]  /*c990*/  LOP3.LUT R24, R24, R25, RZ, 0x3c, !PT ;  /* 0x0000001918187212 */ /* 0x000fe200078e3cff */
[--C-:B------:R-:W-:Y:S01]  /*c9a0*/  IMAD.X R9, RZ, RZ, R5.reuse, P4 ;  /* 0x000000ffff097224 */ /* 0x100fe200020e0605 */
[----:B------:R-:W-:Y:S01]  /*c9b0*/  LOP3.LUT R28, R28, R29, RZ, 0x3c, !PT ;  /* 0x0000001d1c1c7212 */ /* 0x000fe200078e3cff */
[--C-:B------:R-:W-:Y:S01]  /*c9c0*/  IMAD.X R13, RZ, RZ, R5.reuse, P3 ;  /* 0x000000ffff0d7224 */ /* 0x100fe200018e0605 */
[----:B------:R-:W-:Y:S01]  /*c9d0*/  USHF.R.S32.HI UR4, URZ, 0x1f, UR36 ;  /* 0x0000001f3f047899 */ /* 0x000fe20008011424 */
[--C-:B------:R-:W-:Y:S01]  /*c9e0*/  IMAD.X R25, RZ, RZ, R5.reuse, P6 ;  /* 0x000000ffff197224 */ /* 0x100fe200030e0605 */
[C---:B------:R-:W-:Y:S01]  /*c9f0*/  IADD3 R37, P0, R4.reuse, 0x6000, RZ ;  /* 0x0000600004257810 */ /* 0x040fe20007f1e0ff */
[----:B------:R-:W-:Y:S01]  /*ca00*/  IMAD.X R29, RZ, RZ, R5, P5 ;  /* 0x000000ffff1d7224 */ /* 0x000fe200028e0605 */
[C---:B------:R-:W-:Y:S01]  /*ca10*/  IADD3 R41, P4, R4.reuse, 0x7000, RZ ;  /* 0x0000700004297810 */ /* 0x040fe20007f9e0ff */
[----:B------:R-:W-:Y:S01]  /*ca20*/  UIMAD.WIDE.U32 UR10, UR40, UR12, UR10 ;  /* 0x0000000c280a72a5 */ /* 0x000fe2000f8e000a */
[C---:B------:R-:W-:Y:S01]  /*ca30*/  IADD3 R57, P3, R4.reuse, 0x8000, RZ ;  /* 0x0000800004397810 */ /* 0x040fe20007f7e0ff */
[----:B-1----:R-:W-:Y:S01]  /*ca40*/  @P1 IMAD.HI.U32 R0, R61, R20, RZ ;  /* 0x000000143d001227 */ /* 0x002fe200078e00ff */
[C---:B------:R-:W-:Y:S01]  /*ca50*/  IADD3 R45, P6, R4.reuse, 0x9000, RZ ;  /* 0x00009000042d7810 */ /* 0x040fe20007fde0ff */
[----:B------:R-:W-:Y:S01]  /*ca60*/  UIMAD UR4, UR4, UR14, URZ ;  /* 0x0000000e040472a4 */ /* 0x000fe2000f8e023f */
[----:B------:R-:W-:Y:S01]  /*ca70*/  IADD3 R49, P5, R4, 0xa000, RZ ;  /* 0x0000a00004317810 */ /* 0x000fe20007fbe0ff */
[----:B------:R-:W-:Y:S01]  /*ca80*/  UIMAD UR11, UR40, UR13, UR11 ;  /* 0x0000000d280b72a4 */ /* 0x000fe2000f8e020b */
[----:B------:R-:W-:Y:S01]  /*ca90*/  LOP3.LUT R36, R37, 0x380, RZ, 0xc0, !PT ;  /* 0x0000038025247812 */ /* 0x000fe200078ec0ff */
[----:B------:R-:W-:Y:S01]  /*caa0*/  IMAD.MOV.U32 R3, RZ, RZ, R61 ;  /* 0x000000ffff037224 */ /* 0x000fe200078e003d */
[----:B------:R-:W-:Y:S01]  /*cab0*/  LOP3.LUT R40, R41, 0x380, RZ, 0xc0, !PT ;  /* 0x0000038029287812 */ /* 0x000fe200078ec0ff */
[----:B------:R-:W5:Y:S01]  /*cac0*/  LD.E.128 R8, desc[UR50][R8.64] ;  /* 0x0000003208087980 */ /* 0x000f62000c101d00 */
[----:B------:R-:W-:-:S02]  /*cad0*/  LOP3.LUT R56, R57, 0x380, RZ, 0xc0, !PT ;  /* 0x0000038039387812 */ /* 0x000fc400078ec0ff */
[----:B------:R-:W-:Y:S01]  /*cae0*/  LOP3.LUT R44, R45, 0x380, RZ, 0xc0, !PT ;  /* 0x000003802d2c7812 */ /* 0x000fe200078ec0ff */
[----:B------:R-:W5:Y:S01]  /*caf0*/  LD.E.128 R12, desc[UR50][R12.64] ;  /* 0x000000320c0c7980 */ /* 0x000f62000c101d00 */
[----:B------:R-:W-:Y:S02]  /*cb00*/  LOP3.LUT R48, R49, 0x380, RZ, 0xc0, !PT ;  /* 0x0000038031307812 */ /* 0x000fe400078ec0ff */
[----:B------:R-:W-:Y:S01]  /*cb10*/  LOP3.LUT R7, R4, 0x380, RZ, 0xc0, !PT ;  /* 0x0000038004077812 */ /* 0x000fe200078ec0ff */
[----:B------:R-:W-:Y:S01]  /*cb20*/  UIMAD UR4, UR36, UR15, UR4 ;  /* 0x0000000f240472a4 */ /* 0x000fe2000f8e0204 */
[----:B0-----:R-:W-:Y:S01]  /*cb30*/  @P1 SHF.R.U32.HI R3, RZ, R21, R0 ;  /* 0x00000015ff031219 */ /* 0x001fe20000011600 */
[----:B------:R-:W-:Y:S01]  /*cb40*/  UIMAD.WIDE.U32 UR36, UR36, UR14, UR10 ;  /* 0x0000000e242472a5 */ /* 0x000fe2000f8e000a */
[----:B------:R-:W-:Y:S01]  /*cb50*/  SHF.R.U64 R36, R36, 0x3, RZ ;  /* 0x0000000324247819 */ /* 0x000fe200000012ff */
[----:B------:R-:W5:Y:S01]  /*cb60*/  LD.E.128 R24, desc[UR50][R24.64] ;  /* 0x0000003218187980 */ /* 0x000f62000c101d00 */
[----:B------:R-:W-:-:S02]  /*cb70*/  SHF.R.U64 R40, R40, 0x3, RZ ;  /* 0x0000000328287819 */ /* 0x000fc400000012ff */
[----:B------:R-:W-:Y:S01]  /*cb80*/  SHF.R.U64 R56, R56, 0x3, RZ ;  /* 0x0000000338387819 */ /* 0x000fe200000012ff */
[----:B------:R-:W5:Y:S01]  /*cb90*/  LD.E.128 R28, desc[UR50][R28.64] ;  /* 0x000000321c1c7980 */ /* 0x000f62000c101d00 */
[----:B------:R-:W-:Y:S02]  /*cba0*/  SHF.R.U64 R44, R44, 0x3, RZ ;  /* 0x000000032c2c7819 */ /* 0x000fe400000012ff */
[----:B------:R-:W-:Y:S01]  /*cbb0*/  SHF.R.U64 R48, R48, 0x3, RZ ;  /* 0x0000000330307819 */ /* 0x000fe200000012ff */
[----:B------:R-:W5:Y:S01]  /*cbc0*/  LD.E.128 R52, desc[UR50][R52.64] ;  /* 0x0000003234347980 */ /* 0x000f62000c101d00 */
[----:B------:R-:W-:Y:S01]  /*cbd0*/  SHF.R.U64 R7, R7, 0x3, RZ ;  /* 0x0000000307077819 */ /* 0x000fe200000012ff */
[----:B------:R-:W-:Y:S01]  /*cbe0*/  UIADD3 UR4, UR37, UR4, URZ ;  /* 0x0000000425047290 */ /* 0x000fe2000fffe03f */
[--C-:B------:R-:W-:Y:S01]  /*cbf0*/  SHF.R.S32.HI R0, RZ, 0x1f, R3.reuse ;  /* 0x0000001fff007819 */ /* 0x100fe20000011403 */
[----:B------:R-:W-:Y:S01]  /*cc00*/  IMAD.MOV R60, RZ, RZ, -R3 ;  /* 0x000000ffff3c7224 */ /* 0x000fe200078e0a03 */
[----:B------:R-:W-:Y:S01]  /*cc10*/  LOP3.LUT R36, R36, R37, RZ, 0x3c, !PT ;  /* 0x0000002524247212 */ /* 0x000fe200078e3cff */
[--C-:B------:R-:W-:Y:S01]  /*cc20*/  IMAD.X R37, RZ, RZ, R5.reuse, P0 ;  /* 0x000000ffff257224 */ /* 0x100fe200000e0605 */
[----:B------:R-:W-:Y:S01]  /*cc30*/  LOP3.LUT R40, R40, R41, RZ, 0x3c, !PT ;  /* 0x0000002928287212 */ /* 0x000fe200078e3cff */
[--C-:B------:R-:W-:Y:S01]  /*cc40*/  IMAD.X R41, RZ, RZ, R5.reuse, P4 ;  /* 0x000000ffff297224 */ /* 0x100fe200020e0605 */
[----:B------:R-:W-:Y:S01]  /*cc50*/  LOP3.LUT R56, R56, R57, RZ, 0x3c, !PT ;  /* 0x0000003938387212 */ /* 0x000fe200078e3cff */
[--C-:B------:R-:W-:Y:S01]  /*cc60*/  IMAD.X R57, RZ, RZ, R5.reuse, P3 ;  /* 0x000000ffff397224 */ /* 0x100fe200018e0605 */
[----:B------:R-:W-:Y:S01]  /*cc70*/  LOP3.LUT R44, R44, R45, RZ, 0x3c, !PT ;  /* 0x0000002d2c2c7212 */ /* 0x000fe200078e3cff */
[--C-:B------:R-:W-:Y:S01]  /*cc80*/  IMAD.X R45, RZ, RZ, R5.reuse, P6 ;  /* 0x000000ffff2d7224 */ /* 0x100fe200030e0605 */
[----:B------:R-:W-:Y:S01]  /*cc90*/  LOP3.LUT R48, R48, R49, RZ, 0x3c, !PT ;  /* 0x0000003130307212 */ /* 0x000fe200078e3cff */
[----:B------:R-:W-:Y:S01]  /*cca0*/  IMAD.X R49, RZ, RZ, R5, P5 ;  /* 0x000000ffff317224 */ /* 0x000fe200028e0605 */
[----:B------:R-:W-:Y:S01]  /*ccb0*/  LOP3.LUT R4, R7, R4, RZ, 0x3c, !PT ;  /* 0x0000000407047212 */ /* 0x000fe200078e3cff */
[----:B------:R-:W-:Y:S01]  /*ccc0*/  ULDC.64 UR10, c[0x0][0xae0] ;  /* 0x0002b800000a7ab9 */ /* 0x000fe20000000a00 */
[----:B------:R-:W-:Y:S01]  /*ccd0*/  IMAD R131, R131, R60, R61 ;  /* 0x0000003c83837224 */ /* 0x000fe200078e023d */
[----:B------:R-:W5:Y:S01]  /*cce0*/  LD.E.128 R36, desc[UR50][R36.64] ;  /* 0x0000003224247980 */ /* 0x000f62000c101d00 */
[----:B------:R-:W-:-:S02]  /*ccf0*/  IMAD R0, R0, UR10, RZ ;  /* 0x0000000a00007c24 */ /* 0x000fc4000f8e02ff */
[----:B------:R-:W-:Y:S01]  /*cd00*/  IMAD.U32 R21, RZ, RZ, UR37 ;  /* 0x00000025ff157e24 */ /* 0x000fe2000f8e00ff */
[----:B------:R-:W5:Y:S01]  /*cd10*/  LD.E.128 R4, desc[UR50][R4.64] ;  /* 0x0000003204047980 */ /* 0x000f62000c101d00 */
[----:B------:R-:W-:Y:S02]  /*cd20*/  IMAD.U32 R20, RZ, RZ, UR36 ;  /* 0x00000024ff147e24 */ /* 0x000fe4000f8e00ff */
[----:B------:R-:W-:Y:S01]  /*cd30*/  IMAD.U32 R21, RZ, RZ, UR4 ;  /* 0x00000004ff157e24 */ /* 0x000fe2000f8e00ff */
[----:B------:R-:W5:Y:S01]  /*cd40*/  LD.E.128 R40, desc[UR50][R40.64] ;  /* 0x0000003228287980 */ /* 0x000f62000c101d00 */
[C---:B------:R-:W-:Y:S01]  /*cd50*/  IMAD R61, R3.reuse, UR11, R0 ;  /* 0x0000000b033d7c24 */ /* 0x040fe2000f8e0200 */
[----:B------:R-:W-:Y:S01]  /*cd60*/  SHF.R.S32.HI R0, RZ, 0x1f, R131 ;  /* 0x0000001fff007819 */ /* 0x000fe20000011483 */
[----:B------:R-:W-:Y:S01]  /*cd70*/  IMAD.U32 R65, RZ, RZ, UR38 ;  /* 0x00000026ff417e24 */ /* 0x000fe2000f8e00ff */
[----:B------:R-:W5:Y:S01]  /*cd80*/  LD.E.128 R56, desc[UR50][R56.64] ;  /* 0x0000003238387980 */ /* 0x000f62000c101d00 */
[----:B------:R-:W-:Y:S01]  /*cd90*/  IMAD.WIDE.U32 R20, R3, UR10, R20 ;  /* 0x0000000a03147c25 */ /* 0x000fe2000f8e0014 */
[----:B------:R-:W-:-:S02]  /*cda0*/  ULDC.64 UR10, c[0x0][0xad8] ;  /* 0x0002b600000a7ab9 */ /* 0x000fc40000000a00 */
[----:B------:R-:W5:Y:S04]  /*cdb0*/  LD.E.128 R44, desc[UR50][R44.64] ;  /* 0x000000322c2c7980 */ /* 0x000f68000c101d00 */
[----:B------:R-:W5:Y:S01]  /*cdc0*/  LD.E.128 R48, desc[UR50][R48.64] ;  /* 0x0000003230307980 */ /* 0x000f62000c101d00 */
[----:B------:R-:W-:Y:S01]  /*cdd0*/  @!PT LDS RZ, [RZ] ;  /* 0x00000000fffff984 */ /* 0x000fe20000000800 */
[----:B------:R-:W-:Y:S01]  /*cde0*/  @!PT LDS RZ, [RZ] ;  /* 0x00000000fffff984 */ /* 0x000fe20000000800 */
[----:B------:R-:W-:Y:S01]  /*cdf0*/  @!PT LDS RZ, [RZ] ;  /* 0x00000000fffff984 */ /* 0x000fe20000000800 */
[----:B------:R-:W-:Y:S01]  /*ce00*/  @!PT LDS RZ, [RZ] ;  /* 0x00000000fffff984 */ /* 0x000fe20000000800 */
[----:B------:R0:W-:Y:S06]  /*ce10*/  MEMBAR.ALL.CTA ;  /* 0x0000000000007992 */ /* 0x0001ec0000008000 */
[----:B0-----:R-:W0:Y:S01]  /*ce20*/  FENCE.VIEW.ASYNC.S ;  /* 0x00000000000073c6 */ /* 0x001e220000000000 */
[----:B------:R-:W-:-:S02]  /*ce30*/  IMAD R65, R65, 0x80, R226 ;  /* 0x0000008041417824 */ /* 0x000fc400078e02e2 */
[----:B------:R-:W-:Y:S02]  /*ce40*/  IMAD.IADD R21, R21, 0x1, R61 ;  /* 0x0000000115157824 */ /* 0x000fe400078e023d */
[----:B------:R-:W-:Y:S02]  /*ce50*/  IMAD R0, R0, UR10, RZ ;  /* 0x0000000a00007c24 */ /* 0x000fe4000f8e02ff */
[----:B------:R-:W-:Y:S01]  /*ce60*/  VIADD R3, R65, 0x20 ;  /* 0x0000002041037836 */ /* 0x000fe20000000000 */
[----:B------:R-:W-:Y:S01]  /*ce70*/  UIADD3 UR8, UR8, 0x33420, URZ ;  /* 0x0003342008087890 */ /* 0x000fe2000fffe03f */
[C---:B------:R-:W-:Y:S02]  /*ce80*/  IMAD R63, R131.reuse, UR11, R0 ;  /* 0x0000000b833f7c24 */ /* 0x040fe4000f8e0200 */
[----:B------:R-:W-:Y:S01]  /*ce90*/  IMAD.WIDE.U32 R20, R131, UR10, R20 ;  /* 0x0000000a83147c25 */ /* 0x000fe2000f8e0014 */
[-C--:B------:R-:W-:Y:S01]  /*cea0*/  ISETP.GE.AND P2, PT, R65, R130.reuse, PT ;  /* 0x000000824100720c */ /* 0x080fe20003f46270 */
[----:B------:R-:W-:Y:S01]  /*ceb0*/  ULDC.64 UR10, c[0x0][0xa80] ;  /* 0x0002a000000a7ab9 */ /* 0x000fe20000000a00 */
[----:B------:R-:W-:Y:S01]  /*cec0*/  ISETP.GE.AND P0, PT, R3, R130, PT ;  /* 0x000000820300720c */ /* 0x000fe20003f06270 */
[----:B------:R-:W-:Y:S01]  /*ced0*/  IMAD.IADD R3, R21, 0x1, R63 ;  /* 0x0000000115037824 */ /* 0x000fe200078e023f */
[----:B------:R-:W-:Y:S01]  /*cee0*/  UPRMT UR8, URZ, 0x654, UR8 ;  /* 0x000006543f087896 */ /* 0x000fe20008000008 */
[----:B------:R-:W-:Y:S01]  /*cef0*/  LEA R0, P3, R20, UR10, 0x1 ;  /* 0x0000000a14007c11 */ /* 0x000fe2000f8608ff */
[----:B------:R-:W-:-:S03]  /*cf00*/  VIADD R61, R65, 0x40 ;  /* 0x00000040413d7836 */ /* 0x000fc60000000000 */
[----:B------:R-:W-:Y:S01]  /*cf10*/  LEA.HI.X R64, R20, UR11, R3, 0x1, P3 ;  /* 0x0000000b14407c11 */ /* 0x000fe200098f0c03 */
[C---:B------:R-:W-:Y:S02]  /*cf20*/  VIADD R69, R67.reuse, 0x80 ;  /* 0x0000008043457836 */ /* 0x040fe40000000000 */
[----:B------:R-:W-:Y:S01]  /*cf30*/  VIADD R71, R67, 0x40 ;  /* 0x0000004043477836 */ /* 0x000fe20000000000 */
[----:B0-----:R-:W-:Y:S01]  /*cf40*/  SYNCS.ARRIVE.TRANS64.RED.A1T0 RZ, [UR8], RZ ;  /* 0x000000ffffff79a7 */ /* 0x001fe20008100408 */
[----:B------:R0:W1:Y:S01]  /*cf50*/  SHFL.IDX PT, R62, R0, RZ, 0x181f ;  /* 0x00181fff003e7589 */ /* 0x00006200000e0000 */
[----:B------:R-:W-:Y:S03]  /*cf60*/  BSSY B1, `(.L_x_212) ;  /* 0x0000014000017945 */ /* 0x000fe60003800000 */
[----:B------:R0:W2:Y:S01]  /*cf70*/  SHFL.IDX PT, R3, R64, RZ, 0x181f ;  /* 0x00181fff40037589 */ /* 0x0000a200000e0000 */
[----:B------:R-:W-:-:S02]  /*cf80*/  ISETP.GE.AND P1, PT, R61, R130, PT ;  /* 0x000000823d00720c */ /* 0x000fc40003f26270 */
[----:B------:R-:W-:Y:S02]  /*cf90*/  SHF.R.S32.HI R68, RZ, 0x1f, R67 ;  /* 0x0000001fff447819 */ /* 0x000fe40000011443 */
[----:B------:R-:W-:Y:S02]  /*cfa0*/  SHF.R.S32.HI R66, RZ, 0x1f, R69 ;  /* 0x0000001fff427819 */ /* 0x000fe40000011445 */
[----:B------:R-:W-:Y:S01]  /*cfb0*/  SHF.R.S32.HI R70, RZ, 0x1f, R71 ;  /* 0x0000001fff467819 */ /* 0x000fe20000011447 */
[----:B0-----:R-:W-:Y:S06]  /*cfc0*/  @P2 BRA `(.L_x_213) ;  /* 0x0000000000342947 */ /* 0x001fec0003800000 */
[----:B------:R-:W-:Y:S02]  /*cfd0*/  ULDC UR4, c[0x0][0xac8] ;  /* 0x0002b20000047ab9 */ /* 0x000fe40000000800 */
[----:B------:R-:W-:Y:S02]  /*cfe0*/  ISETP.GE.AND P4, PT, R67, UR4, PT ;  /* 0x0000000443007c0c */ /* 0x000fe4000bf86270 */
[----:B------:R-:W-:Y:S02]  /*cff0*/  ISETP.GE.AND P3, PT, R71, UR4, PT ;  /* 0x0000000447007c0c */ /* 0x000fe4000bf66270 */
[----:B------:R-:W-:-:S09]  /*d000*/  ISETP.GE.AND P2, PT, R69, UR4, PT ;  /* 0x0000000445007c0c */ /* 0x000fd2000bf46270 */
[-C--:B-1----:R-:W-:Y:S02]  /*d010*/  @!P4 LEA R20, P6, R67, R62.reuse, 0x1 ;  /* 0x0000003e4314c211 */ /* 0x082fe400078c08ff */
[-C--:B------:R-:W-:Y:S02]  /*d020*/  @!P3 LEA R60, P5, R71, R62.reuse, 0x1 ;  /* 0x0000003e473cb211 */ /* 0x080fe400078a08ff */
[-C--:B--2---:R-:W-:Y:S02]  /*d030*/  @!P4 LEA.HI.X R21, R67, R3.reuse, R68, 0x1, P6 ;  /* 0x000000034315c211 */ /* 0x084fe400030f0c44 */
[----:B------:R-:W-:Y:S02]  /*d040*/  @!P2 LEA R62, P6, R69, R62, 0x1 ;  /* 0x0000003e453ea211 */ /* 0x000fe400078c08ff */
[-C--:B------:R-:W-:Y:S01]  /*d050*/  @!P3 LEA.HI.X R61, R71, R3.reuse, R70, 0x1, P5 ;  /* 0x00000003473db211 */ /* 0x080fe200028f0c46 */
[----:B-----5:R0:W-:Y:S01]  /*d060*/  @!P4 ST.E.128 desc[UR50][R20.64], R4 ;  /* 0x000000041400c985 */ /* 0x0201e2000c101d32 */
[----:B------:R-:W-:-:S03]  /*d070*/  @!P2 LEA.HI.X R63, R69, R3, R66, 0x1, P6 ;  /* 0x00000003453fa211 */ /* 0x000fc600030f0c42 */
[----:B------:R0:W-:Y:S04]  /*d080*/  @!P3 ST.E.128 desc[UR50][R60.64], R28 ;  /* 0x0000001c3c00b985 */ /* 0x0001e8000c101d32 */
[----:B------:R0:W-:Y:S02]  /*d090*/  @!P2 ST.E.128 desc[UR50][R62.64], R56 ;  /* 0x000000383e00a985 */ /* 0x0001e4000c101d32 */
.L_x_213:
[----:B------:R-:W-:Y:S05]  /*d0a0*/  BSYNC B1 ;  /* 0x0000000000017941 */ /* 0x000fea0003800000 */
.L_x_212:
[----:B--2---:R2:W3:Y:S01]  /*d0b0*/  SHFL.IDX PT, R3, R64, 0x1, 0x181f ;  /* 0x00381f0040037f89 */ /* 0x0044e200000e0000 */
[----:B------:R-:W-:Y:S03]  /*d0c0*/  BSSY B1, `(.L_x_214) ;  /* 0x0000010000017945 */ /* 0x000fe60003800000 */
[----:B0-----:R2:W0:Y:S01]  /*d0d0*/  SHFL.IDX PT, R20, R0, 0x1, 0x181f ;  /* 0x00381f0000147f89 */ /* 0x00142200000e0000 */
[----:B------:R-:W-:Y:S05]  /*d0e0*/  @P0 BRA `(.L_x_215) ;  /* 0x0000000000340947 */ /* 0x000fea0003800000 */
[----:B------:R-:W-:Y:S02]  /*d0f0*/  ULDC UR4, c[0x0][0xac8] ;  /* 0x0002b20000047ab9 */ /* 0x000fe40000000800 */
[----:B------:R-:W-:Y:S02]  /*d100*/  ISETP.GE.AND P4, PT, R67, UR4, PT ;  /* 0x0000000443007c0c */ /* 0x000fe4000bf86270 */
[----:B------:R-:W-:Y:S02]  /*d110*/  ISETP.GE.AND P5, PT, R71, UR4, PT ;  /* 0x0000000447007c0c */ /* 0x000fe4000bfa6270 */
[----:B------:R-:W-:-:S09]  /*d120*/  ISETP.GE.AND P6, PT, R69, UR4, PT ;  /* 0x0000000445007c0c */ /* 0x000fd2000bfc6270 */
[-C--:B0----5:R-:W-:Y:S02]  /*d130*/  @!P4 LEA R4, P0, R67, R20.reuse, 0x1 ;  /* 0x000000144304c211 */ /* 0x0a1fe400078008ff */
[-C--:B------:R-:W-:Y:S02]  /*d140*/  @!P5 LEA R6, P2, R71, R20.reuse, 0x1 ;  /* 0x000000144706d211 */ /* 0x080fe400078408ff */
[----:B------:R-:W-:Y:S02]  /*d150*/  @!P6 LEA R20, P3, R69, R20, 0x1 ;  /* 0x000000144514e211 */ /* 0x000fe400078608ff */
[-C--:B---3--:R-:W-:Y:S02]  /*d160*/  @!P4 LEA.HI.X R5, R67, R3.reuse, R68, 0x1, P0 ;  /* 0x000000034305c211 */ /* 0x088fe400000f0c44 */
[-C--:B------:R-:W-:Y:S02]  /*d170*/  @!P5 LEA.HI.X R7, R71, R3.reuse, R70, 0x1, P2 ;  /* 0x000000034707d211 */ /* 0x080fe400010f0c46 */
[----:B------:R-:W-:Y:S01]  /*d180*/  @!P6 LEA.HI.X R21, R69, R3, R66, 0x1, P3 ;  /* 0x000000034515e211 */ /* 0x000fe200018f0c42 */
[----:B------:R4:W-:Y:S04]  /*d190*/  @!P4 ST.E.128 desc[UR50][R4.64], R8 ;  /* 0x000000080400c985 */ /* 0x0009e8000c101d32 */
[----:B------:R4:W-:Y:S04]  /*d1a0*/  @!P5 ST.E.128 desc[UR50][R6.64], R32 ;  /* 0x000000200600d985 */ /* 0x0009e8000c101d32 */
[----:B------:R4:W-:Y:S02]  /*d1b0*/  @!P6 ST.E.128 desc[UR50][R20.64], R44 ;  /* 0x0000002c1400e985 */ /* 0x0009e4000c101d32 */
.L_x_215:
[----:B------:R-:W-:Y:S05]  /*d1c0*/  BSYNC B1 ;  /* 0x0000000000017941 */ /* 0x000fea0003800000 */
.L_x_214:
[----:B---3--:R3:W0:Y:S01]  /*d1d0*/  SHFL.IDX PT, R3, R64, 0x2, 0x181f ;  /* 0x00581f0040037f89 */ /* 0x00862200000e0000 */
[----:B------:R-:W-:Y:S03]  /*d1e0*/  BSSY B1, `(.L_x_216) ;  /* 0x0000010000017945 */ /* 0x000fe60003800000 */
[----:B----45:R3:W4:Y:S01]  /*d1f0*/  SHFL.IDX PT, R8, R0, 0x2, 0x181f ;  /* 0x00581f0000087f89 */ /* 0x03072200000e0000 */
[----:B------:R-:W-:Y:S05]  /*d200*/  @P1 BRA `(.L_x_217) ;  /* 0x0000000000341947 */ /* 0x000fea0003800000 */
[----:B------:R-:W-:Y:S02]  /*d210*/  ULDC UR4, c[0x0][0xac8] ;  /* 0x0002b20000047ab9 */ /* 0x000fe40000000800 */
[----:B------:R-:W-:Y:S02]  /*d220*/  ISETP.GE.AND P3, PT, R67, UR4, PT ;  /* 0x0000000443007c0c */ /* 0x000fe4000bf66270 */
[----:B------:R-:W-:Y:S02]  /*d230*/  ISETP.GE.AND P4, PT, R71, UR4, PT ;  /* 0x0000000447007c0c */ /* 0x000fe4000bf86270 */
[----:B------:R-:W-:-:S09]  /*d240*/  ISETP.GE.AND P5, PT, R69, UR4, PT ;  /* 0x0000000445007c0c */ /* 0x000fd2000bfa6270 */
[-C--:B----4-:R-:W-:Y:S02]  /*d250*/  @!P3 LEA R4, P0, R67, R8.reuse, 0x1 ;  /* 0x000000084304b211 */ /* 0x090fe400078008ff */
[-C--:B------:R-:W-:Y:S02]  /*d260*/  @!P4 LEA R6, P1, R71, R8.reuse, 0x1 ;  /* 0x000000084706c211 */ /* 0x080fe400078208ff */
[----:B------:R-:W-:Y:S02]  /*d270*/  @!P5 LEA R8, P2, R69, R8, 0x1 ;  /* 0x000000084508d211 */ /* 0x000fe400078408ff */
[-C--:B0-----:R-:W-:Y:S02]  /*d280*/  @!P3 LEA.HI.X R5, R67, R3.reuse, R68, 0x1, P0 ;  /* 0x000000034305b211 */ /* 0x081fe400000f0c44 */
[-C--:B------:R-:W-:Y:S02]  /*d290*/  @!P4 LEA.HI.X R7, R71, R3.reuse, R70, 0x1, P1 ;  /* 0x000000034707c211 */ /* 0x080fe400008f0c46 */
[----:B------:R-:W-:Y:S01]  /*d2a0*/  @!P5 LEA.HI.X R9, R69, R3, R66, 0x1, P2 ;  /* 0x000000034509d211 */ /* 0x000fe200010f0c42 */
[----:B------:R0:W-:Y:S04]  /*d2b0*/  @!P3 ST.E.128 desc[UR50][R4.64], R12 ;  /* 0x0000000c0400b985 */ /* 0x0001e8000c101d32 */
[----:B------:R0:W-:Y:S04]  /*d2c0*/  @!P4 ST.E.128 desc[UR50][R6.64], R36 ;  /* 0x000000240600c985 */ /* 0x0001e8000c101d32 */
[----:B------:R0:W-:Y:S02]  /*d2d0*/  @!P5 ST.E.128 desc[UR50][R8.64], R48 ;  /* 0x000000300800d985 */ /* 0x0001e4000c101d32 */
.L_x_217:
[----:B------:R-:W-:Y:S05]  /*d2e0*/  BSYNC B1 ;  /* 0x0000000000017941 */ /* 0x000fea0003800000 */
.L_x_216:
[----:B0-----:R-:W-:Y:S01]  /*d2f0*/  VIADD R3, R65, 0x60 ;  /* 0x0000006041037836 */ /* 0x001fe20000000000 */
[----:B--23--:R-:W0:Y:S04]  /*d300*/  SHFL.IDX PT, R64, R64, 0x3, 0x181f ;  /* 0x00781f0040407f89 */ /* 0x00ce2800000e0000 */
[----:B------:R-:W-:Y:S01]  /*d310*/  ISETP.GE.AND P0, PT, R3, R130, PT ;  /* 0x000000820300720c */ /* 0x000fe20003f06270 */
[----:B------:R-:W2:-:S12]  /*d320*/  SHFL.IDX PT, R0, R0, 0x3, 0x181f ;  /* 0x00781f0000007f89 */ /* 0x000e9800000e0000 */
[----:B------:R-:W-:Y:S05]  /*d330*/  @P0 BRA `(.L_x_218) ;  /* 0x00000020007c0947 */ /* 0x000fea0003800000 */
[----:B------:R-:W-:Y:S02]  /*d340*/  ULDC UR4, c[0x0][0xac8] ;  /* 0x0002b20000047ab9 */ /* 0x000fe40000000800 */
[----:B------:R-:W-:Y:S02]  /*d350*/  ISETP.GE.AND P2, PT, R67, UR4, PT ;  /* 0x0000000443007c0c */ /* 0x000fe4000bf46270 */
[----:B------:R-:W-:-:S11]  /*d360*/  ISETP.GE.AND P3, PT, R71, UR4, PT ;  /* 0x0000000447007c0c */ /* 0x000fd6000bf66270 */
[-C--:B--2---:R-:W-:Y:S02]  /*d370*/  @!P2 LEA R4, P0, R67, R0.reuse, 0x1 ;  /* 0x000000004304a211 */ /* 0x084fe400078008ff */
[----:B------:R-:W-:Y:S02]  /*d380*/  @!P3 LEA R6, P1, R71, R0, 0x1 ;  /* 0x000000004706b211 */ /* 0x000fe400078208ff */
[-C--:B0-----:R-:W-:Y:S02]  /*d390*/  @!P2 LEA.HI.X R5, R67, R64.reuse, R68, 0x1, P0 ;  /* 0x000000404305a211 */ /* 0x081fe400000f0c44 */
[----:B------:R-:W-:Y:S02]  /*d3a0*/  @!P3 LEA.HI.X R7, R71, R64, R70, 0x1, P1 ;  /* 0x000000404707b211 */ /* 0x000fe400008f0c46 */
[----:B------:R-:W-:Y:S01]  /*d3b0*/  ISETP.GE.AND P0, PT, R69, UR4, PT ;  /* 0x0000000445007c0c */ /* 0x000fe2000bf06270 */
[----:B------:R0:W-:Y:S04]  /*d3c0*/  @!P2 ST.E.128 desc[UR50][R4.64], R24 ;  /* 0x000000180400a985 */ /* 0x0001e8000c101d32 */
[----:B------:R0:W-:Y:S08]  /*d3d0*/  @!P3 ST.E.128 desc[UR50][R6.64], R40 ;  /* 0x000000280600b985 */ /* 0x0001f0000c101d32 */
[----:B------:R-:W-:Y:S05]  /*d3e0*/  @P0 BRA `(.L_x_218) ;  /* 0x0000002000500947 */ /* 0x000fea0003800000 */
[----:B0-----:R-:W-:-:S04]  /*d3f0*/  LEA R4, P0, R69, R0, 0x1 ;  /* 0x0000000045047211 */ /* 0x001fc800078008ff */
[----:B------:R-:W-:-:S05]  /*d400*/  LEA.HI.X R5, R69, R64, R66, 0x1, P0 ;  /* 0x0000004045057211 */ /* 0x000fca00000f0c42 */
[----:B------:R0:W-:Y:S01]  /*d410*/  ST.E.128 desc[UR50][R4.64], R52 ;  /* 0x0000003404007985 */ /* 0x0001e2000c101d32 */
[----:B------:R-:W-:Y:S05]  /*d420*/  BRA `(.L_x_218) ;  /* 0x0000002000407947 */ /* 0x000fea0003800000 */
.L_x_211:
[----:B------:R-:W-:Y:S01]  /*d430*/  ULDC.64 UR12, c[0x0][0xb08] ;  /* 0x0002c200000c7ab9 */ /* 0x000fe20000000a00 */
[----:B0-----:R-:W0:Y:S01]  /*d440*/  @P1 LDC R0, c[0x0][0xbec] ;  /* 0x0002fb00ff001b82 */ /* 0x001e220000000800 */
[----:B------:R-:W-:Y:S01]  /*d450*/  UIMAD UR9, UR14, UR12, URZ ;  /* 0x0000000c0e0972a4 */ /* 0x000fe2000f8e023f */
[----:B------:R-:W-:Y:S01]  /*d460*/  IMAD.MOV.U32 R3, RZ, RZ, R11 ;  /* 0x000000ffff037224 */ /* 0x000fe200078e000b */
[----:B------:R-:W-:Y:S01]  /*d470*/  UIMAD.WIDE.U32 UR10, UR4, UR12, URZ ;  /* 0x0000000c040a72a5 */ /* 0x000fe2000f8e003f */
[----:B------:R-:W-:Y:S01]  /*d480*/  BSSY B1, `(.L_x_219) ;  /* 0x00000ae000017945 */ /* 0x000fe20003800000 */
[----:B------:R-:W-:Y:S01]  /*d490*/  UIMAD UR9, UR4, UR13, UR9 ;  /* 0x0000000d040972a4 */ /* 0x000fe2000f8e0209 */
[----:B------:R-:W-:Y:S01]  /*d4a0*/  SHF.R.S32.HI R28, RZ, 0x1f, R22 ;  /* 0x0000001fff1c7819 */ /* 0x000fe20000011416 */
[----:B------:R-:W-:Y:S01]  /*d4b0*/  USHF.R.S32.HI UR4, URZ, 0x1f, UR36 ;  /* 0x0000001f3f047899 */ /* 0x000fe20008011424 */
[----:B------:R-:W1:Y:S01]  /*d4c0*/  @P1 LDC R5, c[0x0][0xbf0] ;  /* 0x0002fc00ff051b82 */ /* 0x000e620000000800 */
[----:B------:R-:W-:Y:S01]  /*d4d0*/  UIADD3 UR11, UR11, UR9, URZ ;  /* 0x000000090b0b7290 */ /* 0x000fe2000fffe03f */
[----:B------:R-:W-:Y:S01]  /*d4e0*/  SHF.R.S32.HI R30, RZ, 0x1f, R23 ;  /* 0x0000001fff1e7819 */ /* 0x000fe20000011417 */
[----:B------:R-:W-:Y:S01]  /*d4f0*/  ULDC.64 UR12, c[0x0][0xb38] ;  /* 0x0002ce00000c7ab9 */ /* 0x000fe20000000a00 */
[----:B------:R-:W-:Y:S01]  /*d500*/  UIADD3 UR8, UR8, 0x33420, URZ ;  /* 0x0003342008087890 */ /* 0x000fe2000fffe03f */
[----:B------:R-:W-:Y:S01]  /*d510*/  SHF.R.S32.HI R32, RZ, 0x1f, R220 ;  /* 0x0000001fff207819 */ /* 0x000fe200000114dc */
[----:B------:R-:W-:Y:S01]  /*d520*/  UIMAD.WIDE.U32 UR10, UR40, UR12, UR10 ;  /* 0x0000000c280a72a5 */ /* 0x000fe2000f8e000a */
[----:B------:R-:W-:Y:S01]  /*d530*/  SHF.R.S32.HI R33, RZ, 0x1f, R221 ;  /* 0x0000001fff217819 */ /* 0x000fe200000114dd */
[----:B------:R-:W-:Y:S01]  /*d540*/  UPRMT UR8, URZ, 0x654, UR8 ;  /* 0x000006543f087896 */ /* 0x000fe20008000008 */
[----:B------:R-:W-:Y:S01]  /*d550*/  SHF.R.S32.HI R34, RZ, 0x1f, R222 ;  /* 0x0000001fff227819 */ /* 0x000fe200000114de */
[----:B------:R-:W-:Y:S01]  /*d560*/  UIMAD UR11, UR40, UR13, UR11 ;  /* 0x0000000d280b72a4 */ /* 0x000fe2000f8e020b */
[----:B------:R-:W-:-:S02]  /*d570*/  SHF.R.S32.HI R35, RZ, 0x1f, R223 ;  /* 0x0000001fff237819 */ /* 0x000fc400000114df */
[----:B------:R-:W-:Y:S01]  /*d580*/  ULDC.64 UR12, c[0x0][0xb40] ;  /* 0x0002d000000c7ab9 */ /* 0x000fe20000000a00 */
[----:B------:R-:W-:Y:S01]  /*d590*/  SHF.R.S32.HI R31, RZ, 0x1f, R224 ;  /* 0x0000001fff1f7819 */ /* 0x000fe200000114e0 */
[----:B------:R-:W-:Y:S01]  /*d5a0*/  UIMAD UR4, UR4, UR12, URZ ;  /* 0x0000000c040472a4 */ /* 0x000fe2000f8e023f */
[----:B0-----:R-:W-:Y:S01]  /*d5b0*/  @P1 IMAD.HI.U32 R0, R11, R0, RZ ;  /* 0x000000000b001227 */ /* 0x001fe200078e00ff */
[----:B------:R-:W-:Y:S01]  /*d5c0*/  SYNCS.ARRIVE.TRANS64.RED.A1T0 RZ, [UR8], RZ ;  /* 0x000000ffffff79a7 */ /* 0x000fe20008100408 */
[----:B------:R-:W-:Y:S01]  /*d5d0*/  SHF.R.S32.HI R130, RZ, 0x1f, R225 ;  /* 0x0000001fff827819 */ /* 0x000fe200000114e1 */
[----:B------:R-:W-:Y:S02]  /*d5e0*/  UIMAD UR4, UR36, UR13, UR4 ;  /* 0x0000000d240472a4 */ /* 0x000fe4000f8e0204 */
[----:B------:R-:W-:-:S03]  /*d5f0*/  UIMAD.WIDE.U32 UR36, UR36, UR12, UR10 ;  /* 0x0000000c242472a5 */ /* 0x000fc6000f8e000a */
[----:B------:R-:W-:Y:S01]  /*d600*/  ULDC.64 UR12, c[0x0][0xb48] ;  /* 0x0002d200000c7ab9 */ /* 0x000fe20000000a00 */
[----:B------:R-:W-:Y:S01]  /*d610*/  UIADD3 UR11, UR37, UR4, URZ ;  /* 0x00000004250b7290 */ /* 0x000fe2000fffe03f */
[----:B-1----:R-:W-:Y:S02]  /*d620*/  @P1 SHF.R.U32.HI R3, RZ, R5, R0 ;  /* 0x00000005ff031219 */ /* 0x002fe40000011600 */
[----:B------:R-:W-:Y:S02]  /*d630*/  UMOV UR10, UR36 ;  /* 0x00000024000a7c82 */ /* 0x000fe40008000000 */
[----:B------:R-:W-:Y:S01]  /*d640*/  UIMAD.WIDE.U32 UR10, UR39, UR12, UR10 ;  /* 0x0000000c270a72a5 */ /* 0x000fe2000f8e000a */
[--C-:B------:R-:W-:Y:S01]  /*d650*/  SHF.R.S32.HI R0, RZ, 0x1f, R3.reuse ;  /* 0x0000001fff007819 */ /* 0x100fe20000011403 */
[----:B------:R-:W-:Y:S02]  /*d660*/  IMAD.MOV R4, RZ, RZ, -R3 ;  /* 0x000000ffff047224 */ /* 0x000fe400078e0a03 */
[----:B------:R-:W-:-:S02]  /*d670*/  UIMAD UR39, UR39, UR13, UR11 ;  /* 0x0000000d272772a4 */ /* 0x000fc4000f8e020b */
[----:B------:R-:W-:Y:S01]  /*d680*/  IMAD R131, R131, R4, R11 ;  /* 0x0000000483837224 */ /* 0x000fe200078e020b */
[----:B------:R-:W-:Y:S01]  /*d690*/  ULDC.64 UR12, c[0x0][0xb30] ;  /* 0x0002cc00000c7ab9 */ /* 0x000fe20000000a00 */
[----:B------:R-:W-:Y:S02]  /*d6a0*/  IMAD.U32 R5, RZ, RZ, UR11 ;  /* 0x0000000bff057e24 */ /* 0x000fe4000f8e00ff */
[----:B------:R-:W-:Y:S02]  /*d6b0*/  IMAD R0, R0, UR12, RZ ;  /* 0x0000000c00007c24 */ /* 0x000fe4000f8e02ff */
[----:B------:R-:W-:Y:S01]  /*d6c0*/  IMAD.U32 R4, RZ, RZ, UR10 ;  /* 0x0000000aff047e24 */ /* 0x000fe2000f8e00ff */
[----:B------:R-:W-:Y:S01]  /*d6d0*/  ULDC.64 UR10, c[0x0][0xb28] ;  /* 0x0002ca00000a7ab9 */ /* 0x000fe20000000a00 */
[----:B------:R-:W-:Y:S02]  /*d6e0*/  IMAD.U32 R5, RZ, RZ, UR39 ;  /* 0x00000027ff057e24 */ /* 0x000fe4000f8e00ff */
[C---:B------:R-:W-:Y:S01]  /*d6f0*/  IMAD R7, R3.reuse, UR13, R0 ;  /* 0x0000000d03077c24 */ /* 0x040fe2000f8e0200 */
[----:B------:R-:W-:Y:S01]  /*d700*/  SHF.R.S32.HI R0, RZ, 0x1f, R131 ;  /* 0x0000001fff007819 */ /* 0x000fe20000011483 */
[----:B------:R-:W-:-:S04]  /*d710*/  IMAD.WIDE.U32 R4, R3, UR12, R4 ;  /* 0x0000000c03047c25 */ /* 0x000fc8000f8e0004 */
[----:B------:R-:W-:Y:S02]  /*d720*/  IMAD R0, R0, UR10, RZ ;  /* 0x0000000a00007c24 */ /* 0x000fe4000f8e02ff */
[----:B------:R-:W-:Y:S02]  /*d730*/  IMAD.IADD R5, R5, 0x1, R7 ;  /* 0x0000000105057824 */ /* 0x000fe400078e0207 */
[C---:B------:R-:W-:Y:S02]  /*d740*/  IMAD R3, R131.reuse, UR11, R0 ;  /* 0x0000000b83037c24 */ /* 0x040fe4000f8e0200 */
[----:B------:R-:W-:Y:S01]  /*d750*/  IMAD.WIDE.U32 R4, R131, UR10, R4 ;  /* 0x0000000a83047c25 */ /* 0x000fe2000f8e0004 */
[----:B------:R-:W-:-:S03]  /*d760*/  ULDC.64 UR10, c[0x0][0xb00] ;  /* 0x0002c000000a7ab9 */ /* 0x000fc60000000a00 */
[----:B------:R-:W-:Y:S01]  /*d770*/  IMAD.IADD R3, R5, 0x1, R3 ;  /* 0x0000000105037824 */ /* 0x000fe200078e0203 */
[----:B------:R-:W-:-:S04]  /*d780*/  LEA R0, P1, R4, UR10, 0x2 ;  /* 0x0000000a04007c11 */ /* 0x000fc8000f8210ff */
[----:B------:R-:W-:Y:S02]  /*d790*/  LEA.HI.X R3, R4, UR11, R3, 0x2, P1 ;  /* 0x0000000b04037c11 */ /* 0x000fe400088f1403 */
[----:B------:R0:W1:Y:S04]  /*d7a0*/  SHFL.IDX PT, R4, R0, RZ, 0x1c1f ;  /* 0x001c1fff00047589 */ /* 0x00006800000e0000 */
[----:B------:R0:W2:Y:S01]  /*d7b0*/  SHFL.IDX PT, R5, R3, RZ, 0x1c1f ;  /* 0x001c1fff03057589 */ /* 0x0000a200000e0000 */
[----:B------:R-:W-:Y:S05]  /*d7c0*/  @P2 BRA `(.L_x_220) ;  /* 0x0000000400e42947 */ /* 0x000fea0003800000 */
[C---:B------:R-:W-:Y:S01]  /*d7d0*/  VIADD R9, R2.reuse, 0x20 ;  /* 0x0000002002097836 */ /* 0x040fe20000000000 */
[----:B------:R-:W-:Y:S01]  /*d7e0*/  ULDC UR4, c[0x0][0xac8] ;  /* 0x0002b20000047ab9 */ /* 0x000fe20000000800 */
[C---:B------:R-:W-:Y:S01]  /*d7f0*/  VIADD R25, R2.reuse, 0x28 ;  /* 0x0000002802197836 */ /* 0x040fe20000000000 */
[----:B------:R-:W-:Y:S01]  /*d800*/  ISETP.GE.AND P2, PT, R225, UR4, PT ;  /* 0x00000004e1007c0c */ /* 0x000fe2000bf46270 */
[C---:B------:R-:W-:Y:S01]  /*d810*/  VIADD R27, R2.reuse, 0x30 ;  /* 0x00000030021b7836 */ /* 0x040fe20000000000 */
[----:B------:R-:W-:Y:S01]  /*d820*/  ISETP.GE.AND P4, PT, R9, UR4, PT ;  /* 0x0000000409007c0c */ /* 0x000fe2000bf86270 */
[C---:B------:R-:W-:Y:S01]  /*d830*/  VIADD R29, R2.reuse, 0x38 ;  /* 0x00000038021d7836 */ /* 0x040fe20000000000 */
[----:B------:R-:W-:Y:S02]  /*d840*/  ISETP.GE.AND P5, PT, R2, UR4, PT ;  /* 0x0000000402007c0c */ /* 0x000fe4000bfa6270 */
[----:B------:R-:W-:Y:S02]  /*d850*/  ISETP.GE.AND P1, PT, R224, UR4, PT ;  /* 0x00000004e0007c0c */ /* 0x000fe4000bf26270 */
[----:B------:R-:W-:-:S02]  /*d860*/  SHF.R.S32.HI R10, RZ, 0x1f, R9 ;  /* 0x0000001fff0a7819 */ /* 0x000fc40000011409 */
[----:B------:R-:W-:-:S03]  /*d870*/  SHF.R.S32.HI R13, RZ, 0x1f, R17 ;  /* 0x0000001fff0d7819 */ /* 0x000fc60000011411 */
[-C--:B-1----:R-:W-:Y:S02]  /*d880*/  @!P2 LEA R8, P3, R225, R4.reuse, 0x2 ;  /* 0x00000004e108a211 */ /* 0x082fe400078610ff */
[C---:B------:R-:W-:Y:S02]  /*d890*/  @!P4 LEA R14, P6, R9.reuse, R4, 0x2 ;  /* 0x00000004090ec211 */ /* 0x040fe400078c10ff */
[----:B--2---:R-:W-:Y:S02]  /*d8a0*/  @!P5 IMAD.WIDE R6, R2, 0x4, R4 ;  /* 0x000000040206d825 */ /* 0x004fe400078e0204 */
[-C--:B------:R-:W-:Y:S02]  /*d8b0*/  @!P4 LEA.HI.X R15, R9, R5.reuse, R10, 0x2, P6 ;  /* 0x00000005090fc211 */ /* 0x080fe400030f140a */
[----:B------:R-:W-:Y:S01]  /*d8c0*/  @!P2 LEA.HI.X R9, R225, R5, R130, 0x2, P3 ;  /* 0x00000005e109a211 */ /* 0x000fe200018f1482 */
[----:B------:R1:W-:Y:S01]  /*d8d0*/  @!P5 ST.E.64 desc[UR50][R6.64], R128 ;  /* 0x000000800600d985 */ /* 0x0003e2000c101b32 */
[----:B------:R-:W-:-:S02]  /*d8e0*/  ISETP.GE.AND P3, PT, R17, UR4, PT ;  /* 0x0000000411007c0c */ /* 0x000fc4000bf66270 */
[C---:B------:R-:W-:Y:S01]  /*d8f0*/  @!P1 LEA R10, P6, R224.reuse, R4, 0x2 ;  /* 0x00000004e00a9211 */ /* 0x040fe200078c10ff */
[----:B------:R2:W-:Y:S01]  /*d900*/  @!P2 ST.E.64 desc[UR50][R8.64], R126 ;  /* 0x0000007e0800a985 */ /* 0x0005e2000c101b32 */
[----:B------:R-:W-:Y:S02]  /*d910*/  ISETP.GE.AND P5, PT, R25, UR4, PT ;  /* 0x0000000419007c0c */ /* 0x000fe4000bfa6270 */
[----:B------:R-:W-:-:S05]  /*d920*/  @!P1 LEA.HI.X R11, R224, R5, R31, 0x2, P6 ;  /* 0x00000005e00b9211 */ /* 0x000fca00030f141f */
[----:B------:R3:W-:Y:S01]  /*d930*/  @!P1 ST.E.64 desc[UR50][R10.64], R120 ;  /* 0x000000780a009985 */ /* 0x0007e2000c101b32 */
[----:B------:R-:W-:Y:S02]  /*d940*/  ISETP.GE.AND P1, PT, R27, UR4, PT ;  /* 0x000000041b007c0c */ /* 0x000fe4000bf26270 */
[CC--:B------:R-:W-:Y:S02]  /*d950*/  @!P3 LEA R12, P2, R17.reuse, R4.reuse, 0x2 ;  /* 0x00000004110cb211 */ /* 0x0c0fe400078410ff */
[----:B-1----:R-:W-:Y:S02]  /*d960*/  SHF.R.S32.HI R7, RZ, 0x1f, R25 ;  /* 0x0000001fff077819 */ /* 0x002fe40000011419 */
[-C--:B------:R-:W-:Y:S02]  /*d970*/  @!P3 LEA.HI.X R13, R17, R5.reuse, R13, 0x2, P2 ;  /* 0x00000005110db211 */ /* 0x080fe400010f140d */
[-C--:B------:R-:W-:Y:S02]  /*d980*/  @!P5 LEA R6, P6, R25, R4.reuse, 0x2 ;  /* 0x000000041906d211 */ /* 0x080fe400078c10ff */
[----:B------:R-:W-:Y:S01]  /*d990*/  ISETP.GE.AND P2, PT, R29, UR4, PT ;  /* 0x000000041d007c0c */ /* 0x000fe2000bf46270 */
[----:B------:R1:W-:Y:S01]  /*d9a0*/  @!P3 ST.E.64 desc[UR50][R12.64], R118 ;  /* 0x000000760c00b985 */ /* 0x0003e2000c101b32 */
[----:B------:R-:W-:Y:S01]  /*d9b0*/  @!P5 LEA.HI.X R7, R25, R5, R7, 0x2, P6 ;  /* 0x000000051907d211 */ /* 0x000fe200030f1407 */
[----:B------:R-:W-:Y:S01]  /*d9c0*/  VIADD R25, R2, 0x40 ;  /* 0x0000004002197836 */ /* 0x000fe20000000000 */
[----:B--2---:R-:W-:Y:S01]  /*d9d0*/  SHF.R.S32.HI R9, RZ, 0x1f, R27 ;  /* 0x0000001fff097819 */ /* 0x004fe2000001141b */
[----:B------:R2:W-:Y:S01]  /*d9e0*/  @!P4 ST.E.64 desc[UR50][R14.64], R112 ;  /* 0x000000700e00c985 */ /* 0x0005e2000c101b32 */
[----:B------:R-:W-:-:S02]  /*d9f0*/  @!P1 LEA R8, P3, R27, R4, 0x2 ;  /* 0x000000041b089211 */ /* 0x000fc400078610ff */
[----:B---3--:R-:W-:Y:S01]  /*da00*/  SHF.R.S32.HI R11, RZ, 0x1f, R29 ;  /* 0x0000001fff0b7819 */ /* 0x008fe2000001141d */
[----:B------:R3:W-:Y:S01]  /*da10*/  @!P5 ST.E.64 desc[UR50][R6.64], R110 ;  /* 0x0000006e0600d985 */ /* 0x0007e2000c101b32 */
[-C--:B------:R-:W-:Y:S01]  /*da20*/  @!P1 LEA.HI.X R9, R27, R5.reuse, R9, 0x2, P3 ;  /* 0x000000051b099211 */ /* 0x080fe200018f1409 */
[C---:B------:R-:W-:Y:S01]  /*da30*/  VIADD R27, R2.reuse, 0x48 ;  /* 0x00000048021b7836 */ /* 0x040fe20000000000 */
[----:B------:R-:W-:Y:S02]  /*da40*/  ISETP.GE.AND P3, PT, R25, UR4, PT ;  /* 0x0000000419007c0c */ /* 0x000fe4000bf66270 */
[----:B------:R-:W-:Y:S01]  /*da50*/  @!P2 LEA R10, P6, R29, R4, 0x2 ;  /* 0x000000041d0aa211 */ /* 0x000fe200078c10ff */
[----:B------:R4:W-:Y:S01]  /*da60*/  @!P1 ST.E.64 desc[UR50][R8.64], R104 ;  /* 0x0000006808009985 */ /* 0x0009e2000c101b32 */
[----:B------:R-:W-:Y:S02]  /*da70*/  ISETP.GE.AND P4, PT, R27, UR4, PT ;  /* 0x000000041b007c0c */ /* 0x000fe4000bf86270 */
[----:B------:R-:W-:Y:S01]  /*da80*/  @!P2 LEA.HI.X R11, R29, R5, R11, 0x2, P6 ;  /* 0x000000051d0ba211 */ /* 0x000fe200030f140b */
[----:B------:R-:W-:Y:S01]  /*da90*/  VIADD R29, R2, 0x50 ;  /* 0x00000050021d7836 */ /* 0x000fe20000000000 */
[----:B-1----:R-:W-:-:S02]  /*daa0*/  SHF.R.S32.HI R13, RZ, 0x1f, R25 ;  /* 0x0000001fff0d7819 */ /* 0x002fc40000011419 */
[----:B--2---:R-:W-:Y:S01]  /*dab0*/  SHF.R.S32.HI R15, RZ, 0x1f, R27 ;  /* 0x0000001fff0f7819 */ /* 0x004fe2000001141b */
[----:B------:R-:W-:Y:S01]  /*dac0*/  @!P2 ST.E.64 desc[UR50][R10.64], R102 ;  /* 0x000000660a00a985 */ /* 0x000fe2000c101b32 */
[----:B------:R-:W-:Y:S02]  /*dad0*/  ISETP.GE.AND P5, PT, R29, UR4, PT ;  /* 0x000000041d007c0c */ /* 0x000fe4000bfa6270 */
[CC--:B------:R-:W-:Y:S02]  /*dae0*/  @!P3 LEA R12, P6, R25.reuse, R4.reuse, 0x2 ;  /* 0x00000004190cb211 */ /* 0x0c0fe400078c10ff */
[----:B------:R-:W-:Y:S02]  /*daf0*/  SHF.R.S32.HI R24, RZ, 0x1f, R29 ;  /* 0x0000001fff187819 */ /* 0x000fe4000001141d */
[----:B------:R-:W-:Y:S01]  /*db00*/  @!P3 LEA.HI.X R13, R25, R5, R13, 0x2, P6 ;  /* 0x00000005190db211 */ /* 0x000fe200030f140d */
[----:B------:R-:W-:Y:S01]  /*db10*/  VIADD R25, R2, 0x58 ;  /* 0x0000005802197836 */ /* 0x000fe20000000000 */
[----:B------:R-:W-:-:S03]  /*db20*/  @!P4 LEA R14, P1, R27, R4, 0x2 ;  /* 0x000000041b0ec211 */ /* 0x000fc600078210ff */
[----:B------:R1:W-:Y:S01]  /*db30*/  @!P3 ST.E.64 desc[UR50][R12.64], R96 ;  /* 0x000000600c00b985 */ /* 0x0003e2000c101b32 */
[-C--:B------:R-:W-:Y:S01]  /*db40*/  @!P4 LEA.HI.X R15, R27, R5.reuse, R15, 0x2, P1 ;  /* 0x000000051b0fc211 */ /* 0x080fe200008f140f */
[C---:B------:R-:W-:Y:S01]  /*db50*/  VIADD R27, R2.reuse, 0x60 ;  /* 0x00000060021b7836 */ /* 0x040fe20000000000 */
[----:B------:R-:W-:Y:S02]  /*db60*/  ISETP.GE.AND P1, PT, R25, UR4, PT ;  /* 0x0000000419007c0c */ /* 0x000fe4000bf26270 */
[----:B---3--:R-:W-:Y:S01]  /*db70*/  @!P5 LEA R6, P6, R29, R4, 0x2 ;  /* 0x000000041d06d211 */ /* 0x008fe200078c10ff */
[----:B------:R2:W-:Y:S01]  /*db80*/  @!P4 ST.E.64 desc[UR50][R14.64], R94 ;  /* 0x0000005e0e00c985 */ /* 0x0005e2000c101b32 */
[----:B------:R-:W-:Y:S02]  /*db90*/  ISETP.GE.AND P2, PT, R27, UR4, PT ;  /* 0x000000041b007c0c */ /* 0x000fe4000bf46270 */
[----:B------:R-:W-:Y:S01]  /*dba0*/  @!P5 LEA.HI.X R7, R29, R5, R24, 0x2, P6 ;  /* 0x000000051d07d211 */ /* 0x000fe200030f1418 */
[C---:B------:R-:W-:Y:S01]  /*dbb0*/  VIADD R29, R2.reuse, 0x68 ;  /* 0x00000068021d7836 */ /* 0x040fe20000000000 */
[----:B----4-:R-:W-:Y:S01]  /*dbc0*/  SHF.R.S32.HI R9, RZ, 0x1f, R25 ;  /* 0x0000001fff097819 */ /* 0x010fe20000011419 */
[----:B-1----:R-:W-:-:S03]  /*dbd0*/  VIADD R13, R2, 0x70 ;  /* 0x00000070020d7836 */ /* 0x002fc60000000000 */
[----:B------:R-:W-:Y:S01]  /*dbe0*/  ISETP.GE.AND P3, PT, R29, UR4, PT ;  /* 0x000000041d007c0c */ /* 0x000fe2000bf66270 */
[----:B------:R1:W-:Y:S01]  /*dbf0*/  @!P5 ST.E.64 desc[UR50][R6.64], R88 ;  /* 0x000000580600d985 */ /* 0x0003e2000c101b32 */
[-C--:B------:R-:W-:Y:S02]  /*dc00*/  @!P1 LEA R8, P6, R25, R4.reuse, 0x2 ;  /* 0x0000000419089211 */ /* 0x080fe400078c10ff */
[----:B------:R-:W-:Y:S02]  /*dc10*/  ISETP.GE.AND P5, PT, R13, UR4, PT ;  /* 0x000000040d007c0c */ /* 0x000fe4000bfa6270 */
[----:B------:R-:W-:Y:S02]  /*dc20*/  @!P1 LEA.HI.X R9, R25, R5, R9, 0x2, P6 ;  /* 0x0000000519099211 */ /* 0x000fe400030f1409 */
[----:B------:R-:W-:Y:S02]  /*dc30*/  SHF.R.S32.HI R25, RZ, 0x1f, R27 ;  /* 0x0000001fff197819 */ /* 0x000fe4000001141b */
[----:B------:R-:W-:Y:S01]  /*dc40*/  @!P2 LEA R24, P6, R27, R4, 0x2 ;  /* 0x000000041b18a211 */ /* 0x000fe200078c10ff */
[----:B------:R3:W-:Y:S01]  /*dc50*/  @!P1 ST.E.64 desc[UR50][R8.64], R86 ;  /* 0x0000005608009985 */ /* 0x0007e2000c101b32 */
[----:B------:R-:W-:-:S02]  /*dc60*/  SHF.R.S32.HI R11, RZ, 0x1f, R29 ;  /* 0x0000001fff0b7819 */ /* 0x000fc4000001141d */
[-C--:B------:R-:W-:Y:S01]  /*dc70*/  @!P2 LEA.HI.X R25, R27, R5.reuse, R25, 0x2, P6 ;  /* 0x000000051b19a211 */ /* 0x080fe200030f1419 */
[----:B------:R-:W-:Y:S01]  /*dc80*/  VIADD R27, R2, 0x78 ;  /* 0x00000078021b7836 */ /* 0x000fe20000000000 */
[----:B------:R-:W-:Y:S02]  /*dc90*/  @!P3 LEA R10, P6, R29, R4, 0x2 ;  /* 0x000000041d0ab211 */ /* 0x000fe400078c10ff */
[----:B------:R-:W-:Y:S01]  /*dca0*/  SHF.R.S32.HI R26, RZ, 0x1f, R13 ;  /* 0x0000001fff1a7819 */ /* 0x000fe2000001140d */
[----:B------:R-:W-:Y:S01]  /*dcb0*/  @!P2 ST.E.64 desc[UR50][R24.64], R80 ;  /* 0x000000501800a985 */ /* 0x000fe2000c101b32 */
[----:B------:R-:W-:Y:S02]  /*dcc0*/  ISETP.GE.AND P4, PT, R27, UR4, PT ;  /* 0x000000041b007c0c */ /* 0x000fe4000bf86270 */
[----:B------:R-:W-:Y:S02]  /*dcd0*/  @!P3 LEA.HI.X R11, R29, R5, R11, 0x2, P6 ;  /* 0x000000051d0bb211 */ /* 0x000fe400030f140b */
[----:B------:R-:W-:-:S02]  /*dce0*/  ISETP.GE.AND P6, PT, R223, UR4, PT ;  /* 0x00000004df007c0c */ /* 0x000fc4000bfc6270 */
[CC--:B------:R-:W-:Y:S01]  /*dcf0*/  @!P5 LEA R12, P1, R13.reuse, R4.reuse, 0x2 ;  /* 0x000000040d0cd211 */ /* 0x0c0fe200078210ff */
[----:B------:R4:W-:Y:S01]  /*dd00*/  @!P3 ST.E.64 desc[UR50][R10.64], R78 ;  /* 0x0000004e0a00b985 */ /* 0x0009e2000c101b32 */
[----:B------:R-:W-:Y:S02]  /*dd10*/  ISETP.GE.AND P2, PT, R222, UR4, PT ;  /* 0x00000004de007c0c */ /* 0x000fe4000bf46270 */
[----:B--2---:R-:W-:Y:S02]  /*dd20*/  SHF.R.S32.HI R14, RZ, 0x1f, R27 ;  /* 0x0000001fff0e7819 */ /* 0x004fe4000001141b */
[-C--:B------:R-:W-:Y:S02]  /*dd30*/  @!P5 LEA.HI.X R13, R13, R5.reuse, R26, 0x2, P1 ;  /* 0x000000050d0dd211 */ /* 0x080fe400008f141a */
[----:B-1----:R-:W-:Y:S02]  /*dd40*/  @!P4 LEA R6, P3, R27, R4, 0x2 ;  /* 0x000000041b06c211 */ /* 0x002fe400078610ff */
[----:B------:R-:W-:Y:S01]  /*dd50*/  ISETP.GE.AND P1, PT, R221, UR4, PT ;  /* 0x00000004dd007c0c */ /* 0x000fe2000bf26270 */
[----:B------:R-:W-:Y:S01]  /*dd60*/  @!P5 ST.E.64 desc[UR50][R12.64], R72 ;  /* 0x000000480c00d985 */ /* 0x000fe2000c101b32 */
[----:B------:R-:W-:-:S02]  /*dd70*/  @!P4 LEA.HI.X R7, R27, R5, R14, 0x2, P3 ;  /* 0x000000051b07c211 */ /* 0x000fc400018f140e */
[----:B---3--:R-:W-:-:S03]  /*dd80*/  @!P6 LEA R8, P3, R223, R4, 0x2 ;  /* 0x00000004df08e211 */ /* 0x008fc600078610ff */
[----:B------:R1:W-:Y:S01]  /*dd90*/  @!P4 ST.E.64 desc[UR50][R6.64], R70 ;  /* 0x000000460600c985 */ /* 0x0003e2000c101b32 */
[-C--:B------:R-:W-:Y:S02]  /*dda0*/  @!P6 LEA.HI.X R9, R223, R5.reuse, R35, 0x2, P3 ;  /* 0x00000005df09e211 */ /* 0x080fe400018f1423 */
[-C--:B----4-:R-:W-:Y:S02]  /*ddb0*/  @!P2 LEA R10, P4, R222, R4.reuse, 0x2 ;  /* 0x00000004de0aa211 */ /* 0x090fe400078810ff */
[----:B------:R-:W-:Y:S01]  /*ddc0*/  ISETP.GE.AND P3, PT, R220, UR4, PT ;  /* 0x00000004dc007c0c */ /* 0x000fe2000bf66270 */
[----:B------:R2:W-:Y:S01]  /*ddd0*/  @!P6 ST.E.64 desc[UR50][R8.64], R64 ;  /* 0x000000400800e985 */ /* 0x0005e2000c101b32 */
[-C--:B------:R-:W-:Y:S02]  /*dde0*/  @!P2 LEA.HI.X R11, R222, R5.reuse, R34, 0x2, P4 ;  /* 0x00000005de0ba211 */ /* 0x080fe400020f1422 */
[----:B------:R-:W-:Y:S02]  /*ddf0*/  @!P1 LEA R14, P5, R221, R4, 0x2 ;  /* 0x00000004dd0e9211 */ /* 0x000fe400078a10ff */
[----:B------:R-:W-:Y:S01]  /*de00*/  ISETP.GE.AND P4, PT, R23, UR4, PT ;  /* 0x0000000417007c0c */ /* 0x000fe2000bf86270 */
[----:B------:R3:W-:Y:S01]  /*de10*/  @!P2 ST.E.64 desc[UR50][R10.64], R62 ;  /* 0x0000003e0a00a985 */ /* 0x0007e2000c101b32 */
[----:B------:R-:W-:-:S02]  /*de20*/  @!P1 LEA.HI.X R15, R221, R5, R33, 0x2, P5 ;  /* 0x00000005dd0f9211 */ /* 0x000fc400028f1421 */
[----:B------:R-:W-:Y:S02]  /*de30*/  ISETP.GE.AND P5, PT, R22, UR4, PT ;  /* 0x0000000416007c0c */ /* 0x000fe4000bfa6270 */
[----:B------:R-:W-:Y:S01]  /*de40*/  ISETP.GE.AND P6, PT, R19, UR4, PT ;  /* 0x0000000413007c0c */ /* 0x000fe2000bfc6270 */
[----:B------:R4:W-:Y:S01]  /*de50*/  @!P1 ST.E.64 desc[UR50][R14.64], R56 ;  /* 0x000000380e009985 */ /* 0x0009e2000c101b32 */
[-C--:B-1----:R-:W-:Y:S02]  /*de60*/  @!P3 LEA R6, P2, R220, R4.reuse, 0x2 ;  /* 0x00000004dc06b211 */ /* 0x082fe400078410ff */
[----:B------:R-:W-:Y:S02]  /*de70*/  ISETP.GE.AND P1, PT, R18, UR4, PT ;  /* 0x0000000412007c0c */ /* 0x000fe4000bf26270 */
[----:B------:R-:W-:Y:S02]  /*de80*/  @!P3 LEA.HI.X R7, R220, R5, R32, 0x2, P2 ;  /* 0x00000005dc07b211 */ /* 0x000fe400010f1420 */
[----:B------:R-:W-:-:S03]  /*de90*/  @!P4 LEA R12, P2, R23, R4, 0x2 ;  /* 0x00000004170cc211 */ /* 0x000fc600078410ff */
[----:B------:R4:W-:Y:S01]  /*dea0*/  @!P3 ST.E.64 desc[UR50][R6.64], R54 ;  /* 0x000000360600b985 */ /* 0x0009e2000c101b32 */
[-C--:B------:R-:W-:Y:S02]  /*deb0*/  @!P4 LEA.HI.X R13, R23, R5.reuse, R30, 0x2, P2 ;  /* 0x00000005170dc211 */ /* 0x080fe400010f141e */
[-C--:B--2---:R-:W-:Y:S02]  /*dec0*/  @!P5 LEA R8, P2, R22, R4.reuse, 0x2 ;  /* 0x000000041608d211 */ /* 0x084fe400078410ff */
[CC--:B---3--:R-:W-:Y:S01]  /*ded0*/  @!P6 LEA R10, P3, R19.reuse, R4.reuse, 0x2 ;  /* 0x00000004130ae211 */ /* 0x0c8fe200078610ff */
[----:B------:R4:W-:Y:S01]  /*dee0*/  @!P4 ST.E.64 desc[UR50][R12.64], R48 ;  /* 0x000000300c00c985 */ /* 0x0009e2000c101b32 */
[----:B------:R-:W-:Y:S02]  /*def0*/  @!P1 LEA R4, P4, R18, R4, 0x2 ;  /* 0x0000000412049211 */ /* 0x000fe400078810ff */
[-C--:B------:R-:W-:Y:S02]  /*df00*/  @!P5 LEA.HI.X R9, R22, R5.reuse, R28, 0x2, P2 ;  /* 0x000000051609d211 */ /* 0x080fe400010f141c */
[----:B------:R-:W-:-:S02]  /*df10*/  @!P6 LEA.HI.X R11, R19, R5, R229, 0x2, P3 ;  /* 0x00000005130be211 */ /* 0x000fc400018f14e5 */
[----:B------:R-:W-:Y:S01]  /*df20*/  @!P1 LEA.HI.X R5, R18, R5, R228, 0x2, P4 ;  /* 0x0000000512059211 */ /* 0x000fe200020f14e4 */
[----:B------:R4:W-:Y:S04]  /*df30*/  @!P5 ST.E.64 desc[UR50][R8.64], R46 ;  /* 0x0000002e0800d985 */ /* 0x0009e8000c101b32 */
[----:B------:R4:W-:Y:S04]  /*df40*/  @!P6 ST.E.64 desc[UR50][R10.64], R40 ;  /* 0x000000280a00e985 */ /* 0x0009e8000c101b32 */
[----:B------:R4:W-:Y:S02]  /*df50*/  @!P1 ST.E.64 desc[UR50][R4.64], R38 ;  /* 0x0000002604009985 */ /* 0x0009e4000c101b32 */
.L_x_220:
[----:B------:R-:W-:Y:S05]  /*df60*/  BSYNC B1 ;  /* 0x0000000000017941 */ /* 0x000fea0003800000 */
.L_x_219:
[----:B----4-:R3:W4:Y:S04]  /*df70*/  SHFL.IDX PT, R7, R3, 0x1, 0x1c1f ;  /* 0x003c1f0003077f89 */ /* 0x01072800000e0000 */
[----:B------:R3:W0:Y:S01]  /*df80*/  SHFL.IDX PT, R6, R0, 0x1, 0x1c1f ;  /* 0x003c1f0000067f89 */ /* 0x00062200000e0000 */
[----:B------:R-:W-:Y:S05]  /*df90*/  @P0 BRA `(.L_x_218) ;  /* 0x0000001400640947 */ /* 0x000fea0003800000 */
[----:B------:R-:W-:Y:S01]  /*dfa0*/  ULDC UR4, c[0x0][0xac8] ;  /* 0x0002b20000047ab9 */ /* 0x000fe20000000800 */
[C---:B0--3--:R-:W-:Y:S01]  /*dfb0*/  VIADD R3, R2.reuse, 0x20 ;  /* 0x0000002002037836 */ /* 0x049fe20000000000 */
[C---:B------:R-:W-:Y:S01]  /*dfc0*/  ISETP.GE.AND P1, PT, R2.reuse, UR4, PT ;  /* 0x0000000402007c0c */ /* 0x040fe2000bf26270 */
[C---:B------:R-:W-:Y:S01]  /*dfd0*/  VIADD R15, R2.reuse, 0x28 ;  /* 0x00000028020f7836 */ /* 0x040fe20000000000 */
[----:B------:R-:W-:Y:S01]  /*dfe0*/  ISETP.GE.AND P3, PT, R225, UR4, PT ;  /* 0x00000004e1007c0c */ /* 0x000fe2000bf66270 */
[C---:B------:R-:W-:Y:S01]  /*dff0*/  VIADD R25, R2.reuse, 0x30 ;  /* 0x0000003002197836 */ /* 0x040fe20000000000 */
[----:B------:R-:W-:Y:S01]  /*e000*/  ISETP.GE.AND P0, PT, R17, UR4, PT ;  /* 0x0000000411007c0c */ /* 0x000fe2000bf06270 */
[----:B------:R-:W-:Y:S01]  /*e010*/  VIADD R29, R2, 0x38 ;  /* 0x00000038021d7836 */ /* 0x000fe20000000000 */
[----:B------:R-:W-:Y:S01]  /*e020*/  ISETP.GE.AND P5, PT, R224, UR4, PT ;  /* 0x00000004e0007c0c */ /* 0x000fe2000bfa6270 */
[----:B------:R-:W-:Y:S01]  /*e030*/  VIADD R27, R2, 0x48 ;  /* 0x00000048021b7836 */ /* 0x000fe20000000000 */
[----:B------:R-:W-:-:S04]  /*e040*/  SHF.R.S32.HI R0, RZ, 0x1f, R17 ;  /* 0x0000001fff007819 */ /* 0x000fc80000011411 */
[----:B------:R-:W-:Y:S01]  /*e050*/  SHF.R.S32.HI R26, RZ, 0x1f, R27 ;  /* 0x0000001fff1a7819 */ /* 0x000fe2000001141b */
[----:B-12-4-:R-:W-:Y:S02]  /*e060*/  @!P1 IMAD.WIDE R4, R2, 0x4, R6 ;  /* 0x0000000402049825 */ /* 0x016fe400078e0206 */
[-C--:B------:R-:W-:Y:S02]  /*e070*/  @!P3 LEA R8, P2, R225, R6.reuse, 0x2 ;  /* 0x00000006e108b211 */ /* 0x080fe400078410ff */
[----:B------:R-:W-:Y:S01]  /*e080*/  @!P0 LEA R10, P6, R17, R6, 0x2 ;  /* 0x00000006110a8211 */ /* 0x000fe200078c10ff */
[----:B------:R0:W-:Y:S01]  /*e090*/  @!P1 ST.E.64 desc[UR50][R4.64], R124 ;  /* 0x0000007c04009985 */ /* 0x0001e2000c101b32 */
[----:B------:R-:W-:Y:S02]  /*e0a0*/  ISETP.GE.AND P1, PT, R3, UR4, PT ;  /* 0x0000000403007c0c */ /* 0x000fe4000bf26270 */
[----:B------:R-:W-:Y:S02]  /*e0b0*/  @!P3 LEA.HI.X R9, R225, R7, R130, 0x2, P2 ;  /* 0x00000007e109b211 */ /* 0x000fe400010f1482 */
[----:B------:R-:W-:-:S02]  /*e0c0*/  ISETP.GE.AND P2, PT, R15, UR4, PT ;  /* 0x000000040f007c0c */ /* 0x000fc4000bf46270 */
[----:B------:R-:W-:Y:S01]  /*e0d0*/  @!P0 LEA.HI.X R11, R17, R7, R0, 0x2, P6 ;  /* 0x00000007110b8211 */ /* 0x000fe200030f1400 */
[----:B------:R1:W-:Y:S01]  /*e0e0*/  @!P3 ST.E.64 desc[UR50][R8.64], R122 ;  /* 0x0000007a0800b985 */ /* 0x0003e2000c101b32 */
[----:B------:R-:W-:Y:S02]  /*e0f0*/  ISETP.GE.AND P3, PT, R25, UR4, PT ;  /* 0x0000000419007c0c */ /* 0x000fe4000bf66270 */
[----:B------:R-:W-:Y:S02]  /*e100*/  SHF.R.S32.HI R0, RZ, 0x1f, R15 ;  /* 0x0000001fff007819 */ /* 0x000fe4000001140f */
[----:B0-----:R-:W-:Y:S02]  /*e110*/  SHF.R.S32.HI R5, RZ, 0x1f, R3 ;  /* 0x0000001fff057819 */ /* 0x001fe40000011403 */
[-C--:B------:R-:W-:Y:S02]  /*e120*/  @!P1 LEA R12, P4, R3, R6.reuse, 0x2 ;  /* 0x00000006030c9211 */ /* 0x080fe400078810ff */
[----:B------:R-:W-:-:S02]  /*e130*/  @!P5 LEA R4, P6, R224, R6, 0x2 ;  /* 0x00000006e004d211 */ /* 0x000fc400078c10ff */
[-C--:B------:R-:W-:Y:S02]  /*e140*/  @!P1 LEA.HI.X R13, R3, R7.reuse, R5, 0x2, P4 ;  /* 0x00000007030d9211 */ /* 0x080fe400020f1405 */
[-C--:B------:R-:W-:Y:S01]  /*e150*/  @!P5 LEA.HI.X R5, R224, R7.reuse, R31, 0x2, P6 ;  /* 0x00000007e005d211 */ /* 0x080fe200030f141f */
[C---:B------:R-:W-:Y:S01]  /*e160*/  VIADD R31, R2.reuse, 0x78 ;  /* 0x00000078021f7836 */ /* 0x040fe20000000000 */
[-C--:B-1----:R-:W-:Y:S02]  /*e170*/  @!P2 LEA R8, P4, R15, R6.reuse, 0x2 ;  /* 0x000000060f08a211 */ /* 0x082fe400078810ff */
[----:B------:R-:W-:Y:S01]  /*e180*/  SHF.R.S32.HI R3, RZ, 0x1f, R25 ;  /* 0x0000001fff037819 */ /* 0x000fe20000011419 */
[----:B------:R0:W-:Y:S01]  /*e190*/  @!P5 ST.E.64 desc[UR50][R4.64], R116 ;  /* 0x000000740400d985 */ /* 0x0001e2000c101b32 */
[----:B------:R-:W-:Y:S02]  /*e1a0*/  @!P3 LEA R14, P6, R25, R6, 0x2 ;  /* 0x00000006190eb211 */ /* 0x000fe400078c10ff */
[-C--:B------:R-:W-:Y:S01]  /*e1b0*/  @!P2 LEA.HI.X R9, R15, R7.reuse, R0, 0x2, P4 ;  /* 0x000000070f09a211 */ /* 0x080fe200020f1400 */
[----:B------:R1:W-:Y:S01]  /*e1c0*/  @!P0 ST.E.64 desc[UR50][R10.64], R114 ;  /* 0x000000720a008985 */ /* 0x0003e2000c101b32 */
[----:B------:R-:W-:Y:S01]  /*e1d0*/  @!P3 LEA.HI.X R15, R25, R7, R3, 0x2, P6 ;  /* 0x00000007190fb211 */ /* 0x000fe200030f1403 */
[----:B------:R-:W-:Y:S01]  /*e1e0*/  VIADD R3, R2, 0x40 ;  /* 0x0000004002037836 */ /* 0x000fe20000000000 */
[----:B------:R-:W-:Y:S01]  /*e1f0*/  ISETP.GE.AND P4, PT, R29, UR4, PT ;  /* 0x000000041d007c0c */ /* 0x000fe2000bf86270 */
[----:B------:R2:W-:Y:S01]  /*e200*/  @!P1 ST.E.64 desc[UR50][R12.64], R108 ;  /* 0x0000006c0c009985 */ /* 0x0005e2000c101b32 */
[----:B------:R-:W-:-:S02]  /*e210*/  SHF.R.S32.HI R0, RZ, 0x1f, R29 ;  /* 0x0000001fff007819 */ /* 0x000fc4000001141d */
[----:B------:R-:W-:Y:S01]  /*e220*/  ISETP.GE.AND P5, PT, R3, UR4, PT ;  /* 0x0000000403007c0c */ /* 0x000fe2000bfa6270 */
[----:B------:R3:W-:Y:S01]  /*e230*/  @!P2 ST.E.64 desc[UR50][R8.64], R106 ;  /* 0x0000006a0800a985 */ /* 0x0007e2000c101b32 */
[----:B------:R-:W-:-:S03]  /*e240*/  ISETP.GE.AND P0, PT, R27, UR4, PT ;  /* 0x000000041b007c0c */ /* 0x000fc6000bf06270 */
[----:B------:R4:W-:Y:S04]  /*e250*/  @!P3 ST.E.64 desc[UR50][R14.64], R100 ;  /* 0x000000640e00b985 */ /* 0x0009e8000c101b32 */
[----:B------:R-:W-:-:S04]  /*e260*/  @!P4 LEA R24, P6, R29, R6, 0x2 ;  /* 0x000000061d18c211 */ /* 0x000fc800078c10ff */
[-C--:B------:R-:W-:Y:S01]  /*e270*/  @!P4 LEA.HI.X R25, R29, R7.reuse, R0, 0x2, P6 ;  /* 0x000000071d19c211 */ /* 0x080fe200030f1400 */
[C---:B------:R-:W-:Y:S01]  /*e280*/  VIADD R29, R2.reuse, 0x50 ;  /* 0x00000050021d7836 */ /* 0x040fe20000000000 */
[----:B------:R-:W-:Y:S02]  /*e290*/  SHF.R.S32.HI R0, RZ, 0x1f, R3 ;  /* 0x0000001fff007819 */ /* 0x000fe40000011403 */
[-C--:B0-----:R-:W-:Y:S01]  /*e2a0*/  @!P5 LEA R4, P1, R3, R6.reuse, 0x2 ;  /* 0x000000060304d211 */ /* 0x081fe200078210ff */
[----:B------:R0:W-:Y:S01]  /*e2b0*/  @!P4 ST.E.64 desc[UR50][R24.64], R98 ;  /* 0x000000621800c985 */ /* 0x0001e2000c101b32 */
[----:B-1----:R-:W-:Y:S02]  /*e2c0*/  @!P0 LEA R10, P6, R27, R6, 0x2 ;  /* 0x000000061b0a8211 */ /* 0x002fe400078c10ff */
[----:B------:R-:W-:Y:S01]  /*e2d0*/  @!P5 LEA.HI.X R5, R3, R7, R0, 0x2, P1 ;  /* 0x000000070305d211 */ /* 0x000fe200008f1400 */
[----:B------:R-:W-:Y:S01]  /*e2e0*/  VIADD R3, R2, 0x58 ;  /* 0x0000005802037836 */ /* 0x000fe20000000000 */
[----:B------:R-:W-:-:S02]  /*e2f0*/  ISETP.GE.AND P1, PT, R29, UR4, PT ;  /* 0x000000041d007c0c */ /* 0x000fc4000bf26270 */
[----:B------:R-:W-:Y:S01]  /*e300*/  @!P0 LEA.HI.X R11, R27, R7, R26, 0x2, P6 ;  /* 0x000000071b0b8211 */ /* 0x000fe200030f141a */
[----:B------:R-:W-:Y:S01]  /*e310*/  VIADD R27, R2, 0x60 ;  /* 0x00000060021b7836 */ /* 0x000fe20000000000 */
[----:B------:R-:W-:Y:S01]  /*e320*/  ISETP.GE.AND P2, PT, R3, UR4, PT ;  /* 0x0000000403007c0c */ /* 0x000fe2000bf46270 */
[----:B------:R-:W-:Y:S01]  /*e330*/  @!P5 ST.E.64 desc[UR50][R4.64], R92 ;  /* 0x0000005c0400d985 */ /* 0x000fe2000c101b32 */
[----:B------:R-:W-:Y:S02]  /*e340*/  SHF.R.S32.HI R0, RZ, 0x1f, R29 ;  /* 0x0000001fff007819 */ /* 0x000fe4000001141d */
[----:B------:R-:W-:Y:S01]  /*e350*/  ISETP.GE.AND P3, PT, R27, UR4, PT ;  /* 0x000000041b007c0c */ /* 0x000fe2000bf66270 */
[----:B------:R1:W-:Y:S01]  /*e360*/  @!P0 ST.E.64 desc[UR50][R10.64], R90 ;  /* 0x0000005a0a008985 */ /* 0x0003e2000c101b32 */
[----:B------:R-:W-:Y:S02]  /*e370*/  SHF.R.S32.HI R26, RZ, 0x1f, R27 ;  /* 0x0000001fff1a7819 */ /* 0x000fe4000001141b */
[----:B------:R-:W-:-:S02]  /*e380*/  ISETP.GE.AND P0, PT, R31, UR4, PT ;  /* 0x000000041f007c0c */ /* 0x000fc4000bf06270 */
[----:B--2---:R-:W-:-:S03]  /*e390*/  @!P1 LEA R12, P6, R29, R6, 0x2 ;  /* 0x000000061d0c9211 */ /* 0x004fc600078c10ff */
[-C--:B---3--:R-:W-:Y:S02]  /*e3a0*/  @!P2 LEA R8, P4, R3, R6.reuse, 0x2 ;  /* 0x000000060308a211 */ /* 0x088fe400078810ff */
[-C--:B------:R-:W-:Y:S01]  /*e3b0*/  @!P1 LEA.HI.X R13, R29, R7.reuse, R0, 0x2, P6 ;  /* 0x000000071d0d9211 */ /* 0x080fe200030f1400 */
[C---:B------:R-:W-:Y:S01]  /*e3c0*/  VIADD R29, R2.reuse, 0x68 ;  /* 0x00000068021d7836 */ /* 0x040fe20000000000 */
[----:B------:R-:W-:Y:S02]  /*e3d0*/  SHF.R.S32.HI R0, RZ, 0x1f, R3 ;  /* 0x0000001fff007819 */ /* 0x000fe40000011403 */
[----:B----4-:R-:W-:Y:S01]  /*e3e0*/  @!P3 LEA R14, P6, R27, R6, 0x2 ;  /* 0x000000061b0eb211 */ /* 0x010fe200078c10ff */
[----:B------:R2:W-:Y:S01]  /*e3f0*/  @!P1 ST.E.64 desc[UR50][R12.64], R84 ;  /* 0x000000540c009985 */ /* 0x0005e2000c101b32 */
[----:B------:R-:W-:Y:S01]  /*e400*/  @!P2 LEA.HI.X R9, R3, R7, R0, 0x2, P4 ;  /* 0x000000070309a211 */ /* 0x000fe200020f1400 */
[----:B------:R-:W-:Y:S01]  /*e410*/  VIADD R3, R2, 0x70 ;  /* 0x0000007002037836 */ /* 0x000fe20000000000 */
[----:B------:R-:W-:-:S02]  /*e420*/  ISETP.GE.AND P4, PT, R29, UR4, PT ;  /* 0x000000041d007c0c */ /* 0x000fc4000bf86270 */
[----:B------:R-:W-:Y:S01]  /*e430*/  @!P3 LEA.HI.X R15, R27, R7, R26, 0x2, P6 ;  /* 0x000000071b0fb211 */ /* 0x000fe200030f141a */
[----:B------:R3:W-:Y:S01]  /*e440*/  @!P2 ST.E.64 desc[UR50][R8.64], R82 ;  /* 0x000000520800a985 */ /* 0x0007e2000c101b32 */
[----:B------:R-:W-:Y:S02]  /*e450*/  ISETP.GE.AND P5, PT, R3, UR4, PT ;  /* 0x0000000403007c0c */ /* 0x000fe4000bfa6270 */
[----:B------:R-:W-:Y:S01]  /*e460*/  SHF.R.S32.HI R0, RZ, 0x1f, R29 ;  /* 0x0000001fff007819 */ /* 0x000fe2000001141d */
[----:B------:R4:W-:Y:S01]  /*e470*/  @!P3 ST.E.64 desc[UR50][R14.64], R76 ;  /* 0x0000004c0e00b985 */ /* 0x0009e2000c101b32 */
[----:B------:R-:W-:Y:S02]  /*e480*/  ISETP.GE.AND P1, PT, R223, UR4, PT ;  /* 0x00000004df007c0c */ /* 0x000fe4000bf26270 */
[----:B------:R-:W-:Y:S02]  /*e490*/  ISETP.GE.AND P2, PT, R222, UR4, PT ;  /* 0x00000004de007c0c */ /* 0x000fe4000bf46270 */
[----:B------:R-:W-:-:S02]  /*e4a0*/  ISETP.GE.AND P3, PT, R221, UR4, PT ;  /* 0x00000004dd007c0c */ /* 0x000fc4000bf66270 */
[----:B0-----:R-:W-:-:S04]  /*e4b0*/  @!P4 LEA R24, P6, R29, R6, 0x2 ;  /* 0x000000061d18c211 */ /* 0x001fc800078c10ff */
[-C--:B------:R-:W-:Y:S02]  /*e4c0*/  @!P4 LEA.HI.X R25, R29, R7.reuse, R0, 0x2, P6 ;  /* 0x000000071d19c211 */ /* 0x080fe400030f1400 */
[----:B------:R-:W-:Y:S02]  /*e4d0*/  SHF.R.S32.HI R0, RZ, 0x1f, R3 ;  /* 0x0000001fff007819 */ /* 0x000fe40000011403 */
[-C--:B------:R-:W-:Y:S01]  /*e4e0*/  @!P5 LEA R26, P6, R3, R6.reuse, 0x2 ;  /* 0x00000006031ad211 */ /* 0x080fe200078c10ff */
[----:B------:R-:W-:Y:S01]  /*e4f0*/  @!P4 ST.E.64 desc[UR50][R24.64], R74 ;  /* 0x0000004a1800c985 */ /* 0x000fe2000c101b32 */
[----:B-1----:R-:W-:Y:S02]  /*e500*/  @!P1 LEA R10, P4, R223, R6, 0x2 ;  /* 0x00000006df0a9211 */ /* 0x002fe400078810ff */
[----:B------:R-:W-:Y:S02]  /*e510*/  @!P5 LEA.HI.X R27, R3, R7, R0, 0x2, P6 ;  /* 0x00000007031bd211 */ /* 0x000fe400030f1400 */
[----:B------:R-:W-:-:S02]  /*e520*/  SHF.R.S32.HI R0, RZ, 0x1f, R31 ;  /* 0x0000001fff007819 */ /* 0x000fc4000001141f */
[-C--:B------:R-:W-:Y:S01]  /*e530*/  @!P0 LEA R4, P6, R31, R6.reuse, 0x2 ;  /* 0x000000061f048211 */ /* 0x080fe200078c10ff */
[----:B------:R-:W-:Y:S01]  /*e540*/  @!P5 ST.E.64 desc[UR50][R26.64], R68 ;  /* 0x000000441a00d985 */ /* 0x000fe2000c101b32 */
[-C--:B------:R-:W-:Y:S02]  /*e550*/  @!P1 LEA.HI.X R11, R223, R7.reuse, R35, 0x2, P4 ;  /* 0x00000007df0b9211 */ /* 0x080fe400020f1423 */
[----:B------:R-:W-:Y:S02]  /*e560*/  @!P0 LEA.HI.X R5, R31, R7, R0, 0x2, P6 ;  /* 0x000000071f058211 */ /* 0x000fe400030f1400 */
[----:B--2---:R-:W-:Y:S02]  /*e570*/  @!P2 LEA R12, P4, R222, R6, 0x2 ;  /* 0x00000006de0ca211 */ /* 0x004fe400078810ff */
[----:B------:R-:W-:Y:S01]  /*e580*/  ISETP.GE.AND P5, PT, R23, UR4, PT ;  /* 0x0000000417007c0c */ /* 0x000fe2000bfa6270 */
[----:B------:R0:W-:Y:S01]  /*e590*/  @!P0 ST.E.64 desc[UR50][R4.64], R66 ;  /* 0x0000004204008985 */ /* 0x0001e2000c101b32 */
[----:B------:R-:W-:-:S02]  /*e5a0*/  ISETP.GE.AND P0, PT, R220, UR4, PT ;  /* 0x00000004dc007c0c */ /* 0x000fc4000bf06270 */
[----:B------:R-:W-:Y:S01]  /*e5b0*/  @!P2 LEA.HI.X R13, R222, R7, R34, 0x2, P4 ;  /* 0x00000007de0da211 */ /* 0x000fe200020f1422 */
[----:B------:R1:W-:Y:S01]  /*e5c0*/  @!P1 ST.E.64 desc[UR50][R10.64], R60 ;  /* 0x0000003c0a009985 */ /* 0x0003e2000c101b32 */
[----:B------:R-:W-:Y:S02]  /*e5d0*/  ISETP.GE.AND P4, PT, R22, UR4, PT ;  /* 0x0000000416007c0c */ /* 0x000fe4000bf86270 */
[----:B------:R-:W-:Y:S01]  /*e5e0*/  ISETP.GE.AND P1, PT, R19, UR4, PT ;  /* 0x0000000413007c0c */ /* 0x000fe2000bf26270 */
[----:B------:R2:W-:Y:S01]  /*e5f0*/  @!P2 ST.E.64 desc[UR50][R12.64], R58 ;  /* 0x0000003a0c00a985 */ /* 0x0005e2000c101b32 */
[----:B---3--:R-:W-:-:S03]  /*e600*/  @!P3 LEA R8, P6, R221, R6, 0x2 ;  /* 0x00000006dd08b211 */ /* 0x008fc600078c10ff */
[-C--:B----4-:R-:W-:Y:S02]  /*e610*/  @!P5 LEA R14, P2, R23, R6.reuse, 0x2 ;  /* 0x00000006170ed211 */ /* 0x090fe400078410ff */
[-C--:B------:R-:W-:Y:S02]  /*e620*/  @!P3 LEA.HI.X R9, R221, R7.reuse, R33, 0x2, P6 ;  /* 0x00000007dd09b211 */ /* 0x080fe400030f1421 */
[CC--:B0-----:R-:W-:Y:S02]  /*e630*/  @!P0 LEA R4, P6, R220.reuse, R6.reuse, 0x2 ;  /* 0x00000006dc048211 */ /* 0x0c1fe400078c10ff */
[-C--:B------:R-:W-:Y:S01]  /*e640*/  @!P5 LEA.HI.X R15, R23, R7.reuse, R30, 0x2, P2 ;  /* 0x00000007170fd211 */ /* 0x080fe200010f141e */
[----:B------:R2:W-:Y:S01]  /*e650*/  @!P3 ST.E.64 desc[UR50][R8.64], R52 ;  /* 0x000000340800b985 */ /* 0x0005e2000c101b32 */
[----:B------:R-:W-:Y:S02]  /*e660*/  @!P0 LEA.HI.X R5, R220, R7, R32, 0x2, P6 ;  /* 0x00000007dc058211 */ /* 0x000fe400030f1420 */
[----:B-1----:R-:W-:-:S02]  /*e670*/  @!P4 LEA R10, P3, R22, R6, 0x2 ;  /* 0x00000006160ac211 */ /* 0x002fc400078610ff */
[C---:B------:R-:W-:Y:S01]  /*e680*/  @!P1 LEA R24, P6, R19.reuse, R6, 0x2 ;  /* 0x0000000613189211 */ /* 0x040fe200078c10ff */
[----:B------:R2:W-:Y:S01]  /*e690*/  @!P0 ST.E.64 desc[UR50][R4.64], R50 ;  /* 0x0000003204008985 */ /* 0x0005e2000c101b32 */
[-C--:B------:R-:W-:Y:S02]  /*e6a0*/  @!P4 LEA.HI.X R11, R22, R7.reuse, R28, 0x2, P3 ;  /* 0x00000007160bc211 */ /* 0x080fe400018f141c */
[----:B------:R-:W-:Y:S01]  /*e6b0*/  @!P1 LEA.HI.X R25, R19, R7, R229, 0x2, P6 ;  /* 0x0000000713199211 */ /* 0x000fe200030f14e5 */
[----:B------:R2:W-:Y:S01]  /*e6c0*/  @!P5 ST.E.64 desc[UR50][R14.64], R44 ;  /* 0x0000002c0e00d985 */ /* 0x0005e2000c101b32 */
[----:B------:R-:W-:-:S03]  /*e6d0*/  ISETP.GE.AND P0, PT, R18, UR4, PT ;  /* 0x0000000412007c0c */ /* 0x000fc6000bf06270 */
[----:B------:R2:W-:Y:S04]  /*e6e0*/  @!P4 ST.E.64 desc[UR50][R10.64], R42 ;  /* 0x0000002a0a00c985 */ /* 0x0005e8000c101b32 */
[----:B------:R2:W-:Y:S06]  /*e6f0*/  @!P1 ST.E.64 desc[UR50][R24.64], R36 ;  /* 0x0000002418009985 */ /* 0x0005ec000c101b32 */
[----:B------:R-:W-:Y:S05]  /*e700*/  @P0 BRA `(.L_x_218) ;  /* 0x0000000c00880947 */ /* 0x000fea0003800000 */
[----:B--2---:R-:W-:-:S04]  /*e710*/  LEA R4, P0, R18, R6, 0x2 ;  /* 0x0000000612047211 */ /* 0x004fc800078010ff */
[----:B------:R-:W-:-:S05]  /*e720*/  LEA.HI.X R5, R18, R7, R228, 0x2, P0 ;  /* 0x0000000712057211 */ /* 0x000fca00000f14e4 */
[----:B------:R0:W-:Y:S01]  /*e730*/  ST.E.64 desc[UR50][R4.64], R20 ;  /* 0x0000001404007985 */ /* 0x0001e2000c101b32 */
[----:B------:R-:W-:Y:S05]  /*e740*/  BRA `(.L_x_218) ;  /* 0x0000000c00787947 */ /* 0x000fea0003800000 */
.L_x_209:
[----:B------:R-:W-:Y:S02]  /*e750*/  ULDC.64 UR8, c[0x0][0xc00] ;  /* 0x0003000000087ab9 */ /* 0x000fe40000000a00 */
[----:B------:R-:W-:-:S04]  /*e760*/  UISETP.NE.U32.AND UP0, UPT, UR8, URZ, UPT ;  /* 0x0000003f0800728c */ /* 0x000fc8000bf05070 */
[----:B------:R-:W-:-:S03]  /*e770*/  UISETP.NE.AND.EX UP0, UPT, UR9, URZ, UPT, UP0 ;  /* 0x0000003f0900728c */ /* 0x000fc6000bf05300 */
[----:B------:R-:W-:Y:S02]  /*e780*/  ULDC.64 UR8, c[0x0][0xc00] ;  /* 0x0003000000087ab9 */ /* 0x000fe40000000a00 */
[----:B------:R-:W-:Y:S01]  /*e790*/  UIMAD.WIDE UR8, UR36, 0x4, UR8 ;  /* 0x00000004240878a5 */ /* 0x000fe2000f8e0208 */
[----:B------:R-:W-:-:S05]  /*e7a0*/  PLOP3.LUT P1, PT, PT, PT, UP0, 0x80, 0x0 ;  /* 0x000000000000781c */ /* 0x000fca0003f2f008 */
[----:B------:R-:W-:Y:S02]  /*e7b0*/  IMAD.U32 R4, RZ, RZ, UR8 ;  /* 0x00000008ff047e24 */ /* 0x000fe4000f8e00ff */
[----:B------:R-:W-:Y:S01]  /*e7c0*/  IMAD.U32 R5, RZ, RZ, UR9 ;  /* 0x00000009ff057e24 */ /* 0x000fe2000f8e00ff */
[----:B------:R-:W-:Y:S02]  /*e7d0*/  ULDC.64 UR8, c[0x0][0xc08] ;  /* 0x0003020000087ab9 */ /* 0x000fe40000000a00 */
[----:B------:R-:W-:-:S03]  /*e7e0*/  UISETP.NE.U32.AND UP1, UPT, UR8, URZ, UPT ;  /* 0x0000003f0800728c */ /* 0x000fc6000bf25070 */
[----:B------:R-:W2:Y:S01]  /*e7f0*/  @P1 LDG.E R3, desc[UR50][R4.64] ;  /* 0x0000003204031981 */ /* 0x000ea2000c1e1900 */
[----:B------:R-:W-:Y:S01]  /*e800*/  UISETP.NE.AND.EX UP1, UPT, UR9, URZ, UPT, UP1 ;  /* 0x0000003f0900728c */ /* 0x000fe2000bf25310 */
[----:B------:R-:W-:Y:S01]  /*e810*/  ULDC UR4, c[0x0][0xa88] ;  /* 0x0002a20000047ab9 */ /* 0x000fe20000000800 */
[----:B------:R-:W0:Y:S01]  /*e820*/  S2R R8, SR_TID.X ;  /* 0x0000000000087919 */ /* 0x000e220000002100 */
[----:B------:R-:W-:-:S03]  /*e830*/  IMAD.U32 R0, RZ, RZ, UR4 ;  /* 0x00000004ff007e24 */ /* 0x000fc6000f8e00ff */
[----:B------:R-:W-:-:S05]  /*e840*/  PLOP3.LUT P2, PT, PT, PT, UP1, 0x80, 0x0 ;  /* 0x000000000000781c */ /* 0x000fca0003f4f018 */
[----:B------:R-:W-:Y:S02]  /*e850*/  @UP1 ULDC.64 UR8, c[0x0][0xc08] ;  /* 0x0003020000081ab9 */ /* 0x000fe40000000a00 */
[----:B------:R-:W-:-:S06]  /*e860*/  @UP1 UIMAD.WIDE UR8, UR36, 0x4, UR8 ;  /* 0x00000004240818a5 */ /* 0x000fcc000f8e0208 */
[----:B------:R-:W-:Y:S02]  /*e870*/  IMAD.U32 R6, RZ, RZ, UR8 ;  /* 0x00000008ff067e24 */ /* 0x000fe4000f8e00ff */
[----:B------:R-:W-:-:S05]  /*e880*/  IMAD.U32 R7, RZ, RZ, UR9 ;  /* 0x00000009ff077e24 */ /* 0x000fca000f8e00ff */
[----:B------:R1:W5:Y:S01]  /*e890*/  @P2 LDG.E R0, desc[UR50][R6.64] ;  /* 0x0000003206002981 */ /* 0x000362000c1e1900 */
[----:B------:R-:W-:Y:S01]  /*e8a0*/  UMOV UR4, URZ ;  /* 0x0000003f00047c82 */ /* 0x000fe20008000000 */
[----:B0-----:R-:W-:-:S05]  /*e8b0*/  VIADD R8, R8, 0xffffff80 ;  /* 0xffffff8008087836 */ /* 0x001fca0000000000 */
[----:B------:R-:W-:Y:S02]  /*e8c0*/  ISETP.GT.AND P0, PT, R8, 0x7f, PT ;  /* 0x0000007f0800780c */ /* 0x000fe40003f04270 */
[----:B--2---:R-:W-:-:S13]  /*e8d0*/  @P1 R2UR UR4, R3 ;  /* 0x00000000030412ca */ /* 0x004fda00000e0000 */
[----:B------:R-:W-:Y:S01]  /*e8e0*/  USHF.R.S32.HI UR16, URZ, 0x1f, UR4 ;  /* 0x0000001f3f107899 */ /* 0x000fe20008011404 */
[----:B-1----:R-:W-:Y:S11]  /*e8f0*/  @P2 BRA `(.L_x_221) ;  /* 0x0000000000102947 */ /* 0x002ff60003800000 */
[----:B------:R-:W-:Y:S05]  /*e900*/  @!P1 BRA `(.L_x_221) ;  /* 0x00000000000c9947 */ /* 0x000fea0003800000 */
[----:B------:R-:W2:Y:S04]  /*e910*/  LDG.E R3, desc[UR50][R4.64] ;  /* 0x0000003204037981 */ /* 0x000ea8000c1e1900 */
[----:B-----5:R-:W2:Y:S02]  /*e920*/  LDG.E R0, desc[UR50][R4.64+0x4] ;  /* 0x0000043204007981 */ /* 0x020ea4000c1e1900 */
[----:B--2---:R-:W-:-:S07]  /*e930*/  IMAD.IADD R0, R0, 0x1, -R3 ;  /* 0x0000000100007824 */ /* 0x004fce00078e0a03 */
.L_x_221:
[----:B------:R-:W-:Y:S01]  /*e940*/  USEL UR36, UR36, URZ, !UP0 ;  /* 0x0000003f24247287 */ /* 0x000fe2000c000000 */
[----:B------:R-:W-:Y:S01]  /*e950*/  BSSY B1, `(.L_x_222) ;  /* 0x0000039000017945 */ /* 0x000fe20003800000 */
[----:B------:R-:W-:-:S03]  /*e960*/  USEL UR37, UR37, URZ, !UP0 ;  /* 0x0000003f25257287 */ /* 0x000fc6000c000000 */
[----:B------:R-:W-:Y:S09]  /*e970*/  @P0 BRA `(.L_x_223) ;  /* 0x0000000000d80947 */ /* 0x000ff20003800000 */
[----:B------:R-:W0:Y:S01]  /*e980*/  S2R R4, SR_TID.X ;  /* 0x0000000000047919 */ /* 0x000e220000002100 */
[----:B------:R-:W1:Y:S01]  /*e990*/  LDC R9, c[0x0][0xbe8] ;  /* 0x0002fa00ff097b82 */ /* 0x000e620000000800 */
[----:B------:R-:W-:-:S04]  /*e9a0*/  IMAD.U32 R3, RZ, RZ, UR38 ;  /* 0x00000026ff037e24 */ /* 0x000fc8000f8e00ff */
[----:B0-----:R-:W-:Y:S02]  /*e9b0*/  IMAD R3, R3, 0x80, R4 ;  /* 0x0000008003037824 */ /* 0x001fe400078e0204 */
[----:B-1---5:R-:W-:Y:S02]  /*e9c0*/  IMAD R4, R0, R9, RZ ;  /* 0x0000000900047224 */ /* 0x022fe400078e02ff */
[----:B------:R-:W-:-:S05]  /*e9d0*/  VIADD R6, R3, 0xffffff80 ;  /* 0xffffff8003067836 */ /* 0x000fca0000000000 */
[----:B------:R-:W-:-:S13]  /*e9e0*/  ISETP.GE.AND P0, PT, R6, R4, PT ;  /* 0x000000040600720c */ /* 0x000fda0003f06270 */
[----:B------:R-:W-:Y:S05]  /*e9f0*/  @P0 BRA `(.L_x_223) ;  /* 0x0000000000b80947 */ /* 0x000fea0003800000 */
[----:B------:R-:W-:Y:S01]  /*ea00*/  ISETP.NE.AND P0, PT, R9, 0x1, PT ;  /* 0x000000010900780c */ /* 0x000fe20003f05270 */
[----:B------:R-:W-:Y:S01]  /*ea10*/  UISETP.GT.AND UP2, UPT, UR44, 0x1, UPT ;  /* 0x000000012c00788c */ /* 0x000fe2000bf44270 */
[----:B------:R-:W-:-:S03]  /*ea20*/  UMOV UR8, 0x9b8 ;  /* 0x000009b800087882 */ /* 0x000fc60000000000 */
[----:B------:R-:W-:Y:S02]  /*ea30*/  USEL UR17, UR8, 0x978, UP2 ;  /* 0x0000097808117887 */ /* 0x000fe40009000000 */
[----:B------:R-:W-:-:S06]  /*ea40*/  USEL UR19, UR39, URZ, UP2 ;  /* 0x0000003f27137287 */ /* 0x000fcc0009000000 */
[----:B------:R-:W0:Y:S04]  /*ea50*/  @P0 LDC R3, c[0x0][0xbec] ;  /* 0x0002fb00ff030b82 */ /* 0x000e280000000800 */
[----:B------:R-:W-:Y:S01]  /*ea60*/  ULDC.64 UR8, c[0x0][UR17+0x218] ;  /* 0x0000860011087abb */ /* 0x000fe20008000a00 */
[----:B------:R-:W-:Y:S01]  /*ea70*/  ULDC.64 UR12, c[0x0][UR17+0x220] ;  /* 0x00008800110c7abb */ /* 0x000fe20008000a00 */
[----:B------:R-:W-:Y:S01]  /*ea80*/  ULDC.64 UR14, c[0x0][UR17+0x228] ;  /* 0x00008a00110e7abb */ /* 0x000fe20008000a00 */
[----:B------:R-:W-:Y:S01]  /*ea90*/  UIMAD.WIDE.U32 UR10, UR8, UR40, URZ ;  /* 0x00000028080a72a5 */ /* 0x000fe2000f8e003f */
[----:B------:R-:W1:Y:S01]  /*eaa0*/  @P0 LDC R5, c[0x0][0xbf0] ;  /* 0x0002fc00ff050b82 */ /* 0x000e620000000800 */
[----:B------:R-:W-:Y:S02]  /*eab0*/  UIMAD UR18, UR9, UR40, URZ ;  /* 0x00000028091272a4 */ /* 0x000fe4000f8e023f */
[----:B------:R-:W-:-:S02]  /*eac0*/  UIMAD UR13, UR13, UR36, URZ ;  /* 0x000000240d0d72a4 */ /* 0x000fc4000f8e023f */
[----:B------:R-:W-:Y:S02]  /*ead0*/  UIMAD.WIDE.U32 UR20, UR14, UR19, URZ ;  /* 0x000000130e1472a5 */ /* 0x000fe4000f8e003f */
[----:B------:R-:W-:Y:S02]  /*eae0*/  UIMAD.WIDE.U32 UR8, UR12, UR36, URZ ;  /* 0x000000240c0872a5 */ /* 0x000fe4000f8e003f */
[----:B------:R-:W-:Y:S02]  /*eaf0*/  UIMAD UR14, UR15, UR19, URZ ;  /* 0x000000130f0e72a4 */ /* 0x000fe4000f8e023f */
[----:B------:R-:W-:Y:S02]  /*eb00*/  UIMAD UR13, UR12, UR37, UR13 ;  /* 0x000000250c0d72a4 */ /* 0x000fe4000f8e020d */
[----:B------:R-:W-:Y:S02]  /*eb10*/  UIADD3 UR10, UP0, UP1, UR8, UR10, UR4 ;  /* 0x0000000a080a7290 */ /* 0x000fe4000f91e004 */
[----:B------:R-:W-:Y:S01]  /*eb20*/  UIADD3 UR8, UR14, UR21, URZ ;  /* 0x000000150e087290 */ /* 0x000fe2000fffe03f */
[----:B0-----:R-:W-:Y:S01]  /*eb30*/  @P0 IMAD.HI.U32 R4, R6, R3, RZ ;  /* 0x0000000306040227 */ /* 0x001fe200078e00ff */
[----:B------:R-:W-:-:S02]  /*eb40*/  UIADD3 UR11, UR18, UR11, URZ ;  /* 0x0000000b120b7290 */ /* 0x000fc4000fffe03f */
[----:B------:R-:W-:Y:S01]  /*eb50*/  UIADD3 UR13, UR9, UR13, URZ ;  /* 0x0000000d090d7290 */ /* 0x000fe2000fffe03f */
[----:B------:R-:W-:Y:S02]  /*eb60*/  IMAD.MOV.U32 R3, RZ, RZ, R6 ;  /* 0x000000ffff037224 */ /* 0x000fe400078e0006 */
[----:B------:R-:W-:Y:S01]  /*eb70*/  IMAD.U32 R8, RZ, RZ, UR8 ;  /* 0x00000008ff087e24 */ /* 0x000fe2000f8e00ff */
[----:B------:R-:W-:Y:S01]  /*eb80*/  ULDC.64 UR8, c[0x0][UR17+0x210] ;  /* 0x0000840011087abb */ /* 0x000fe20008000a00 */
[----:B-1----:R-:W-:Y:S01]  /*eb90*/  @P0 SHF.R.U32.HI R3, RZ, R5, R4 ;  /* 0x00000005ff030219 */ /* 0x002fe20000011604 */
[----:B------:R-:W-:Y:S02]  /*eba0*/  IMAD.U32 R4, RZ, RZ, UR20 ;  /* 0x00000014ff047e24 */ /* 0x000fe4000f8e00ff */
[----:B------:R-:W-:Y:S01]  /*ebb0*/  IMAD.U32 R5, RZ, RZ, UR21 ;  /* 0x00000015ff057e24 */ /* 0x000fe2000f8e00ff */
[--C-:B------:R-:W-:Y:S01]  /*ebc0*/  SHF.R.S32.HI R5, RZ, 0x1f, R3.reuse ;  /* 0x0000001fff057819 */ /* 0x100fe20000011403 */
[----:B------:R-:W-:Y:S01]  /*ebd0*/  IMAD.MOV R7, RZ, RZ, -R3 ;  /* 0x000000ffff077224 */ /* 0x000fe200078e0a03 */
[----:B------:R-:W-:Y:S01]  /*ebe0*/  IADD3 R4, P0, P1, R3, UR10, R4 ;  /* 0x0000000a03047c10 */ /* 0x000fe2000f91e004 */
[----:B------:R-:W-:-:S02]  /*ebf0*/  UIADD3.X UR10, UR13, UR11, UR16, UP0, UP1 ;  /* 0x0000000b0d0a7290 */ /* 0x000fc400087e2410 */
[----:B------:R-:W-:-:S04]  /*ec00*/  IMAD R7, R9, R7, R6 ;  /* 0x0000000709077224 */ /* 0x000fc800078e0206 */
[----:B------:R-:W-:Y:S01]  /*ec10*/  IADD3.X R5, R5, UR10, R8, P0, P1 ;  /* 0x0000000a05057c10 */ /* 0x000fe200087e2408 */
[C---:B------:R-:W-:Y:S01]  /*ec20*/  IMAD R6, R7.reuse, UR9, RZ ;  /* 0x0000000907067c24 */ /* 0x040fe2000f8e02ff */
[----:B------:R-:W-:Y:S01]  /*ec30*/  SHF.R.S32.HI R3, RZ, 0x1f, R7 ;  /* 0x0000001fff037819 */ /* 0x000fe20000011407 */
[----:B------:R-:W-:Y:S01]  /*ec40*/  ULDC.64 UR10, c[0x0][0xba8] ;  /* 0x0002ea00000a7ab9 */ /* 0x000fe20000000a00 */
[----:B------:R-:W-:Y:S01]  /*ec50*/  @!UP2 ULDC UR10, c[0x0][0xb50] ;  /* 0x0002d400000aaab9 */ /* 0x000fe20000000800 */
[----:B------:R-:W-:Y:S01]  /*ec60*/  IMAD.WIDE.U32 R4, R7, UR8, R4 ;  /* 0x0000000807047c25 */ /* 0x000fe2000f8e0004 */
[----:B------:R-:W-:-:S03]  /*ec70*/  @!UP2 ULDC UR11, c[0x0][0xb54] ;  /* 0x0002d500000baab9 */ /* 0x000fc60000000800 */
[----:B------:R-:W-:Y:S01]  /*ec80*/  IMAD R3, R3, UR8, R6 ;  /* 0x0000000803037c24 */ /* 0x000fe2000f8e0206 */
[----:B------:R-:W-:-:S03]  /*ec90*/  LEA R6, P0, R4, UR10, 0x2 ;  /* 0x0000000a04067c11 */ /* 0x000fc6000f8010ff */
[----:B------:R-:W-:-:S05]  /*eca0*/  IMAD.IADD R3, R5, 0x1, R3 ;  /* 0x0000000105037824 */ /* 0x000fca00078e0203 */
[----:B------:R-:W-:Y:S01]  /*ecb0*/  LEA.HI.X R7, R4, UR11, R3, 0x2, P0 ;  /* 0x0000000b04077c11 */ /* 0x000fe200080f1403 */
[----:B------:R-:W-:-:S05]  /*ecc0*/  IMAD.MOV.U32 R3, RZ, RZ, -0x800000 ;  /* 0xff800000ff037424 */ /* 0x000fca00078e00ff */
[----:B------:R0:W-:Y:S02]  /*ecd0*/  STG.E desc[UR50][R6.64], R3 ;  /* 0x0000000306007986 */ /* 0x0001e4000c101932 */
.L_x_223:
[----:B------:R-:W-:Y:S05]  /*ece0*/  BSYNC B1 ;  /* 0x0000000000017941 */ /* 0x000fea0003800000 */
.L_x_222:
[----:B------:R-:W-:-:S06]  /*ecf0*/  UISETP.GT.AND UP0, UPT, UR44, 0x1, UPT ;  /* 0x000000012c00788c */ /* 0x000fcc000bf04270 */
[----:B------:R-:W-:-:S13]  /*ed00*/  PLOP3.LUT P0, PT, PT, PT, UP0, 0x80, 0x0 ;  /* 0x000000000000781c */ /* 0x000fda0003f0f008 */
[----:B------:R-:W-:Y:S05]  /*ed10*/  @P0 BRA `(.L_x_218) ;  /* 0x0000000800040947 */ /* 0x000fea0003800000 */
[----:B------:R-:W1:Y:S01]  /*ed20*/  LDC R11, c[0x0][0xbe8] ;  /* 0x0002fa00ff0b7b82 */ /* 0x000e620000000800 */
[----:B------:R-:W-:Y:S01]  /*ed30*/  ULDC.64 UR12, c[0x0][0xaa0] ;  /* 0x0002a800000c7ab9 */ /* 0x000fe20000000a00 */
[----:B0-----:R-:W-:Y:S01]  /*ed40*/  IMAD R3, R16, 0x20, R226 ;  /* 0x0000002010037824 */ /* 0x001fe200078e02e2 */
[----:B------:R-:W-:Y:S01]  /*ed50*/  UIMAD UR10, UR16, UR12, URZ ;  /* 0x0000000c100a72a4 */ /* 0x000fe2000f8e023f */
[----:B------:R-:W-:Y:S01]  /*ed60*/  IMAD.U32 R8, RZ, RZ, UR38 ;  /* 0x00000026ff087e24 */ /* 0x000fe2000f8e00ff */
[----:B------:R-:W-:Y:S01]  /*ed70*/  UIMAD.WIDE.U32 UR8, UR4, UR12, URZ ;  /* 0x0000000c040872a5 */ /* 0x000fe2000f8e003f */
[----:B------:R-:W-:Y:S01]  /*ed80*/  IMAD.U32 R13, RZ, RZ, UR38 ;  /* 0x00000026ff0d7e24 */ /* 0x000fe2000f8e00ff */
[----:B------:R-:W-:Y:S01]  /*ed90*/  UIMAD UR10, UR4, UR13, UR10 ;  /* 0x0000000d040a72a4 */ /* 0x000fe2000f8e020a */
[----:B------:R-:W-:Y:S01]  /*eda0*/  IMAD R8, R8, 0x80, R3 ;  /* 0x0000008008087824 */ /* 0x000fe200078e0203 */
[----:B------:R-:W-:Y:S02]  /*edb0*/  BSSY B1, `(.L_x_224) ;  /* 0x0000041000017945 */ /* 0x000fe40003800000 */
[----:B------:R-:W-:Y:S01]  /*edc0*/  UIADD3 UR9, UR9, UR10, URZ ;  /* 0x0000000a09097290 */ /* 0x000fe2000fffe03f */
[----:B------:R-:W-:-:S02]  /*edd0*/  IMAD.MOV.U32 R3, RZ, RZ, R8 ;  /* 0x000000ffff037224 */ /* 0x000fc400078e0008 */
[----:B------:R-:W-:Y:S02]  /*ede0*/  ULDC.64 UR10, c[0x0][0xae8] ;  /* 0x0002ba00000a7ab9 */ /* 0x000fe40000000a00 */
[----:B------:R-:W-:-:S04]  /*edf0*/  UIMAD.WIDE.U32 UR8, UR40, UR10, UR8 ;  /* 0x0000000a280872a5 */ /* 0x000fc8000f8e0008 */
[----:B------:R-:W-:-:S03]  /*ee00*/  UIMAD UR9, UR40, UR11, UR9 ;  /* 0x0000000b280972a4 */ /* 0x000fc6000f8e0209 */
[----:B------:R-:W-:Y:S01]  /*ee10*/  ULDC.64 UR10, c[0x0][0xaf0] ;  /* 0x0002bc00000a7ab9 */ /* 0x000fe20000000a00 */
[----:B-1----:R-:W-:Y:S01]  /*ee20*/  ISETP.NE.AND P0, PT, R11, 0x1, PT ;  /* 0x000000010b00780c */ /* 0x002fe20003f05270 */
[----:B------:R-:W-:-:S04]  /*ee30*/  UIMAD UR37, UR37, UR10, URZ ;  /* 0x0000000a252572a4 */ /* 0x000fc8000f8e023f */
[----:B------:R-:W-:Y:S02]  /*ee40*/  UIMAD UR4, UR36, UR11, UR37 ;  /* 0x0000000b240472a4 */ /* 0x000fe4000f8e0225 */
[----:B------:R-:W-:-:S03]  /*ee50*/  UIMAD.WIDE.U32 UR36, UR36, UR10, UR8 ;  /* 0x0000000a242472a5 */ /* 0x000fc6000f8e0008 */
[----:B------:R-:W-:Y:S01]  /*ee60*/  ULDC.64 UR8, c[0x0][0xae0] ;  /* 0x0002b80000087ab9 */ /* 0x000fe20000000a00 */
[----:B------:R-:W-:Y:S02]  /*ee70*/  UIADD3 UR4, UR37, UR4, URZ ;  /* 0x0000000425047290 */ /* 0x000fe4000fffe03f */
[----:B------:R-:W0:Y:S08]  /*ee80*/  @P0 LDC R5, c[0x0][0xbec] ;  /* 0x0002fb00ff050b82 */ /* 0x000e300000000800 */
[----:B------:R-:W1:Y:S01]  /*ee90*/  @P0 LDC R7, c[0x0][0xbf0] ;  /* 0x0002fc00ff070b82 */ /* 0x000e620000000800 */
[----:B0-----:R-:W-:-:S04]  /*eea0*/  @P0 IMAD.HI.U32 R4, R8, R5, RZ ;  /* 0x0000000508040227 */ /* 0x001fc800078e00ff */
[----:B------:R-:W-:Y:S02]  /*eeb0*/  IMAD.U32 R5, RZ, RZ, UR37 ;  /* 0x00000025ff057e24 */ /* 0x000fe4000f8e00ff */
[----:B------:R-:W-:Y:S01]  /*eec0*/  IMAD.U32 R5, RZ, RZ, UR4 ;  /* 0x00000004ff057e24 */ /* 0x000fe2000f8e00ff */
[----:B-1----:R-:W-:-:S04]  /*eed0*/  @P0 SHF.R.U32.HI R3, RZ, R7, R4 ;  /* 0x00000007ff030219 */ /* 0x002fc80000011604 */
[--C-:B------:R-:W-:Y:S01]  /*eee0*/  SHF.R.S32.HI R4, RZ, 0x1f, R3.reuse ;  /* 0x0000001fff047819 */ /* 0x100fe20000011403 */
[----:B------:R-:W-:-:S04]  /*eef0*/  IMAD.MOV R7, RZ, RZ, -R3 ;  /* 0x000000ffff077224 */ /* 0x000fc800078e0a03 */
[----:B------:R-:W-:Y:S02]  /*ef00*/  IMAD R6, R4, UR8, RZ ;  /* 0x0000000804067c24 */ /* 0x000fe4000f8e02ff */
[----:B------:R-:W-:Y:S02]  /*ef10*/  IMAD.U32 R4, RZ, RZ, UR36 ;  /* 0x00000024ff047e24 */ /* 0x000fe4000f8e00ff */
[----:B------:R-:W-:Y:S02]  /*ef20*/  IMAD R7, R11, R7, R8 ;  /* 0x000000070b077224 */ /* 0x000fe400078e0208 */
[C---:B------:R-:W-:Y:S02]  /*ef30*/  IMAD R9, R3.reuse, UR9, R6 ;  /* 0x0000000903097c24 */ /* 0x040fe4000f8e0206 */
[----:B------:R-:W-:Y:S01]  /*ef40*/  IMAD.WIDE.U32 R4, R3, UR8, R4 ;  /* 0x0000000803047c25 */ /* 0x000fe2000f8e0004 */
[----:B------:R-:W-:Y:S01]  /*ef50*/  SHF.R.S32.HI R3, RZ, 0x1f, R7 ;  /* 0x0000001fff037819 */ /* 0x000fe20000011407 */
[----:B------:R-:W-:-:S02]  /*ef60*/  ULDC.64 UR8, c[0x0][0xad8] ;  /* 0x0002b60000087ab9 */ /* 0x000fc40000000a00 */
[----:B------:R-:W-:Y:S02]  /*ef70*/  IMAD R8, R13, 0x80, R226 ;  /* 0x000000800d087824 */ /* 0x000fe400078e02e2 */
[----:B------:R-:W-:Y:S02]  /*ef80*/  IMAD.IADD R5, R5, 0x1, R9 ;  /* 0x0000000105057824 */ /* 0x000fe400078e0209 */
[----:B------:R-:W-:Y:S02]  /*ef90*/  IMAD R6, R3, UR8, RZ ;  /* 0x0000000803067c24 */ /* 0x000fe4000f8e02ff */
[----:B-----5:R-:W-:Y:S02]  /*efa0*/  IMAD R11, R0, R11, RZ ;  /* 0x0000000b000b7224 */ /* 0x020fe400078e02ff */
[C---:B------:R-:W-:Y:S02]  /*efb0*/  VIADD R3, R8.reuse, 0x40 ;  /* 0x0000004008037836 */ /* 0x040fe40000000000 */
[C---:B------:R-:W-:Y:S01]  /*efc0*/  IMAD R9, R7.reuse, UR9, R6 ;  /* 0x0000000907097c24 */ /* 0x040fe2000f8e0206 */
[-C--:B------:R-:W-:Y:S01]  /*efd0*/  ISETP.GE.AND P2, PT, R8, R11.reuse, PT ;  /* 0x0000000b0800720c */ /* 0x080fe20003f46270 */
[----:B------:R-:W-:Y:S01]  /*efe0*/  IMAD.WIDE.U32 R4, R7, UR8, R4 ;  /* 0x0000000807047c25 */ /* 0x000fe2000f8e0004 */
[----:B------:R-:W-:Y:S01]  /*eff0*/  ISETP.GE.AND P1, PT, R3, R11, PT ;  /* 0x0000000b0300720c */ /* 0x000fe20003f26270 */
[----:B------:R-:W-:-:S02]  /*f000*/  ULDC.64 UR8, c[0x0][0xa80] ;  /* 0x0002a00000087ab9 */ /* 0x000fc40000000a00 */
[----:B------:R-:W-:Y:S01]  /*f010*/  IMAD.IADD R3, R5, 0x1, R9 ;  /* 0x0000000105037824 */ /* 0x000fe200078e0209 */
[----:B------:R-:W-:Y:S01]  /*f020*/  LEA R6, P3, R4, UR8, 0x1 ;  /* 0x0000000804067c11 */ /* 0x000fe2000f8608ff */
[----:B------:R-:W-:Y:S02]  /*f030*/  VIADD R0, R8, 0x20 ;  /* 0x0000002008007836 */ /* 0x000fe40000000000 */
[----:B------:R-:W-:Y:S01]  /*f040*/  IMAD.SHL.U32 R7, R16, 0x8, RZ ;  /* 0x0000000810077824 */ /* 0x000fe200078e00ff */
[----:B------:R-:W-:Y:S02]  /*f050*/  LEA.HI.X R3, R4, UR9, R3, 0x1, P3 ;  /* 0x0000000904037c11 */ /* 0x000fe400098f0c03 */
[----:B------:R-:W-:Y:S01]  /*f060*/  ISETP.GE.AND P0, PT, R0, R11, PT ;  /* 0x0000000b0000720c */ /* 0x000fe20003f06270 */
[C---:B------:R-:W-:Y:S01]  /*f070*/  VIADD R13, R7.reuse, 0x80 ;  /* 0x00000080070d7836 */ /* 0x040fe20000000000 */
[----:B------:R0:W1:Y:S01]  /*f080*/  SHFL.IDX PT, R4, R6, RZ, 0x181f ;  /* 0x00181fff06047589 */ /* 0x00006200000e0000 */
[----:B------:R-:W-:Y:S01]  /*f090*/  VIADD R9, R7, 0x40 ;  /* 0x0000004007097836 */ /* 0x000fe20000000000 */
[----:B------:R-:W-:-:S02]  /*f0a0*/  SHF.R.S32.HI R10, RZ, 0x1f, R7 ;  /* 0x0000001fff0a7819 */ /* 0x000fc40000011407 */
[----:B------:R0:W2:Y:S01]  /*f0b0*/  SHFL.IDX PT, R0, R3, RZ, 0x181f ;  /* 0x00181fff03007589 */ /* 0x0000a200000e0000 */
[----:B------:R-:W-:Y:S02]  /*f0c0*/  SHF.R.S32.HI R12, RZ, 0x1f, R13 ;  /* 0x0000001fff0c7819 */ /* 0x000fe4000001140d */
[----:B------:R-:W-:Y:S01]  /*f0d0*/  SHF.R.S32.HI R14, RZ, 0x1f, R9 ;  /* 0x0000001fff0e7819 */ /* 0x000fe20000011409 */
[----:B------:R-:W-:Y:S06]  /*f0e0*/  @P2 BRA `(.L_x_225) ;  /* 0x0000000000342947 */ /* 0x000fec0003800000 */
[----:B------:R-:W-:Y:S02]  /*f0f0*/  ULDC UR4, c[0x0][0xac8] ;  /* 0x0002b20000047ab9 */ /* 0x000fe40000000800 */
[----:B------:R-:W-:Y:S02]  /*f100*/  ISETP.GE.AND P4, PT, R7, UR4, PT ;  /* 0x0000000407007c0c */ /* 0x000fe4000bf86270 */
[----:B------:R-:W-:Y:S02]  /*f110*/  ISETP.GE.AND P3, PT, R9, UR4, PT ;  /* 0x0000000409007c0c */ /* 0x000fe4000bf66270 */
[----:B------:R-:W-:-:S09]  /*f120*/  ISETP.GE.AND P2, PT, R13, UR4, PT ;  /* 0x000000040d007c0c */ /* 0x000fd2000bf46270 */
[-C--:B-1----:R-:W-:Y:S02]  /*f130*/  @!P4 LEA R20, P6, R7, R4.reuse, 0x1 ;  /* 0x000000040714c211 */ /* 0x082fe400078c08ff */
[----:B------:R-:W-:Y:S02]  /*f140*/  @!P3 LEA R24, P5, R9, R4, 0x1 ;  /* 0x000000040918b211 */ /* 0x000fe400078a08ff */
[----:B--2---:R-:W-:Y:S02]  /*f150*/  @!P4 LEA.HI.X R21, R7, R0, R10, 0x1, P6 ;  /* 0x000000000715c211 */ /* 0x004fe400030f0c0a */
[----:B------:R-:W-:Y:S02]  /*f160*/  @!P2 LEA R4, P6, R13, R4, 0x1 ;  /* 0x000000040d04a211 */ /* 0x000fe400078c08ff */
[-C--:B------:R-:W-:Y:S01]  /*f170*/  @!P3 LEA.HI.X R25, R9, R0.reuse, R14, 0x1, P5 ;  /* 0x000000000919b211 */ /* 0x080fe200028f0c0e */
[----:B------:R3:W-:Y:S01]  /*f180*/  @!P4 ST.E.128 desc[UR50][R20.64], RZ ;  /* 0x000000ff1400c985 */ /* 0x0007e2000c101d32 */
[----:B------:R-:W-:-:S03]  /*f190*/  @!P2 LEA.HI.X R5, R13, R0, R12, 0x1, P6 ;  /* 0x000000000d05a211 */ /* 0x000fc600030f0c0c */
[----:B------:R3:W-:Y:S04]  /*f1a0*/  @!P3 ST.E.128 desc[UR50][R24.64], RZ ;  /* 0x000000ff1800b985 */ /* 0x0007e8000c101d32 */
[----:B------:R3:W-:Y:S02]  /*f1b0*/  @!P2 ST.E.128 desc[UR50][R4.64], RZ ;  /* 0x000000ff0400a985 */ /* 0x0007e4000c101d32 */
.L_x_225:
[----:B------:R-:W-:Y:S05]  /*f1c0*/  BSYNC B1 ;  /* 0x0000000000017941 */ /* 0x000fea0003800000 */
.L_x_224:
[----:B--2---:R2:W4:Y:S01]  /*f1d0*/  SHFL.IDX PT, R0, R3, 0x1, 0x181f ;  /* 0x00381f0003007f89 */ /* 0x00452200000e0000 */
[----:B------:R-:W-:Y:S03]  /*f1e0*/  BSSY B1, `(.L_x_226) ;  /* 0x0000010000017945 */ /* 0x000fe60003800000 */
[----:B-1-3--:R2:W1:Y:S01]  /*f1f0*/  SHFL.IDX PT, R4, R6, 0x1, 0x181f ;  /* 0x00381f0006047f89 */ /* 0x00a46200000e0000 */
[----:B------:R-:W-:Y:S05]  /*f200*/  @P0 BRA `(.L_x_227) ;  /* 0x0000000000340947 */ /* 0x000fea0003800000 */
[----:B------:R-:W-:Y:S02]  /*f210*/  ULDC UR4, c[0x0][0xac8] ;  /* 0x0002b20000047ab9 */ /* 0x000fe40000000800 */
[----:B------:R-:W-:Y:S02]  /*f220*/  ISETP.GE.AND P4, PT, R7, UR4, PT ;  /* 0x0000000407007c0c */ /* 0x000fe4000bf86270 */
[----:B------:R-:W-:Y:S02]  /*f230*/  ISETP.GE.AND P5, PT, R9, UR4, PT ;  /* 0x0000000409007c0c */ /* 0x000fe4000bfa6270 */
[----:B------:R-:W-:-:S09]  /*f240*/  ISETP.GE.AND P6, PT, R13, UR4, PT ;  /* 0x000000040d007c0c */ /* 0x000fd2000bfc6270 */
[-C--:B-1----:R-:W-:Y:S02]  /*f250*/  @!P4 LEA R20, P0, R7, R4.reuse, 0x1 ;  /* 0x000000040714c211 */ /* 0x082fe400078008ff */
[-C--:B------:R-:W-:Y:S02]  /*f260*/  @!P5 LEA R24, P2, R9, R4.reuse, 0x1 ;  /* 0x000000040918d211 */ /* 0x080fe400078408ff */
[----:B------:R-:W-:Y:S02]  /*f270*/  @!P6 LEA R4, P3, R13, R4, 0x1 ;  /* 0x000000040d04e211 */ /* 0x000fe400078608ff */
[-C--:B----4-:R-:W-:Y:S02]  /*f280*/  @!P4 LEA.HI.X R21, R7, R0.reuse, R10, 0x1, P0 ;  /* 0x000000000715c211 */ /* 0x090fe400000f0c0a */
[-C--:B------:R-:W-:Y:S02]  /*f290*/  @!P5 LEA.HI.X R25, R9, R0.reuse, R14, 0x1, P2 ;  /* 0x000000000919d211 */ /* 0x080fe400010f0c0e */
[----:B------:R-:W-:Y:S01]  /*f2a0*/  @!P6 LEA.HI.X R5, R13, R0, R12, 0x1, P3 ;  /* 0x000000000d05e211 */ /* 0x000fe200018f0c0c */
[----:B------:R3:W-:Y:S04]  /*f2b0*/  @!P4 ST.E.128 desc[UR50][R20.64], RZ ;  /* 0x000000ff1400c985 */ /* 0x0007e8000c101d32 */
[----:B------:R3:W-:Y:S04]  /*f2c0*/  @!P5 ST.E.128 desc[UR50][R24.64], RZ ;  /* 0x000000ff1800d985 */ /* 0x0007e8000c101d32 */
[----:B------:R3:W-:Y:S02]  /*f2d0*/  @!P6 ST.E.128 desc[UR50][R4.64], RZ ;  /* 0x000000ff0400e985 */ /* 0x0007e4000c101d32 */
.L_x_227:
[----:B------:R-:W-:Y:S05]  /*f2e0*/  BSYNC B1 ;  /* 0x0000000000017941 */ /* 0x000fea0003800000 */
.L_x_226:
[----:B----4-:R4:W0:Y:S01]  /*f2f0*/  SHFL.IDX PT, R0, R3, 0x2, 0x181f ;  /* 0x00581f0003007f89 */ /* 0x01082200000e0000 */
        /* <DEDUP_REMOVED lines=10> */
[-C--:B0-----:R-:W-:Y:S02]  /*f3a0*/  @!P3 LEA.HI.X R21, R7, R0.reuse, R10, 0x1, P0 ;  /* 0x000000000715b211 */ /* 0x081fe400000f0c0a */
[-C--:B------:R-:W-:Y:S02]  /*f3b0*/  @!P4 LEA.HI.X R25, R9, R0.reuse, R14, 0x1, P1 ;  /* 0x000000000919c211 */ /* 0x080fe400008f0c0e */
[----:B------:R-:W-:Y:S01]  /*f3c0*/  @!P5 LEA.HI.X R5, R13, R0, R12, 0x1, P2 ;  /* 0x000000000d05d211 */ /* 0x000fe200010f0c0c */
[----:B------:R3:W-:Y:S04]  /*f3d0*/  @!P3 ST.E.128 desc[UR50][R20.64], RZ ;  /* 0x000000ff1400b985 */ /* 0x0007e8000c101d32 */
[----:B------:R3:W-:Y:S04]  /*f3e0*/  @!P4 ST.E.128 desc[UR50][R24.64], RZ ;  /* 0x000000ff1800c985 */ /* 0x0007e8000c101d32 */
[----:B------:R3:W-:Y:S02]  /*f3f0*/  @!P5 ST.E.128 desc[UR50][R4.64], RZ ;  /* 0x000000ff0400d985 */ /* 0x0007e4000c101d32 */
.L_x_229:
[----:B------:R-:W-:Y:S05]  /*f400*/  BSYNC B1 ;  /* 0x0000000000017941 */ /* 0x000fea0003800000 */
.L_x_228:
[----:B0-----:R-:W-:Y:S01]  /*f410*/  VIADD R0, R8, 0x60 ;  /* 0x0000006008007836 */ /* 0x001fe20000000000 */
[----:B--2-4-:R-:W0:Y:S04]  /*f420*/  SHFL.IDX PT, R3, R3, 0x3, 0x181f ;  /* 0x00781f0003037f89 */ /* 0x014e2800000e0000 */
[----:B------:R-:W-:Y:S01]  /*f430*/  ISETP.GE.AND P0, PT, R0, R11, PT ;  /* 0x0000000b0000720c */ /* 0x000fe20003f06270 */
[----:B-1-3--:R1:W2:-:S12]  /*f440*/  SHFL.IDX PT, R4, R6, 0x3, 0x181f ;  /* 0x00781f0006047f89 */ /* 0x00a29800000e0000 */
[----:B-1----:R-:W-:Y:S05]  /*f450*/  @P0 BRA `(.L_x_218) ;  /* 0x0000000000340947 */ /* 0x002fea0003800000 */
[----:B------:R-:W-:Y:S02]  /*f460*/  ULDC UR4, c[0x0][0xac8] ;  /* 0x0002b20000047ab9 */ /* 0x000fe40000000800 */
[----:B------:R-:W-:Y:S02]  /*f470*/  ISETP.GE.AND P3, PT, R7, UR4, PT ;  /* 0x0000000407007c0c */ /* 0x000fe4000bf66270 */
[----:B------:R-:W-:Y:S02]  /*f480*/  ISETP.GE.AND P4, PT, R9, UR4, PT ;  /* 0x0000000409007c0c */ /* 0x000fe4000bf86270 */
[----:B------:R-:W-:-:S09]  /*f490*/  ISETP.GE.AND P5, PT, R13, UR4, PT ;  /* 0x000000040d007c0c */ /* 0x000fd2000bfa6270 */
[-C--:B--2---:R-:W-:Y:S02]  /*f4a0*/  @!P3 LEA R6, P0, R7, R4.reuse, 0x1 ;  /* 0x000000040706b211 */ /* 0x084fe400078008ff */
        /* <DEDUP_REMOVED lines=8> */
.L_x_218:
[----:B------:R-:W-:Y:S05]  /*f530*/  BSYNC B0 ;  /* 0x0000000000007941 */ /* 0x000fea0003800000 */
.L_x_208:
[----:B------:R-:W-:Y:S02]  /*f540*/  ULDC UR4, c[0x0][0xc3c] ;  /* 0x00030f0000047ab9 */ /* 0x000fe40000000800 */
[----:B------:R-:W-:-:S06]  /*f550*/  UISETP.GE.AND UP0, UPT, UR7, UR4, UPT ;  /* 0x000000040700728c */ /* 0x000fcc000bf06270 */
[----:B------:R-:W-:-:S13]  /*f560*/  PLOP3.LUT P0, PT, PT, PT, UP0, 0x80, 0x0 ;  /* 0x000000000000781c */ /* 0x000fda0003f0f008 */
[----:B------:R-:W-:Y:S05]  /*f570*/  @!P0 BRA `(.L_x_230) ;  /* 0xffffff1800488947 */ /* 0x000fea000383ffff */
[----:B------:R-:W-:Y:S05]  /*f580*/  EXIT ;  /* 0x000000000000794d */ /* 0x000fea0003800000 */
.L_x_179:
[----:B------:R-:W-:-:S08]  /*f590*/  NOP ;  /* 0x0000000000007918 */ /* 0x000fd00000000000 */
[----:B------:R-:W0:-:S00]  /*f5a0*/  USETMAXREG.DEALLOC.CTAPOOL 0x28 ;  /* 0x00000028000079c8 */ /* 0x000e0000080e0500 */
[----:B0-----:R-:W-:Y:S02]  /*f5b0*/  LOP3.LUT R0, R0, 0x3, RZ, 0xc0, !PT ;  /* 0x0000000300007812 */ /* 0x001fe400078ec0ff */
[----:B------:R-:W-:-:S04]  /*f5c0*/  LOP3.LUT R31, R31, 0xfffffeff, RZ, 0xc0, !PT ;  /* 0xfffffeff1f1f7812 */ /* 0x000fc800078ec0ff */
[----:B------:R-:W0:Y:S02]  /*f5d0*/  SHFL.IDX PT, R0, R0, RZ, 0x1f ;  /* 0x00001fff00007589 */ /* 0x000e2400000e0000 */
[----:B0-----:R-:W-:-:S13]  /*f5e0*/  ISETP.NE.AND P0, PT, R0, RZ, PT ;  /* 0x000000ff0000720c */ /* 0x001fda0003f05270 */
[----:B------:R-:W-:Y:S01]  /*f5f0*/  @P0 BAR.SYNC.DEFER_BLOCKING 0x5, 0x180 ;  /* 0x0146000000000b1d */ /* 0x000fe20000010000 */
[----:B------:R-:W-:Y:S02]  /*f600*/  @P0 MOV R3, 0x400 ;  /* 0x0000040000030802 */ /* 0x000fe40000000f00 */
[----:B------:R-:W-:Y:S02]  /*f610*/  @P0 LOP3.LUT R31, R31, 0x100, RZ, 0xfc, !PT ;  /* 0x000001001f1f0812 */ /* 0x000fe400078efcff */
[----:B------:R-:W-:-:S05]  /*f620*/  @P0 LEA R2, R2, R3, 0x18 ;  /* 0x0000000302020211 */ /* 0x000fca00078ec0ff */
[----:B------:R-:W0:Y:S04]  /*f630*/  @P0 LDS.128 R4, [R2+0x334d0] ;  /* 0x0334d00002040984 */ /* 0x000e280000000c00 */
[----:B0-----:R0:W-:Y:S01]  /*f640*/  @P0 STL.64 [R1], R4 ;  /* 0x0000000401000387 */ /* 0x0011e20000100a00 */
[----:B------:R-:W-:-:S03]  /*f650*/  IMAD.MOV.U32 R0, RZ, RZ, R7 ;  /* 0x000000ffff007224 */ /* 0x000fc600078e0007 */
[----:B------:R0:W-:Y:S02]  /*f660*/  @P0 STL [R1+0x8], R6 ;  /* 0x0000080601000387 */ /* 0x0001e40000100800 */
[----:B------:R-:W-:Y:S01]  /*f670*/  @P0 R2UR UR39, R0 ;  /* 0x00000000002702ca */ /* 0x000fe200000e0000 */
[----:B------:R-:W-:Y:S06]  /*f680*/  @P0 BAR.ARV 0x4, 0x180 ;  /* 0x0106000000000b1d */ /* 0x000fec0000002000 */
[----:B------:R-:W-:Y:S08]  /*f690*/  @P0 BRA `(.L_x_231) ;  /* 0x0000000800cc0947 */ /* 0x000ff00003800000 */
[----:B0-----:R-:W0:Y:S01]  /*f6a0*/  S2R R4, SR_TID.X ;  /* 0x0000000000047919 */ /* 0x001e220000002100 */
[----:B------:R-:W-:Y:S01]  /*f6b0*/  ULDC UR4, c[0x0][0xc3c] ;  /* 0x00030f0000047ab9 */ /* 0x000fe20000000800 */
[----:B------:R-:W-:Y:S01]  /*f6c0*/  IMAD.MOV.U32 R0, RZ, RZ, RZ ;  /* 0x000000ffff007224 */ /* 0x000fe200078e00ff */
[----:B------:R-:W1:Y:S01]  /*f6d0*/  LDC R12, c[0x0][0xc38] ;  /* 0x00030e00ff0c7b82 */ /* 0x000e620000000800 */
[----:B------:R-:W-:Y:S01]  /*f6e0*/  IMAD.MOV.U32 R9, RZ, RZ, RZ ;  /* 0x000000ffff097224 */ /* 0x000fe200078e00ff */
[----:B0-----:R-:W-:-:S04]  /*f6f0*/  LOP3.LUT R7, R4, 0x1f, RZ, 0xc0, !PT ;  /* 0x0000001f04077812 */ /* 0x001fc800078ec0ff */
[----:B------:R-:W-:-:S04]  /*f700*/  ISETP.NE.AND P0, PT, R7, 0x1f, PT ;  /* 0x0000001f0700780c */ /* 0x000fc80003f05270 */
[----:B------:R-:W-:-:S13]  /*f710*/  ISETP.GE.OR P1, PT, R7, UR4, !P0 ;  /* 0x0000000407007c0c */ /* 0x000fda000c726670 */
[----:B------:R-:W0:Y:S08]  /*f720*/  @!P1 LDC.64 R4, c[0x0][0xc80] ;  /* 0x00032000ff049b82 */ /* 0x000e300000000a00 */
[----:B------:R-:W2:Y:S01]  /*f730*/  @!P1 LDC.64 R2, c[0x0][0xc78] ;  /* 0x00031e00ff029b82 */ /* 0x000ea20000000a00 */
[----:B0-----:R-:W-:-:S05]  /*f740*/  @!P1 IMAD.WIDE.U32 R4, R7, 0x4, R4 ;  /* 0x0000000407049825 */ /* 0x001fca00078e0004 */
[----:B------:R-:W3:Y:S01]  /*f750*/  @!P1 LDG.E R0, desc[UR50][R4.64] ;  /* 0x0000003204009981 */ /* 0x000ee2000c1e1900 */
[----:B--2---:R-:W-:-:S05]  /*f760*/  @!P1 IMAD.WIDE.U32 R2, R7, 0x4, R2 ;  /* 0x0000000407029825 */ /* 0x004fca00078e0002 */
[----:B------:R-:W3:Y:S01]  /*f770*/  @!P1 LDG.E R9, desc[UR50][R2.64] ;  /* 0x0000003202099981 */ /* 0x000ee2000c1e1900 */
[C---:B------:R-:W-:Y:S02]  /*f780*/  ISETP.NE.AND P1, PT, R7.reuse, RZ, PT ;  /* 0x000000ff0700720c */ /* 0x040fe40003f25270 */
[C---:B------:R-:W-:Y:S02]  /*f790*/  ISETP.GE.U32.AND P2, PT, R7.reuse, 0x2, PT ;  /* 0x000000020700780c */ /* 0x040fe40003f46070 */
[C---:B------:R-:W-:Y:S02]  /*f7a0*/  ISETP.GE.U32.AND P3, PT, R7.reuse, 0x4, PT ;  /* 0x000000040700780c */ /* 0x040fe40003f66070 */
[C---:B------:R-:W-:Y:S02]  /*f7b0*/  ISETP.GE.U32.AND P4, PT, R7.reuse, 0x8, PT ;  /* 0x000000080700780c */ /* 0x040fe40003f86070 */
[----:B------:R-:W-:Y:S01]  /*f7c0*/  ISETP.GE.U32.AND P5, PT, R7, 0x10, PT ;  /* 0x000000100700780c */ /* 0x000fe20003fa6070 */
[----:B------:R-:W-:Y:S01]  /*f7d0*/  UMOV UR4, URZ ;  /* 0x0000003f00047c82 */ /* 0x000fe20008000000 */
[----:B---3--:R-:W-:-:S05]  /*f7e0*/  IMAD R6, R0, R9, RZ ;  /* 0x0000000900067224 */ /* 0x008fca00078e02ff */
[----:B------:R-:W0:Y:S02]  /*f7f0*/  SHFL.UP PT, R8, R6, 0x1, RZ ;  /* 0x0420000006087989 */ /* 0x000e2400000e00ff */
[----:B0-----:R-:W-:-:S05]  /*f800*/  SEL R11, R8, RZ, P1 ;  /* 0x000000ff080b7207 */ /* 0x001fca0000800000 */
[----:B------:R-:W-:-:S05]  /*f810*/  IMAD.IADD R11, R6, 0x1, R11 ;  /* 0x00000001060b7824 */ /* 0x000fca00078e020b */
        /* <DEDUP_REMOVED lines=9> */
[----:B------:R-:W0:Y:S01]  /*f8b0*/  SHFL.UP PT, R4, R2, 0x10, RZ ;  /* 0x0600000002047989 */ /* 0x000e2200000e00ff */
[----:B------:R-:W2:Y:S01]  /*f8c0*/  S2R R6, SR_CTAID.X ;  /* 0x0000000000067919 */ /* 0x000ea20000002500 */
[----:B0-----:R-:W-:-:S05]  /*f8d0*/  SEL R5, R4, RZ, P5 ;  /* 0x000000ff04057207 */ /* 0x001fca0002800000 */
[----:B------:R-:W-:-:S05]  /*f8e0*/  IMAD.IADD R5, R2, 0x1, R5 ;  /* 0x0000000102057824 */ /* 0x000fca00078e0205 */
[----:B------:R-:W1:Y:S02]  /*f8f0*/  SHFL.IDX PT, R11, R5, 0x1f, 0x1f ;  /* 0x03e01f00050b7f89 */ /* 0x000e6400000e0000 */
[----:B-1----:R-:W-:-:S05]  /*f900*/  IMAD R11, R11, R12, RZ ;  /* 0x0000000c0b0b7224 */ /* 0x002fca00078e02ff */
[----:B--2---:R-:W-:Y:S01]  /*f910*/  ISETP.GT.AND P6, PT, R11, R6, PT ;  /* 0x000000060b00720c */ /* 0x004fe20003fc4270 */
[----:B------:R-:W-:-:S12]  /*f920*/  IMAD.MOV.U32 R4, RZ, RZ, R11 ;  /* 0x000000ffff047224 */ /* 0x000fd800078e000b */
[----:B------:R-:W-:Y:S05]  /*f930*/  @P6 BRA `(.L_x_232) ;  /* 0x00000000009c6947 */ /* 0x000fea0003800000 */
[----:B------:R-:W-:Y:S01]  /*f940*/  IMAD.MOV.U32 R11, RZ, RZ, R4 ;  /* 0x000000ffff0b7224 */ /* 0x000fe200078e0004 */
[----:B------:R-:W-:Y:S01]  /*f950*/  UMOV UR4, URZ ;  /* 0x0000003f00047c82 */ /* 0x000fe20008000000 */
[----:B------:R-:W-:-:S05]  /*f960*/  ULDC UR5, c[0x0][0xc3c] ;  /* 0x00030f0000057ab9 */ /* 0x000fca0000000800 */
.L_x_234:
[----:B------:R-:W-:-:S04]  /*f970*/  UIADD3 UR4, UR4, 0x1f, URZ ;  /* 0x0000001f04047890 */ /* 0x000fc8000fffe03f */
[----:B------:R-:W-:-:S06]  /*f980*/  UISETP.GE.AND UP0, UPT, UR4, UR5, UPT ;  /* 0x000000050400728c */ /* 0x000fcc000bf06270 */
[----:B------:R-:W-:-:S13]  /*f990*/  PLOP3.LUT P6, PT, PT, PT, UP0, 0x40, 0x0 ;  /* 0x000000000000781c */ /* 0x000fda0003fce808 */
[----:B------:R-:W-:Y:S05]  /*f9a0*/  @!P6 BRA `(.L_x_233) ;  /* 0x0000000400cce947 */ /* 0x000fea0003800000 */
[----:B------:R-:W-:Y:S01]  /*f9b0*/  VIADD R9, R7, UR4 ;  /* 0x0000000407097c36 */ /* 0x000fe20008000000 */
[----:B------:R-:W0:Y:S01]  /*f9c0*/  LDC R12, c[0x0][0xc38] ;  /* 0x00030e00ff0c7b82 */ /* 0x000e220000000800 */
[----:B------:R-:W-:-:S03]  /*f9d0*/  IMAD.MOV.U32 R0, RZ, RZ, RZ ;  /* 0x000000ffff007224 */ /* 0x000fc600078e00ff */
[----:B------:R-:W-:-:S13]  /*f9e0*/  ISETP.GE.OR P6, PT, R9, UR5, !P0 ;  /* 0x0000000509007c0c */ /* 0x000fda000c7c6670 */
[----:B------:R-:W1:Y:S08]  /*f9f0*/  @!P6 LDC.64 R4, c[0x0][0xc80] ;  /* 0x00032000ff04eb82 */ /* 0x000e700000000a00 */
[----:B------:R-:W2:Y:S01]  /*fa00*/  @!P6 LDC.64 R2, c[0x0][0xc78] ;  /* 0x00031e00ff02eb82 */ /* 0x000ea20000000a00 */
[----:B-1----:R-:W-:-:S05]  /*fa10*/  @!P6 IMAD.WIDE R4, R9, 0x4, R4 ;  /* 0x000000040904e825 */ /* 0x002fca00078e0204 */
[----:B------:R-:W3:Y:S01]  /*fa20*/  @!P6 LDG.E R0, desc[UR50][R4.64] ;  /* 0x000000320400e981 */ /* 0x000ee2000c1e1900 */
[----:B--2---:R-:W-:-:S04]  /*fa30*/  @!P6 IMAD.WIDE R2, R9, 0x4, R2 ;  /* 0x000000040902e825 */ /* 0x004fc800078e0202 */
[----:B------:R-:W-:-:S06]  /*fa40*/  IMAD.MOV.U32 R9, RZ, RZ, RZ ;  /* 0x000000ffff097224 */ /* 0x000fcc00078e00ff */
[----:B------:R-:W3:Y:S02]  /*fa50*/  @!P6 LDG.E R9, desc[UR50][R2.64] ;  /* 0x000000320209e981 */ /* 0x000ee4000c1e1900 */
[----:B---3--:R-:W-:-:S05]  /*fa60*/  IMAD R15, R0, R9, RZ ;  /* 0x00000009000f7224 */ /* 0x008fca00078e02ff */
[----:B------:R-:W1:Y:S02]  /*fa70*/  SHFL.UP PT, R8, R15, 0x1, RZ ;  /* 0x042000000f087989 */ /* 0x000e6400000e00ff */
[----:B-1----:R-:W-:-:S05]  /*fa80*/  SEL R8, R8, RZ, P1 ;  /* 0x000000ff08087207 */ /* 0x002fca0000800000 */
[----:B------:R-:W-:-:S05]  /*fa90*/  IMAD.IADD R8, R15, 0x1, R8 ;  /* 0x000000010f087824 */ /* 0x000fca00078e0208 */
        /* <DEDUP_REMOVED lines=12> */
[----:B------:R-:W0:Y:S02]  /*fb60*/  SHFL.IDX PT, R2, R5, 0x1f, 0x1f ;  /* 0x03e01f0005027f89 */ /* 0x000e2400000e0000 */
[----:B0-----:R-:W-:-:S04]  /*fb70*/  IMAD R4, R2, R12, RZ ;  /* 0x0000000c02047224 */ /* 0x001fc800078e02ff */
[----:B------:R-:W-:-:S05]  /*fb80*/  IMAD.IADD R11, R4, 0x1, R11 ;  /* 0x00000001040b7824 */ /* 0x000fca00078e020b */
[----:B------:R-:W-:-:S13]  /*fb90*/  ISETP.GT.AND P6, PT, R11, R6, PT ;  /* 0x000000060b00720c */ /* 0x000fda0003fc4270 */
[----:B------:R-:W-:Y:S05]  /*fba0*/  @!P6 BRA `(.L_x_234) ;  /* 0xfffffffc0070e947 */ /* 0x000fea000383ffff */
.L_x_232:
[----:B------:R-:W-:Y:S02]  /*fbb0*/  IMAD.IADD R11, R11, 0x1, -R4 ;  /* 0x000000010b0b7824 */ /* 0x000fe400078e0a04 */
[----:B------:R-:W-:Y:S02]  /*fbc0*/  IMAD.MOV.U32 R8, RZ, RZ, RZ ;  /* 0x000000ffff087224 */ /* 0x000fe400078e00ff */
[----:B------:R-:W-:-:S05]  /*fbd0*/  IMAD R3, R5, R12, R11 ;  /* 0x0000000c05037224 */ /* 0x000fca00078e020b */
[----:B------:R-:W-:-:S13]  /*fbe0*/  ISETP.GT.AND P0, PT, R3, R6, PT ;  /* 0x000000060300720c */ /* 0x000fda0003f04270 */
[----:B------:R-:W-:Y:S02]  /*fbf0*/  VOTEU.ANY UR5, UPT, !P0 ;  /* 0x0000000000057886 */ /* 0x000fe400040e0100 */
[----:B------:R-:W-:Y:S02]  /*fc00*/  UPOPC UR39, UR5 ;  /* 0x00000005002772bf */ /* 0x000fe40008000000 */
[----:B------:R-:W-:-:S04]  /*fc10*/  ISETP.NE.AND P0, PT, RZ, UR5, PT ;  /* 0x00000005ff007c0c */ /* 0x000fc8000bf05270 */
[----:B------:R-:W-:Y:S02]  /*fc20*/  IMAD.U32 R13, RZ, RZ, UR39 ;  /* 0x00000027ff0d7e24 */ /* 0x000fe4000f8e00ff */
[----:B------:R-:W-:-:S03]  /*fc30*/  IMAD.U32 R14, RZ, RZ, UR39 ;  /* 0x00000027ff0e7e24 */ /* 0x000fc6000f8e00ff */
[----:B------:R-:W0:Y:S04]  /*fc40*/  SHFL.IDX PT, R0, R0, R13, 0x1f ;  /* 0x00001f0d00007589 */ /* 0x000e2800000e0000 */
[----:B------:R1:W2:Y:S01]  /*fc50*/  SHFL.IDX PT, R9, R9, R14, 0x1f ;  /* 0x00001f0e09097589 */ /* 0x0002a200000e0000 */
[----:B0-----:R-:W-:-:S04]  /*fc60*/  IABS R4, R0 ;  /* 0x0000000000047213 */ /* 0x001fc80000000000 */
[----:B------:R-:W0:Y:S08]  /*fc70*/  I2F.RP R10, R4 ;  /* 0x00000004000a7306 */ /* 0x000e300000209400 */
[----:B0-----:R-:W0:Y:S02]  /*fc80*/  MUFU.RCP R10, R10 ;  /* 0x0000000a000a7308 */ /* 0x001e240000001000 */
[----:B0-----:R-:W-:-:S06]  /*fc90*/  VIADD R2, R10, 0xffffffe ;  /* 0x0ffffffe0a027836 */ /* 0x001fcc0000000000 */
[----:B------:R-:W0:Y:S02]  /*fca0*/  F2I.FTZ.U32.TRUNC.NTZ R3, R2 ;  /* 0x0000000200037305 */ /* 0x000e24000021f000 */
[----:B0-----:R-:W-:Y:S01]  /*fcb0*/  IMAD.MOV R15, RZ, RZ, -R3 ;  /* 0x000000ffff0f7224 */ /* 0x001fe200078e0a03 */
[----:B-12---:R-:W-:Y:S06]  /*fcc0*/  @!P0 BRA `(.L_x_235) ;  /* 0x00000000000c8947 */ /* 0x006fec0003800000 */
[----:B------:R-:W-:-:S06]  /*fcd0*/  UIADD3 UR5, UR39, -0x1, URZ ;  /* 0xffffffff27057890 */ /* 0x000fcc000fffe03f */
[----:B------:R-:W-:-:S06]  /*fce0*/  IMAD.U32 R8, RZ, RZ, UR5 ;  /* 0x00000005ff087e24 */ /* 0x000fcc000f8e00ff */
[----:B------:R0:W1:Y:S02]  /*fcf0*/  SHFL.IDX PT, R8, R5, R8, 0x1f ;  /* 0x00001f0805087589 */ /* 0x00006400000e0000 */
.L_x_235:
[----:B01----:R-:W-:Y:S01]  /*fd00*/  IMAD R5, R8, R12, R11 ;  /* 0x0000000c08057224 */ /* 0x003fe200078e020b */
[----:B------:R-:W-:Y:S01]  /*fd10*/  IABS R2, R9 ;  /* 0x0000000900027213 */ /* 0x000fe20000000000 */
[----:B------:R-:W-:Y:S01]  /*fd20*/  IMAD.MOV.U32 R11, RZ, RZ, R15 ;  /* 0x000000ffff0b7224 */ /* 0x000fe200078e000f */
[----:B------:R-:W-:Y:S01]  /*fd30*/  IABS R12, R0 ;  /* 0x00000000000c7213 */ /* 0x000fe20000000000 */
[----:B------:R-:W-:Y:S01]  /*fd40*/  UIADD3 UR39, UR39, UR4, URZ ;  /* 0x0000000427277290 */ /* 0x000fe2000fffe03f */
[----:B------:R0:W-:Y:S01]  /*fd50*/  STL [R1], R5 ;  /* 0x0000000501007387 */ /* 0x0001e20000100800 */
[----:B------:R-:W-:Y:S02]  /*fd60*/  IMAD R11, R11, R4, RZ ;  /* 0x000000040b0b7224 */ /* 0x000fe400078e02ff */
[----:B------:R-:W-:Y:S02]  /*fd70*/  IMAD.MOV R12, RZ, RZ, -R12 ;  /* 0x000000ffff0c7224 */ /* 0x000fe400078e0a0c */
[----:B0-----:R-:W-:-:S02]  /*fd80*/  IMAD.IADD R5, R6, 0x1, -R5 ;  /* 0x0000000106057824 */ /* 0x001fc400078e0a05 */
[----:B------:R-:W-:Y:S02]  /*fd90*/  IMAD.MOV.U32 R6, RZ, RZ, R2 ;  /* 0x000000ffff067224 */ /* 0x000fe400078e0002 */
[----:B------:R-:W-:Y:S01]  /*fda0*/  IMAD.MOV.U32 R2, RZ, RZ, RZ ;  /* 0x000000ffff027224 */ /* 0x000fe200078e00ff */
[----:B------:R-:W-:Y:S01]  /*fdb0*/  IABS R10, R5 ;  /* 0x00000005000a7213 */ /* 0x000fe20000000000 */
[----:B------:R-:W0:Y:S02]  /*fdc0*/  I2F.RP R8, R6 ;  /* 0x0000000600087306 */ /* 0x000e240000209400 */
[----:B------:R-:W-:-:S04]  /*fdd0*/  IMAD.HI.U32 R2, R3, R11, R2 ;  /* 0x0000000b03027227 */ /* 0x000fc800078e0002 */
[----:B------:R-:W-:Y:S02]  /*fde0*/  IMAD.MOV.U32 R3, RZ, RZ, R10 ;  /* 0x000000ffff037224 */ /* 0x000fe400078e000a */
[----:B------:R-:W-:Y:S02]  /*fdf0*/  IMAD.MOV.U32 R10, RZ, RZ, R12 ;  /* 0x000000ffff0a7224 */ /* 0x000fe400078e000c */
[----:B------:R-:W-:-:S04]  /*fe00*/  IMAD.HI.U32 R2, R2, R3, RZ ;  /* 0x0000000302027227 */ /* 0x000fc800078e00ff */
[----:B------:R-:W-:Y:S01]  /*fe10*/  IMAD R3, R2, R10, R3 ;  /* 0x0000000a02037224 */ /* 0x000fe200078e0203 */
[----:B0-----:R-:W0:Y:S04]  /*fe20*/  MUFU.RCP R8, R8 ;  /* 0x0000000800087308 */ /* 0x001e280000001000 */
[----:B------:R-:W-:-:S13]  /*fe30*/  ISETP.GT.U32.AND P1, PT, R4, R3, PT ;  /* 0x000000030400720c */ /* 0x000fda0003f24070 */
[----:B------:R-:W-:Y:S02]  /*fe40*/  @!P1 IMAD.IADD R3, R3, 0x1, -R4 ;  /* 0x0000000103039824 */ /* 0x000fe400078e0a04 */
[----:B0-----:R-:W-:Y:S02]  /*fe50*/  VIADD R10, R8, 0xffffffe ;  /* 0x0ffffffe080a7836 */ /* 0x001fe40000000000 */
[----:B------:R-:W-:Y:S01]  /*fe60*/  @!P1 VIADD R2, R2, 0x1 ;  /* 0x0000000102029836 */ /* 0x000fe20000000000 */
[----:B------:R-:W-:Y:S02]  /*fe70*/  ISETP.GE.U32.AND P0, PT, R3, R4, PT ;  /* 0x000000040300720c */ /* 0x000fe40003f06070 */
[----:B------:R-:W-:Y:S01]  /*fe80*/  LOP3.LUT R4, R5, R0, RZ, 0x3c, !PT ;  /* 0x0000000005047212 */ /* 0x000fe200078e3cff */
[----:B------:R-:W0:Y:S01]  /*fe90*/  F2I.FTZ.U32.TRUNC.NTZ R3, R10 ;  /* 0x0000000a00037305 */ /* 0x000e22000021f000 */
[----:B------:R-:W-:Y:S02]  /*fea0*/  ISETP.NE.AND P1, PT, R0, RZ, PT ;  /* 0x000000ff0000720c */ /* 0x000fe40003f25270 */
[----:B------:R-:W-:-:S07]  /*feb0*/  ISETP.GE.AND P2, PT, R4, RZ, PT ;  /* 0x000000ff0400720c */ /* 0x000fce0003f46270 */
[----:B------:R-:W-:-:S04]  /*fec0*/  @P0 VIADD R2, R2, 0x1 ;  /* 0x0000000102020836 */ /* 0x000fc80000000000 */
[----:B------:R-:W-:Y:S01]  /*fed0*/  IMAD.MOV.U32 R8, RZ, RZ, R2 ;  /* 0x000000ffff087224 */ /* 0x000fe200078e0002 */
[----:B------:R-:W-:Y:S01]  /*fee0*/  IABS R2, R9 ;  /* 0x0000000900027213 */ /* 0x000fe20000000000 */
[----:B0-----:R-:W-:Y:S02]  /*fef0*/  IMAD.MOV R11, RZ, RZ, -R3 ;  /* 0x000000ffff0b7224 */ /* 0x001fe400078e0a03 */
[----:B------:R-:W-:Y:S01]  /*ff00*/  @!P2 IMAD.MOV R8, RZ, RZ, -R8 ;  /* 0x000000ffff08a224 */ /* 0x000fe200078e0a08 */
[----:B------:R-:W-:Y:S01]  /*ff10*/  @!P1 LOP3.LUT R8, RZ, R0, RZ, 0x33, !PT ;  /* 0x00000000ff089212 */ /* 0x000fe200078e33ff */
[----:B------:R-:W-:Y:S02]  /*ff20*/  IMAD.MOV R10, RZ, RZ, -R2 ;  /* 0x000000ffff0a7224 */ /* 0x000fe400078e0a02 */
[----:B------:R-:W-:Y:S01]  /*ff30*/  IMAD R11, R11, R6, RZ ;  /* 0x000000060b0b7224 */ /* 0x000fe200078e02ff */
[----:B------:R-:W-:Y:S01]  /*ff40*/  IABS R4, R8 ;  /* 0x0000000800047213 */ /* 0x000fe20000000000 */
[----:B------:R-:W-:-:S04]  /*ff50*/  IMAD.MOV.U32 R2, RZ, RZ, RZ ;  /* 0x000000ffff027224 */ /* 0x000fc800078e00ff */
[----:B------:R-:W-:-:S04]  /*ff60*/  IMAD.HI.U32 R2, R3, R11, R2 ;  /* 0x0000000b03027227 */ /* 0x000fc800078e0002 */
[----:B------:R-:W-:Y:S02]  /*ff70*/  IMAD.MOV.U32 R3, RZ, RZ, R4 ;  /* 0x000000ffff037224 */ /* 0x000fe400078e0004 */
[----:B------:R-:W-:Y:S02]  /*ff80*/  IMAD.MOV.U32 R4, RZ, RZ, R10 ;  /* 0x000000ffff047224 */ /* 0x000fe400078e000a */
[----:B------:R-:W-:-:S04]  /*ff90*/  IMAD.HI.U32 R2, R2, R3, RZ ;  /* 0x0000000302027227 */ /* 0x000fc800078e00ff */
[----:B------:R-:W-:-:S05]  /*ffa0*/  IMAD R3, R2, R4, R3 ;  /* 0x0000000402037224 */ /* 0x000fca00078e0203 */
[----:B------:R-:W-:-:S13]  /*ffb0*/  ISETP.GT.U32.AND P1, PT, R6, R3, PT ;  /* 0x000000030600720c */ /* 0x000fda0003f24070 */
[----:B------:R-:W-:Y:S02]  /*ffc0*/  @!P1 IMAD.IADD R3, R3, 0x1, -R6 ;  /* 0x0000000103039824 */ /* 0x000fe400078e0a06 */
[----:B------:R-:W-:Y:S01]  /*ffd0*/  @!P1 VIADD R2, R2, 0x1 ;  /* 0x0000000102029836 */ /* 0x000fe20000000000 */
[----:B------:R-:W-:Y:S02]  /*ffe0*/  ISETP.NE.AND P1, PT, R9, RZ, PT ;  /* 0x000000ff0900720c */ /* 0x000fe40003f25270 */
[----:B------:R-:W-:Y:S01]  /*fff0*/  ISETP.GE.U32.AND P0, PT, R3, R6, PT ;  /* 0x000000060300720c */ /* 0x000fe20003f06070 */
[----:B------:R-:W-:Y:S01]  /*10000*/  IMAD R6, R0, R8, RZ ;  /* 0x0000000800067224 */ /* 0x000fe200078e02ff */
[----:B------:R-:W-:-:S04]  /*10010*/  LOP3.LUT R3, R8, R9, RZ, 0x3c, !PT ;  /* 0x0000000908037212 */ /* 0x000fc800078e3cff */
[----:B------:R-:W-:-:S07]  /*10020*/  ISETP.GE.AND P2, PT, R3, RZ, PT ;  /* 0x000000ff0300720c */ /* 0x000fce0003f46270 */
[----:B------:R-:W-:-:S06]  /*10030*/  @P0 VIADD R2, R2, 0x1 ;  /* 0x0000000102020836 */ /* 0x000fcc0000000000 */
[----:B------:R-:W-:Y:S01]  /*10040*/  @!P2 IMAD.MOV R2, RZ, RZ, -R2 ;  /* 0x000000ffff02a224 */ /* 0x000fe200078e0a02 */
[----:B------:R-:W-:-:S05]  /*10050*/  @!P1 LOP3.LUT R2, RZ, R9, RZ, 0x33, !PT ;  /* 0x00000009ff029212 */ /* 0x000fca00078e33ff */
[----:B------:R-:W-:-:S04]  /*10060*/  IMAD.MOV R4, RZ, RZ, -R2 ;  /* 0x000000ffff047224 */ /* 0x000fc800078e0a02 */
[C---:B------:R-:W-:Y:S02]  /*10070*/  IMAD R0, R9.reuse, R4, R8 ;  /* 0x0000000409007224 */ /* 0x040fe400078e0208 */
[----:B------:R-:W-:Y:S02]  /*10080*/  IMAD R9, R9, 0x1000000, R2 ;  /* 0x0100000009097824 */ /* 0x000fe400078e0202 */
[----:B------:R-:W-:Y:S02]  /*10090*/  IMAD.IADD R2, R5, 0x1, -R6 ;  /* 0x0000000105027824 */ /* 0x000fe400078e0a06 */
[----:B------:R-:W-:-:S05]  /*100a0*/  IMAD R0, R0, 0x10000, R9 ;  /* 0x0001000000007824 */ /* 0x000fca00078e0209 */
[----:B------:R0:W-:Y:S04]  /*100b0*/  STL [R1+0x8], R0 ;  /* 0x0000080001007387 */ /* 0x0001e80000100800 */
[----:B------:R0:W-:Y:S01]  /*100c0*/  STL [R1+0x4], R2 ;  /* 0x0000040201007387 */ /* 0x0001e20000100800 */
[----:B------:R-:W-:Y:S05]  /*100d0*/  BRA `(.L_x_236) ;  /* 0x0000000000107947 */ /* 0x000fea0003800000 */
.L_x_233:
[----:B------:R1:W-:Y:S01]  /*100e0*/  STL [R1], R6 ;  /* 0x0000000601007387 */ /* 0x0003e20000100800 */
[----:B------:R-:W-:-:S03]  /*100f0*/  ULDC UR39, c[0x0][0xc3c] ;  /* 0x00030f0000277ab9 */ /* 0x000fc60000000800 */
[----:B------:R1:W-:Y:S04]  /*10100*/  STL [R1+0x4], RZ ;  /* 0x000004ff01007387 */ /* 0x0003e80000100800 */
[----:B------:R1:W-:Y:S02]  /*10110*/  STL [R1+0x8], RZ ;  /* 0x000008ff01007387 */ /* 0x0003e40000100800 */
.L_x_236:
[----:B------:R-:W2:Y:S04]  /*10120*/  LDL R8, [R1] ;  /* 0x0000000001087983 */ /* 0x000ea80000100800 */
[----:B------:R-:W2:Y:S04]  /*10130*/  LDL R9, [R1+0x4] ;  /* 0x0000040001097983 */ /* 0x000ea80000100800 */
[----:B------:R-:W2:Y:S01]  /*10140*/  LDL R10, [R1+0x8] ;  /* 0x00000800010a7983 */ /* 0x000ea20000100800 */
[----:B------:R-:W-:Y:S01]  /*10150*/  ISETP.NE.AND P0, PT, R7, RZ, PT ;  /* 0x000000ff0700720c */ /* 0x000fe20003f05270 */
[----:B0-----:R-:W-:-:S12]  /*10160*/  IMAD.U32 R2, RZ, RZ, UR39 ;  /* 0x00000027ff027e24 */ /* 0x001fd8000f8e00ff */
[----:B------:R-:W0:Y:S01]  /*10170*/  @!P0 S2R R3, SR_CgaCtaId ;  /* 0x0000000000038919 */ /* 0x000e220000008800 */
[----:B------:R-:W-:Y:S01]  /*10180*/  @!P0 MOV R0, 0x400 ;  /* 0x0000040000008802 */ /* 0x000fe20000000f00 */
[----:B------:R-:W-:-:S03]  /*10190*/  @!P0 IMAD.MOV.U32 R11, RZ, RZ, R2 ;  /* 0x000000ffff0b8224 */ /* 0x000fc600078e0002 */
[----:B0-----:R-:W-:-:S05]  /*101a0*/  @!P0 LEA R0, R3, R0, 0x18 ;  /* 0x0000000003008211 */ /* 0x001fca00078ec0ff */
[----:B--2---:R2:W-:Y:S01]  /*101b0*/  @!P0 STS.128 [R0+0x334d0], R8 ;  /* 0x0334d00800008388 */ /* 0x0045e20000000c00 */
[----:B------:R-:W-:Y:S06]  /*101c0*/  BAR.ARV 0x5, 0x180 ;  /* 0x0146000000007b1d */ /* 0x000fec0000002000 */
.L_x_231:
[----:B------:R-:W-:Y:S01]  /*101d0*/  ULDC UR4, c[0x0][0xc3c] ;  /* 0x00030f0000047ab9 */ /* 0x000fe20000000800 */
[----:B------:R3:W-:Y:S01]  /*101e0*/  STL [R1+0x1c], RZ ;  /* 0x00001cff01007387 */ /* 0x0007e20000100800 */
[----:B------:R-:W-:Y:S01]  /*101f0*/  UISETP.GE.AND UP0, UPT, UR39, UR4, UPT ;  /* 0x000000042700728c */ /* 0x000fe2000bf06270 */
[----:B------:R-:W-:Y:S02]  /*10200*/  IMAD.MOV.U32 R30, RZ, RZ, 0x1 ;  /* 0x00000001ff1e7424 */ /* 0x000fe400078e00ff */
[----:B------:R-:W-:-:S03]  /*10210*/  IMAD.MOV.U32 R27, RZ, RZ, RZ ;  /* 0x000000ffff1b7224 */ /* 0x000fc600078e00ff */
[----:B------:R-:W-:-:S13]  /*10220*/  PLOP3.LUT P0, PT, PT, PT, UP0, 0x80, 0x0 ;  /* 0x000000000000781c */ /* 0x000fda0003f0f008 */
[----:B---3--:R-:W-:Y:S05]  /*10230*/  @P0 BRA `(.L_x_237) ;  /* 0x0000005c00fc0947 */ /* 0x008fea0003800000 */
[----:B--2---:R-:W2:Y:S01]  /*10240*/  S2R R10, SR_TID.X ;  /* 0x00000000000a7919 */ /* 0x004ea20000002100 */
[----:B------:R-:W3:Y:S01]  /*10250*/  S2UR UR4, SR_CgaCtaId ;  /* 0x00000000000479c3 */ /* 0x000ee20000008800 */
[----:B------:R-:W-:Y:S01]  /*10260*/  MOV R16, 0x400 ;  /* 0x0000040000107802 */ /* 0x000fe20000000f00 */
[----:B------:R-:W-:Y:S01]  /*10270*/  IMAD.MOV.U32 R30, RZ, RZ, 0x1 ;  /* 0x00000001ff1e7424 */ /* 0x000fe200078e00ff */
[----:B------:R-:W-:Y:S01]  /*10280*/  ULOP3.LUT UR43, UR42, 0x2, URZ, 0xfc, !UPT ;  /* 0x000000022a2b7892 */ /* 0x000fe2000f8efc3f */
[----:B------:R-:W-:Y:S01]  /*10290*/  IMAD.MOV.U32 R27, RZ, RZ, RZ ;  /* 0x000000ffff1b7224 */ /* 0x000fe200078e00ff */
[----:B------:R-:W-:Y:S01]  /*102a0*/  ULOP3.LUT UR44, UR42, 0x1, URZ, 0xfc, !UPT ;  /* 0x000000012a2c7892 */ /* 0x000fe2000f8efc3f */
[----:B------:R-:W-:Y:S01]  /*102b0*/  ULDC UR45, c[0x0][0xc] ;  /* 0x00000300002d7ab9 */ /* 0x000fe20000000800 */
[----:B---3--:R-:W-:-:S05]  /*102c0*/  IMAD.U32 R37, RZ, RZ, UR4 ;  /* 0x00000004ff257e24 */ /* 0x008fca000f8e00ff */
[----:B------:R-:W-:Y:S01]  /*102d0*/  LEA R16, R37, R16, 0x18 ;  /* 0x0000001025107211 */ /* 0x000fe200078ec0ff */
[C---:B--2---:R-:W-:Y:S01]  /*102e0*/  IMAD.SHL.U32 R0, R10.reuse, 0x40, RZ ;  /* 0x000000400a007824 */ /* 0x044fe200078e00ff */
[----:B------:R-:W-:Y:S01]  /*102f0*/  SHF.R.U32.HI R3, RZ, 0x1, R10 ;  /* 0x00000001ff037819 */ /* 0x000fe2000001160a */
[C---:B0-----:R-:W-:Y:S02]  /*10300*/  IMAD.SHL.U32 R4, R10.reuse, 0x20, RZ ;  /* 0x000000200a047824 */ /* 0x041fe400078e00ff */
[----:B------:R-:W-:Y:S01]  /*10310*/  IMAD.SHL.U32 R32, R10, 0x10, RZ ;  /* 0x000000100a207824 */ /* 0x000fe200078e00ff */
[----:B------:R-:W-:Y:S01]  /*10320*/  LOP3.LUT R2, R0, 0x180, RZ, 0xc0, !PT ;  /* 0x0000018000027812 */ /* 0x000fe200078ec0ff */
[----:B------:R-:W-:Y:S01]  /*10330*/  IMAD.SHL.U32 R8, R10, 0x4, RZ ;  /* 0x000000040a087824 */ /* 0x000fe200078e00ff */
[----:B------:R-:W-:Y:S01]  /*10340*/  LOP3.LUT R5, R4, 0x80, RZ, 0xc0, !PT ;  /* 0x0000008004057812 */ /* 0x000fe200078ec0ff */
[----:B------:R-:W-:Y:S01]  /*10350*/  IMAD.SHL.U32 R9, R10, 0x2, RZ ;  /* 0x000000020a097824 */ /* 0x000fe200078e00ff */
[----:B------:R-:W-:Y:S01]  /*10360*/  LOP3.LUT R2, R2, 0x30, R3, 0xf8, !PT ;  /* 0x0000003002027812 */ /* 0x000fe200078ef803 */
[----:B------:R-:W-:Y:S01]  /*10370*/  IMAD.SHL.U32 R3, R10, 0x8, RZ ;  /* 0x000000080a037824 */ /* 0x000fe200078e00ff */
[----:B------:R-:W-:-:S02]  /*10380*/  LOP3.LUT R7, R32, 0x600, RZ, 0xc0, !PT ;  /* 0x0000060020077812 */ /* 0x000fc400078ec0ff */
[----:B------:R-:W-:Y:S02]  /*10390*/  LOP3.LUT R5, R5, 0x10, R10, 0xf8, !PT ;  /* 0x0000001005057812 */ /* 0x000fe400078ef80a */
[----:B------:R-:W-:Y:S02]  /*103a0*/  LOP3.LUT R7, R7, 0x60, R4, 0xf8, !PT ;  /* 0x0000006007077812 */ /* 0x000fe400078ef804 */
[----:B------:R-:W-:Y:S02]  /*103b0*/  LOP3.LUT R3, R2, 0x30, R3, 0x78, !PT ;  /* 0x0000003002037812 */ /* 0x000fe400078e7803 */
[----:B------:R-:W-:Y:S02]  /*103c0*/  LOP3.LUT R5, R5, 0x10, R8, 0x78, !PT ;  /* 0x0000001005057812 */ /* 0x000fe400078e7808 */
[----:B------:R-:W-:Y:S02]  /*103d0*/  LOP3.LUT R2, R7, 0x100, R4, 0xf8, !PT ;  /* 0x0000010007027812 */ /* 0x000fe400078ef804 */
[----:B------:R-:W-:-:S02]  /*103e0*/  LOP3.LUT R0, R3, 0x640, R0, 0xf8, !PT ;  /* 0x0000064003007812 */ /* 0x000fc400078ef800 */
[----:B-1----:R-:W-:Y:S02]  /*103f0*/  LOP3.LUT R6, R32, 0x1b0, RZ, 0xc0, !PT ;  /* 0x000001b020067812 */ /* 0x002fe400078ec0ff */
[----:B------:R-:W-:Y:S01]  /*10400*/  LOP3.LUT R2, R2, R5, RZ, 0xfc, !PT ;  /* 0x0000000502027212 */ /* 0x000fe200078efcff */
[----:B------:R0:W-:Y:S01]  /*10410*/  STL [R1+0x14], R0 ;  /* 0x0000140001007387 */ /* 0x0001e20000100800 */
[----:B------:R-:W-:-:S03]  /*10420*/  LOP3.LUT R9, R6, 0x30, R9, 0x78, !PT ;  /* 0x0000003006097812 */ /* 0x000fc600078e7809 */
[----:B------:R1:W-:Y:S04]  /*10430*/  STL [R1+0x10], R2 ;  /* 0x0000100201007387 */ /* 0x0003e80000100800 */
[----:B------:R-:W-:Y:S01]  /*10440*/  STL [R1+0x1c], RZ ;  /* 0x00001cff01007387 */ /* 0x000fe20000100800 */
[----:B0-----:R-:W-:-:S04]  /*10450*/  LOP3.LUT R0, R10, 0x7f, RZ, 0xc0, !PT ;  /* 0x0000007f0a007812 */ /* 0x001fc800078ec0ff */
[----:B-1----:R-:W-:Y:S02]  /*10460*/  SHF.R.U32.HI R2, RZ, 0x2, R0 ;  /* 0x00000002ff027819 */ /* 0x002fe40000011600 */
[----:B------:R-:W-:Y:S02]  /*10470*/  LOP3.LUT R0, R9, 0x640, R32, 0xf8, !PT ;  /* 0x0000064009007812 */ /* 0x000fe400078ef820 */
[----:B------:R-:W-:Y:S02]  /*10480*/  LOP3.LUT R32, R32, 0x30, RZ, 0xc0, !PT ;  /* 0x0000003020207812 */ /* 0x000fe400078ec0ff */
[----:B------:R-:W-:Y:S01]  /*10490*/  LOP3.LUT R2, R2, 0x60, R4, 0xf8, !PT ;  /* 0x0000006002027812 */ /* 0x000fe200078ef804 */
[----:B------:R0:W-:Y:S01]  /*104a0*/  STL [R1+0xc], R0 ;  /* 0x00000c0001007387 */ /* 0x0001e20000100800 */
[C---:B------:R-:W-:Y:S02]  /*104b0*/  LOP3.LUT R4, R32.reuse, 0x40, RZ, 0xfc, !PT ;  /* 0x0000004020047812 */ /* 0x040fe400078efcff */
[----:B------:R-:W-:-:S02]  /*104c0*/  LOP3.LUT R3, R32, 0x80, RZ, 0xfc, !PT ;  /* 0x0000008020037812 */ /* 0x000fc400078efcff */
[----:B------:R-:W-:Y:S01]  /*104d0*/  LOP3.LUT R2, R2, 0x80, RZ, 0xfc, !PT ;  /* 0x0000008002027812 */ /* 0x000fe200078efcff */
[----:B0-----:R-:W-:-:S05]  /*104e0*/  IMAD.IADD R0, R16, 0x1, R0 ;  /* 0x0000000110007824 */ /* 0x001fca00078e0200 */
[----:B------:R0:W-:Y:S02]  /*104f0*/  STL [R1+0x18], R0 ;  /* 0x0000180001007387 */ /* 0x0001e40000100800 */
.L_x_313:
[----:B------:R-:W-:Y:S01]  /*10500*/  ULDC.64 UR4, c[0x0][0xc88] ;  /* 0x0003220000047ab9 */ /* 0x000fe20000000a00 */
[----:B------:R-:W-:Y:S01]  /*10510*/  ULDC.64 UR6, c[0x0][0xa18] ;  /* 0x0002860000067ab9 */ /* 0x000fe20000000a00 */
[----:B------:R-:W-:Y:S01]  /*10520*/  UIMAD.WIDE UR4, UR39, 0x4, UR4 ;  /* 0x00000004270478a5 */ /* 0x000fe2000f8e0204 */
[----:B------:R-:W-:Y:S01]  /*10530*/  IMAD.MOV.U32 R33, RZ, RZ, RZ ;  /* 0x000000ffff217224 */ /* 0x000fe200078e00ff */
[----:B-1-3--:R-:W1:Y:S04]  /*10540*/  LDC.64 R4, c[0x0][0x418] ;  /* 0x00010600ff047b82 */ /* 0x00ae680000000a00 */
[----:B0-----:R-:W-:Y:S02]  /*10550*/  IMAD.U32 R2, RZ, RZ, UR4 ;  /* 0x00000004ff027e24 */ /* 0x001fe4000f8e00ff */
[----:B------:R-:W-:Y:S01]  /*10560*/  IMAD.U32 R3, RZ, RZ, UR5 ;  /* 0x00000005ff037e24 */ /* 0x000fe2000f8e00ff */
[----:B------:R-:W-:Y:S01]  /*10570*/  ULDC.64 UR4, c[0x0][0xa28] ;  /* 0x00028a0000047ab9 */ /* 0x000fe20000000a00 */
[----:B0-----:R-:W0:Y:S03]  /*10580*/  LDC R0, c[0x0][0x424] ;  /* 0x00010900ff007b82 */ /* 0x001e260000000800 */
[----:B--2---:R-:W2:Y:S01]  /*10590*/  LDG.E R2, desc[UR50][R2.64] ;  /* 0x0000003202027981 */ /* 0x004ea2000c1e1900 */
[----:B------:R-:W-:-:S04]  /*105a0*/  UISETP.NE.U32.AND UP0, UPT, UR4, URZ, UPT ;  /* 0x0000003f0400728c */ /* 0x000fc8000bf05070 */
[----:B------:R-:W-:Y:S01]  /*105b0*/  UISETP.NE.AND.EX UP0, UPT, UR5, URZ, UPT, UP0 ;  /* 0x0000003f0500728c */ /* 0x000fe2000bf05300 */
[----:B------:R-:W3:Y:S05]  /*105c0*/  LDC R7, c[0x0][0x2f0] ;  /* 0x0000bc00ff077b82 */ /* 0x000eea0000000800 */
[----:B------:R-:W-:Y:S02]  /*105d0*/  PLOP3.LUT P0, PT, PT, PT, UP0, 0x80, 0x0 ;  /* 0x000000000000781c */ /* 0x000fe40003f0f008 */
[----:B--2---:R-:W-:-:S13]  /*105e0*/  R2UR UR41, R2 ;  /* 0x00000000022972ca */ /* 0x004fda00000e0000 */
[----:B------:R-:W-:Y:S02]  /*105f0*/  USHF.R.S32.HI UR40, URZ, 0x1f, UR41 ;  /* 0x0000001f3f287899 */ /* 0x000fe40008011429 */
[----:B------:R-:W-:-:S04]  /*10600*/  @UP0 ULEA UR4, UP1, UR41, UR4, 0x2 ;  /* 0x0000000429040291 */ /* 0x000fc8000f82103f */
[----:B------:R-:W-:Y:S02]  /*10610*/  @UP0 ULEA.HI.X UR5, UR41, UR5, UR40, 0x2, UP1 ;  /* 0x0000000529050291 */ /* 0x000fe400088f1428 */
[----:B------:R-:W-:-:S04]  /*10620*/  IMAD.U32 R2, RZ, RZ, UR4 ;  /* 0x00000004ff027e24 */ /* 0x000fc8000f8e00ff */
[----:B------:R-:W-:Y:S01]  /*10630*/  IMAD.U32 R3, RZ, RZ, UR5 ;  /* 0x00000005ff037e24 */ /* 0x000fe2000f8e00ff */
[----:B------:R-:W-:Y:S01]  /*10640*/  ULDC.64 UR4, c[0x0][0xa00] ;  /* 0x0002800000047ab9 */ /* 0x000fe20000000a00 */
[----:B------:R-:W-:Y:S02]  /*10650*/  USHF.L.U32 UR36, UR41, 0x2, URZ ;  /* 0x0000000229247899 */ /* 0x000fe4000800063f */
[----:B------:R-:W-:Y:S01]  /*10660*/  UISETP.NE.U32.AND UP0, UPT, UR4, URZ, UPT ;  /* 0x0000003f0400728c */ /* 0x000fe2000bf05070 */
[----:B------:R2:W5:Y:S01]  /*10670*/  @P0 LDG.E R33, desc[UR50][R2.64] ;  /* 0x0000003202210981 */ /* 0x000562000c1e1900 */
[----:B------:R-:W-:Y:S02]  /*10680*/  USHF.L.U64.HI UR37, UR41, 0x2, UR40 ;  /* 0x0000000229257899 */ /* 0x000fe40008010228 */
[----:B------:R-:W-:Y:S02]  /*10690*/  UISETP.NE.AND.EX UP2, UPT, UR5, URZ, UPT, UP0 ;  /* 0x0000003f0500728c */ /* 0x000fe4000bf45300 */
[----:B------:R-:W-:-:S02]  /*106a0*/  UIADD3 UR4, UP0, UR36, UR4, URZ ;  /* 0x0000000424047290 */ /* 0x000fc4000ff1e03f */
[----:B------:R-:W-:Y:S02]  /*106b0*/  UP2UR UR47, UPR, URZ, 0x4 ;  /* 0x000000043f2f7883 */ /* 0x000fe40008000000 */
[----:B------:R-:W-:Y:S01]  /*106c0*/  UIADD3.X UR5, UR37, UR5, URZ, UP0, !UPT ;  /* 0x0000000525057290 */ /* 0x000fe200087fe43f */
[----:B------:R-:W-:Y:S01]  /*106d0*/  PLOP3.LUT P0, PT, PT, PT, UP2, 0x80, 0x0 ;  /* 0x000000000000781c */ /* 0x000fe20003f0f028 */
[----:B------:R-:W-:Y:S01]  /*106e0*/  UISETP.NE.U32.AND UP0, UPT, UR6, URZ, UPT ;  /* 0x0000003f0600728c */ /* 0x000fe2000bf05070 */
[----:B--2---:R-:W-:-:S03]  /*106f0*/  IMAD.U32 R2, RZ, RZ, UR4 ;  /* 0x00000004ff027e24 */ /* 0x004fc6000f8e00ff */
[----:B------:R-:W-:Y:S01]  /*10700*/  UISETP.NE.AND.EX UP0, UPT, UR7, URZ, UPT, UP0 ;  /* 0x0000003f0700728c */ /* 0x000fe2000bf05300 */
[----:B------:R-:W-:-:S05]  /*10710*/  IMAD.U32 R3, RZ, RZ, UR5 ;  /* 0x00000005ff037e24 */ /* 0x000fca000f8e00ff */
[----:B------:R-:W-:Y:S02]  /*10720*/  PLOP3.LUT P1, PT, PT, PT, UP0, 0x80, 0x0 ;  /* 0x000000000000781c */ /* 0x000fe40003f2f008 */
[----:B------:R-:W-:Y:S01]  /*10730*/  PLOP3.LUT P2, PT, PT, PT, UP2, 0x80, 0x0 ;  /* 0x000000000000781c */ /* 0x000fe20003f4f028 */
[----:B------:R2:W5:Y:S02]  /*10740*/  @P0 LDG.E R6, desc[UR50][R2.64] ;  /* 0x0000003202060981 */ /* 0x000564000c1e1900 */
[----:B------:R-:W-:-:S04]  /*10750*/  @UP0 UIADD3 UR4, UP1, UR36, UR6, URZ ;  /* 0x0000000624040290 */ /* 0x000fc8000ff3e03f */
[----:B------:R-:W-:Y:S02]  /*10760*/  @UP0 UIADD3.X UR5, UR37, UR7, URZ, UP1, !UPT ;  /* 0x0000000725050290 */ /* 0x000fe40008ffe43f */
[----:B------:R-:W-:-:S04]  /*10770*/  IMAD.U32 R28, RZ, RZ, UR4 ;  /* 0x00000004ff1c7e24 */ /* 0x000fc8000f8e00ff */
[----:B------:R-:W-:-:S05]  /*10780*/  IMAD.U32 R29, RZ, RZ, UR5 ;  /* 0x00000005ff1d7e24 */ /* 0x000fca000f8e00ff */
[----:B------:R2:W5:Y:S01]  /*10790*/  @P1 LDG.E R28, desc[UR50][R28.64] ;  /* 0x000000321c1c1981 */ /* 0x000562000c1e1900 */
[----:B-1----:R-:W-:Y:S01]  /*107a0*/  ISETP.NE.U32.AND P0, PT, R4, RZ, PT ;  /* 0x000000ff0400720c */ /* 0x002fe20003f05070 */
[----:B0--3--:R-:W-:-:S12]  /*107b0*/  @P1 BRA `(.L_x_238) ;  /* 0x00000000001c1947 */ /* 0x009fd80003800000 */
[----:B------:R-:W-:Y:S01]  /*107c0*/  UISETP.NE.AND UP0, UPT, UR47, URZ, UPT ;  /* 0x0000003f2f00728c */ /* 0x000fe2000bf05270 */
[----:B-----5:R-:W0:Y:S05]  /*107d0*/  LDC R28, c[0x0][0x288] ;  /* 0x0000a200ff1c7b82 */ /* 0x020e2a0000000800 */
[----:B------:R-:W-:-:S13]  /*107e0*/  PLOP3.LUT P1, PT, PT, PT, UP0, 0x40, 0x0 ;  /* 0x000000000000781c */ /* 0x000fda0003f2e808 */
[----:B------:R-:W-:Y:S05]  /*107f0*/  @P1 BRA `(.L_x_238) ;  /* 0x00000000000c1947 */ /* 0x000fea0003800000 */
[----:B------:R-:W3:Y:S04]  /*10800*/  LDG.E R9, desc[UR50][R2.64] ;  /* 0x0000003202097981 */ /* 0x000ee8000c1e1900 */
[----:B0-----:R-:W3:Y:S02]  /*10810*/  LDG.E R28, desc[UR50][R2.64+0x4] ;  /* 0x00000432021c7981 */ /* 0x001ee4000c1e1900 */
[----:B---3--:R-:W-:-:S07]  /*10820*/  IMAD.IADD R28, R28, 0x1, -R9 ;  /* 0x000000011c1c7824 */ /* 0x008fce00078e0a09 */
.L_x_238:
[----:B------:R-:W-:Y:S01]  /*10830*/  ULDC.64 UR4, c[0x0][0xa20] ;  /* 0x0002880000047ab9 */ /* 0x000fe20000000a00 */
[----:B------:R-:W-:Y:S01]  /*10840*/  ISETP.NE.AND.EX P0, PT, R5, RZ, PT, P0 ;  /* 0x000000ff0500720c */ /* 0x000fe20003f05300 */
[----:B------:R-:W-:Y:S01]  /*10850*/  UMOV UR38, URZ ;  /* 0x0000003f00267c82 */ /* 0x000fe20008000000 */
[----:B------:R-:W-:Y:S01]  /*10860*/  ISETP.NE.U32.AND P1, PT, RZ, UR4, PT ;  /* 0x00000004ff007c0c */ /* 0x000fe2000bf25070 */
[----:B--2---:R-:W-:Y:S01]  /*10870*/  IMAD.U32 R29, RZ, RZ, UR41 ;  /* 0x00000029ff1d7e24 */ /* 0x004fe2000f8e00ff */
[----:B------:R-:W-:Y:S02]  /*10880*/  SEL R0, R0, 0x1, P0 ;  /* 0x0000000100007807 */ /* 0x000fe40000000000 */
[----:B------:R-:W-:Y:S02]  /*10890*/  ISETP.NE.AND.EX P1, PT, RZ, UR5, PT, P1 ;  /* 0x00000005ff007c0c */ /* 0x000fe4000bf25310 */
[----:B-----5:R-:W-:Y:S01]  /*108a0*/  @P2 R2UR UR38, R6 ;  /* 0x00000000062622ca */ /* 0x020fe200000e0000 */
[----:B------:R-:W-:-:S10]  /*108b0*/  IMAD R18, R0, R7, RZ ;  /* 0x0000000700127224 */ /* 0x000fd400078e02ff */
[----:B------:R-:W-:Y:S05]  /*108c0*/  @!P1 BRA `(.L_x_239) ;  /* 0x0000000000189947 */ /* 0x000fea0003800000 */
[----:B------:R-:W-:-:S04]  /*108d0*/  UIADD3 UR4, UP0, UR36, UR4, URZ ;  /* 0x0000000424047290 */ /* 0x000fc8000ff1e03f */
[----:B------:R-:W-:Y:S02]  /*108e0*/  UIADD3.X UR5, UR37, UR5, URZ, UP0, !UPT ;  /* 0x0000000525057290 */ /* 0x000fe400087fe43f */
[----:B------:R-:W-:-:S04]  /*108f0*/  IMAD.U32 R2, RZ, RZ, UR4 ;  /* 0x00000004ff027e24 */ /* 0x000fc8000f8e00ff */
[----:B------:R-:W-:-:S05]  /*10900*/  IMAD.U32 R3, RZ, RZ, UR5 ;  /* 0x00000005ff037e24 */ /* 0x000fca000f8e00ff */
[----:B------:R1:W5:Y:S01]  /*10910*/  LDG.E R18, desc[UR50][R2.64] ;  /* 0x0000003202127981 */ /* 0x000362000c1e1900 */
[----:B------:R-:W-:Y:S05]  /*10920*/  BRA `(.L_x_240) ;  /* 0x0000000000247947 */ /* 0x000fea0003800000 */
.L_x_239:
[----:B------:R-:W-:Y:S02]  /*10930*/  ULDC.64 UR4, c[0x0][0xa08] ;  /* 0x0002820000047ab9 */ /* 0x000fe40000000a00 */
[----:B------:R-:W-:-:S04]  /*10940*/  ISETP.NE.U32.AND P0, PT, RZ, UR4, PT ;  /* 0x00000004ff007c0c */ /* 0x000fc8000bf05070 */
[----:B------:R-:W-:-:S13]  /*10950*/  ISETP.NE.AND.EX P0, PT, RZ, UR5, PT, P0 ;  /* 0x00000005ff007c0c */ /* 0x000fda000bf05300 */
[----:B------:R-:W-:Y:S05]  /*10960*/  @!P0 BRA `(.L_x_240) ;  /* 0x0000000000148947 */ /* 0x000fea0003800000 */
[----:B------:R-:W1:Y:S02]  /*10970*/  LDC.64 R2, c[0x0][0xa08] ;  /* 0x00028200ff027b82 */ /* 0x000e640000000a00 */
[----:B-1----:R-:W-:-:S05]  /*10980*/  IMAD.WIDE R2, R29, 0x4, R2 ;  /* 0x000000041d027825 */ /* 0x002fca00078e0202 */
[----:B------:R-:W2:Y:S04]  /*10990*/  LDG.E R18, desc[UR50][R2.64] ;  /* 0x0000003202127981 */ /* 0x000ea8000c1e1900 */
[----:B------:R-:W2:Y:S02]  /*109a0*/  LDG.E R5, desc[UR50][R2.64+0x4] ;  /* 0x0000043202057981 */ /* 0x000ea4000c1e1900 */
[----:B--2---:R-:W-:-:S07]  /*109b0*/  IMAD.IADD R18, R5, 0x1, -R18 ;  /* 0x0000000105127824 */ /* 0x004fce00078e0a12 */
.L_x_240:
[----:B------:R-:W2:Y:S01]  /*109c0*/  LDL R17, [R1+0x8] ;  /* 0x0000080001117983 */ /* 0x000ea20000100800 */
[----:B-----5:R-:W-:-:S04]  /*109d0*/  IMAD.IADD R18, R18, 0x1, -R33 ;  /* 0x0000000112127824 */ /* 0x020fc800078e0a21 */
[C---:B-1----:R-:W-:Y:S01]  /*109e0*/  VIADD R2, R18.reuse, 0x9f ;  /* 0x0000009f12027836 */ /* 0x042fe20000000000 */
[----:B------:R-:W-:-:S03]  /*109f0*/  ISETP.GE.AND P0, PT, R18, 0x1, PT ;  /* 0x000000011200780c */ /* 0x000fc60003f06270 */
[----:B------:R-:W-:-:S05]  /*10a00*/  IMAD.HI R2, R2, 0x66666667, RZ ;  /* 0x6666666702027827 */ /* 0x000fca00078e02ff */
[----:B------:R-:W-:-:S04]  /*10a10*/  SHF.R.U32.HI R5, RZ, 0x1f, R2 ;  /* 0x0000001fff057819 */ /* 0x000fc80000011602 */
[----:B------:R-:W-:Y:S02]  /*10a20*/  LEA.HI.SX32 R5, R2, R5, 0x1a ;  /* 0x0000000502057211 */ /* 0x000fe400078fd2ff */
[----:B--2---:R-:W-:-:S04]  /*10a30*/  LOP3.LUT R0, R17, 0xff000000, RZ, 0xc0, !PT ;  /* 0xff00000011007812 */ /* 0x004fc800078ec0ff */
[----:B------:R-:W-:Y:S02]  /*10a40*/  SHF.R.U32.HI R3, RZ, 0x8, R0 ;  /* 0x00000008ff037819 */ /* 0x000fe40000011600 */
[----:B------:R-:W-:-:S04]  /*10a50*/  LOP3.LUT R0, R17, 0xff0000, RZ, 0xc0, !PT ;  /* 0x00ff000011007812 */ /* 0x000fc800078ec0ff */
[----:B------:R-:W-:Y:S01]  /*10a60*/  LEA.HI R0, R0, R3, RZ, 0x10 ;  /* 0x0000000300007211 */ /* 0x000fe200078f80ff */
[----:B------:R-:W-:-:S03]  /*10a70*/  IMAD.MOV.U32 R3, RZ, RZ, RZ ;  /* 0x000000ffff037224 */ /* 0x000fc600078e00ff */
[----:B------:R-:W-:Y:S01]  /*10a80*/  LOP3.LUT R36, R0, 0xff, RZ, 0xc0, !PT ;  /* 0x000000ff00247812 */ /* 0x000fe200078ec0ff */
[----:B------:R-:W-:Y:S06]  /*10a90*/  @!P0 BRA `(.L_x_241) ;  /* 0x0000000000708947 */ /* 0x000fec0003800000 */
[----:B------:R-:W-:-:S04]  /*10aa0*/  SHF.R.U32.HI R0, RZ, 0x10, R0 ;  /* 0x00000010ff007819 */ /* 0x000fc80000011600 */
[----:B------:R-:W-:-:S13]  /*10ab0*/  ISETP.NE.AND P0, PT, R0, RZ, PT ;  /* 0x000000ff0000720c */ /* 0x000fda0003f05270 */
[----:B------:R-:W1:Y:S02]  /*10ac0*/  @!P0 LDC R0, c[0x0][0x9f0] ;  /* 0x00027c00ff008b82 */ /* 0x000e640000000800 */
[-C--:B-1----:R-:W-:Y:S02]  /*10ad0*/  IABS R4, R0.reuse ;  /* 0x0000000000047213 */ /* 0x082fe40000000000 */
[----:B------:R-:W-:Y:S02]  /*10ae0*/  IADD3 R7, R0, -0x1, R5 ;  /* 0xffffffff00077810 */ /* 0x000fe40007ffe005 */
[----:B------:R-:W1:Y:S02]  /*10af0*/  I2F.RP R6, R4 ;  /* 0x0000000400067306 */ /* 0x000e640000209400 */
[----:B------:R-:W-:-:S04]  /*10b00*/  LOP3.LUT R8, R7, R0, RZ, 0x3c, !PT ;  /* 0x0000000007087212 */ /* 0x000fc800078e3cff */
[----:B------:R-:W-:Y:S02]  /*10b10*/  ISETP.GE.AND P2, PT, R8, RZ, PT ;  /* 0x000000ff0800720c */ /* 0x000fe40003f46270 */
[----:B-1----:R-:W1:Y:S02]  /*10b20*/  MUFU.RCP R6, R6 ;  /* 0x0000000600067308 */ /* 0x002e640000001000 */
[----:B-1----:R-:W-:Y:S01]  /*10b30*/  VIADD R2, R6, 0xffffffe ;  /* 0x0ffffffe06027836 */ /* 0x002fe20000000000 */
[----:B------:R-:W-:-:S05]  /*10b40*/  IABS R6, R0 ;  /* 0x0000000000067213 */ /* 0x000fca0000000000 */
[----:B------:R1:W2:Y:S02]  /*10b50*/  F2I.FTZ.U32.TRUNC.NTZ R3, R2 ;  /* 0x0000000200037305 */ /* 0x0002a4000021f000 */
[----:B-1----:R-:W-:Y:S02]  /*10b60*/  IMAD.MOV.U32 R2, RZ, RZ, RZ ;  /* 0x000000ffff027224 */ /* 0x002fe400078e00ff */
[----:B--2---:R-:W-:-:S04]  /*10b70*/  IMAD.MOV R9, RZ, RZ, -R3 ;  /* 0x000000ffff097224 */ /* 0x004fc800078e0a03 */
[----:B------:R-:W-:-:S04]  /*10b80*/  IMAD R9, R9, R4, RZ ;  /* 0x0000000409097224 */ /* 0x000fc800078e02ff */
[----:B------:R-:W-:Y:S01]  /*10b90*/  IMAD.HI.U32 R3, R3, R9, R2 ;  /* 0x0000000903037227 */ /* 0x000fe200078e0002 */
[----:B------:R-:W-:-:S03]  /*10ba0*/  IABS R2, R7 ;  /* 0x0000000700027213 */ /* 0x000fc60000000000 */
[----:B------:R-:W-:Y:S02]  /*10bb0*/  IMAD.MOV R7, RZ, RZ, -R6 ;  /* 0x000000ffff077224 */ /* 0x000fe400078e0a06 */
[----:B------:R-:W-:-:S04]  /*10bc0*/  IMAD.HI.U32 R3, R3, R2, RZ ;  /* 0x0000000203037227 */ /* 0x000fc800078e00ff */
[----:B------:R-:W-:-:S05]  /*10bd0*/  IMAD R7, R3, R7, R2 ;  /* 0x0000000703077224 */ /* 0x000fca00078e0202 */
[----:B------:R-:W-:-:S13]  /*10be0*/  ISETP.GT.U32.AND P1, PT, R4, R7, PT ;  /* 0x000000070400720c */ /* 0x000fda0003f24070 */
[----:B------:R-:W-:Y:S02]  /*10bf0*/  @!P1 IMAD.IADD R7, R7, 0x1, -R4 ;  /* 0x0000000107079824 */ /* 0x000fe400078e0a04 */
[----:B------:R-:W-:Y:S01]  /*10c00*/  @!P1 VIADD R3, R3, 0x1 ;  /* 0x0000000103039836 */ /* 0x000fe20000000000 */
[----:B------:R-:W-:Y:S02]  /*10c10*/  ISETP.NE.AND P1, PT, R0, RZ, PT ;  /* 0x000000ff0000720c */ /* 0x000fe40003f25270 */
[----:B------:R-:W-:-:S13]  /*10c20*/  ISETP.GE.U32.AND P0, PT, R7, R4, PT ;  /* 0x000000040700720c */ /* 0x000fda0003f06070 */
[----:B------:R-:W-:-:S04]  /*10c30*/  @P0 VIADD R3, R3, 0x1 ;  /* 0x0000000103030836 */ /* 0x000fc80000000000 */
[----:B------:R-:W-:Y:S01]  /*10c40*/  @!P2 IMAD.MOV R3, RZ, RZ, -R3 ;  /* 0x000000ffff03a224 */ /* 0x000fe200078e0a03 */
[----:B------:R-:W-:-:S07]  /*10c50*/  @!P1 LOP3.LUT R3, RZ, R0, RZ, 0x33, !PT ;  /* 0x00000000ff039212 */ /* 0x000fce00078e33ff */
.L_x_241:
[-C--:B------:R-:W-:Y:S01]  /*10c60*/  IMAD R36, R36, R3.reuse, RZ ;  /* 0x0000000324247224 */ /* 0x080fe200078e02ff */
[----:B------:R-:W-:Y:S04]  /*10c70*/  BSSY B7, `(.L_x_242) ;  /* 0x0000494000077945 */ /* 0x000fe80003800000 */
[----:B------:R-:W-:-:S04]  /*10c80*/  VIADDMNMX R3, R36, R3, R5, PT ;  /* 0x0000000324037246 */ /* 0x000fc80003800105 */
[----:B------:R-:W-:-:S13]  /*10c90*/  R2UR UR46, R3 ;  /* 0x00000000032e72ca */ /* 0x000fda00000e0000 */
[----:B------:R-:W-:-:S13]  /*10ca0*/  ISETP.LT.AND P0, PT, R36, UR46, PT ;  /* 0x0000002e24007c0c */ /* 0x000fda000bf01270 */
[----:B------:R-:W-:Y:S05]  /*10cb0*/  @P0 BRA `(.L_x_243) ;  /* 0x0000000000480947 */ /* 0x000fea0003800000 */
[----:B------:R-:W1:Y:S02]  /*10cc0*/  S2R R0, SR_TID.X ;  /* 0x0000000000007919 */ /* 0x000e640000002100 */
[----:B-1----:R-:W-:-:S04]  /*10cd0*/  LOP3.LUT R0, R0, 0x7f, RZ, 0xc0, !PT ;  /* 0x0000007f00007812 */ /* 0x002fc800078ec0ff */
[----:B------:R-:W-:-:S13]  /*10ce0*/  ISETP.NE.AND P0, PT, R0, RZ, PT ;  /* 0x000000ff0000720c */ /* 0x000fda0003f05270 */
[----:B------:R-:W-:Y:S05]  /*10cf0*/  @P0 BRA `(.L_x_244) ;  /* 0x00000048002c0947 */ /* 0x000fea0003800000 */
[----:B------:R-:W1:Y:S01]  /*10d00*/  S2R R5, SR_LANEID ;  /* 0x0000000000057919 */ /* 0x000e620000000000 */
[----:B------:R-:W-:Y:S01]  /*10d10*/  VOTEU.ANY UR4, UPT, PT ;  /* 0x0000000000047886 */ /* 0x000fe200038e0100 */
[----:B------:R-:W2:Y:S01]  /*10d20*/  LDC.64 R2, c[0x0][0xc60] ;  /* 0x00031800ff027b82 */ /* 0x000ea20000000a00 */
[----:B------:R-:W1:Y:S02]  /*10d30*/  FLO.U32 R0, UR4 ;  /* 0x0000000400007d00 */ /* 0x000e6400080e0000 */
[----:B-1----:R-:W-:-:S06]  /*10d40*/  ISETP.EQ.U32.AND P0, PT, R0, R5, PT ;  /* 0x000000050000720c */ /* 0x002fcc0003f02070 */
[----:B------:R-:W2:Y:S07]  /*10d50*/  POPC R5, UR4 ;  /* 0x0000000400057d09 */ /* 0x000eae0008000000 */
[----:B--2---:R-:W2:Y:S01]  /*10d60*/  @P0 ATOMG.E.ADD.STRONG.GPU PT, R3, desc[UR50][R2.64], R5 ;  /* 0x00000005020309a8 */ /* 0x004ea200081ee1f2 */
[----:B------:R-:W1:Y:S02]  /*10d70*/  S2R R4, SR_LTMASK ;  /* 0x0000000000047919 */ /* 0x000e640000003900 */
[----:B-1----:R-:W-:-:S04]  /*10d80*/  LOP3.LUT R4, R4, UR4, RZ, 0xc0, !PT ;  /* 0x0000000404047c12 */ /* 0x002fc8000f8ec0ff */
[----:B------:R-:W1:Y:S01]  /*10d90*/  POPC R7, R4 ;  /* 0x0000000400077309 */ /* 0x000e620000000000 */
[----:B--2---:R-:W1:Y:S02]  /*10da0*/  SHFL.IDX PT, R0, R3, R0, 0x1f ;  /* 0x00001f0003007589 */ /* 0x004e6400000e0000 */
[----:B-1----:R-:W-:-:S05]  /*10db0*/  IADD3 R0, R0, UR45, R7 ;  /* 0x0000002d00007c10 */ /* 0x002fca000fffe007 */
[----:B------:R1:W-:Y:S01]  /*10dc0*/  STL [R1], R0 ;  /* 0x0000000001007387 */ /* 0x0003e20000100800 */
[----:B------:R-:W-:Y:S05]  /*10dd0*/  BRA `(.L_x_244) ;  /* 0x0000004400f47947 */ /* 0x000fea0003800000 */
.L_x_243:
[----:B------:R-:W-:Y:S01]  /*10de0*/  VIADD R0, R16, 0x24200 ;  /* 0x0002420010007836 */ /* 0x000fe20000000000 */
[----:B------:R-:W-:Y:S04]  /*10df0*/  BSSY B6, `(.L_x_245) ;  /* 0x0000013000067945 */ /* 0x000fe80003800000 */
[----:B------:R-:W-:-:S13]  /*10e00*/  LOP3.LUT P0, RZ, R0, 0x1bf, RZ, 0xc0, !PT ;  /* 0x000001bf00ff7812 */ /* 0x000fda000780c0ff */
[----:B------:R-:W-:Y:S05]  /*10e10*/  @!P0 BRA `(.L_x_246) ;  /* 0x0000000000408947 */ /* 0x000fea0003800000 */
[----:B------:R-:W-:Y:S01]  /*10e20*/  MOV R2, 0x0 ;  /* 0x0000000000027802 */ /* 0x000fe20000000f00 */
[----:B------:R-:W-:Y:S01]  /*10e30*/  ULDC.64 UR6, c[0x4][0xc0] ;  /* 0x0100300000067ab9 */ /* 0x000fe20000000a00 */
[----:B------:R-:W-:Y:S01]  /*10e40*/  ULDC.64 UR8, c[0x4][0xc8] ;  /* 0x0100320000087ab9 */ /* 0x000fe20000000a00 */
[----:B------:R-:W-:Y:S01]  /*10e50*/  ULDC.64 UR4, c[0x4][0x8] ;  /* 0x0100020000047ab9 */ /* 0x000fe20000000a00 */
[----:B------:R-:W-:Y:S02]  /*10e60*/  IMAD.U32 R4, RZ, RZ, UR6 ;  /* 0x00000006ff047e24 */ /* 0x000fe4000f8e00ff */
[----:B------:R-:W1:Y:S01]  /*10e70*/  LDC.64 R2, c[0x4][R2] ;  /* 0x0100000002027b82 */ /* 0x000e620000000a00 */
[----:B------:R-:W-:Y:S02]  /*10e80*/  IMAD.U32 R5, RZ, RZ, UR7 ;  /* 0x00000007ff057e24 */ /* 0x000fe4000f8e00ff */
[----:B------:R-:W-:Y:S02]  /*10e90*/  IMAD.U32 R6, RZ, RZ, UR8 ;  /* 0x00000008ff067e24 */ /* 0x000fe4000f8e00ff */
[----:B------:R-:W-:-:S02]  /*10ea0*/  IMAD.U32 R7, RZ, RZ, UR9 ;  /* 0x00000009ff077e24 */ /* 0x000fc4000f8e00ff */
[----:B------:R-:W-:Y:S02]  /*10eb0*/  IMAD.U32 R10, RZ, RZ, UR4 ;  /* 0x00000004ff0a7e24 */ /* 0x000fe4000f8e00ff */
[----:B------:R-:W-:Y:S02]  /*10ec0*/  IMAD.U32 R11, RZ, RZ, UR5 ;  /* 0x00000005ff0b7e24 */ /* 0x000fe4000f8e00ff */
[----:B------:R-:W-:Y:S02]  /*10ed0*/  IMAD.MOV.U32 R8, RZ, RZ, 0x70 ;  /* 0x00000070ff087424 */ /* 0x000fe400078e00ff */
[----:B------:R-:W-:Y:S02]  /*10ee0*/  IMAD.MOV.U32 R12, RZ, RZ, 0x1 ;  /* 0x00000001ff0c7424 */ /* 0x000fe400078e00ff */
[----:B------:R-:W-:-:S07]  /*10ef0*/  IMAD.MOV.U32 R13, RZ, RZ, RZ ;  /* 0x000000ffff0d7224 */ /* 0x000fce00078e00ff */
[----:B------:R-:W-:-:S07]  /*10f00*/  LEPC R20, `(.L_x_246) ;  /* 0x000000001014794e */ /* 0x000fce0000000000 */
[----:B01----:R-:W-:Y:S05]  /*10f10*/  CALL.ABS.NOINC R2 ;  /* 0x0000000002007343 */ /* 0x003fea0003c00000 */
.L_x_246:
[----:B------:R-:W-:Y:S05]  /*10f20*/  BSYNC B6 ;  /* 0x0000000000067941 */ /* 0x000fea0003800000 */
.L_x_245:
[----:B------:R-:W-:Y:S01]  /*10f30*/  VIADD R0, R16, 0xf200 ;  /* 0x0000f20010007836 */ /* 0x000fe20000000000 */
[----:B------:R-:W-:Y:S01]  /*10f40*/  LOP3.LUT R31, R31, 0xfffffffe, RZ, 0xc0, !PT ;  /* 0xfffffffe1f1f7812 */ /* 0x000fe200078ec0ff */
[----:B------:R-:W-:Y:S03]  /*10f50*/  BSSY B6, `(.L_x_247) ;  /* 0x0000014000067945 */ /* 0x000fe60003800000 */
[----:B------:R-:W-:-:S13]  /*10f60*/  LOP3.LUT P0, RZ, R0, 0x1bf, RZ, 0xc0, !PT ;  /* 0x000001bf00ff7812 */ /* 0x000fda000780c0ff */
[----:B------:R-:W-:Y:S01]  /*10f70*/  @P0 LOP3.LUT R31, R31, 0x1, RZ, 0xfc, !PT ;  /* 0x000000011f1f0812 */ /* 0x000fe200078efcff */
[----:B------:R-:W-:Y:S06]  /*10f80*/  @!P0 BRA `(.L_x_248) ;  /* 0x0000000000408947 */ /* 0x000fec0003800000 */
        /* <DEDUP_REMOVED lines=16> */
.L_x_248:
[----:B------:R-:W-:Y:S05]  /*11090*/  BSYNC B6 ;  /* 0x0000000000067941 */ /* 0x000fea0003800000 */
.L_x_247:
        /* <DEDUP_REMOVED lines=20> */
.L_x_250:
[----:B------:R-:W-:Y:S05]  /*111e0*/  BSYNC B6 ;  /* 0x0000000000067941 */ /* 0x000fea0003800000 */
.L_x_249:
[----:B------:R-:W-:Y:S01]  /*111f0*/  LOP3.LUT P6, RZ, R31, 0x1, RZ, 0xc0, !PT ;  /* 0x000000011fff7812 */ /* 0x000fe200078cc0ff */
[----:B------:R-:W-:-:S12]  /*11200*/  BSSY B6, `(.L_x_251) ;  /* 0x0000012000067945 */ /* 0x000fd80003800000 */
        /* <DEDUP_REMOVED lines=17> */
.L_x_252:
[----:B------:R-:W-:Y:S05]  /*11320*/  BSYNC B6 ;  /* 0x0000000000067941 */ /* 0x000fea0003800000 */
.L_x_251:
[----:B------:R-:W-:Y:S01]  /*11330*/  ULDC.64 UR4, c[0x0][0x9f8] ;  /* 0x00027e0000047ab9 */ /* 0x000fe20000000a00 */
[----:B------:R-:W1:Y:S01]  /*11340*/  LDC R9, c[0x0][0x430] ;  /* 0x00010c00ff097b82 */ /* 0x000e620000000800 */
[----:B------:R-:W-:-:S04]  /*11350*/  UISETP.NE.U32.AND UP0, UPT, UR4, URZ, UPT ;  /* 0x0000003f0400728c */ /* 0x000fc8000bf05070 */
[----:B------:R-:W-:-:S06]  /*11360*/  UISETP.NE.AND.EX UP0, UPT, UR5, URZ, UPT, UP0 ;  /* 0x0000003f0500728c */ /* 0x000fcc000bf05300 */
[----:B------:R-:W-:-:S05]  /*11370*/  PLOP3.LUT P0, PT, PT, PT, UP0, 0x80, 0x0 ;  /* 0x000000000000781c */ /* 0x000fca0003f0f008 */
[----:B------:R-:W-:-:S04]  /*11380*/  @UP0 UIADD3 UR4, UP1, UR36, UR4, URZ ;  /* 0x0000000424040290 */ /* 0x000fc8000ff3e03f */
[----:B------:R-:W-:Y:S02]  /*11390*/  @UP0 UIADD3.X UR5, UR37, UR5, URZ, UP1, !UPT ;  /* 0x0000000525050290 */ /* 0x000fe40008ffe43f */
[----:B------:R-:W-:-:S04]  /*113a0*/  IMAD.U32 R2, RZ, RZ, UR4 ;  /* 0x00000004ff027e24 */ /* 0x000fc8000f8e00ff */
[----:B------:R-:W-:-:S05]  /*113b0*/  IMAD.U32 R3, RZ, RZ, UR5 ;  /* 0x00000005ff037e24 */ /* 0x000fca000f8e00ff */
[----:B------:R2:W5:Y:S01]  /*113c0*/  @P0 LDG.E R29, desc[UR50][R2.64] ;  /* 0x00000032021d0981 */ /* 0x000562000c1e1900 */
[----:B-1----:R-:W-:Y:S01]  /*113d0*/  ISETP.NE.AND P1, PT, R9, 0x1, PT ;  /* 0x000000010900780c */ /* 0x002fe20003f25270 */
[----:B------:R-:W-:Y:S01]  /*113e0*/  UMOV UR4, 0xffffffff ;  /* 0xffffffff00047882 */ /* 0x000fe20000000000 */
[----:B------:R-:W-:-:S11]  /*113f0*/  LOP3.LUT R31, R31, 0xffffffbf, RZ, 0xc0, !PT ;  /* 0xffffffbf1f1f7812 */ /* 0x000fd600078ec0ff */
[----:B------:R-:W1:Y:S01]  /*11400*/  @P1 LDC R4, c[0x0][0x434] ;  /* 0x00010d00ff041b82 */ /* 0x000e620000000800 */
[----:B------:R-:W-:Y:S01]  /*11410*/  @P1 LOP3.LUT R31, R31, 0x40, RZ, 0xfc, !PT ;  /* 0x000000401f1f1812 */ /* 0x000fe200078efcff */
[----:B--2---:R-:W-:Y:S06]  /*11420*/  BRA.DIV UR4, `(.L_x_253) ;  /* 0x0000005204fc7947 */ /* 0x004fec000b800000 */
.L_x_333:
[----:B------:R-:W2:Y:S01]  /*11430*/  S2R R0, SR_TID.X ;  /* 0x0000000000007919 */ /* 0x000ea20000002100 */
[----:B------:R-:W3:Y:S01]  /*11440*/  @P1 LDC R3, c[0x0][0x438] ;  /* 0x00010e00ff031b82 */ /* 0x000ee20000000800 */
[----:B------:R-:W-:Y:S01]  /*11450*/  UMOV UR4, 0xa0 ;  /* 0x000000a000047882 */ /* 0x000fe20000000000 */
[----:B-----5:R-:W-:Y:S01]  /*11460*/  SHF.R.S32.HI R35, RZ, 0x1f, R29 ;  /* 0x0000001fff237819 */ /* 0x020fe2000001141d */
[----:B------:R-:W4:Y:S01]  /*11470*/  S2R R2, SR_TID.X ;  /* 0x0000000000027919 */ /* 0x000f220000002100 */
[----:B------:R-:W-:Y:S01]  /*11480*/  UIMAD UR4, UR46, UR4, -0xa0 ;  /* 0xffffff602e0474a4 */ /* 0x000fe2000f8e0204 */
[----:B------:R-:W0:Y:S03]  /*11490*/  S2R R7, SR_TID.X ;  /* 0x0000000000077919 */ /* 0x000e260000002100 */
[----:B------:R-:W3:Y:S01]  /*114a0*/  LDC R13, c[0x0][0x2f4] ;  /* 0x0000bd00ff0d7b82 */ /* 0x000ee20000000800 */
[----:B--2---:R-:W-:-:S04]  /*114b0*/  LOP3.LUT R0, R0, 0x7f, RZ, 0xc0, !PT ;  /* 0x0000007f00007812 */ /* 0x004fc800078ec0ff */
[----:B------:R-:W-:Y:S01]  /*114c0*/  SHF.R.U32.HI R5, RZ, 0x2, R0 ;  /* 0x00000002ff057819 */ /* 0x000fe20000011600 */
[C---:B----4-:R-:W-:Y:S01]  /*114d0*/  IMAD.SHL.U32 R0, R2.reuse, 0x20, RZ ;  /* 0x0000002002007824 */ /* 0x050fe200078e00ff */
[----:B------:R-:W-:Y:S01]  /*114e0*/  LOP3.LUT R2, R2, 0x7f, RZ, 0xc0, !PT ;  /* 0x0000007f02027812 */ /* 0x000fe200078ec0ff */
[----:B0-----:R-:W-:-:S03]  /*114f0*/  IMAD.SHL.U32 R14, R7, 0x20, RZ ;  /* 0x00000020070e7824 */ /* 0x001fc600078e00ff */
[----:B------:R-:W-:Y:S01]  /*11500*/  LOP3.LUT R0, R5, 0x60, R0, 0xf8, !PT ;  /* 0x0000006005007812 */ /* 0x000fe200078ef800 */
[----:B------:R-:W0:Y:S01]  /*11510*/  @P1 LDC R7, c[0x0][0x438] ;  /* 0x00010e00ff071b82 */ /* 0x000e220000000800 */
[----:B------:R-:W-:-:S03]  /*11520*/  SHF.R.U32.HI R6, RZ, 0x2, R2 ;  /* 0x00000002ff067819 */ /* 0x000fc60000011602 */
[----:B------:R-:W-:Y:S01]  /*11530*/  VIADD R0, R0, UR4 ;  /* 0x0000000400007c36 */ /* 0x000fe20008000000 */
[----:B------:R-:W-:-:S03]  /*11540*/  LOP3.LUT R14, R6, 0x60, R14, 0xf8, !PT ;  /* 0x00000060060e7812 */ /* 0x000fc600078ef80e */
[----:B------:R-:W-:Y:S01]  /*11550*/  IMAD.IADD R5, R0, 0x1, R33 ;  /* 0x0000000100057824 */ /* 0x000fe200078e0221 */
[----:B------:R-:W-:-:S03]  /*11560*/  LOP3.LUT R14, R14, 0x80, RZ, 0xfc, !PT ;  /* 0x000000800e0e7812 */ /* 0x000fc600078efcff */
[----:B-1----:R-:W-:-:S04]  /*11570*/  @P1 IMAD.HI.U32 R2, R5, R4, RZ ;  /* 0x0000000405021227 */ /* 0x002fc800078e00ff */
[----:B------:R-:W-:Y:S01]  /*11580*/  IMAD.MOV.U32 R10, RZ, RZ, R5 ;  /* 0x000000ffff0a7224 */ /* 0x000fe200078e0005 */
[----:B---3--:R-:W-:Y:S01]  /*11590*/  @P1 SHF.R.U32.HI R10, RZ, R3, R2 ;  /* 0x00000003ff0a1219 */ /* 0x008fe20000011602 */
[----:B------:R-:W-:Y:S01]  /*115a0*/  VIADD R4, R14, UR4 ;  /* 0x000000040e047c36 */ /* 0x000fe20008000000 */
[----:B------:R-:W1:Y:S03]  /*115b0*/  @P1 LDC R3, c[0x0][0x434] ;  /* 0x00010d00ff031b82 */ /* 0x000e660000000800 */
[----:B------:R-:W-:Y:S01]  /*115c0*/  IMAD.MOV R6, RZ, RZ, -R10 ;  /* 0x000000ffff067224 */ /* 0x000fe200078e0a0a */
[C---:B------:R-:W-:Y:S01]  /*115d0*/  ISETP.GE.AND P0, PT, R4.reuse, R18, PT ;  /* 0x000000120400720c */ /* 0x040fe20003f06270 */
[----:B------:R-:W-:Y:S02]  /*115e0*/  IMAD.IADD R4, R4, 0x1, R33 ;  /* 0x0000000104047824 */ /* 0x000fe400078e0221 */
[----:B------:R-:W-:Y:S01]  /*115f0*/  IMAD R6, R9, R6, R5 ;  /* 0x0000000609067224 */ /* 0x000fe200078e0205 */
[----:B------:R-:W-:Y:S01]  /*11600*/  ISETP.GT.U32.OR P0, PT, R14, 0x9f, P0 ;  /* 0x0000009f0e00780c */ /* 0x000fe20000704470 */
[----:B------:R-:W-:-:S02]  /*11610*/  IMAD.MOV.U32 R8, RZ, RZ, R4 ;  /* 0x000000ffff087224 */ /* 0x000fc400078e0004 */
[----:B-1----:R-:W-:-:S05]  /*11620*/  @P1 IMAD.HI.U32 R2, R4, R3, RZ ;  /* 0x0000000304021227 */ /* 0x002fca00078e00ff */
[----:B0-----:R-:W-:-:S05]  /*11630*/  @P1 SHF.R.U32.HI R8, RZ, R7, R2 ;  /* 0x00000007ff081219 */ /* 0x001fca0000011602 */
[----:B------:R-:W0:Y:S01]  /*11640*/  @!P0 LDC.64 R2, c[0x0][0x428] ;  /* 0x00010a00ff028b82 */ /* 0x000e220000000a00 */
[----:B------:R-:W-:Y:S01]  /*11650*/  ISETP.GE.AND P1, PT, R0, R18, PT ;  /* 0x000000120000720c */ /* 0x000fe20003f26270 */
[----:B------:R-:W-:-:S04]  /*11660*/  IMAD.MOV R7, RZ, RZ, -R8 ;  /* 0x000000ffff077224 */ /* 0x000fc800078e0a08 */
[----:B------:R-:W-:Y:S01]  /*11670*/  IMAD R7, R9, R7, R4 ;  /* 0x0000000709077224 */ /* 0x000fe200078e0204 */
[----:B------:R-:W-:Y:S01]  /*11680*/  @!P0 SHF.R.S32.HI R9, RZ, 0x1f, R8 ;  /* 0x0000001fff098819 */ /* 0x000fe20000011408 */
[----:B------:R-:W1:Y:S01]  /*11690*/  @!P0 LDC.64 R4, c[0x0][0x418] ;  /* 0x00010600ff048b82 */ /* 0x000e620000000a00 */
[----:B0-----:R-:W-:-:S04]  /*116a0*/  @!P0 IMAD R0, R35, R2, RZ ;  /* 0x0000000223008224 */ /* 0x001fc800078e02ff */
[C---:B------:R-:W-:Y:S02]  /*116b0*/  @!P0 IMAD R0, R29.reuse, R3, R0 ;  /* 0x000000031d008224 */ /* 0x040fe400078e0200 */
[----:B------:R-:W-:-:S04]  /*116c0*/  @!P0 IMAD.WIDE.U32 R2, R29, R2, R8 ;  /* 0x000000021d028225 */ /* 0x000fc800078e0008 */
[----:B------:R-:W-:Y:S01]  /*116d0*/  @!P0 IMAD.IADD R0, R0, 0x1, R3 ;  /* 0x0000000100008824 */ /* 0x000fe200078e0203 */
[----:B-1----:R-:W-:Y:S01]  /*116e0*/  @!P0 LEA R4, P2, R2, R4, 0x2 ;  /* 0x0000000402048211 */ /* 0x002fe200078410ff */
[----:B------:R-:W-:-:S03]  /*116f0*/  IMAD.MOV.U32 R8, RZ, RZ, RZ ;  /* 0x000000ffff087224 */ /* 0x000fc600078e00ff */
[----:B------:R-:W-:Y:S02]  /*11700*/  @!P0 LEA.HI.X R5, R2, R5, R0, 0x2, P2 ;  /* 0x0000000502058211 */ /* 0x000fe400010f1400 */
[----:B------:R-:W0:Y:S03]  /*11710*/  @!P1 LDC.64 R2, c[0x0][0x428] ;  /* 0x00010a00ff029b82 */ /* 0x000e260000000a00 */
[----:B------:R1:W5:Y:S01]  /*11720*/  @!P0 LDG.E R8, desc[UR50][R4.64] ;  /* 0x0000003204088981 */ /* 0x000362000c1e1900 */
[----:B------:R-:W-:-:S04]  /*11730*/  @!P1 SHF.R.S32.HI R11, RZ, 0x1f, R10 ;  /* 0x0000001fff0b9819 */ /* 0x000fc8000001140a */
[----:B-1----:R-:W1:Y:S01]  /*11740*/  @!P1 LDC.64 R4, c[0x0][0x418] ;  /* 0x00010600ff049b82 */ /* 0x002e620000000a00 */
[----:B------:R-:W-:Y:S01]  /*11750*/  ISETP.GT.U32.AND P2, PT, R14, 0x9f, PT ;  /* 0x0000009f0e00780c */ /* 0x000fe20003f44070 */
[----:B0-----:R-:W-:-:S04]  /*11760*/  @!P1 IMAD R0, R35, R2, RZ ;  /* 0x0000000223009224 */ /* 0x001fc800078e02ff */
[C---:B------:R-:W-:Y:S02]  /*11770*/  @!P1 IMAD R0, R29.reuse, R3, R0 ;  /* 0x000000031d009224 */ /* 0x040fe400078e0200 */
[----:B------:R-:W-:-:S04]  /*11780*/  @!P1 IMAD.WIDE.U32 R2, R29, R2, R10 ;  /* 0x000000021d029225 */ /* 0x000fc800078e000a */
[----:B------:R-:W-:Y:S01]  /*11790*/  @!P1 IMAD.IADD R0, R3, 0x1, R0 ;  /* 0x0000000103009824 */ /* 0x000fe200078e0200 */
[----:B-1----:R-:W-:-:S04]  /*117a0*/  @!P1 LEA R10, P0, R2, R4, 0x2 ;  /* 0x00000004020a9211 */ /* 0x002fc800078010ff */
[----:B------:R-:W-:Y:S01]  /*117b0*/  @!P1 LEA.HI.X R11, R2, R5, R0, 0x2, P0 ;  /* 0x00000005020b9211 */ /* 0x000fe200000f1400 */
[----:B------:R-:W-:Y:S01]  /*117c0*/  IMAD.MOV.U32 R5, RZ, RZ, RZ ;  /* 0x000000ffff057224 */ /* 0x000fe200078e00ff */
[----:B------:R-:W-:Y:S01]  /*117d0*/  LOP3.LUT R31, R31, 0xfffffff7, RZ, 0xc0, !PT ;  /* 0xfffffff71f1f7812 */ /* 0x000fe200078ec0ff */
[----:B------:R-:W-:-:S04]  /*117e0*/  IMAD.U32 R15, RZ, RZ, UR43 ;  /* 0x0000002bff0f7e24 */ /* 0x000fc8000f8e00ff */
[----:B------:R0:W5:Y:S01]  /*117f0*/  @!P1 LDG.E R5, desc[UR50][R10.64] ;  /* 0x000000320a059981 */ /* 0x000162000c1e1900 */
[C---:B------:R-:W-:Y:S01]  /*11800*/  ISETP.GE.AND P1, PT, R32.reuse, R13, PT ;  /* 0x0000000d2000720c */ /* 0x040fe20003f26270 */
[----:B------:R-:W-:Y:S01]  /*11810*/  IMAD.U32 R9, RZ, RZ, UR46 ;  /* 0x0000002eff097e24 */ /* 0x000fe2000f8e00ff */
[----:B------:R-:W-:Y:S02]  /*11820*/  @P2 LOP3.LUT R31, R31, 0x8, RZ, 0xfc, !PT ;  /* 0x000000081f1f2812 */ /* 0x000fe400078efcff */
[----:B------:R-:W-:Y:S01]  /*11830*/  ISETP.NE.AND P3, PT, R15, 0x3, PT ;  /* 0x000000030f00780c */ /* 0x000fe20003f65270 */
[----:B------:R-:W-:Y:S01]  /*11840*/  VIADD R9, R9, 0xffffffff ;  /* 0xffffffff09097836 */ /* 0x000fe20000000000 */
[----:B------:R-:W-:Y:S02]  /*11850*/  LOP3.LUT R31, R31, 0xffffffef, RZ, 0xc0, !PT ;  /* 0xffffffef1f1f7812 */ /* 0x000fe400078ec0ff */
[----:B------:R-:W-:Y:S02]  /*11860*/  LOP3.LUT R12, R32, 0x40, RZ, 0xfc, !PT ;  /* 0x00000040200c7812 */ /* 0x000fe400078efcff */
[----:B------:R-:W-:-:S02]  /*11870*/  LOP3.LUT R31, R31, 0xfffffffb, RZ, 0xc0, !PT ;  /* 0xfffffffb1f1f7812 */ /* 0x000fc400078ec0ff */
[----:B------:R-:W-:Y:S02]  /*11880*/  ISETP.GE.AND P0, PT, R12, R13, PT ;  /* 0x0000000d0c00720c */ /* 0x000fe40003f06270 */
[----:B------:R-:W-:Y:S02]  /*11890*/  @P1 LOP3.LUT R31, R31, 0x4, RZ, 0xfc, !PT ;  /* 0x000000041f1f1812 */ /* 0x000fe400078efcff */
[----:B------:R-:W-:Y:S02]  /*118a0*/  LOP3.LUT R12, R32, 0x80, RZ, 0xfc, !PT ;  /* 0x00000080200c7812 */ /* 0x000fe400078efcff */
[----:B------:R-:W-:Y:S02]  /*118b0*/  @P3 LOP3.LUT R31, R31, 0x10, RZ, 0xfc, !PT ;  /* 0x000000101f1f3812 */ /* 0x000fe400078efcff */
[----:B------:R-:W-:Y:S02]  /*118c0*/  LOP3.LUT R17, R17, 0xffff, RZ, 0xc0, !PT ;  /* 0x0000ffff11117812 */ /* 0x000fe400078ec0ff */
[----:B------:R-:W-:-:S04]  /*118d0*/  LOP3.LUT R31, R31, 0xfffffffd, RZ, 0xc0, !PT ;  /* 0xfffffffd1f1f7812 */ /* 0x000fc800078ec0ff */
[----:B------:R-:W-:Y:S02]  /*118e0*/  @P0 LOP3.LUT R31, R31, 0x2, RZ, 0xfc, !PT ;  /* 0x000000021f1f0812 */ /* 0x000fe400078efcff */
[----:B------:R-:W-:Y:S02]  /*118f0*/  ISETP.GE.AND P0, PT, R12, R13, PT ;  /* 0x0000000d0c00720c */ /* 0x000fe40003f06270 */
[----:B------:R-:W-:-:S11]  /*11900*/  LOP3.LUT R31, R31, 0xfffffffe, RZ, 0xc0, !PT ;  /* 0xfffffffe1f1f7812 */ /* 0x000fd600078ec0ff */
[----:B------:R-:W-:Y:S01]  /*11910*/  @P0 LOP3.LUT R31, R31, 0x1, RZ, 0xfc, !PT ;  /* 0x000000011f1f0812 */ /* 0x000fe200078efcff */
[----:B0-----:R-:W-:Y:S06]  /*11920*/  @!P3 BRA `(.L_x_254) ;  /* 0x000000000004b947 */ /* 0x001fec0003800000 */
[----:B------:R-:W-:Y:S01]  /*11930*/  BPT.TRAP 0x1 ;  /* 0x000000040000795c */ /* 0x000fe20000300000 */
.L_x_254:
[----:B------:R-:W-:Y:S01]  /*11940*/  IMAD R4, R27, 0x8, R16 ;  /* 0x000000081b047824 */ /* 0x000fe200078e0210 */
[----:B------:R-:W-:Y:S01]  /*11950*/  SHF.L.U32 R26, R30, 0x1f, RZ ;  /* 0x0000001f1e1a7819 */ /* 0x000fe200000006ff */
[----:B------:R-:W-:Y:S01]  /*11960*/  BSSY B0, `(.L_x_255) ;  /* 0x0000004000007945 */ /* 0x000fe20003800000 */
[----:B------:R-:W-:Y:S02]  /*11970*/  SHF.R.S32.HI R22, RZ, 0x1f, R6 ;  /* 0x0000001fff167819 */ /* 0x000fe40000011406 */
[----:B------:R-:W0:Y:S02]  /*11980*/  SYNCS.PHASECHK.TRANS64.TRYWAIT P0, [R4+URZ+0x33480], R26 ;  /* 0x0334801a040075a7 */ /* 0x000e24000800017f */
[----:B0-----:R-:W-:Y:S05]  /*11990*/  @!P0 BRA `(.L_x_256) ;  /* 0x0000004c00cc8947 */ /* 0x001fea0003800000 */
.L_x_334:
[----:B------:R-:W-:Y:S05]  /*119a0*/  BSYNC B0 ;  /* 0x0000000000007941 */ /* 0x000fea0003800000 */
.L_x_255:
[----:B------:R-:W2:Y:S01]  /*119b0*/  LDL R12, [R1+0xc] ;  /* 0x00000c00010c7983 */ /* 0x000ea20000100800 */
[----:B------:R-:W-:Y:S01]  /*119c0*/  ULDC.64 UR4, c[0x0][0x328] ;  /* 0x0000ca0000047ab9 */ /* 0x000fe20000000a00 */
[----:B-----5:R-:W-:Y:S01]  /*119d0*/  SHF.R.S32.HI R24, RZ, 0x1f, R5 ;  /* 0x0000001fff187819 */ /* 0x020fe20000011405 */
[----:B------:R-:W-:Y:S01]  /*119e0*/  IMAD R0, R22, UR4, RZ ;  /* 0x0000000416007c24 */ /* 0x000fe2000f8e02ff */
[----:B------:R-:W1:Y:S01]  /*119f0*/  S2R R13, SR_TID.X ;  /* 0x00000000000d7919 */ /* 0x000e620000002100 */
[C---:B------:R-:W-:Y:S01]  /*11a00*/  IMAD.WIDE.U32 R2, R6.reuse, UR4, RZ ;  /* 0x0000000406027c25 */ /* 0x040fe2000f8e00ff */
[----:B------:R-:W-:Y:S01]  /*11a10*/  ULDC.64 UR6, c[0x0][0x338] ;  /* 0x0000ce0000067ab9 */ /* 0x000fe20000000a00 */
[----:B------:R-:W-:Y:S02]  /*11a20*/  SHF.R.S32.HI R23, RZ, 0x1f, R7 ;  /* 0x0000001fff177819 */ /* 0x000fe40000011407 */
[----:B------:R-:W-:Y:S01]  /*11a30*/  IMAD R0, R6, UR5, R0 ;  /* 0x0000000506007c24 */ /* 0x000fe2000f8e0200 */
[----:B------:R-:W-:Y:S01]  /*11a40*/  SHF.R.S32.HI R25, RZ, 0x1f, R8 ;  /* 0x0000001fff197819 */ /* 0x000fe20000011408 */
[----:B------:R-:W-:Y:S01]  /*11a50*/  IMAD R10, R24, UR6, RZ ;  /* 0x00000006180a7c24 */ /* 0x000fe2000f8e02ff */
[----:B------:R-:W-:Y:S01]  /*11a60*/  LOP3.LUT R31, R31, 0xffffffdf, RZ, 0xc0, !PT ;  /* 0xffffffdf1f1f7812 */ /* 0x000fe200078ec0ff */
[----:B------:R-:W-:-:S02]  /*11a70*/  IMAD.IADD R3, R3, 0x1, R0 ;  /* 0x0000000103037824 */ /* 0x000fc400078e0200 */
[C---:B------:R-:W-:Y:S02]  /*11a80*/  IMAD R10, R5.reuse, UR7, R10 ;  /* 0x00000007050a7c24 */ /* 0x040fe4000f8e020a */
[----:B------:R-:W-:-:S04]  /*11a90*/  IMAD.WIDE.U32 R2, R5, UR6, R2 ;  /* 0x0000000605027c25 */ /* 0x000fc8000f8e0002 */
[----:B------:R-:W-:Y:S02]  /*11aa0*/  IMAD R0, R23, UR4, RZ ;  /* 0x0000000417007c24 */ /* 0x000fe4000f8e02ff */
[----:B------:R-:W-:Y:S02]  /*11ab0*/  IMAD.IADD R11, R3, 0x1, R10 ;  /* 0x00000001030b7824 */ /* 0x000fe400078e020a */
[----:B------:R-:W-:Y:S02]  /*11ac0*/  IMAD.MOV.U32 R10, RZ, RZ, R2 ;  /* 0x000000ffff0a7224 */ /* 0x000fe400078e0002 */
[C---:B------:R-:W-:Y:S02]  /*11ad0*/  IMAD R0, R7.reuse, UR5, R0 ;  /* 0x0000000507007c24 */ /* 0x040fe4000f8e0200 */
[----:B------:R-:W-:Y:S01]  /*11ae0*/  IMAD.WIDE.U32 R2, R7, UR4, RZ ;  /* 0x0000000407027c25 */ /* 0x000fe2000f8e00ff */
[----:B------:R-:W-:-:S03]  /*11af0*/  ULDC.64 UR4, c[0x0][0x330] ;  /* 0x0000cc0000047ab9 */ /* 0x000fc60000000a00 */
[----:B------:R-:W-:Y:S02]  /*11b00*/  IMAD.IADD R3, R3, 0x1, R0 ;  /* 0x0000000103037824 */ /* 0x000fe400078e0200 */
[----:B------:R-:W-:Y:S01]  /*11b10*/  IMAD R0, R25, UR6, RZ ;  /* 0x0000000619007c24 */ /* 0x000fe2000f8e02ff */
[----:B-1----:R-:W-:Y:S01]  /*11b20*/  LOP3.LUT R13, R13, 0x7f, RZ, 0xc0, !PT ;  /* 0x0000007f0d0d7812 */ /* 0x002fe200078ec0ff */
[----:B------:R-:W-:-:S03]  /*11b30*/  IMAD.WIDE.U32 R2, R8, UR6, R2 ;  /* 0x0000000608027c25 */ /* 0x000fc6000f8e0002 */
[----:B------:R-:W-:Y:S01]  /*11b40*/  SHF.R.U32.HI R13, RZ, 0x2, R13 ;  /* 0x00000002ff0d7819 */ /* 0x000fe2000001160d */
[----:B------:R-:W-:Y:S01]  /*11b50*/  IMAD R0, R8, UR7, R0 ;  /* 0x0000000708007c24 */ /* 0x000fe2000f8e0200 */
[----:B------:R-:W-:Y:S01]  /*11b60*/  ULDC.64 UR6, c[0x0][0x318] ;  /* 0x0000c60000067ab9 */ /* 0x000fe20000000a00 */
[----:B------:R-:W-:-:S04]  /*11b70*/  IMAD.WIDE.U32 R10, R17, UR4, R10 ;  /* 0x00000004110a7c25 */ /* 0x000fc8000f8e000a */
[----:B------:R-:W-:Y:S02]  /*11b80*/  IMAD.IADD R3, R3, 0x1, R0 ;  /* 0x0000000103037824 */ /* 0x000fe400078e0200 */
[----:B------:R-:W-:Y:S01]  /*11b90*/  IMAD R9, R9, -0xa0, R18 ;  /* 0xffffff6009097824 */ /* 0x000fe200078e0212 */
[----:B------:R-:W-:Y:S01]  /*11ba0*/  IADD3 R18, P0, R10, UR6, RZ ;  /* 0x000000060a127c10 */ /* 0x000fe2000ff1e0ff */
[C---:B------:R-:W-:Y:S02]  /*11bb0*/  IMAD R20, R17.reuse, UR5, RZ ;  /* 0x0000000511147c24 */ /* 0x040fe4000f8e02ff */
[----:B------:R-:W-:Y:S01]  /*11bc0*/  IMAD.WIDE.U32 R2, R17, UR4, R2 ;  /* 0x0000000411027c25 */ /* 0x000fe2000f8e0002 */
[----:B------:R-:W-:Y:S02]  /*11bd0*/  UMOV UR4, 0xffffffff ;  /* 0xffffffff00047882 */ /* 0x000fe40000000000 */
[----:B------:R-:W-:Y:S01]  /*11be0*/  IADD3.X R10, R11, UR7, R20, P0, !PT ;  /* 0x000000070b0a7c10 */ /* 0x000fe200087fe414 */
[----:B------:R-:W-:Y:S01]  /*11bf0*/  IMAD.IADD R9, R9, 0x1, -R13 ;  /* 0x0000000109097824 */ /* 0x000fe200078e0a0d */
[----:B------:R-:W-:-:S04]  /*11c00*/  IADD3 R21, P0, R2, UR6, RZ ;  /* 0x0000000602157c10 */ /* 0x000fc8000ff1e0ff */
[----:B------:R-:W-:Y:S02]  /*11c10*/  IADD3.X R20, R20, UR7, R3, P0, !PT ;  /* 0x0000000714147c10 */ /* 0x000fe400087fe403 */
[----:B------:R-:W-:-:S13]  /*11c20*/  ISETP.GE.AND P0, PT, R9, 0x1, PT ;  /* 0x000000010900780c */ /* 0x000fda0003f06270 */
[----:B------:R-:W-:Y:S01]  /*11c30*/  @P0 LOP3.LUT R31, R31, 0x20, RZ, 0xfc, !PT ;  /* 0x000000201f1f0812 */ /* 0x000fe200078efcff */
[----:B--2---:R-:W-:Y:S01]  /*11c40*/  IMAD R19, R27, 0x7800, R12 ;  /* 0x000078001b137824 */ /* 0x004fe200078e020c */
[----:B------:R-:W-:Y:S06]  /*11c50*/  BRA.DIV UR4, `(.L_x_257) ;  /* 0x0000004e04307947 */ /* 0x000fec000b800000 */
[----:B------:R-:W1:Y:S01]  /*11c60*/  SHFL.IDX PT, R2, R18, RZ, 0x1c1f ;  /* 0x001c1fff12027589 */ /* 0x000e6200000e0000 */
[----:B------:R-:W2:Y:S01]  /*11c70*/  LDC R12, c[0x0][0x2f4] ;  /* 0x0000bd00ff0c7b82 */ /* 0x000ea20000000800 */
[C---:B------:R-:W-:Y:S02]  /*11c80*/  LOP3.LUT R13, R32.reuse, 0x40, RZ, 0xfc, !PT ;  /* 0x00000040200d7812 */ /* 0x040fe400078efcff */
[----:B------:R-:W3:Y:S01]  /*11c90*/  SHFL.IDX PT, R0, R10, RZ, 0x1c1f ;  /* 0x001c1fff0a007589 */ /* 0x000ee200000e0000 */
[----:B------:R-:W-:Y:S02]  /*11ca0*/  LOP3.LUT R11, R32, 0x80, RZ, 0xfc, !PT ;  /* 0x00000080200b7812 */ /* 0x000fe400078efcff */
[----:B------:R-:W-:Y:S01]  /*11cb0*/  ISETP.GE.AND P6, PT, R9, 0x81, PT ;  /* 0x000000810900780c */ /* 0x000fe20003fc6270 */
[----:B------:R-:W-:Y:S01]  /*11cc0*/  SHFL.IDX PT, R20, R20, RZ, 0x1c1f ;  /* 0x001c1fff14147589 */ /* 0x000fe200000e0000 */
[----:B------:R-:W-:Y:S02]  /*11cd0*/  LOP3.LUT R31, R31, 0xffffff7f, RZ, 0xc0, !PT ;  /* 0xffffff7f1f1f7812 */ /* 0x000fe400078ec0ff */
[----:B------:R-:W-:-:S02]  /*11ce0*/  ISETP.GE.AND P5, PT, R9, 0x21, PT ;  /* 0x000000210900780c */ /* 0x000fc40003fa6270 */
[----:B------:R-:W-:-:S07]  /*11cf0*/  ISETP.GE.AND P4, PT, R9, 0x41, PT ;  /* 0x000000410900780c */ /* 0x000fce0003f86270 */
[----:B------:R-:W-:Y:S02]  /*11d00*/  @P6 LOP3.LUT R31, R31, 0x80, RZ, 0xfc, !PT ;  /* 0x000000801f1f6812 */ /* 0x000fe400078efcff */
[C---:B-1----:R-:W-:Y:S02]  /*11d10*/  IADD3 R2, P0, R32.reuse, R2, RZ ;  /* 0x0000000220027210 */ /* 0x042fe40007f1e0ff */
[-C--:B--2---:R-:W-:Y:S02]  /*11d20*/  ISETP.GE.AND P2, PT, R32, R12.reuse, PT ;  /* 0x0000000c2000720c */ /* 0x084fe40003f46270 */
[----:B------:R-:W-:Y:S01]  /*11d30*/  ISETP.GE.AND P1, PT, R13, R12, PT ;  /* 0x0000000c0d00720c */ /* 0x000fe20003f26270 */
[----:B---3--:R-:W-:Y:S01]  /*11d40*/  IMAD.X R3, RZ, RZ, R0, P0 ;  /* 0x000000ffff037224 */ /* 0x008fe200000e0600 */
[C---:B------:R-:W-:Y:S01]  /*11d50*/  ISETP.LT.OR P0, PT, R9.reuse, 0x1, P2 ;  /* 0x000000010900780c */ /* 0x040fe20001701670 */
[----:B------:R-:W-:Y:S01]  /*11d60*/  IMAD.IADD R0, R16, 0x1, R19 ;  /* 0x0000000110007824 */ /* 0x000fe200078e0213 */
[----:B------:R-:W-:-:S11]  /*11d70*/  ISETP.LT.OR P3, PT, R9, 0x1, P1 ;  /* 0x000000010900780c */ /* 0x000fd60000f61670 */
[----:B------:R-:W-:Y:S01]  /*11d80*/  LDGSTS.E.BYPASS.LTC128B.128 [R0+0xf200], desc[UR50][R2.64], !P0 ;  /* 0x0f20000002007fae */ /* 0x000fe2000c101d72 */
[----:B------:R-:W-:-:S03]  /*11d90*/  ISETP.GE.AND P0, PT, R11, R12, PT ;  /* 0x0000000c0b00720c */ /* 0x000fc60003f06270 */
[----:B------:R-:W-:Y:S01]  /*11da0*/  LDGSTS.E.BYPASS.LTC128B.128 [R0+0x11a00], desc[UR50][R2.64+0x40], !P3 ;  /* 0x11a0004002007fae */ /* 0x000fe2000d901d72 */
[----:B------:R-:W-:-:S13]  /*11db0*/  ISETP.LT.OR P3, PT, R9, 0x1, P0 ;  /* 0x000000010900780c */ /* 0x000fda0000761670 */
[----:B------:R1:W-:Y:S04]  /*11dc0*/  LDGSTS.E.BYPASS.LTC128B.128 [R0+0x14200], desc[UR50][R2.64+0x80], !P3 ;  /* 0x1420008002007fae */ /* 0x0003e8000d901d72 */
[----:B-1----:R-:W1:Y:S04]  /*11dd0*/  SHFL.IDX PT, R2, R18, 0x1, 0x1c1f ;  /* 0x003c1f0012027f89 */ /* 0x002e6800000e0000 */
[----:B------:R-:W2:Y:S01]  /*11de0*/  SHFL.IDX PT, R3, R10, 0x1, 0x1c1f ;  /* 0x003c1f000a037f89 */ /* 0x000ea200000e0000 */
[----:B-1----:R-:W-:-:S05]  /*11df0*/  IADD3 R2, P3, R32, R2, RZ ;  /* 0x0000000220027210 */ /* 0x002fca0007f7e0ff */
[----:B--2---:R-:W-:Y:S01]  /*11e00*/  IMAD.X R3, RZ, RZ, R3, P3 ;  /* 0x000000ffff037224 */ /* 0x004fe200018e0603 */
[----:B------:R-:W-:-:S13]  /*11e10*/  ISETP.LT.OR P3, PT, R9, 0x21, P2 ;  /* 0x000000210900780c */ /* 0x000fda0001761670 */
[----:B------:R-:W-:Y:S01]  /*11e20*/  LDGSTS.E.BYPASS.LTC128B.128 [R0+0xfa00], desc[UR50][R2.64], !P3 ;  /* 0x0fa0000002007fae */ /* 0x000fe2000d901d72 */
[----:B------:R-:W-:-:S13]  /*11e30*/  ISETP.LT.OR P3, PT, R9, 0x21, P1 ;  /* 0x000000210900780c */ /* 0x000fda0000f61670 */
[----:B------:R-:W-:Y:S01]  /*11e40*/  LDGSTS.E.BYPASS.LTC128B.128 [R0+0x12200], desc[UR50][R2.64+0x40], !P3 ;  /* 0x1220004002007fae */ /* 0x000fe2000d901d72 */
[----:B------:R-:W-:-:S13]  /*11e50*/  ISETP.LT.OR P3, PT, R9, 0x21, P0 ;  /* 0x000000210900780c */ /* 0x000fda0000761670 */
[----:B------:R1:W-:Y:S04]  /*11e60*/  LDGSTS.E.BYPASS.LTC128B.128 [R0+0x14a00], desc[UR50][R2.64+0x80], !P3 ;  /* 0x14a0008002007fae */ /* 0x0003e8000d901d72 */
[----:B-1----:R-:W1:Y:S04]  /*11e70*/  SHFL.IDX PT, R2, R18, 0x2, 0x1c1f ;  /* 0x005c1f0012027f89 */ /* 0x002e6800000e0000 */
[----:B------:R-:W2:Y:S04]  /*11e80*/  SHFL.IDX PT, R3, R10, 0x2, 0x1c1f ;  /* 0x005c1f000a037f89 */ /* 0x000ea800000e0000 */
[----:B------:R-:W-:Y:S01]  /*11e90*/  SHFL.IDX PT, R10, R10, 0x3, 0x1c1f ;  /* 0x007c1f000a0a7f89 */ /* 0x000fe200000e0000 */
        /* <DEDUP_REMOVED lines=8> */
[----:B-1----:R-:W1:Y:S02]  /*11f20*/  SHFL.IDX PT, R2, R18, 0x3, 0x1c1f ;  /* 0x007c1f0012027f89 */ /* 0x002e6400000e0000 */
[----:B-1----:R-:W-:-:S05]  /*11f30*/  IADD3 R2, P3, R32, R2, RZ ;  /* 0x0000000220027210 */ /* 0x002fca0007f7e0ff */
[----:B------:R-:W-:Y:S01]  /*11f40*/  IMAD.X R3, RZ, RZ, R10, P3 ;  /* 0x000000ffff037224 */ /* 0x000fe200018e060a */
[----:B------:R-:W-:-:S13]  /*11f50*/  ISETP.LT.OR P3, PT, R9, 0x61, P2 ;  /* 0x000000610900780c */ /* 0x000fda0001761670 */
[----:B------:R-:W-:Y:S01]  /*11f60*/  LDGSTS.E.BYPASS.LTC128B.128 [R0+0x10a00], desc[UR50][R2.64], !P3 ;  /* 0x10a0000002007fae */ /* 0x000fe2000d901d72 */
[----:B------:R-:W-:-:S13]  /*11f70*/  ISETP.LT.OR P3, PT, R9, 0x61, P1 ;  /* 0x000000610900780c */ /* 0x000fda0000f61670 */
[----:B------:R-:W-:Y:S01]  /*11f80*/  LDGSTS.E.BYPASS.LTC128B.128 [R0+0x13200], desc[UR50][R2.64+0x40], !P3 ;  /* 0x1320004002007fae */ /* 0x000fe2000d901d72 */
[----:B------:R-:W-:-:S13]  /*11f90*/  ISETP.LT.OR P3, PT, R9, 0x61, P0 ;  /* 0x000000610900780c */ /* 0x000fda0000761670 */
[----:B------:R1:W-:Y:S01]  /*11fa0*/  LDGSTS.E.BYPASS.LTC128B.128 [R0+0x15a00], desc[UR50][R2.64+0x80], !P3 ;  /* 0x15a0008002007fae */ /* 0x0003e2000d901d72 */
[----:B------:R-:W-:-:S03]  /*11fb0*/  ISETP.GE.AND P3, PT, R9, 0x61, PT ;  /* 0x000000610900780c */ /* 0x000fc60003f66270 */
[----:B-1----:R1:W2:Y:S10]  /*11fc0*/  SHFL.IDX PT, R2, R21, RZ, 0x1c1f ;  /* 0x001c1fff15027589 */ /* 0x0022b400000e0000 */
.L_x_346:
[C---:B------:R-:W-:Y:S02]  /*11fd0*/  ISETP.LT.OR P2, PT, R9.reuse, 0x81, P2 ;  /* 0x000000810900780c */ /* 0x040fe40001741670 */
[C---:B------:R-:W-:Y:S02]  /*11fe0*/  ISETP.LT.OR P1, PT, R9.reuse, 0x81, P1 ;  /* 0x000000810900780c */ /* 0x040fe40000f21670 */
[----:B------:R-:W-:Y:S02]  /*11ff0*/  ISETP.LT.OR P0, PT, R9, 0x81, P0 ;  /* 0x000000810900780c */ /* 0x000fe40000701670 */
[----:B--2---:R-:W-:-:S05]  /*12000*/  IADD3 R2, P6, R32, R2, RZ ;  /* 0x0000000220027210 */ /* 0x004fca0007fde0ff */
[----:B------:R-:W-:-:S05]  /*12010*/  IMAD.X R3, RZ, RZ, R20, P6 ;  /* 0x000000ffff037224 */ /* 0x000fca00030e0614 */
[----:B------:R-:W-:Y:S01]  /*12020*/  @!PT LDS RZ, [RZ] ;  /* 0x00000000fffff984 */ /* 0x000fe20000000800 */
[----:B------:R-:W-:Y:S01]  /*12030*/  @!PT LDS RZ, [RZ] ;  /* 0x00000000fffff984 */ /* 0x000fe20000000800 */
[----:B------:R-:W-:Y:S01]  /*12040*/  @!PT LDS RZ, [RZ] ;  /* 0x00000000fffff984 */ /* 0x000fe20000000800 */
[----:B------:R2:W-:Y:S04]  /*12050*/  LDGSTS.E.BYPASS.LTC128B.128 [R0+0x11200], desc[UR50][R2.64], !P2 ;  /* 0x1120000002007fae */ /* 0x0005e8000d101d72 */
[----:B------:R2:W-:Y:S04]  /*12060*/  LDGSTS.E.BYPASS.LTC128B.128 [R0+0x13a00], desc[UR50][R2.64+0x40], !P1 ;  /* 0x13a0004002007fae */ /* 0x0005e8000c901d72 */
[----:B------:R2:W-:Y:S01]  /*12070*/  LDGSTS.E.BYPASS.LTC128B.128 [R0+0x16200], desc[UR50][R2.64+0x80], !P0 ;  /* 0x1620008002007fae */ /* 0x0005e2000c101d72 */
[----:B------:R-:W-:Y:S01]  /*12080*/  PLOP3.LUT P0, PT, PT, PT, PT, 0x80, 0x0 ;  /* 0x000000000000781c */ /* 0x000fe20003f0f070 */
[----:B------:R-:W-:-:S12]  /*12090*/  NOP ;  /* 0x0000000000007918 */ /* 0x000fd80000000000 */
.L_x_258:
[----:B------:R-:W-:Y:S02]  /*120a0*/  PLOP3.LUT P1, PT, P1, P0, PT, 0xa2, 0x0 ;  /* 0x000000000000781c */ /* 0x000fe40000f21472 */
[----:B------:R-:W-:-:S08]  /*120b0*/  @P0 R2UR P1, UR4, R4 ;  /* 0x00000000040402ca */ /* 0x000fd00000020000 */
[----:B------:R-:W-:-:S05]  /*120c0*/  @P0 PLOP3.LUT P0, PT, P1, PT, PT, 0x80, 0x0 ;  /* 0x000000000000081c */ /* 0x000fca0000f0f070 */
[----:B------:R-:W-:Y:S01]  /*120d0*/  @!P1 SYNCS.ARRIVE.TRANS64.RED.A0T1 RZ, [UR4+0x33470], RZ ;  /* 0x033470ffffff99a7 */ /* 0x000fe20008200404 */
[----:B------:R-:W-:Y:S07]  /*120e0*/  @!P1 ARRIVES.LDGSTSBAR.64.TRANSCNT [UR4+0x33470] ;  /* 0x03347000ff0099b0 */ /* 0x000fee0008000a84 */
[----:B------:R-:W-:Y:S05]  /*120f0*/  @P0 BRA.U.ANY `(.L_x_258) ;  /* 0xfffffffd00e80947 */ /* 0x000fea000393ffff */
[----:B------:R-:W-:Y:S01]  /*12100*/  NOP ;  /* 0x0000000000007918 */ /* 0x000fe20000000000 */
[----:B--2---:R-:W-:-:S05]  /*12110*/  IMAD.U32 R2, RZ, RZ, UR43 ;  /* 0x0000002bff027e24 */ /* 0x004fca000f8e00ff */
[----:B------:R-:W-:-:S13]  /*12120*/  ISETP.NE.AND P2, PT, R2, 0x3, PT ;  /* 0x000000030200780c */ /* 0x000fda0003f45270 */
[----:B------:R-:W-:Y:S05]  /*12130*/  @!P2 BRA `(.L_x_259) ;  /* 0x000000000004a947 */ /* 0x000fea0003800000 */
[----:B------:R-:W-:Y:S01]  /*12140*/  BPT.TRAP 0x1 ;  /* 0x000000040000795c */ /* 0x000fe20000300000 */
.L_x_259:
[----:B------:R2:W-:Y:S01]  /*12150*/  SYNCS.ARRIVE.TRANS64.A1T0 RZ, [R4+URZ+0x33470], RZ ;  /* 0x033470ff04ff79a7 */ /* 0x0005e2000810003f */
[----:B------:R-:W-:Y:S05]  /*12160*/  @!P2 BRA `(.L_x_260) ;  /* 0x000000000004a947 */ /* 0x000fea0003800000 */
[----:B------:R-:W-:Y:S01]  /*12170*/  BPT.TRAP 0x1 ;  /* 0x000000040000795c */ /* 0x000fe20000300000 */
.L_x_260:
[----:B------:R-:W3:Y:S01]  /*12180*/  SYNCS.PHASECHK.TRANS64.TRYWAIT P0, [R4+URZ+0x33440], R26 ;  /* 0x0334401a040075a7 */ /* 0x000ee2000800017f */
[----:B------:R-:W-:Y:S04]  /*12190*/  BSSY B0, `(.L_x_261) ;  /* 0x0000002000007945 */ /* 0x000fe80003800000 */
[----:B---3--:R-:W-:Y:S05]  /*121a0*/  @!P0 BRA `(.L_x_262) ;  /* 0x0000004c00e88947 */ /* 0x008fea0003800000 */
.L_x_347:
[----:B------:R-:W-:Y:S05]  /*121b0*/  BSYNC B0 ;  /* 0x0000000000007941 */ /* 0x000fea0003800000 */
.L_x_261:
[----:B------:R-:W-:Y:S01]  /*121c0*/  ULDC.64 UR4, c[0x0][0x300] ;  /* 0x0000c00000047ab9 */ /* 0x000fe20000000a00 */
[----:B------:R-:W-:Y:S01]  /*121d0*/  ULDC.64 UR6, c[0x0][0x310] ;  /* 0x0000c40000067ab9 */ /* 0x000fe20000000a00 */
[----:B------:R-:W-:Y:S02]  /*121e0*/  IMAD R9, R22, UR4, RZ ;  /* 0x0000000416097c24 */ /* 0x000fe4000f8e02ff */
[----:B------:R-:W-:-:S04]  /*121f0*/  IMAD.WIDE.U32 R2, R6, UR4, RZ ;  /* 0x0000000406027c25 */ /* 0x000fc8000f8e00ff */
[----:B------:R-:W-:Y:S02]  /*12200*/  IMAD R9, R6, UR5, R9 ;  /* 0x0000000506097c24 */ /* 0x000fe4000f8e0209 */
[----:B------:R-:W-:Y:S02]  /*12210*/  IMAD R24, R24, UR6, RZ ;  /* 0x0000000618187c24 */ /* 0x000fe4000f8e02ff */
[----:B------:R-:W-:Y:S02]  /*12220*/  IMAD.IADD R3, R3, 0x1, R9 ;  /* 0x0000000103037824 */ /* 0x000fe400078e0209 */
        /* <DEDUP_REMOVED lines=9> */
[----:B------:R-:W-:Y:S02]  /*122c0*/  IMAD R6, R25, UR6, RZ ;  /* 0x0000000619067c24 */ /* 0x000fe4000f8e02ff */
[----:B------:R-:W-:-:S04]  /*122d0*/  IMAD.WIDE.U32 R2, R8, UR6, R2 ;  /* 0x0000000608027c25 */ /* 0x000fc8000f8e0002 */
[----:B------:R-:W-:Y:S01]  /*122e0*/  IMAD R6, R8, UR7, R6 ;  /* 0x0000000708067c24 */ /* 0x000fe2000f8e0206 */
[----:B------:R-:W-:Y:S01]  /*122f0*/  ULDC.64 UR6, c[0x0][0x2e8] ;  /* 0x0000ba0000067ab9 */ /* 0x000fe20000000a00 */
[----:B------:R-:W-:-:S04]  /*12300*/  IMAD.WIDE.U32 R10, R17, UR4, R10 ;  /* 0x00000004110a7c25 */ /* 0x000fc8000f8e000a */
[----:B------:R-:W-:Y:S01]  /*12310*/  IMAD.IADD R3, R3, 0x1, R6 ;  /* 0x0000000103037824 */ /* 0x000fe200078e0206 */
[----:B------:R-:W-:Y:S01]  /*12320*/  IADD3 R5, P0, R10, UR6, RZ ;  /* 0x000000060a057c10 */ /* 0x000fe2000ff1e0ff */
[C---:B------:R-:W-:Y:S02]  /*12330*/  IMAD R7, R17.reuse, UR5, RZ ;  /* 0x0000000511077c24 */ /* 0x040fe4000f8e02ff */
[----:B------:R-:W-:Y:S01]  /*12340*/  IMAD.WIDE.U32 R2, R17, UR4, R2 ;  /* 0x0000000411027c25 */ /* 0x000fe2000f8e0002 */
[----:B------:R-:W-:Y:S02]  /*12350*/  UMOV UR4, 0xffffffff ;  /* 0xffffffff00047882 */ /* 0x000fe40000000000 */
[----:B------:R-:W-:Y:S02]  /*12360*/  IADD3.X R10, R11, UR7, R7, P0, !PT ;  /* 0x000000070b0a7c10 */ /* 0x000fe400087fe407 */
[----:B------:R-:W-:-:S04]  /*12370*/  IADD3 R6, P0, R2, UR6, RZ ;  /* 0x0000000602067c10 */ /* 0x000fc8000ff1e0ff */
[----:B------:R-:W-:Y:S01]  /*12380*/  IADD3.X R7, R7, UR7, R3, P0, !PT ;  /* 0x0000000707077c10 */ /* 0x000fe200087fe403 */
[----:B------:R-:W-:Y:S08]  /*12390*/  BRA.DIV UR4, `(.L_x_263) ;  /* 0x0000004e04807947 */ /* 0x000ff0000b800000 */
[----:B------:R-:W4:Y:S01]  /*123a0*/  SHFL.IDX PT, R3, R5, RZ, 0x1c1f ;  /* 0x001c1fff05037589 */ /* 0x000f2200000e0000 */
[----:B------:R-:W-:Y:S01]  /*123b0*/  LOP3.LUT R31, R31, 0xfffffdff, RZ, 0xc0, !PT ;  /* 0xfffffdff1f1f7812 */ /* 0x000fe200078ec0ff */
[----:B------:R-:W5:Y:S01]  /*123c0*/  LDC R9, c[0x0][0x2f4] ;  /* 0x0000bd00ff097b82 */ /* 0x000f620000000800 */
[C---:B------:R-:W-:Y:S01]  /*123d0*/  LOP3.LUT R11, R32.reuse, 0x40, RZ, 0xfc, !PT ;  /* 0x00000040200b7812 */ /* 0x040fe200078efcff */
[----:B------:R-:W0:Y:S01]  /*123e0*/  SHFL.IDX PT, R2, R10, RZ, 0x1c1f ;  /* 0x001c1fff0a027589 */ /* 0x000e2200000e0000 */
[----:B------:R-:W-:Y:S02]  /*123f0*/  @P3 LOP3.LUT R31, R31, 0x200, RZ, 0xfc, !PT ;  /* 0x000002001f1f3812 */ /* 0x000fe400078efcff */
[----:B------:R-:W-:Y:S01]  /*12400*/  LOP3.LUT R8, R32, 0x80, RZ, 0xfc, !PT ;  /* 0x0000008020087812 */ /* 0x000fe200078efcff */
[----:B------:R-:W-:Y:S01]  /*12410*/  SHFL.IDX PT, R14, R5, 0x3, 0x1c1f ;  /* 0x007c1f00050e7f89 */ /* 0x000fe200000e0000 */
[----:B------:R-:W-:-:S03]  /*12420*/  LOP3.LUT P3, RZ, R31, 0x20, RZ, 0xc0, !PT ;  /* 0x000000201fff7812 */ /* 0x000fc6000786c0ff */
[----:B------:R-:W-:Y:S10]  /*12430*/  SHFL.IDX PT, R7, R7, RZ, 0x1c1f ;  /* 0x001c1fff07077589 */ /* 0x000ff400000e0000 */
[----:B----4-:R-:W-:-:S02]  /*12440*/  @P3 IADD3 R3, P0, R32, R3, RZ ;  /* 0x0000000320033210 */ /* 0x010fc40007f1e0ff */
[-C--:B-----5:R-:W-:Y:S02]  /*12450*/  ISETP.GE.AND P6, PT, R32, R9.reuse, PT ;  /* 0x000000092000720c */ /* 0x0a0fe40003fc6270 */
[-C--:B------:R-:W-:Y:S01]  /*12460*/  ISETP.GE.AND P2, PT, R11, R9.reuse, PT ;  /* 0x000000090b00720c */ /* 0x080fe20003f46270 */
[----:B0-----:R-:W-:Y:S01]  /*12470*/  @P3 IMAD.X R2, RZ, RZ, R2, P0 ;  /* 0x000000ffff023224 */ /* 0x001fe200000e0602 */
[----:B------:R-:W-:-:S04]  /*12480*/  ISETP.GE.AND P1, PT, R8, R9, PT ;  /* 0x000000090800720c */ /* 0x000fc80003f26270 */
[----:B------:R-:W-:-:S04]  /*12490*/  @P3 LOP3.LUT R3, R3, R2, RZ, 0x3c, !PT ;  /* 0x0000000203033212 */ /* 0x000fc800078e3cff */
[----:B------:R-:W-:-:S04]  /*124a0*/  @P3 LOP3.LUT R2, R3, R2, RZ, 0x3c, !PT ;  /* 0x0000000203023212 */ /* 0x000fc800078e3cff */
[----:B------:R-:W-:-:S05]  /*124b0*/  @P3 LOP3.LUT R3, R3, R2, RZ, 0x3c, !PT ;  /* 0x0000000203033212 */ /* 0x000fca00078e3cff */
[----:B------:R-:W-:Y:S04]  /*124c0*/  @P3 LDGSTS.E.BYPASS.LTC128B.128 [R0+0x24200], desc[UR50][R2.64], !P6 ;  /* 0x2420000002003fae */ /* 0x000fe8000f101d72 */
[----:B------:R-:W-:Y:S04]  /*124d0*/  @P3 LDGSTS.E.BYPASS.LTC128B.128 [R0+0x26a00], desc[UR50][R2.64+0x40], !P2 ;  /* 0x26a0004002003fae */ /* 0x000fe8000d101d72 */
[----:B------:R0:W-:Y:S01]  /*124e0*/  @P3 LDGSTS.E.BYPASS.LTC128B.128 [R0+0x29200], desc[UR50][R2.64+0x80], !P1 ;  /* 0x2920008002003fae */ /* 0x0001e2000c901d72 */
[----:B------:R-:W-:-:S03]  /*124f0*/  LOP3.LUT P3, RZ, R31, 0x200, RZ, 0xc0, !PT ;  /* 0x000002001fff7812 */ /* 0x000fc6000786c0ff */
[----:B0-----:R-:W0:Y:S04]  /*12500*/  SHFL.IDX PT, R3, R5, 0x1, 0x1c1f ;  /* 0x003c1f0005037f89 */ /* 0x001e2800000e0000 */
[----:B------:R-:W4:Y:S01]  /*12510*/  SHFL.IDX PT, R2, R10, 0x1, 0x1c1f ;  /* 0x003c1f000a027f89 */ /* 0x000f2200000e0000 */
[----:B0-----:R-:W-:-:S05]  /*12520*/  @P5 IADD3 R3, P0, R32, R3, RZ ;  /* 0x0000000320035210 */ /* 0x001fca0007f1e0ff */
[----:B----4-:R-:W-:-:S05]  /*12530*/  @P5 IMAD.X R2, RZ, RZ, R2, P0 ;  /* 0x000000ffff025224 */ /* 0x010fca00000e0602 */
[----:B------:R-:W-:-:S04]  /*12540*/  @P5 LOP3.LUT R3, R3, R2, RZ, 0x3c, !PT ;  /* 0x0000000203035212 */ /* 0x000fc800078e3cff */
[----:B------:R-:W-:-:S04]  /*12550*/  @P5 LOP3.LUT R2, R3, R2, RZ, 0x3c, !PT ;  /* 0x0000000203025212 */ /* 0x000fc800078e3cff */
[----:B------:R-:W-:-:S05]  /*12560*/  @P5 LOP3.LUT R3, R3, R2, RZ, 0x3c, !PT ;  /* 0x0000000203035212 */ /* 0x000fca00078e3cff */
[----:B------:R-:W-:Y:S04]  /*12570*/  @P5 LDGSTS.E.BYPASS.LTC128B.128 [R0+0x24a00], desc[UR50][R2.64], !P6 ;  /* 0x24a0000002005fae */ /* 0x000fe8000f101d72 */
[----:B------:R-:W-:Y:S04]  /*12580*/  @P5 LDGSTS.E.BYPASS.LTC128B.128 [R0+0x27200], desc[UR50][R2.64+0x40], !P2 ;  /* 0x2720004002005fae */ /* 0x000fe8000d101d72 */
[----:B------:R0:W-:Y:S04]  /*12590*/  @P5 LDGSTS.E.BYPASS.LTC128B.128 [R0+0x29a00], desc[UR50][R2.64+0x80], !P1 ;  /* 0x29a0008002005fae */ /* 0x0001e8000c901d72 */
[----:B0-----:R-:W0:Y:S04]  /*125a0*/  SHFL.IDX PT, R3, R5, 0x2, 0x1c1f ;  /* 0x005c1f0005037f89 */ /* 0x001e2800000e0000 */
[----:B------:R-:W4:Y:S04]  /*125b0*/  SHFL.IDX PT, R2, R10, 0x2, 0x1c1f ;  /* 0x005c1f000a027f89 */ /* 0x000f2800000e0000 */
[----:B------:R-:W5:Y:S01]  /*125c0*/  SHFL.IDX PT, R10, R10, 0x3, 0x1c1f ;  /* 0x007c1f000a0a7f89 */ /* 0x000f6200000e0000 */
[----:B0-----:R-:W-:-:S05]  /*125d0*/  @P4 IADD3 R3, P0, R32, R3, RZ ;  /* 0x0000000320034210 */ /* 0x001fca0007f1e0ff */
[----:B----4-:R-:W-:Y:S01]  /*125e0*/  @P4 IMAD.X R2, RZ, RZ, R2, P0 ;  /* 0x000000ffff024224 */ /* 0x010fe200000e0602 */
[----:B------:R-:W-:-:S04]  /*125f0*/  @P3 IADD3 R14, P0, R32, R14, RZ ;  /* 0x0000000e200e3210 */ /* 0x000fc80007f1e0ff */
[----:B------:R-:W-:Y:S01]  /*12600*/  @P4 LOP3.LUT R3, R3, R2, RZ, 0x3c, !PT ;  /* 0x0000000203034212 */ /* 0x000fe200078e3cff */
[----:B-----5:R-:W-:-:S03]  /*12610*/  @P3 IMAD.X R9, RZ, RZ, R10, P0 ;  /* 0x000000ffff093224 */ /* 0x020fc600000e060a */
[----:B------:R-:W-:-:S04]  /*12620*/  @P4 LOP3.LUT R2, R3, R2, RZ, 0x3c, !PT ;  /* 0x0000000203024212 */ /* 0x000fc800078e3cff */
[----:B------:R-:W-:-:S05]  /*12630*/  @P4 LOP3.LUT R3, R3, R2, RZ, 0x3c, !PT ;  /* 0x0000000203034212 */ /* 0x000fca00078e3cff */
[----:B------:R-:W-:Y:S04]  /*12640*/  @P4 LDGSTS.E.BYPASS.LTC128B.128 [R0+0x25200], desc[UR50][R2.64], !P6 ;  /* 0x2520000002004fae */ /* 0x000fe8000f101d72 */
[----:B------:R-:W-:Y:S04]  /*12650*/  @P4 LDGSTS.E.BYPASS.LTC128B.128 [R0+0x27a00], desc[UR50][R2.64+0x40], !P2 ;  /* 0x27a0004002004fae */ /* 0x000fe8000d101d72 */
[----:B------:R0:W-:Y:S02]  /*12660*/  @P4 LDGSTS.E.BYPASS.LTC128B.128 [R0+0x2a200], desc[UR50][R2.64+0x80], !P1 ;  /* 0x2a20008002004fae */ /* 0x0001e4000c901d72 */
[----:B0-----:R-:W-:-:S02]  /*12670*/  @P3 IMAD.MOV.U32 R2, RZ, RZ, R14 ;  /* 0x000000ffff023224 */ /* 0x001fc400078e000e */
[----:B------:R-:W-:Y:S01]  /*12680*/  @P3 IMAD.MOV.U32 R3, RZ, RZ, R9 ;  /* 0x000000ffff033224 */ /* 0x000fe200078e0009 */
[----:B------:R0:W4:Y:S04]  /*12690*/  SHFL.IDX PT, R14, R6, RZ, 0x1c1f ;  /* 0x001c1fff060e7589 */ /* 0x00012800000e0000 */
[----:B------:R0:W-:Y:S04]  /*126a0*/  @P3 LDGSTS.E.BYPASS.LTC128B.128 [R0+0x25a00], desc[UR50][R2.64], !P6 ;  /* 0x25a0000002003fae */ /* 0x0001e8000f101d72 */
[----:B------:R0:W-:Y:S04]  /*126b0*/  @P3 LDGSTS.E.BYPASS.LTC128B.128 [R0+0x28200], desc[UR50][R2.64+0x40], !P2 ;  /* 0x2820004002003fae */ /* 0x0001e8000d101d72 */
[----:B------:R0:W-:Y:S02]  /*126c0*/  @P3 LDGSTS.E.BYPASS.LTC128B.128 [R0+0x2aa00], desc[UR50][R2.64+0x80], !P1 ;  /* 0x2aa0008002003fae */ /* 0x0001e4000c901d72 */
.L_x_359:
[----:B------:R-:W-:Y:S01]  /*126d0*/  LOP3.LUT P0, RZ, R31, 0x80, RZ, 0xc0, !PT ;  /* 0x000000801fff7812 */ /* 0x000fe2000780c0ff */
[----:B------:R-:W-:-:S12]  /*126e0*/  BSSY B0, `(.L_x_264) ;  /* 0x0000010000007945 */ /* 0x000fd80003800000 */
[----:B------:R-:W-:Y:S05]  /*126f0*/  @!P0 BRA `(.L_x_265) ;  /* 0x0000000000388947 */ /* 0x000fea0003800000 */
[----:B0-----:R-:W0:Y:S01]  /*12700*/  LDC R6, c[0x0][0x2f4] ;  /* 0x0000bd00ff067b82 */ /* 0x001e220000000800 */
[C---:B------:R-:W-:Y:S02]  /*12710*/  LOP3.LUT R8, R32.reuse, 0x40, RZ, 0xfc, !PT ;  /* 0x0000004020087812 */ /* 0x040fe400078efcff */
[C---:B------:R-:W-:Y:S02]  /*12720*/  LOP3.LUT R5, R32.reuse, 0x80, RZ, 0xfc, !PT ;  /* 0x0000008020057812 */ /* 0x040fe400078efcff */
[----:B----4-:R-:W-:-:S05]  /*12730*/  IADD3 R2, P0, R32, R14, RZ ;  /* 0x0000000e20027210 */ /* 0x010fca0007f1e0ff */
[----:B------:R-:W-:Y:S01]  /*12740*/  IMAD.X R3, RZ, RZ, R7, P0 ;  /* 0x000000ffff037224 */ /* 0x000fe200000e0607 */
[-C--:B0-----:R-:W-:Y:S02]  /*12750*/  ISETP.GE.AND P3, PT, R32, R6.reuse, PT ;  /* 0x000000062000720c */ /* 0x081fe40003f66270 */
        /* <DEDUP_REMOVED lines=8> */
.L_x_265:
[----:B------:R-:W-:Y:S05]  /*127e0*/  BSYNC B0 ;  /* 0x0000000000007941 */ /* 0x000fea0003800000 */
.L_x_264:
[----:B------:R-:W-:Y:S01]  /*127f0*/  NOP ;  /* 0x0000000000007918 */ /* 0x000fe20000000000 */
[----:B------:R-:W-:-:S13]  /*12800*/  PLOP3.LUT P0, PT, PT, PT, PT, 0x80, 0x0 ;  /* 0x000000000000781c */ /* 0x000fda0003f0f070 */
.L_x_266:
[----:B------:R-:W-:Y:S02]  /*12810*/  PLOP3.LUT P1, PT, P1, P0, PT, 0xa2, 0x0 ;  /* 0x000000000000781c */ /* 0x000fe40000f21472 */
[----:B------:R-:W-:-:S08]  /*12820*/  @P0 R2UR P1, UR4, R4 ;  /* 0x00000000040402ca */ /* 0x000fd00000020000 */
[----:B------:R-:W-:-:S05]  /*12830*/  @P0 PLOP3.LUT P0, PT, P1, PT, PT, 0x80, 0x0 ;  /* 0x000000000000081c */ /* 0x000fca0000f0f070 */
[----:B------:R-:W-:Y:S01]  /*12840*/  @!P1 SYNCS.ARRIVE.TRANS64.RED.A0T1 RZ, [UR4+0x33430], RZ ;  /* 0x033430ffffff99a7 */ /* 0x000fe20008200404 */
[----:B------:R-:W-:Y:S07]  /*12850*/  @!P1 ARRIVES.LDGSTSBAR.64.TRANSCNT [UR4+0x33430] ;  /* 0x03343000ff0099b0 */ /* 0x000fee0008000a84 */
[----:B------:R-:W-:Y:S05]  /*12860*/  @P0 BRA.U.ANY `(.L_x_266) ;  /* 0xfffffffd00e80947 */ /* 0x000fea000393ffff */
[----:B------:R-:W-:Y:S01]  /*12870*/  NOP ;  /* 0x0000000000007918 */ /* 0x000fe20000000000 */
[----:B0-----:R-:W-:-:S05]  /*12880*/  IMAD.U32 R0, RZ, RZ, UR43 ;  /* 0x0000002bff007e24 */ /* 0x001fca000f8e00ff */
[----:B------:R-:W-:-:S13]  /*12890*/  ISETP.NE.AND P2, PT, R0, 0x3, PT ;  /* 0x000000030000780c */ /* 0x000fda0003f45270 */
[----:B------:R-:W-:Y:S05]  /*128a0*/  @!P2 BRA `(.L_x_267) ;  /* 0x000000000004a947 */ /* 0x000fea0003800000 */
[----:B------:R-:W-:Y:S01]  /*128b0*/  BPT.TRAP 0x1 ;  /* 0x000000040000795c */ /* 0x000fe20000300000 */
.L_x_267:
[----:B------:R0:W-:Y:S02]  /*128c0*/  SYNCS.ARRIVE.TRANS64.A1T0 RZ, [R4+URZ+0x33430], RZ ;  /* 0x033430ff04ff79a7 */ /* 0x0001e4000810003f */
[----:B------:R-:W-:Y:S05]  /*128d0*/  WARPSYNC.ALL ;  /* 0x0000000000007948 */ /* 0x000fea0003800000 */
[----:B------:R-:W-:Y:S01]  /*128e0*/  VIADD R0, R16, 0x1e200 ;  /* 0x0001e20010007836 */ /* 0x000fe20000000000 */
[----:B------:R-:W-:Y:S01]  /*128f0*/  USHF.R.S32.HI UR4, URZ, 0x1f, UR38 ;  /* 0x0000001f3f047899 */ /* 0x000fe20008011426 */
[----:B------:R-:W-:Y:S01]  /*12900*/  BAR.SYNC.DEFER_BLOCKING 0x8, 0x180 ;  /* 0x0206000000007b1d */ /* 0x000fe20000010000 */
[----:B------:R-:W-:Y:S02]  /*12910*/  UISETP.NE.AND UP0, UPT, UR47, URZ, UPT ;  /* 0x0000003f2f00728c */ /* 0x000fe4000bf05270 */
[----:B------:R-:W-:-:S02]  /*12920*/  LOP3.LUT P0, RZ, R0, 0x1bf, RZ, 0xc0, !PT ;  /* 0x000001bf00ff7812 */ /* 0x000fc4000780c0ff */
[----:B------:R-:W-:Y:S01]  /*12930*/  USEL UR40, UR40, URZ, !UP0 ;  /* 0x0000003f28287287 */ /* 0x000fe2000c000000 */
[----:B------:R-:W-:Y:S01]  /*12940*/  BSSY B6, `(.L_x_268) ;  /* 0x0000018000067945 */ /* 0x000fe20003800000 */
[----:B------:R-:W-:Y:S02]  /*12950*/  ULDC.64 UR6, c[0x0][0x298] ;  /* 0x0000a60000067ab9 */ /* 0x000fe40000000a00 */
[----:B------:R-:W-:Y:S02]  /*12960*/  UIMAD UR4, UR4, UR6, URZ ;  /* 0x00000006040472a4 */ /* 0x000fe4000f8e023f */
[----:B------:R-:W-:Y:S02]  /*12970*/  UIMAD.WIDE.U32 UR36, UR38, UR6, URZ ;  /* 0x00000006262472a5 */ /* 0x000fe4000f8e003f */
[----:B------:R-:W-:Y:S02]  /*12980*/  UIMAD UR4, UR38, UR7, UR4 ;  /* 0x00000007260472a4 */ /* 0x000fe4000f8e0204 */
[----:B------:R-:W-:-:S02]  /*12990*/  USEL UR38, UR41, URZ, !UP0 ;  /* 0x0000003f29267287 */ /* 0x000fc4000c000000 */
[----:B------:R-:W-:Y:S01]  /*129a0*/  UIADD3 UR41, UR37, UR4, URZ ;  /* 0x0000000425297290 */ /* 0x000fe2000fffe03f */
[----:B------:R-:W-:Y:S11]  /*129b0*/  @!P0 BRA `(.L_x_269) ;  /* 0x0000000000408947 */ /* 0x000ff60003800000 */
[----:B------:R-:W-:Y:S01]  /*129c0*/  MOV R2, 0x0 ;  /* 0x0000000000027802 */ /* 0x000fe20000000f00 */
[----:B------:R-:W-:Y:S01]  /*129d0*/  ULDC.64 UR6, c[0x4][0xc0] ;  /* 0x0100300000067ab9 */ /* 0x000fe20000000a00 */
[----:B------:R-:W-:Y:S01]  /*129e0*/  ULDC.64 UR8, c[0x4][0xc8] ;  /* 0x0100320000087ab9 */ /* 0x000fe20000000a00 */
[----:B------:R-:W-:Y:S01]  /*129f0*/  ULDC.64 UR4, c[0x4][0x28] ;  /* 0x01000a0000047ab9 */ /* 0x000fe20000000a00 */
[----:B0-23--:R-:W-:Y:S02]  /*12a00*/  IMAD.U32 R4, RZ, RZ, UR6 ;  /* 0x00000006ff047e24 */ /* 0x00dfe4000f8e00ff */
[----:B------:R-:W0:Y:S01]  /*12a10*/  LDC.64 R2, c[0x4][R2] ;  /* 0x0100000002027b82 */ /* 0x000e220000000a00 */
        /* <DEDUP_REMOVED lines=8> */
[----:B-1----:R-:W-:-:S07]  /*12aa0*/  LEPC R20, `(.L_x_269) ;  /* 0x000000001014794e */ /* 0x002fce0000000000 */
[----:B0---4-:R-:W-:Y:S05]  /*12ab0*/  CALL.ABS.NOINC R2 ;  /* 0x0000000002007343 */ /* 0x011fea0003c00000 */
.L_x_269:
[----:B------:R-:W-:Y:S05]  /*12ac0*/  BSYNC B6 ;  /* 0x0000000000067941 */ /* 0x000fea0003800000 */
.L_x_268:
[----:B------:R-:W2:Y:S01]  /*12ad0*/  LDL.LU R19, [R1+0x4] ;  /* 0x0000040001137983 */ /* 0x000ea20000300800 */
[----:B------:R-:W0:Y:S01]  /*12ae0*/  LDC R6, c[0x0][0x448] ;  /* 0x00011200ff067b82 */ /* 0x000e220000000800 */
[----:B------:R-:W1:Y:S01]  /*12af0*/  S2R R2, SR_TID.X ;  /* 0x0000000000027919 */ /* 0x000e620000002100 */
[----:B------:R-:W3:Y:S01]  /*12b00*/  S2R R18, SR_TID.X ;  /* 0x0000000000127919 */ /* 0x000ee20000002100 */
[----:B------:R-:W-:Y:S01]  /*12b10*/  R2UR UR8, R17 ;  /* 0x00000000110872ca */ /* 0x000fe200000e0000 */
[----:B------:R-:W-:Y:S01]  /*12b20*/  ULDC.64 UR6, c[0x0][0x2d8] ;  /* 0x0000b60000067ab9 */ /* 0x000fe20000000a00 */
[----:B------:R0:W5:Y:S02]  /*12b30*/  LDL R8, [R1+0x18] ;  /* 0x0000180001087983 */ /* 0x0001640000100800 */
[----:B0-----:R-:W-:Y:S02]  /*12b40*/  ISETP.NE.AND P0, PT, R6, 0x1, PT ;  /* 0x000000010600780c */ /* 0x001fe40003f05270 */
[----:B-1----:R-:W-:-:S11]  /*12b50*/  LOP3.LUT R2, R2, 0x7f, RZ, 0xc0, !PT ;  /* 0x0000007f02027812 */ /* 0x002fd600078ec0ff */
[----:B------:R-:W0:Y:S01]  /*12b60*/  @P0 LDC R3, c[0x0][0x450] ;  /* 0x00011400ff030b82 */ /* 0x000e220000000800 */
[----:B------:R-:W-:Y:S01]  /*12b70*/  SHF.R.U32.HI R2, RZ, 0x2, R2 ;  /* 0x00000002ff027819 */ /* 0x000fe20000011602 */
[----:B---3--:R-:W-:-:S05]  /*12b80*/  IMAD.SHL.U32 R18, R18, 0x20, RZ ;  /* 0x0000002012127824 */ /* 0x008fca00078e00ff */
[----:B------:R-:W-:Y:S02]  /*12b90*/  LOP3.LUT R18, R2, 0x60, R18, 0xf8, !PT ;  /* 0x0000006002127812 */ /* 0x000fe400078ef812 */
[----:B------:R-:W1:Y:S01]  /*12ba0*/  @P0 LDC R2, c[0x0][0x44c] ;  /* 0x00011300ff020b82 */ /* 0x000e620000000800 */
[----:B------:R-:W-:Y:S01]  /*12bb0*/  R2UR UR10, R17 ;  /* 0x00000000110a72ca */ /* 0x000fe200000e0000 */
[----:B------:R-:W-:Y:S01]  /*12bc0*/  UMOV UR4, UR36 ;  /* 0x0000002400047c82 */ /* 0x000fe20008000000 */
[----:B------:R-:W-:Y:S02]  /*12bd0*/  UMOV UR5, UR41 ;  /* 0x0000002900057c82 */ /* 0x000fe40008000000 */
[----:B------:R-:W-:-:S03]  /*12be0*/  UIMAD.WIDE.U32 UR4, UR8, UR6, UR4 ;  /* 0x00000006080472a5 */ /* 0x000fc6000f8e0004 */
[----:B------:R-:W-:Y:S02]  /*12bf0*/  ULDC.64 UR8, c[0x0][0x2e0] ;  /* 0x0000b80000087ab9 */ /* 0x000fe40000000a00 */
[----:B------:R-:W-:-:S04]  /*12c00*/  UIMAD UR6, UR40, UR8, URZ ;  /* 0x00000008280672a4 */ /* 0x000fc8000f8e023f */
[----:B------:R-:W-:Y:S02]  /*12c10*/  UIMAD UR5, UR10, UR7, UR5 ;  /* 0x000000070a0572a4 */ /* 0x000fe4000f8e0205 */
[----:B------:R-:W-:Y:S02]  /*12c20*/  UIMAD UR6, UR38, UR9, UR6 ;  /* 0x00000009260672a4 */ /* 0x000fe4000f8e0206 */
[----:B------:R-:W-:-:S04]  /*12c30*/  UIMAD.WIDE.U32 UR4, UR38, UR8, UR4 ;  /* 0x00000008260472a5 */ /* 0x000fc8000f8e0004 */
[----:B------:R-:W-:-:S03]  /*12c40*/  UIADD3 UR5, UR5, UR6, URZ ;  /* 0x0000000605057290 */ /* 0x000fc6000fffe03f */
[----:B------:R-:W-:Y:S01]  /*12c50*/  ULDC.64 UR6, c[0x0][0x2d0] ;  /* 0x0000b40000067ab9 */ /* 0x000fe20000000a00 */
[C---:B------:R-:W-:Y:S02]  /*12c60*/  LOP3.LUT R10, R32.reuse, 0x40, RZ, 0xfc, !PT ;  /* 0x00000040200a7812 */ /* 0x040fe400078efcff */
[----:B------:R-:W-:Y:S01]  /*12c70*/  LOP3.LUT R11, R32, 0x80, RZ, 0xfc, !PT ;  /* 0x00000080200b7812 */ /* 0x000fe200078efcff */
[----:B--2---:R-:W-:-:S05]  /*12c80*/  IMAD.SHL.U32 R5, R19, 0x80, RZ ;  /* 0x0000008013057824 */ /* 0x004fca00078e00ff */
[----:B------:R-:W-:-:S05]  /*12c90*/  LOP3.LUT R9, R18, R5, RZ, 0xfc, !PT ;  /* 0x0000000512097212 */ /* 0x000fca00078efcff */
[----:B-1----:R-:W-:-:S04]  /*12ca0*/  @P0 IMAD.HI.U32 R2, R9, R2, RZ ;  /* 0x0000000209020227 */ /* 0x002fc800078e00ff */
[----:B------:R-:W-:Y:S01]  /*12cb0*/  IMAD.MOV.U32 R0, RZ, RZ, R9 ;  /* 0x000000ffff007224 */ /* 0x000fe200078e0009 */
[----:B0-----:R-:W-:Y:S01]  /*12cc0*/  @P0 SHF.R.U32.HI R0, RZ, R3, R2 ;  /* 0x00000003ff000219 */ /* 0x001fe20000011602 */
[----:B------:R-:W0:Y:S03]  /*12cd0*/  S2R R18, SR_TID.X ;  /* 0x0000000000127919 */ /* 0x000e260000002100 */
[--C-:B------:R-:W-:Y:S01]  /*12ce0*/  SHF.R.S32.HI R2, RZ, 0x1f, R0.reuse ;  /* 0x0000001fff027819 */ /* 0x100fe20000011400 */
[----:B------:R-:W-:Y:S02]  /*12cf0*/  IMAD.U32 R3, RZ, RZ, UR6 ;  /* 0x00000006ff037e24 */ /* 0x000fe4000f8e00ff */
[----:B------:R-:W-:Y:S02]  /*12d00*/  IMAD.MOV R4, RZ, RZ, -R0 ;  /* 0x000000ffff047224 */ /* 0x000fe400078e0a00 */
[----:B------:R-:W-:-:S02]  /*12d10*/  IMAD R7, R2, UR6, RZ ;  /* 0x0000000602077c24 */ /* 0x000fc4000f8e02ff */
[----:B------:R-:W-:Y:S01]  /*12d20*/  IMAD.WIDE.U32 R2, R0, R3, UR4 ;  /* 0x0000000400027e25 */ /* 0x000fe2000f8e0003 */
[----:B------:R-:W-:-:S03]  /*12d30*/  ULDC.64 UR4, c[0x0][0x2c8] ;  /* 0x0000b20000047ab9 */ /* 0x000fc60000000a00 */
[----:B------:R-:W-:Y:S02]  /*12d40*/  IMAD R7, R0, UR7, R7 ;  /* 0x0000000700077c24 */ /* 0x000fe4000f8e0207 */
[----:B------:R-:W-:Y:S02]  /*12d50*/  IMAD R0, R6, R4, R9 ;  /* 0x0000000406007224 */ /* 0x000fe400078e0209 */
[----:B------:R-:W-:-:S03]  /*12d60*/  IMAD.IADD R3, R3, 0x1, R7 ;  /* 0x0000000103037824 */ /* 0x000fc600078e0207 */
[----:B------:R-:W-:Y:S01]  /*12d70*/  SHF.R.S32.HI R4, RZ, 0x1f, R0 ;  /* 0x0000001fff047819 */ /* 0x000fe20000011400 */
[----:B------:R-:W-:-:S04]  /*12d80*/  IMAD.WIDE.U32 R2, R0, UR4, R2 ;  /* 0x0000000400027c25 */ /* 0x000fc8000f8e0002 */
[----:B------:R-:W-:-:S04]  /*12d90*/  IMAD R7, R4, UR4, RZ ;  /* 0x0000000404077c24 */ /* 0x000fc8000f8e02ff */
[----:B------:R-:W-:Y:S01]  /*12da0*/  IMAD R7, R0, UR5, R7 ;  /* 0x0000000500077c24 */ /* 0x000fe2000f8e0207 */
[----:B------:R-:W-:Y:S02]  /*12db0*/  ULDC.64 UR4, c[0x0][0x280] ;  /* 0x0000a00000047ab9 */ /* 0x000fe40000000a00 */
[----:B------:R-:W-:Y:S01]  /*12dc0*/  IADD3 R0, P0, R2, UR4, RZ ;  /* 0x0000000402007c10 */ /* 0x000fe2000ff1e0ff */
[----:B------:R-:W-:Y:S01]  /*12dd0*/  ULDC UR4, c[0x0][0x2b8] ;  /* 0x0000ae0000047ab9 */ /* 0x000fe20000000800 */
[----:B0-----:R-:W-:Y:S02]  /*12de0*/  LOP3.LUT R18, R18, 0x7f, RZ, 0xc0, !PT ;  /* 0x0000007f12127812 */ /* 0x001fe400078ec0ff */
[----:B------:R-:W-:Y:S01]  /*12df0*/  IADD3.X R4, R3, UR5, R7, P0, !PT ;  /* 0x0000000503047c10 */ /* 0x000fe200087fe407 */
[----:B------:R-:W-:Y:S01]  /*12e00*/  UMOV UR5, 0xffffffff ;  /* 0xffffffff00057882 */ /* 0x000fe20000000000 */
[----:B------:R-:W-:Y:S02]  /*12e10*/  ISETP.GE.AND P3, PT, R32, UR4, PT ;  /* 0x0000000420007c0c */ /* 0x000fe4000bf66270 */
[----:B------:R-:W-:-:S02]  /*12e20*/  ISETP.GE.AND P2, PT, R10, UR4, PT ;  /* 0x000000040a007c0c */ /* 0x000fc4000bf46270 */
[----:B------:R-:W-:Y:S02]  /*12e30*/  ISETP.GE.AND P1, PT, R11, UR4, PT ;  /* 0x000000040b007c0c */ /* 0x000fe4000bf26270 */
[----:B------:R-:W-:Y:S01]  /*12e40*/  SHF.R.U32.HI R10, RZ, 0x2, R18 ;  /* 0x00000002ff0a7819 */ /* 0x000fe20000011612 */
[----:B------:R-:W-:Y:S10]  /*12e50*/  BRA.DIV UR5, `(.L_x_270) ;  /* 0x0000004a05a07947 */ /* 0x000ff4000b800000 */
[----:B----4-:R-:W0:Y:S01]  /*12e60*/  SHFL.IDX PT, R14, R0, RZ, 0x1c1f ;  /* 0x001c1fff000e7589 */ /* 0x010e2200000e0000 */
[----:B------:R-:W-:Y:S02]  /*12e70*/  IMAD R28, R28, R6, RZ ;  /* 0x000000061c1c7224 */ /* 0x000fe400078e02ff */
[----:B------:R-:W-:Y:S01]  /*12e80*/  IMAD.IADD R5, R10, 0x1, R5 ;  /* 0x000000010a057824 */ /* 0x000fe200078e0205 */
[----:B------:R-:W1:Y:S03]  /*12e90*/  SHFL.IDX PT, R2, R4, RZ, 0x1c1f ;  /* 0x001c1fff04027589 */ /* 0x000e6600000e0000 */
[C---:B------:R-:W-:Y:S01]  /*12ea0*/  VIADD R7, R5.reuse, 0x20 ;  /* 0x0000002005077836 */ /* 0x040fe20000000000 */
[----:B------:R-:W-:-:S13]  /*12eb0*/  ISETP.GE.AND P0, PT, R5, R28, PT ;  /* 0x0000001c0500720c */ /* 0x000fda0003f06270 */
[----:B0-----:R-:W-:-:S05]  /*12ec0*/  @!P0 IADD3 R14, P4, R32, R14, RZ ;  /* 0x0000000e200e8210 */ /* 0x001fca0007f9e0ff */
[----:B-1----:R-:W-:Y:S02]  /*12ed0*/  @!P0 IMAD.X R3, RZ, RZ, R2, P4 ;  /* 0x000000ffff038224 */ /* 0x002fe400020e0602 */
[----:B------:R-:W-:Y:S02]  /*12ee0*/  @!P0 IMAD.MOV.U32 R2, RZ, RZ, R14 ;  /* 0x000000ffff028224 */ /* 0x000fe400078e000e */
[----:B------:R-:W0:Y:S04]  /*12ef0*/  SHFL.IDX PT, R14, R0, 0x1, 0x1c1f ;  /* 0x003c1f00000e7f89 */ /* 0x000e2800000e0000 */
[----:B-----5:R-:W-:Y:S04]  /*12f00*/  @!P0 LDGSTS.E.BYPASS.LTC128B.128 [R8+0x1e200], desc[UR50][R2.64], !P3 ;  /* 0x1e20000002088fae */ /* 0x020fe8000d901d72 */
[----:B------:R-:W-:Y:S04]  /*12f10*/  @!P0 LDGSTS.E.BYPASS.LTC128B.128 [R8+0x20200], desc[UR50][R2.64+0x40], !P2 ;  /* 0x2020004002088fae */ /* 0x000fe8000d101d72 */
[----:B------:R1:W-:Y:S01]  /*12f20*/  @!P0 LDGSTS.E.BYPASS.LTC128B.128 [R8+0x22200], desc[UR50][R2.64+0x80], !P1 ;  /* 0x2220008002088fae */ /* 0x0003e2000c901d72 */
[----:B------:R-:W-:-:S03]  /*12f30*/  ISETP.GE.AND P0, PT, R7, R28, PT ;  /* 0x0000001c0700720c */ /* 0x000fc60003f06270 */
[----:B-1----:R-:W1:Y:S10]  /*12f40*/  SHFL.IDX PT, R2, R4, 0x1, 0x1c1f ;  /* 0x003c1f0004027f89 */ /* 0x002e7400000e0000 */
[----:B0-----:R-:W-:-:S05]  /*12f50*/  @!P0 IADD3 R14, P4, R32, R14, RZ ;  /* 0x0000000e200e8210 */ /* 0x001fca0007f9e0ff */
[----:B-1----:R-:W-:Y:S02]  /*12f60*/  @!P0 IMAD.X R7, RZ, RZ, R2, P4 ;  /* 0x000000ffff078224 */ /* 0x002fe400020e0602 */
[----:B------:R-:W-:Y:S02]  /*12f70*/  @!P0 IMAD.MOV.U32 R2, RZ, RZ, R14 ;  /* 0x000000ffff028224 */ /* 0x000fe400078e000e */
[----:B------:R-:W-:Y:S01]  /*12f80*/  @!P0 IMAD.MOV.U32 R3, RZ, RZ, R7 ;  /* 0x000000ffff038224 */ /* 0x000fe200078e0007 */
[----:B------:R-:W0:Y:S01]  /*12f90*/  SHFL.IDX PT, R14, R0, 0x2, 0x1c1f ;  /* 0x005c1f00000e7f89 */ /* 0x000e2200000e0000 */
[----:B------:R-:W-:-:S03]  /*12fa0*/  VIADD R7, R5, 0x40 ;  /* 0x0000004005077836 */ /* 0x000fc60000000000 */
[----:B------:R-:W-:Y:S04]  /*12fb0*/  @!P0 LDGSTS.E.BYPASS.LTC128B.128 [R8+0x1ea00], desc[UR50][R2.64], !P3 ;  /* 0x1ea0000002088fae */ /* 0x000fe8000d901d72 */
[----:B------:R-:W-:Y:S04]  /*12fc0*/  @!P0 LDGSTS.E.BYPASS.LTC128B.128 [R8+0x20a00], desc[UR50][R2.64+0x40], !P2 ;  /* 0x20a0004002088fae */ /* 0x000fe8000d101d72 */
[----:B------:R1:W-:Y:S01]  /*12fd0*/  @!P0 LDGSTS.E.BYPASS.LTC128B.128 [R8+0x22a00], desc[UR50][R2.64+0x80], !P1 ;  /* 0x22a0008002088fae */ /* 0x0003e2000c901d72 */
[----:B------:R-:W-:-:S03]  /*12fe0*/  ISETP.GE.AND P0, PT, R7, R28, PT ;  /* 0x0000001c0700720c */ /* 0x000fc60003f06270 */
[----:B-1----:R-:W1:Y:S10]  /*12ff0*/  SHFL.IDX PT, R2, R4, 0x2, 0x1c1f ;  /* 0x005c1f0004027f89 */ /* 0x002e7400000e0000 */
[----:B0-----:R-:W-:Y:S01]  /*13000*/  @!P0 IADD3 R14, P4, R32, R14, RZ ;  /* 0x0000000e200e8210 */ /* 0x001fe20007f9e0ff */
[----:B------:R-:W0:Y:S04]  /*13010*/  SHFL.IDX PT, R4, R4, 0x3, 0x1c1f ;  /* 0x007c1f0004047f89 */ /* 0x000e2800000e0000 */
[----:B-1----:R-:W-:-:S02]  /*13020*/  @!P0 IMAD.X R7, RZ, RZ, R2, P4 ;  /* 0x000000ffff078224 */ /* 0x002fc400020e0602 */
[----:B------:R-:W-:Y:S02]  /*13030*/  @!P0 IMAD.MOV.U32 R2, RZ, RZ, R14 ;  /* 0x000000ffff028224 */ /* 0x000fe400078e000e */
[----:B------:R-:W-:Y:S01]  /*13040*/  @!P0 IMAD.MOV.U32 R3, RZ, RZ, R7 ;  /* 0x000000ffff038224 */ /* 0x000fe200078e0007 */
[----:B------:R1:W2:Y:S04]  /*13050*/  SHFL.IDX PT, R14, R0, 0x3, 0x1c1f ;  /* 0x007c1f00000e7f89 */ /* 0x0002a800000e0000 */
[----:B------:R1:W-:Y:S04]  /*13060*/  @!P0 LDGSTS.E.BYPASS.LTC128B.128 [R8+0x1f200], desc[UR50][R2.64], !P3 ;  /* 0x1f20000002088fae */ /* 0x0003e8000d901d72 */
[----:B------:R1:W-:Y:S04]  /*13070*/  @!P0 LDGSTS.E.BYPASS.LTC128B.128 [R8+0x21200], desc[UR50][R2.64+0x40], !P2 ;  /* 0x2120004002088fae */ /* 0x0003e8000d101d72 */
[----:B0-----:R1:W-:Y:S02]  /*13080*/  @!P0 LDGSTS.E.BYPASS.LTC128B.128 [R8+0x23200], desc[UR50][R2.64+0x80], !P1 ;  /* 0x2320008002088fae */ /* 0x0013e4000c901d72 */
.L_x_368:
[----:B------:R-:W-:Y:S01]  /*13090*/  VIADD R5, R5, 0x60 ;  /* 0x0000006005057836 */ /* 0x000fe20000000000 */
[----:B------:R-:W-:Y:S04]  /*130a0*/  BSSY B0, `(.L_x_271) ;  /* 0x000000b000007945 */ /* 0x000fe80003800000 */
[----:B------:R-:W-:-:S13]  /*130b0*/  ISETP.GE.AND P0, PT, R5, R28, PT ;  /* 0x0000001c0500720c */ /* 0x000fda0003f06270 */
[----:B------:R-:W-:Y:S05]  /*130c0*/  @P0 BRA `(.L_x_272) ;  /* 0x0000000000200947 */ /* 0x000fea0003800000 */
[----:B-12---:R-:W-:-:S05]  /*130d0*/  IADD3 R2, P0, R32, R14, RZ ;  /* 0x0000000e20027210 */ /* 0x006fca0007f1e0ff */
[----:B------:R-:W-:-:S05]  /*130e0*/  IMAD.X R3, RZ, RZ, R4, P0 ;  /* 0x000000ffff037224 */ /* 0x000fca00000e0604 */
[----:B------:R-:W-:Y:S01]  /*130f0*/  @!PT LDS RZ, [RZ] ;  /* 0x00000000fffff984 */ /* 0x000fe20000000800 */
[----:B------:R-:W-:Y:S01]  /*13100*/  @!PT LDS RZ, [RZ] ;  /* 0x00000000fffff984 */ /* 0x000fe20000000800 */
[----:B------:R-:W-:Y:S01]  /*13110*/  @!PT LDS RZ, [RZ] ;  /* 0x00000000fffff984 */ /* 0x000fe20000000800 */
[----:B------:R0:W-:Y:S04]  /*13120*/  LDGSTS.E.BYPASS.LTC128B.128 [R8+0x1fa00], desc[UR50][R2.64], !P3 ;  /* 0x1fa0000002087fae */ /* 0x0001e8000d901d72 */
[----:B------:R0:W-:Y:S04]  /*13130*/  LDGSTS.E.BYPASS.LTC128B.128 [R8+0x21a00], desc[UR50][R2.64+0x40], !P2 ;  /* 0x21a0004002087fae */ /* 0x0001e8000d101d72 */
[----:B------:R0:W-:Y:S02]  /*13140*/  LDGSTS.E.BYPASS.LTC128B.128 [R8+0x23a00], desc[UR50][R2.64+0x80], !P1 ;  /* 0x23a0008002087fae */ /* 0x0001e4000c901d72 */
.L_x_272:
[----:B------:R-:W-:Y:S05]  /*13150*/  BSYNC B0 ;  /* 0x0000000000007941 */ /* 0x000fea0003800000 */
.L_x_271:
[----:B------:R-:W-:Y:S01]  /*13160*/  NOP ;  /* 0x0000000000007918 */ /* 0x000fe20000000000 */
[----:B------:R-:W-:-:S13]  /*13170*/  PLOP3.LUT P0, PT, PT, PT, PT, 0x80, 0x0 ;  /* 0x000000000000781c */ /* 0x000fda0003f0f070 */
.L_x_273:
[----:B------:R-:W-:Y:S02]  /*13180*/  PLOP3.LUT P1, PT, P1, P0, PT, 0xa2, 0x0 ;  /* 0x000000000000781c */ /* 0x000fe40000f21472 */
[----:B------:R-:W-:-:S08]  /*13190*/  @P0 R2UR P1, UR4, R16 ;  /* 0x00000000100402ca */ /* 0x000fd00000020000 */
[----:B------:R-:W-:-:S05]  /*131a0*/  @P0 PLOP3.LUT P0, PT, P1, PT, PT, 0x80, 0x0 ;  /* 0x000000000000081c */ /* 0x000fca0000f0f070 */
[----:B------:R-:W-:Y:S01]  /*131b0*/  @!P1 SYNCS.ARRIVE.TRANS64.RED.A0T1 RZ, [UR4+0x33400], RZ ;  /* 0x033400ffffff99a7 */ /* 0x000fe20008200404 */
[----:B------:R-:W-:Y:S07]  /*131c0*/  @!P1 ARRIVES.LDGSTSBAR.64.TRANSCNT [UR4+0x33400] ;  /* 0x03340000ff0099b0 */ /* 0x000fee0008000a84 */
[----:B------:R-:W-:Y:S05]  /*131d0*/  @P0 BRA.U.ANY `(.L_x_273) ;  /* 0xfffffffd00e80947 */ /* 0x000fea000393ffff */
[----:B01----:R-:W3:Y:S02]  /*131e0*/  LDL.LU R2, [R1+0x1c] ;  /* 0x00001c0001027983 */ /* 0x003ee40000300800 */
[----:B---3--:R-:W-:-:S05]  /*131f0*/  VIADD R2, R2, 0x1 ;  /* 0x0000000102027836 */ /* 0x008fca0000000000 */
[----:B------:R0:W-:Y:S01]  /*13200*/  STL [R1+0x1c], R2 ;  /* 0x00001c0201007387 */ /* 0x0001e20000100800 */
[----:B------:R-:W-:-:S04]  /*13210*/  LEA.HI R0, R2, R2, RZ, 0x1 ;  /* 0x0000000202007211 */ /* 0x000fc800078f08ff */
[----:B------:R-:W-:-:S05]  /*13220*/  LOP3.LUT R0, R0, 0xfffffffe, RZ, 0xc0, !PT ;  /* 0xfffffffe00007812 */ /* 0x000fca00078ec0ff */
[----:B------:R-:W-:-:S05]  /*13230*/  IMAD.IADD R0, R2, 0x1, -R0 ;  /* 0x0000000102007824 */ /* 0x000fca00078e0a00 */
[----:B------:R-:W-:Y:S01]  /*13240*/  SHF.L.U32 R3, R0, 0x1f, RZ ;  /* 0x0000001f00037819 */ /* 0x000fe200000006ff */
[----:B------:R-:W-:Y:S01]  /*13250*/  NOP ;  /* 0x0000000000007918 */ /* 0x000fe20000000000 */
[----:B------:R0:W-:Y:S01]  /*13260*/  SYNCS.ARRIVE.TRANS64.A1T0 RZ, [R16+URZ+0x33400], RZ ;  /* 0x033400ff10ff79a7 */ /* 0x0001e2000810003f */
[----:B------:R-:W-:Y:S01]  /*13270*/  BSSY B0, `(.L_x_274) ;  /* 0x0000003000007945 */ /* 0x000fe20003800000 */
[----:B------:R-:W1:Y:S03]  /*13280*/  SYNCS.PHASECHK.TRANS64.TRYWAIT P0, [R16+URZ+0x33420], R3 ;  /* 0x03342003100075a7 */ /* 0x000e66000800017f */
[----:B01----:R-:W-:Y:S05]  /*13290*/  @!P0 BRA `(.L_x_275) ;  /* 0x0000004800cc8947 */ /* 0x003fea0003800000 */
.L_x_369:
[----:B------:R-:W-:Y:S05]  /*132a0*/  BSYNC B0 ;  /* 0x0000000000007941 */ /* 0x000fea0003800000 */
.L_x_274:
[----:B------:R-:W-:-:S06]  /*132b0*/  UIADD3 UR4, UR46, -0x2, URZ ;  /* 0xfffffffe2e047890 */ /* 0x000fcc000fffe03f */
[----:B------:R-:W-:-:S13]  /*132c0*/  ISETP.LE.AND P0, PT, R36, UR4, PT ;  /* 0x0000000424007c0c */ /* 0x000fda000bf03270 */
[----:B------:R-:W-:Y:S05]  /*132d0*/  @!P0 BRA `(.L_x_276) ;  /* 0x0000001800408947 */ /* 0x000fea0003800000 */
[----:B------:R-:W-:Y:S02]  /*132e0*/  IMAD.MOV.U32 R19, RZ, RZ, R30 ;  /* 0x000000ffff137224 */ /* 0x000fe400078e001e */
[----:B------:R-:W-:Y:S02]  /*132f0*/  IMAD.MOV.U32 R18, RZ, RZ, R27 ;  /* 0x000000ffff127224 */ /* 0x000fe400078e001b */
[----:B------:R-:W-:-:S07]  /*13300*/  IMAD.U32 R28, RZ, RZ, UR4 ;  /* 0x00000004ff1c7e24 */ /* 0x000fce000f8e00ff */
.L_x_296:
[----:B0-----:R-:W0:Y:S01]  /*13310*/  LDC R3, c[0x0][0x430] ;  /* 0x00010c00ff037b82 */ /* 0x001e220000000800 */
[----:B-1-3--:R-:W1:Y:S01]  /*13320*/  S2R R0, SR_TID.X ;  /* 0x0000000000007919 */ /* 0x00ae620000002100 */
[----:B------:R-:W-:Y:S01]  /*13330*/  IMAD R10, R28, 0xa0, R33 ;  /* 0x000000a01c0a7824 */ /* 0x000fe200078e0221 */
[----:B------:R-:W-:Y:S05]  /*13340*/  YIELD ;  /* 0x0000000000007946 */ /* 0x000fea0003800000 */
[----:B------:R-:W3:Y:S01]  /*13350*/  S2R R6, SR_TID.X ;  /* 0x0000000000067919 */ /* 0x000ee20000002100 */
[----:B------:R-:W-:Y:S01]  /*13360*/  ULDC.64 UR4, c[0x0][0x428] ;  /* 0x00010a0000047ab9 */ /* 0x000fe20000000a00 */
[----:B------:R-:W-:Y:S01]  /*13370*/  ULDC.64 UR6, c[0x0][0x418] ;  /* 0x0001060000067ab9 */ /* 0x000fe20000000a00 */
[----:B------:R-:W4:Y:S01]  /*13380*/  S2R R8, SR_TID.X ;  /* 0x0000000000087919 */ /* 0x000f220000002100 */
[----:B0-----:R-:W-:-:S02]  /*13390*/  ISETP.NE.AND P2, PT, R3, 0x1, PT ;  /* 0x000000010300780c */ /* 0x001fc40003f45270 */
[C---:B-1----:R-:W-:Y:S01]  /*133a0*/  LOP3.LUT R2, R0.reuse, 0x7f, RZ, 0xc0, !PT ;  /* 0x0000007f00027812 */ /* 0x042fe200078ec0ff */
[----:B------:R-:W-:-:S10]  /*133b0*/  IMAD.SHL.U32 R0, R0, 0x20, RZ ;  /* 0x0000002000007824 */ /* 0x000fd400078e00ff */
[----:B------:R-:W0:Y:S01]  /*133c0*/  @P2 LDC R3, c[0x0][0x434] ;  /* 0x00010d00ff032b82 */ /* 0x000e220000000800 */
[----:B------:R-:W-:Y:S02]  /*133d0*/  SHF.R.U32.HI R2, RZ, 0x2, R2 ;  /* 0x00000002ff027819 */ /* 0x000fe40000011602 */
[----:B---3--:R-:W-:Y:S02]  /*133e0*/  LOP3.LUT R6, R6, 0x7f, RZ, 0xc0, !PT ;  /* 0x0000007f06067812 */ /* 0x008fe400078ec0ff */
[----:B------:R-:W-:Y:S02]  /*133f0*/  LOP3.LUT R0, R2, 0x60, R0, 0xf8, !PT ;  /* 0x0000006002007812 */ /* 0x000fe400078ef800 */
[----:B------:R-:W-:Y:S01]  /*13400*/  SHF.R.U32.HI R9, RZ, 0x2, R6 ;  /* 0x00000002ff097819 */ /* 0x000fe20000011606 */
[----:B------:R-:W1:Y:S01]  /*13410*/  @P2 LDC R5, c[0x0][0x438] ;  /* 0x00010e00ff052b82 */ /* 0x000e620000000800 */
[----:B----4-:R-:W-:Y:S02]  /*13420*/  IMAD.SHL.U32 R8, R8, 0x20, RZ ;  /* 0x0000002008087824 */ /* 0x010fe400078e00ff */
[----:B------:R-:W-:-:S03]  /*13430*/  IMAD.IADD R0, R0, 0x1, R10 ;  /* 0x0000000100007824 */ /* 0x000fc600078e020a */
[----:B------:R-:W-:Y:S01]  /*13440*/  LOP3.LUT R8, R9, 0x60, R8, 0xf8, !PT ;  /* 0x0000006009087812 */ /* 0x000fe200078ef808 */
[----:B------:R-:W-:-:S03]  /*13450*/  IMAD.MOV.U32 R4, RZ, RZ, R0 ;  /* 0x000000ffff047224 */ /* 0x000fc600078e0000 */
[----:B------:R-:W-:-:S04]  /*13460*/  LOP3.LUT R8, R8, 0x80, RZ, 0xfc, !PT ;  /* 0x0000008008087812 */ /* 0x000fc800078efcff */
[C---:B------:R-:W-:Y:S01]  /*13470*/  ISETP.GT.U32.AND P1, PT, R8.reuse, 0x9f, PT ;  /* 0x0000009f0800780c */ /* 0x040fe20003f24070 */
[----:B------:R-:W-:Y:S02]  /*13480*/  IMAD.IADD R10, R8, 0x1, R10 ;  /* 0x00000001080a7824 */ /* 0x000fe400078e020a */
[----:B0-----:R-:W-:-:S04]  /*13490*/  @P2 IMAD.HI.U32 R2, R0, R3, RZ ;  /* 0x0000000300022227 */ /* 0x001fc800078e00ff */
[----:B------:R-:W-:Y:S01]  /*134a0*/  IMAD.MOV.U32 R11, RZ, RZ, R10 ;  /* 0x000000ffff0b7224 */ /* 0x000fe200078e000a */
[----:B-1----:R-:W-:Y:S01]  /*134b0*/  @P2 SHF.R.U32.HI R4, RZ, R5, R2 ;  /* 0x00000005ff042219 */ /* 0x002fe20000011602 */
[----:B------:R-:W-:-:S03]  /*134c0*/  IMAD R2, R35, UR4, RZ ;  /* 0x0000000423027c24 */ /* 0x000fc6000f8e02ff */
[----:B------:R-:W-:Y:S01]  /*134d0*/  SHF.R.S32.HI R3, RZ, 0x1f, R4 ;  /* 0x0000001fff037819 */ /* 0x000fe20000011404 */
[----:B------:R-:W-:Y:S02]  /*134e0*/  IMAD R5, R29, UR5, R2 ;  /* 0x000000051d057c24 */ /* 0x000fe4000f8e0202 */
[----:B------:R-:W-:-:S04]  /*134f0*/  IMAD.MOV.U32 R2, RZ, RZ, R4 ;  /* 0x000000ffff027224 */ /* 0x000fc800078e0004 */
[----:B------:R-:W-:-:S04]  /*13500*/  IMAD.WIDE.U32 R2, R29, UR4, R2 ;  /* 0x000000041d027c25 */ /* 0x000fc8000f8e0002 */
[----:B------:R-:W-:Y:S01]  /*13510*/  IMAD.IADD R3, R5, 0x1, R3 ;  /* 0x0000000105037824 */ /* 0x000fe200078e0203 */
[----:B------:R-:W-:-:S04]  /*13520*/  LEA R6, P0, R2, UR6, 0x2 ;  /* 0x0000000602067c11 */ /* 0x000fc8000f8010ff */
[----:B------:R-:W-:Y:S02]  /*13530*/  LEA.HI.X R7, R2, UR7, R3, 0x2, P0 ;  /* 0x0000000702077c11 */ /* 0x000fe400080f1403 */
[----:B------:R-:W0:Y:S03]  /*13540*/  @P2 LDC R3, c[0x0][0x434] ;  /* 0x00010d00ff032b82 */ /* 0x000e260000000800 */
[----:B------:R1:W3:Y:S05]  /*13550*/  LDG.E R6, desc[UR50][R6.64] ;  /* 0x0000003206067981 */ /* 0x0002ea000c1e1900 */
[----:B------:R-:W4:Y:S01]  /*13560*/  @P2 LDC R2, c[0x0][0x438] ;  /* 0x00010e00ff022b82 */ /* 0x000f220000000800 */
[----:B0-----:R-:W-:-:S05]  /*13570*/  @P2 IMAD.HI.U32 R3, R10, R3, RZ ;  /* 0x000000030a032227 */ /* 0x001fca00078e00ff */
[----:B----4-:R-:W-:-:S04]  /*13580*/  @P2 SHF.R.U32.HI R11, RZ, R2, R3 ;  /* 0x00000002ff0b2219 */ /* 0x010fc80000011603 */
[--C-:B------:R-:W-:Y:S01]  /*13590*/  @!P1 SHF.R.S32.HI R3, RZ, 0x1f, R11.reuse ;  /* 0x0000001fff039819 */ /* 0x100fe2000001140b */
[----:B------:R-:W-:-:S04]  /*135a0*/  @!P1 IMAD.MOV.U32 R2, RZ, RZ, R11 ;  /* 0x000000ffff029224 */ /* 0x000fc800078e000b */
[----:B------:R-:W-:Y:S01]  /*135b0*/  @!P1 IMAD.WIDE.U32 R2, R29, UR4, R2 ;  /* 0x000000041d029c25 */ /* 0x000fe2000f8e0002 */
[----:B------:R-:W-:-:S03]  /*135c0*/  ULDC UR4, c[0x0][0x430] ;  /* 0x00010c0000047ab9 */ /* 0x000fc60000000800 */
[----:B------:R-:W-:Y:S01]  /*135d0*/  @!P1 IMAD.IADD R5, R5, 0x1, R3 ;  /* 0x0000000105059824 */ /* 0x000fe200078e0203 */
[----:B------:R-:W-:Y:S01]  /*135e0*/  @!P1 LEA R8, P0, R2, UR6, 0x2 ;  /* 0x0000000602089c11 */ /* 0x000fe2000f8010ff */
[----:B------:R-:W-:-:S03]  /*135f0*/  IMAD.U32 R12, RZ, RZ, UR43 ;  /* 0x0000002bff0c7e24 */ /* 0x000fc6000f8e00ff */
[----:B------:R-:W-:Y:S01]  /*13600*/  @!P1 LEA.HI.X R9, R2, UR7, R5, 0x2, P0 ;  /* 0x0000000702099c11 */ /* 0x000fe200080f1405 */
[----:B------:R-:W-:Y:S02]  /*13610*/  IMAD.MOV.U32 R5, RZ, RZ, RZ ;  /* 0x000000ffff057224 */ /* 0x000fe400078e00ff */
[----:B------:R-:W-:-:S04]  /*13620*/  VIADD R27, R18, 0x1 ;  /* 0x00000001121b7836 */ /* 0x000fc80000000000 */
[----:B------:R0:W5:Y:S01]  /*13630*/  @!P1 LDG.E R5, desc[UR50][R8.64] ;  /* 0x0000003208059981 */ /* 0x000162000c1e1900 */
[----:B------:R-:W-:Y:S01]  /*13640*/  ISETP.NE.AND P1, PT, R12, 0x3, PT ;  /* 0x000000030c00780c */ /* 0x000fe20003f25270 */
[----:B-1----:R-:W-:Y:S01]  /*13650*/  IMAD.MOV R7, RZ, RZ, -R4 ;  /* 0x000000ffff077224 */ /* 0x002fe200078e0a04 */
[----:B------:R-:W-:-:S03]  /*13660*/  ISETP.NE.AND P0, PT, R27, 0x2, PT ;  /* 0x000000021b00780c */ /* 0x000fc60003f05270 */
[----:B------:R-:W-:Y:S01]  /*13670*/  IMAD R7, R7, UR4, R0 ;  /* 0x0000000407077c24 */ /* 0x000fe2000f8e0200 */
[----:B------:R-:W-:Y:S01]  /*13680*/  SEL R30, RZ, 0x1, P0 ;  /* 0x00000001ff1e7807 */ /* 0x000fe20000000000 */
[----:B------:R-:W-:Y:S02]  /*13690*/  IMAD.MOV.U32 R0, RZ, RZ, R28 ;  /* 0x000000ffff007224 */ /* 0x000fe400078e001c */
[----:B0-----:R-:W-:Y:S01]  /*136a0*/  IMAD.MOV R8, RZ, RZ, -R11 ;  /* 0x000000ffff087224 */ /* 0x001fe200078e0a0b */
[----:B------:R-:W-:-:S03]  /*136b0*/  SEL R27, R27, RZ, P0 ;  /* 0x000000ff1b1b7207 */ /* 0x000fc60000000000 */
[----:B------:R-:W-:Y:S01]  /*136c0*/  IMAD R8, R8, UR4, R10 ;  /* 0x0000000408087c24 */ /* 0x000fe2000f8e020a */
[----:B------:R-:W-:Y:S01]  /*136d0*/  LOP3.LUT R30, R19, R30, RZ, 0x3c, !PT ;  /* 0x0000001e131e7212 */ /* 0x000fe200078e3cff */
[----:B------:R-:W-:Y:S01]  /*136e0*/  VIADD R28, R28, 0xffffffff ;  /* 0xffffffff1c1c7836 */ /* 0x000fe20000000000 */
[----:B------:R-:W-:Y:S02]  /*136f0*/  ISETP.GT.AND P2, PT, R0, R36, PT ;  /* 0x000000240000720c */ /* 0x000fe40003f44270 */
[----:B---3--:R-:W-:Y:S01]  /*13700*/  SHF.R.S32.HI R25, RZ, 0x1f, R6 ;  /* 0x0000001fff197819 */ /* 0x008fe20000011406 */
[----:B------:R-:W-:Y:S10]  /*13710*/  @!P1 BRA `(.L_x_277) ;  /* 0x0000000000049947 */ /* 0x000ff40003800000 */
[----:B------:R-:W-:Y:S01]  /*13720*/  BPT.TRAP 0x1 ;  /* 0x000000040000795c */ /* 0x000fe20000300000 */
.L_x_277:
[----:B------:R-:W-:Y:S01]  /*13730*/  IMAD R4, R27, 0x8, R16 ;  /* 0x000000081b047824 */ /* 0x000fe200078e0210 */
[----:B------:R-:W-:Y:S01]  /*13740*/  SHF.L.U32 R26, R30, 0x1f, RZ ;  /* 0x0000001f1e1a7819 */ /* 0x000fe200000006ff */
[----:B------:R-:W-:Y:S01]  /*13750*/  BSSY B0, `(.L_x_278) ;  /* 0x0000004000007945 */ /* 0x000fe20003800000 */
[----:B------:R-:W-:Y:S02]  /*13760*/  SHF.R.S32.HI R9, RZ, 0x1f, R7 ;  /* 0x0000001fff097819 */ /* 0x000fe40000011407 */
[----:B------:R-:W0:Y:S02]  /*13770*/  SYNCS.PHASECHK.TRANS64.TRYWAIT P0, [R4+URZ+0x33480], R26 ;  /* 0x0334801a040075a7 */ /* 0x000e24000800017f */
[----:B0-----:R-:W-:Y:S05]  /*13780*/  @!P0 BRA `(.L_x_279) ;  /* 0x0000004400a48947 */ /* 0x001fea0003800000 */
.L_x_370:
[----:B------:R-:W-:Y:S05]  /*13790*/  BSYNC B0 ;  /* 0x0000000000007941 */ /* 0x000fea0003800000 */
.L_x_278:
[----:B------:R-:W3:Y:S01]  /*137a0*/  LDL R15, [R1+0xc] ;  /* 0x00000c00010f7983 */ /* 0x000ee20000100800 */
[----:B------:R-:W-:Y:S01]  /*137b0*/  ULDC.64 UR4, c[0x0][0x328] ;  /* 0x0000ca0000047ab9 */ /* 0x000fe20000000a00 */
[----:B------:R-:W-:Y:S01]  /*137c0*/  ULDC.64 UR6, c[0x0][0x338] ;  /* 0x0000ce0000067ab9 */ /* 0x000fe20000000a00 */
[----:B------:R-:W-:Y:S01]  /*137d0*/  IMAD R0, R9, UR4, RZ ;  /* 0x0000000409007c24 */ /* 0x000fe2000f8e02ff */
[----:B------:R-:W-:Y:S01]  /*137e0*/  SHF.R.S32.HI R20, RZ, 0x1f, R8 ;  /* 0x0000001fff147819 */ /* 0x000fe20000011408 */
[C---:B------:R-:W-:Y:S01]  /*137f0*/  IMAD.WIDE.U32 R2, R7.reuse, UR4, RZ ;  /* 0x0000000407027c25 */ /* 0x040fe2000f8e00ff */
[----:B-----5:R-:W-:Y:S01]  /*13800*/  SHF.R.S32.HI R24, RZ, 0x1f, R5 ;  /* 0x0000001fff187819 */ /* 0x020fe20000011405 */
[----:B------:R-:W1:Y:S01]  /*13810*/  LDC R12, c[0x0][0x2f4] ;  /* 0x0000bd00ff0c7b82 */ /* 0x000e620000000800 */
[C---:B--2---:R-:W-:Y:S01]  /*13820*/  LOP3.LUT R14, R32.reuse, 0x80, RZ, 0xfc, !PT ;  /* 0x00000080200e7812 */ /* 0x044fe200078efcff */
[----:B------:R-:W-:Y:S01]  /*13830*/  IMAD R0, R7, UR5, R0 ;  /* 0x0000000507007c24 */ /* 0x000fe2000f8e0200 */
[----:B------:R-:W-:Y:S01]  /*13840*/  LOP3.LUT R13, R32, 0x40, RZ, 0xfc, !PT ;  /* 0x00000040200d7812 */ /* 0x000fe200078efcff */
[----:B------:R-:W-:-:S02]  /*13850*/  IMAD R10, R25, UR6, RZ ;  /* 0x00000006190a7c24 */ /* 0x000fc4000f8e02ff */
        /* <DEDUP_REMOVED lines=8> */
[----:B------:R-:W-:Y:S01]  /*138e0*/  ULDC.64 UR4, c[0x0][0x330] ;  /* 0x0000cc0000047ab9 */ /* 0x000fe20000000a00 */
[----:B-1----:R-:W-:-:S02]  /*138f0*/  ISETP.GE.AND P1, PT, R14, R12, PT ;  /* 0x0000000c0e00720c */ /* 0x002fc40003f26270 */
[----:B------:R-:W-:Y:S01]  /*13900*/  IMAD.IADD R3, R3, 0x1, R0 ;  /* 0x0000000103037824 */ /* 0x000fe200078e0200 */
[-C--:B------:R-:W-:Y:S01]  /*13910*/  ISETP.GE.AND P3, PT, R13, R12.reuse, PT ;  /* 0x0000000c0d00720c */ /* 0x080fe20003f66270 */
[----:B------:R-:W-:Y:S01]  /*13920*/  IMAD R0, R24, UR6, RZ ;  /* 0x0000000618007c24 */ /* 0x000fe2000f8e02ff */
[----:B------:R-:W-:Y:S01]  /*13930*/  ISETP.GE.AND P4, PT, R32, R12, PT ;  /* 0x0000000c2000720c */ /* 0x000fe20003f86270 */
        /* <DEDUP_REMOVED lines=12> */
[----:B---3--:R-:W-:Y:S01]  /*13a00*/  IMAD R34, R27, 0x7800, R15 ;  /* 0x000078001b227824 */ /* 0x008fe200078e020f */
[----:B------:R-:W-:Y:S07]  /*13a10*/  BRA.DIV UR4, `(.L_x_280) ;  /* 0x0000004604147947 */ /* 0x000fee000b800000 */
[----:B------:R-:W1:Y:S04]  /*13a20*/  SHFL.IDX PT, R2, R10, RZ, 0x1c1f ;  /* 0x001c1fff0a027589 */ /* 0x000e6800000e0000 */
[----:B------:R-:W2:Y:S04]  /*13a30*/  SHFL.IDX PT, R0, R22, RZ, 0x1c1f ;  /* 0x001c1fff16007589 */ /* 0x000ea800000e0000 */
[----:B------:R-:W-:Y:S01]  /*13a40*/  SHFL.IDX PT, R23, R23, RZ, 0x1c1f ;  /* 0x001c1fff17177589 */ /* 0x000fe200000e0000 */
[----:B-1----:R-:W-:-:S05]  /*13a50*/  IADD3 R2, P0, R32, R2, RZ ;  /* 0x0000000220027210 */ /* 0x002fca0007f1e0ff */
[----:B--2---:R-:W-:Y:S02]  /*13a60*/  IMAD.X R3, RZ, RZ, R0, P0 ;  /* 0x000000ffff037224 */ /* 0x004fe400000e0600 */
[----:B------:R-:W-:Y:S02]  /*13a70*/  IMAD.IADD R0, R16, 0x1, R34 ;  /* 0x0000000110007824 */ /* 0x000fe400078e0222 */
[----:B------:R-:W-:Y:S04]  /*13a80*/  SHFL.IDX PT, R34, R22, 0x2, 0x1c1f ;  /* 0x005c1f0016227f89 */ /* 0x000fe800000e0000 */
[----:B------:R-:W-:Y:S04]  /*13a90*/  LDGSTS.E.BYPASS.LTC128B.128 [R0+0xf200], desc[UR50][R2.64], !P4 ;  /* 0x0f20000002007fae */ /* 0x000fe8000e101d72 */
[----:B------:R-:W-:Y:S04]  /*13aa0*/  LDGSTS.E.BYPASS.LTC128B.128 [R0+0x11a00], desc[UR50][R2.64+0x40], !P3 ;  /* 0x11a0004002007fae */ /* 0x000fe8000d901d72 */
[----:B------:R1:W-:Y:S04]  /*13ab0*/  LDGSTS.E.BYPASS.LTC128B.128 [R0+0x14200], desc[UR50][R2.64+0x80], !P1 ;  /* 0x1420008002007fae */ /* 0x0003e8000c901d72 */
[----:B-1----:R-:W1:Y:S04]  /*13ac0*/  SHFL.IDX PT, R2, R10, 0x1, 0x1c1f ;  /* 0x003c1f000a027f89 */ /* 0x002e6800000e0000 */
[----:B------:R-:W2:Y:S01]  /*13ad0*/  SHFL.IDX PT, R3, R22, 0x1, 0x1c1f ;  /* 0x003c1f0016037f89 */ /* 0x000ea200000e0000 */
[----:B-1----:R-:W-:-:S05]  /*13ae0*/  IADD3 R2, P0, R32, R2, RZ ;  /* 0x0000000220027210 */ /* 0x002fca0007f1e0ff */
[----:B--2---:R-:W-:-:S05]  /*13af0*/  IMAD.X R3, RZ, RZ, R3, P0 ;  /* 0x000000ffff037224 */ /* 0x004fca00000e0603 */
[----:B------:R-:W-:Y:S04]  /*13b00*/  LDGSTS.E.BYPASS.LTC128B.128 [R0+0xfa00], desc[UR50][R2.64], !P4 ;  /* 0x0fa0000002007fae */ /* 0x000fe8000e101d72 */
[----:B------:R-:W-:Y:S04]  /*13b10*/  LDGSTS.E.BYPASS.LTC128B.128 [R0+0x12200], desc[UR50][R2.64+0x40], !P3 ;  /* 0x1220004002007fae */ /* 0x000fe8000d901d72 */
[----:B------:R1:W-:Y:S04]  /*13b20*/  LDGSTS.E.BYPASS.LTC128B.128 [R0+0x14a00], desc[UR50][R2.64+0x80], !P1 ;  /* 0x14a0008002007fae */ /* 0x0003e8000c901d72 */
[----:B-1----:R-:W1:Y:S02]  /*13b30*/  SHFL.IDX PT, R2, R10, 0x2, 0x1c1f ;  /* 0x005c1f000a027f89 */ /* 0x002e6400000e0000 */
[----:B-1----:R-:W-:-:S05]  /*13b40*/  IADD3 R2, P0, R32, R2, RZ ;  /* 0x0000000220027210 */ /* 0x002fca0007f1e0ff */
[----:B------:R-:W-:Y:S02]  /*13b50*/  IMAD.X R3, RZ, RZ, R34, P0 ;  /* 0x000000ffff037224 */ /* 0x000fe400000e0622 */
[----:B------:R-:W-:Y:S04]  /*13b60*/  SHFL.IDX PT, R34, R22, 0x3, 0x1c1f ;  /* 0x007c1f0016227f89 */ /* 0x000fe800000e0000 */
[----:B------:R-:W-:Y:S04]  /*13b70*/  LDGSTS.E.BYPASS.LTC128B.128 [R0+0x10200], desc[UR50][R2.64], !P4 ;  /* 0x1020000002007fae */ /* 0x000fe8000e101d72 */
[----:B------:R-:W-:Y:S04]  /*13b80*/  LDGSTS.E.BYPASS.LTC128B.128 [R0+0x12a00], desc[UR50][R2.64+0x40], !P3 ;  /* 0x12a0004002007fae */ /* 0x000fe8000d901d72 */
[----:B------:R1:W-:Y:S04]  /*13b90*/  LDGSTS.E.BYPASS.LTC128B.128 [R0+0x15200], desc[UR50][R2.64+0x80], !P1 ;  /* 0x1520008002007fae */ /* 0x0003e8000c901d72 */
[----:B-1----:R-:W1:Y:S02]  /*13ba0*/  SHFL.IDX PT, R2, R10, 0x3, 0x1c1f ;  /* 0x007c1f000a027f89 */ /* 0x002e6400000e0000 */
[----:B-1----:R-:W-:-:S05]  /*13bb0*/  IADD3 R2, P0, R32, R2, RZ ;  /* 0x0000000220027210 */ /* 0x002fca0007f1e0ff */
[----:B------:R-:W-:-:S05]  /*13bc0*/  IMAD.X R3, RZ, RZ, R34, P0 ;  /* 0x000000ffff037224 */ /* 0x000fca00000e0622 */
[----:B------:R-:W-:Y:S04]  /*13bd0*/  LDGSTS.E.BYPASS.LTC128B.128 [R0+0x10a00], desc[UR50][R2.64], !P4 ;  /* 0x10a0000002007fae */ /* 0x000fe8000e101d72 */
[----:B------:R-:W-:Y:S04]  /*13be0*/  LDGSTS.E.BYPASS.LTC128B.128 [R0+0x13200], desc[UR50][R2.64+0x40], !P3 ;  /* 0x1320004002007fae */ /* 0x000fe8000d901d72 */
[----:B------:R1:W-:Y:S04]  /*13bf0*/  LDGSTS.E.BYPASS.LTC128B.128 [R0+0x15a00], desc[UR50][R2.64+0x80], !P1 ;  /* 0x15a0008002007fae */ /* 0x0003e8000c901d72 */
[----:B-1----:R1:W2:Y:S02]  /*13c00*/  SHFL.IDX PT, R2, R21, RZ, 0x1c1f ;  /* 0x001c1fff15027589 */ /* 0x0022a400000e0000 */
.L_x_382:
[----:B--2---:R-:W-:-:S05]  /*13c10*/  IADD3 R2, P0, R32, R2, RZ ;  /* 0x0000000220027210 */ /* 0x004fca0007f1e0ff */
[----:B------:R-:W-:Y:S01]  /*13c20*/  IMAD.X R3, RZ, RZ, R23, P0 ;  /* 0x000000ffff037224 */ /* 0x000fe200000e0617 */
[----:B------:R-:W-:-:S04]  /*13c30*/  PLOP3.LUT P0, PT, PT, PT, PT, 0x80, 0x0 ;  /* 0x000000000000781c */ /* 0x000fc80003f0f070 */
[----:B------:R-:W-:Y:S01]  /*13c40*/  @!PT LDS RZ, [RZ] ;  /* 0x00000000fffff984 */ /* 0x000fe20000000800 */
[----:B------:R-:W-:Y:S01]  /*13c50*/  @!PT LDS RZ, [RZ] ;  /* 0x00000000fffff984 */ /* 0x000fe20000000800 */
[----:B------:R-:W-:Y:S01]  /*13c60*/  @!PT LDS RZ, [RZ] ;  /* 0x00000000fffff984 */ /* 0x000fe20000000800 */
[----:B------:R2:W-:Y:S04]  /*13c70*/  LDGSTS.E.BYPASS.LTC128B.128 [R0+0x11200], desc[UR50][R2.64], !P4 ;  /* 0x1120000002007fae */ /* 0x0005e8000e101d72 */
[----:B------:R2:W-:Y:S04]  /*13c80*/  LDGSTS.E.BYPASS.LTC128B.128 [R0+0x13a00], desc[UR50][R2.64+0x40], !P3 ;  /* 0x13a0004002007fae */ /* 0x0005e8000d901d72 */
[----:B------:R2:W-:Y:S01]  /*13c90*/  LDGSTS.E.BYPASS.LTC128B.128 [R0+0x16200], desc[UR50][R2.64+0x80], !P1 ;  /* 0x1620008002007fae */ /* 0x0005e2000c901d72 */
[----:B------:R-:W-:Y:S01]  /*13ca0*/  NOP ;  /* 0x0000000000007918 */ /* 0x000fe20000000000 */
.L_x_281:
        /* <DEDUP_REMOVED lines=11> */
.L_x_282:
[----:B------:R2:W-:Y:S01]  /*13d60*/  SYNCS.ARRIVE.TRANS64.A1T0 RZ, [R4+URZ+0x33470], RZ ;  /* 0x033470ff04ff79a7 */ /* 0x0005e2000810003f */
[----:B------:R-:W-:Y:S05]  /*13d70*/  @!P3 BRA `(.L_x_283) ;  /* 0x000000000004b947 */ /* 0x000fea0003800000 */
[----:B------:R-:W-:Y:S01]  /*13d80*/  BPT.TRAP 0x1 ;  /* 0x000000040000795c */ /* 0x000fe20000300000 */
.L_x_283:
[----:B------:R-:W3:Y:S01]  /*13d90*/  SYNCS.PHASECHK.TRANS64.TRYWAIT P0, [R4+URZ+0x33440], R26 ;  /* 0x0334401a040075a7 */ /* 0x000ee2000800017f */
[----:B------:R-:W-:Y:S04]  /*13da0*/  BSSY B0, `(.L_x_284) ;  /* 0x0000002000007945 */ /* 0x000fe80003800000 */
[----:B---3--:R-:W-:Y:S05]  /*13db0*/  @!P0 BRA `(.L_x_285) ;  /* 0x0000004400ac8947 */ /* 0x008fea0003800000 */
.L_x_383:
[----:B------:R-:W-:Y:S05]  /*13dc0*/  BSYNC B0 ;  /* 0x0000000000007941 */ /* 0x000fea0003800000 */
.L_x_284:
[----:B------:R-:W-:Y:S01]  /*13dd0*/  ULDC.64 UR4, c[0x0][0x300] ;  /* 0x0000c00000047ab9 */ /* 0x000fe20000000a00 */
[----:B------:R-:W-:Y:S01]  /*13de0*/  ULDC.64 UR6, c[0x0][0x310] ;  /* 0x0000c40000067ab9 */ /* 0x000fe20000000a00 */
[----:B------:R-:W-:Y:S01]  /*13df0*/  IMAD R9, R9, UR4, RZ ;  /* 0x0000000409097c24 */ /* 0x000fe2000f8e02ff */
[----:B------:R-:W4:Y:S01]  /*13e00*/  LDC R12, c[0x0][0x2f4] ;  /* 0x0000bd00ff0c7b82 */ /* 0x000f220000000800 */
[C---:B------:R-:W-:Y:S01]  /*13e10*/  IMAD.WIDE.U32 R2, R7.reuse, UR4, RZ ;  /* 0x0000000407027c25 */ /* 0x040fe2000f8e00ff */
[C---:B------:R-:W-:Y:S02]  /*13e20*/  LOP3.LUT R14, R32.reuse, 0x80, RZ, 0xfc, !PT ;  /* 0x00000080200e7812 */ /* 0x040fe400078efcff */
[----:B------:R-:W-:Y:S01]  /*13e30*/  LOP3.LUT R13, R32, 0x40, RZ, 0xfc, !PT ;  /* 0x00000040200d7812 */ /* 0x000fe200078efcff */
[----:B------:R-:W-:Y:S02]  /*13e40*/  IMAD R9, R7, UR5, R9 ;  /* 0x0000000507097c24 */ /* 0x000fe4000f8e0209 */
[----:B------:R-:W-:-:S02]  /*13e50*/  IMAD R25, R25, UR6, RZ ;  /* 0x0000000619197c24 */ /* 0x000fc4000f8e02ff */
[----:B------:R-:W-:Y:S02]  /*13e60*/  IMAD.IADD R3, R3, 0x1, R9 ;  /* 0x0000000103037824 */ /* 0x000fe400078e0209 */
[----:B------:R-:W-:Y:S02]  /*13e70*/  IMAD R9, R20, UR4, RZ ;  /* 0x0000000414097c24 */ /* 0x000fe4000f8e02ff */
[----:B------:R-:W-:-:S04]  /*13e80*/  IMAD.WIDE.U32 R2, R6, UR6, R2 ;  /* 0x0000000606027c25 */ /* 0x000fc8000f8e0002 */
[----:B------:R-:W-:Y:S02]  /*13e90*/  IMAD R6, R6, UR7, R25 ;  /* 0x0000000706067c24 */ /* 0x000fe4000f8e0219 */
[----:B------:R-:W-:Y:S02]  /*13ea0*/  IMAD R9, R8, UR5, R9 ;  /* 0x0000000508097c24 */ /* 0x000fe4000f8e0209 */
[----:B------:R-:W-:Y:S02]  /*13eb0*/  IMAD.IADD R7, R3, 0x1, R6 ;  /* 0x0000000103077824 */ /* 0x000fe400078e0206 */
[----:B------:R-:W-:Y:S01]  /*13ec0*/  IMAD.MOV.U32 R6, RZ, RZ, R2 ;  /* 0x000000ffff067224 */ /* 0x000fe200078e0002 */
[-C--:B----4-:R-:W-:Y:S01]  /*13ed0*/  ISETP.GE.AND P1, PT, R14, R12.reuse, PT ;  /* 0x0000000c0e00720c */ /* 0x090fe20003f26270 */
[----:B------:R-:W-:Y:S01]  /*13ee0*/  IMAD.WIDE.U32 R2, R8, UR4, RZ ;  /* 0x0000000408027c25 */ /* 0x000fe2000f8e00ff */
[----:B------:R-:W-:Y:S01]  /*13ef0*/  ULDC.64 UR4, c[0x0][0x308] ;  /* 0x0000c20000047ab9 */ /* 0x000fe20000000a00 */
[----:B------:R-:W-:-:S02]  /*13f00*/  ISETP.GE.AND P3, PT, R13, R12, PT ;  /* 0x0000000c0d00720c */ /* 0x000fc40003f66270 */
[----:B------:R-:W-:Y:S01]  /*13f10*/  IMAD.IADD R3, R3, 0x1, R9 ;  /* 0x0000000103037824 */ /* 0x000fe200078e0209 */
[----:B------:R-:W-:Y:S01]  /*13f20*/  ISETP.GE.AND P4, PT, R32, R12, PT ;  /* 0x0000000c2000720c */ /* 0x000fe20003f86270 */
[----:B------:R-:W-:Y:S02]  /*13f30*/  IMAD R10, R24, UR6, RZ ;  /* 0x00000006180a7c24 */ /* 0x000fe4000f8e02ff */
[----:B------:R-:W-:-:S04]  /*13f40*/  IMAD.WIDE.U32 R8, R5, UR6, R2 ;  /* 0x0000000605087c25 */ /* 0x000fc8000f8e0002 */
[----:B------:R-:W-:-:S04]  /*13f50*/  IMAD.WIDE.U32 R2, R17, UR4, R6 ;  /* 0x0000000411027c25 */ /* 0x000fc8000f8e0006 */
[----:B------:R-:W-:Y:S01]  /*13f60*/  IMAD R10, R5, UR7, R10 ;  /* 0x00000007050a7c24 */ /* 0x000fe2000f8e020a */
[----:B------:R-:W-:Y:S01]  /*13f70*/  ULDC.64 UR6, c[0x0][0x2e8] ;  /* 0x0000ba0000067ab9 */ /* 0x000fe20000000a00 */
[----:B------:R-:W-:Y:S01]  /*13f80*/  IMAD R11, R17, UR5, RZ ;  /* 0x00000005110b7c24 */ /* 0x000fe2000f8e02ff */
[----:B------:R-:W-:Y:S01]  /*13f90*/  IADD3 R5, P0, R2, UR6, RZ ;  /* 0x0000000602057c10 */ /* 0x000fe2000ff1e0ff */
[----:B------:R-:W-:-:S03]  /*13fa0*/  IMAD.MOV.U32 R2, RZ, RZ, R8 ;  /* 0x000000ffff027224 */ /* 0x000fc600078e0008 */
[----:B------:R-:W-:Y:S01]  /*13fb0*/  IADD3.X R6, R11, UR7, R3, P0, !PT ;  /* 0x000000070b067c10 */ /* 0x000fe200087fe403 */
[----:B------:R-:W-:Y:S02]  /*13fc0*/  IMAD.IADD R3, R9, 0x1, R10 ;  /* 0x0000000109037824 */ /* 0x000fe400078e020a */
[----:B------:R-:W-:Y:S01]  /*13fd0*/  IMAD.WIDE.U32 R2, R17, UR4, R2 ;  /* 0x0000000411027c25 */ /* 0x000fe2000f8e0002 */
[----:B------:R-:W-:Y:S02]  /*13fe0*/  UMOV UR4, 0xffffffff ;  /* 0xffffffff00047882 */ /* 0x000fe40000000000 */
[----:B------:R-:W-:-:S04]  /*13ff0*/  IADD3 R7, P0, R2, UR6, RZ ;  /* 0x0000000602077c10 */ /* 0x000fc8000ff1e0ff */
[----:B------:R-:W-:Y:S01]  /*14000*/  IADD3.X R8, R11, UR7, R3, P0, !PT ;  /* 0x000000070b087c10 */ /* 0x000fe200087fe403 */
[----:B------:R-:W-:Y:S08]  /*14010*/  BRA.DIV UR4, `(.L_x_286) ;  /* 0x0000004604287947 */ /* 0x000ff0000b800000 */
[----:B------:R-:W4:Y:S04]  /*14020*/  SHFL.IDX PT, R2, R5, RZ, 0x1c1f ;  /* 0x001c1fff05027589 */ /* 0x000f2800000e0000 */
[----:B------:R-:W5:Y:S04]  /*14030*/  SHFL.IDX PT, R3, R6, RZ, 0x1c1f ;  /* 0x001c1fff06037589 */ /* 0x000f6800000e0000 */
[----:B------:R-:W-:Y:S04]  /*14040*/  SHFL.IDX PT, R9, R6, 0x2, 0x1c1f ;  /* 0x005c1f0006097f89 */ /* 0x000fe800000e0000 */
[----:B------:R-:W-:Y:S04]  /*14050*/  SHFL.IDX PT, R8, R8, RZ, 0x1c1f ;  /* 0x001c1fff08087589 */ /* 0x000fe800000e0000 */
[----:B------:R-:W-:Y:S01]  /*14060*/  SHFL.IDX PT, R14, R7, RZ, 0x1c1f ;  /* 0x001c1fff070e7589 */ /* 0x000fe200000e0000 */
[----:B----4-:R-:W-:-:S05]  /*14070*/  IADD3 R2, P0, R32, R2, RZ ;  /* 0x0000000220027210 */ /* 0x010fca0007f1e0ff */
[----:B-----5:R-:W-:-:S05]  /*14080*/  IMAD.X R3, RZ, RZ, R3, P0 ;  /* 0x000000ffff037224 */ /* 0x020fca00000e0603 */
[----:B------:R-:W-:Y:S04]  /*14090*/  LDGSTS.E.BYPASS.LTC128B.128 [R0+0x24200], desc[UR50][R2.64], !P4 ;  /* 0x2420000002007fae */ /* 0x000fe8000e101d72 */
[----:B------:R-:W-:Y:S04]  /*140a0*/  LDGSTS.E.BYPASS.LTC128B.128 [R0+0x26a00], desc[UR50][R2.64+0x40], !P3 ;  /* 0x26a0004002007fae */ /* 0x000fe8000d901d72 */
[----:B------:R4:W-:Y:S04]  /*140b0*/  LDGSTS.E.BYPASS.LTC128B.128 [R0+0x29200], desc[UR50][R2.64+0x80], !P1 ;  /* 0x2920008002007fae */ /* 0x0009e8000c901d72 */
[----:B----4-:R-:W4:Y:S04]  /*140c0*/  SHFL.IDX PT, R2, R5, 0x1, 0x1c1f ;  /* 0x003c1f0005027f89 */ /* 0x010f2800000e0000 */
[----:B------:R-:W5:Y:S01]  /*140d0*/  SHFL.IDX PT, R3, R6, 0x1, 0x1c1f ;  /* 0x003c1f0006037f89 */ /* 0x000f6200000e0000 */
[----:B----4-:R-:W-:-:S05]  /*140e0*/  IADD3 R2, P0, R32, R2, RZ ;  /* 0x0000000220027210 */ /* 0x010fca0007f1e0ff */
[----:B-----5:R-:W-:-:S05]  /*140f0*/  IMAD.X R3, RZ, RZ, R3, P0 ;  /* 0x000000ffff037224 */ /* 0x020fca00000e0603 */
[----:B------:R-:W-:Y:S04]  /*14100*/  LDGSTS.E.BYPASS.LTC128B.128 [R0+0x24a00], desc[UR50][R2.64], !P4 ;  /* 0x24a0000002007fae */ /* 0x000fe8000e101d72 */
[----:B------:R-:W-:Y:S04]  /*14110*/  LDGSTS.E.BYPASS.LTC128B.128 [R0+0x27200], desc[UR50][R2.64+0x40], !P3 ;  /* 0x2720004002007fae */ /* 0x000fe8000d901d72 */
[----:B------:R4:W-:Y:S04]  /*14120*/  LDGSTS.E.BYPASS.LTC128B.128 [R0+0x29a00], desc[UR50][R2.64+0x80], !P1 ;  /* 0x29a0008002007fae */ /* 0x0009e8000c901d72 */
[----:B----4-:R-:W4:Y:S02]  /*14130*/  SHFL.IDX PT, R2, R5, 0x2, 0x1c1f ;  /* 0x005c1f0005027f89 */ /* 0x010f2400000e0000 */
[----:B----4-:R-:W-:-:S05]  /*14140*/  IADD3 R2, P0, R32, R2, RZ ;  /* 0x0000000220027210 */ /* 0x010fca0007f1e0ff */
[----:B------:R-:W-:Y:S02]  /*14150*/  IMAD.X R3, RZ, RZ, R9, P0 ;  /* 0x000000ffff037224 */ /* 0x000fe400000e0609 */
[----:B------:R-:W-:Y:S04]  /*14160*/  SHFL.IDX PT, R9, R6, 0x3, 0x1c1f ;  /* 0x007c1f0006097f89 */ /* 0x000fe800000e0000 */
[----:B------:R-:W-:Y:S04]  /*14170*/  LDGSTS.E.BYPASS.LTC128B.128 [R0+0x25200], desc[UR50][R2.64], !P4 ;  /* 0x2520000002007fae */ /* 0x000fe8000e101d72 */
[----:B------:R-:W-:Y:S04]  /*14180*/  LDGSTS.E.BYPASS.LTC128B.128 [R0+0x27a00], desc[UR50][R2.64+0x40], !P3 ;  /* 0x27a0004002007fae */ /* 0x000fe8000d901d72 */
[----:B------:R4:W-:Y:S04]  /*14190*/  LDGSTS.E.BYPASS.LTC128B.128 [R0+0x2a200], desc[UR50][R2.64+0x80], !P1 ;  /* 0x2a20008002007fae */ /* 0x0009e8000c901d72 */
[----:B----4-:R-:W4:Y:S02]  /*141a0*/  SHFL.IDX PT, R2, R5, 0x3, 0x1c1f ;  /* 0x007c1f0005027f89 */ /* 0x010f2400000e0000 */
[----:B----4-:R-:W-:-:S05]  /*141b0*/  IADD3 R2, P0, R32, R2, RZ ;  /* 0x0000000220027210 */ /* 0x010fca0007f1e0ff */
[----:B------:R-:W-:-:S05]  /*141c0*/  IMAD.X R3, RZ, RZ, R9, P0 ;  /* 0x000000ffff037224 */ /* 0x000fca00000e0609 */
[----:B------:R4:W-:Y:S04]  /*141d0*/  LDGSTS.E.BYPASS.LTC128B.128 [R0+0x25a00], desc[UR50][R2.64], !P4 ;  /* 0x25a0000002007fae */ /* 0x0009e8000e101d72 */
[----:B------:R4:W-:Y:S04]  /*141e0*/  LDGSTS.E.BYPASS.LTC128B.128 [R0+0x28200], desc[UR50][R2.64+0x40], !P3 ;  /* 0x2820004002007fae */ /* 0x0009e8000d901d72 */
[----:B------:R4:W-:Y:S02]  /*141f0*/  LDGSTS.E.BYPASS.LTC128B.128 [R0+0x2aa00], desc[UR50][R2.64+0x80], !P1 ;  /* 0x2aa0008002007fae */ /* 0x0009e4000c901d72 */
.L_x_395:
[----:B----4-:R-:W-:-:S05]  /*14200*/  IADD3 R2, P0, R32, R14, RZ ;  /* 0x0000000e20027210 */ /* 0x010fca0007f1e0ff */
        /* <DEDUP_REMOVED lines=9> */
.L_x_287:
[----:B------:R-:W-:Y:S02]  /*142a0*/  PLOP3.LUT P1, PT, P1, P0, PT, 0xa2, 0x0 ;  /* 0x000000000000781c */ /* 0x000fe40000f21472 */
[----:B------:R-:W-:-:S08]  /*142b0*/  @P0 R2UR P1, UR4, R4 ;  /* 0x00000000040402ca */ /* 0x000fd00000020000 */
[----:B------:R-:W-:-:S05]  /*142c0*/  @P0 PLOP3.LUT P0, PT, P1, PT, PT, 0x80, 0x0 ;  /* 0x000000000000081c */ /* 0x000fca0000f0f070 */
[----:B------:R-:W-:Y:S01]  /*142d0*/  @!P1 SYNCS.ARRIVE.TRANS64.RED.A0T1 RZ, [UR4+0x33430], RZ ;  /* 0x033430ffffff99a7 */ /* 0x000fe20008200404 */
[----:B------:R-:W-:Y:S07]  /*142e0*/  @!P1 ARRIVES.LDGSTSBAR.64.TRANSCNT [UR4+0x33430] ;  /* 0x03343000ff0099b0 */ /* 0x000fee0008000a84 */
[----:B------:R-:W-:Y:S05]  /*142f0*/  @P0 BRA.U.ANY `(.L_x_287) ;  /* 0xfffffffd00e80947 */ /* 0x000fea000393ffff */
[----:B------:R-:W-:Y:S01]  /*14300*/  NOP ;  /* 0x0000000000007918 */ /* 0x000fe20000000000 */
[----:B----4-:R-:W-:-:S05]  /*14310*/  IMAD.U32 R0, RZ, RZ, UR43 ;  /* 0x0000002bff007e24 */ /* 0x010fca000f8e00ff */
[----:B------:R-:W-:-:S13]  /*14320*/  ISETP.NE.AND P3, PT, R0, 0x3, PT ;  /* 0x000000030000780c */ /* 0x000fda0003f65270 */
[----:B------:R-:W-:Y:S05]  /*14330*/  @!P3 BRA `(.L_x_288) ;  /* 0x000000000004b947 */ /* 0x000fea0003800000 */
[----:B------:R-:W-:Y:S01]  /*14340*/  BPT.TRAP 0x1 ;  /* 0x000000040000795c */ /* 0x000fe20000300000 */
.L_x_288:
[----:B------:R-:W-:Y:S01]  /*14350*/  IMAD.U32 R0, RZ, RZ, UR44 ;  /* 0x0000002cff007e24 */ /* 0x000fe2000f8e00ff */
[----:B------:R4:W-:Y:S04]  /*14360*/  SYNCS.ARRIVE.TRANS64.A1T0 RZ, [R4+URZ+0x33430], RZ ;  /* 0x033430ff04ff79a7 */ /* 0x0009e8000810003f */
[----:B------:R-:W-:-:S13]  /*14370*/  ISETP.NE.AND P0, PT, R0, 0x3, PT ;  /* 0x000000030000780c */ /* 0x000fda0003f05270 */
[----:B----4-:R-:W-:Y:S05]  /*14380*/  @!P0 BRA `(.L_x_289) ;  /* 0x0000000000048947 */ /* 0x010fea0003800000 */
[----:B------:R-:W-:Y:S01]  /*14390*/  BPT.TRAP 0x1 ;  /* 0x000000040000795c */ /* 0x000fe20000300000 */
.L_x_289:
[----:B------:R-:W-:Y:S01]  /*143a0*/  LOP3.LUT R3, R19, 0x1, RZ, 0x3c, !PT ;  /* 0x0000000113037812 */ /* 0x000fe200078e3cff */
[----:B------:R-:W-:Y:S01]  /*143b0*/  IMAD R0, R18, 0x8, R16 ;  /* 0x0000000812007824 */ /* 0x000fe200078e0210 */
[----:B------:R-:W-:Y:S02]  /*143c0*/  BSSY B0, `(.L_x_290) ;  /* 0x0000004000007945 */ /* 0x000fe40003800000 */
[----:B------:R-:W-:-:S04]  /*143d0*/  SHF.L.U32 R3, R3, 0x1f, RZ ;  /* 0x0000001f03037819 */ /* 0x000fc800000006ff */
[----:B------:R-:W4:Y:S02]  /*143e0*/  SYNCS.PHASECHK.TRANS64.TRYWAIT P1, [R0+URZ+0x33470], R3 ;  /* 0x03347003000075a7 */ /* 0x000f24000802017f */
[----:B----4-:R-:W-:Y:S05]  /*143f0*/  @!P1 BRA `(.L_x_291) ;  /* 0x0000004400a89947 */ /* 0x010fea0003800000 */
.L_x_396:
[----:B------:R-:W-:Y:S05]  /*14400*/  BSYNC B0 ;  /* 0x0000000000007941 */ /* 0x000fea0003800000 */
.L_x_290:
[----:B------:R-:W-:-:S05]  /*14410*/  IMAD.U32 R2, RZ, RZ, UR43 ;  /* 0x0000002bff027e24 */ /* 0x000fca000f8e00ff */
[----:B------:R-:W-:-:S13]  /*14420*/  ISETP.NE.AND P1, PT, R2, 0x3, PT ;  /* 0x000000030200780c */ /* 0x000fda0003f25270 */
[----:B------:R-:W-:Y:S05]  /*14430*/  @!P1 BRA `(.L_x_292) ;  /* 0x0000000000049947 */ /* 0x000fea0003800000 */
[----:B------:R-:W-:Y:S01]  /*14440*/  BPT.TRAP 0x1 ;  /* 0x000000040000795c */ /* 0x000fe20000300000 */
.L_x_292:
[----:B----4-:R-:W-:Y:S01]  /*14450*/  SHF.L.U32 R3, R19, 0x1f, RZ ;  /* 0x0000001f13037819 */ /* 0x010fe200000006ff */
[----:B------:R-:W-:-:S03]  /*14460*/  IMAD R2, R18, 0x7800, RZ ;  /* 0x0000780012027824 */ /* 0x000fc600078e02ff */
[----:B------:R-:W4:Y:S02]  /*14470*/  SYNCS.PHASECHK.TRANS64.TRYWAIT P1, [R0+URZ+0x33460], R3 ;  /* 0x03346003000075a7 */ /* 0x000f24000802017f */
[----:B----4-:R-:W-:Y:S05]  /*14480*/  @!P1 BRA `(.L_x_293) ;  /* 0x0000004400989947 */ /* 0x010fea0003800000 */
.L_x_397:
[----:B0-23--:R-:W4:Y:S04]  /*14490*/  LDL R4, [R1+0x14] ;  /* 0x0000140001047983 */ /* 0x00df280000100800 */
[----:B------:R-:W2:Y:S01]  /*144a0*/  LDL R8, [R1+0x10] ;  /* 0x0000100001087983 */ /* 0x000ea20000100800 */
[----:B------:R-:W-:Y:S05]  /*144b0*/  WARPSYNC.ALL ;  /* 0x0000000000007948 */ /* 0x000fea0003800000 */
[----:B------:R-:W-:-:S05]  /*144c0*/  IMAD.U32 R18, RZ, RZ, UR43 ;  /* 0x0000002bff127e24 */ /* 0x000fca000f8e00ff */
[----:B------:R-:W-:Y:S02]  /*144d0*/  ISETP.NE.AND P1, PT, R18, 0x3, PT ;  /* 0x000000031200780c */ /* 0x000fe40003f25270 */
[C---:B----4-:R-:W-:Y:S02]  /*144e0*/  LOP3.LUT R3, R2.reuse, R4, RZ, 0xfc, !PT ;  /* 0x0000000402037212 */ /* 0x050fe400078efcff */
[----:B--2---:R-:W-:-:S03]  /*144f0*/  LOP3.LUT R2, R2, R8, RZ, 0xfc, !PT ;  /* 0x0000000802027212 */ /* 0x004fc600078efcff */
[C---:B------:R-:W-:Y:S02]  /*14500*/  IMAD.IADD R3, R16.reuse, 0x1, R3 ;  /* 0x0000000110037824 */ /* 0x040fe400078e0203 */
[----:B------:R-:W-:-:S03]  /*14510*/  IMAD.IADD R2, R16, 0x1, R2 ;  /* 0x0000000110027824 */ /* 0x000fc600078e0202 */
[----:B------:R-:W0:Y:S02]  /*14520*/  LDSM.16.MT88.4 R4, [R3+0xf200] ;  /* 0x00f200000304783b */ /* 0x000e240000004200 */
[C-C-:B0-----:R-:W-:Y:S02]  /*14530*/  PRMT R12, R4.reuse, 0x6420, R5.reuse ;  /* 0x00006420040c7816 */ /* 0x141fe40000000005 */
[----:B------:R-:W-:Y:S02]  /*14540*/  PRMT R13, R4, 0x7531, R5 ;  /* 0x00007531040d7816 */ /* 0x000fe40000000005 */
[C-C-:B------:R-:W-:Y:S02]  /*14550*/  PRMT R14, R6.reuse, 0x6420, R7.reuse ;  /* 0x00006420060e7816 */ /* 0x140fe40000000007 */
[----:B------:R-:W-:-:S05]  /*14560*/  PRMT R15, R6, 0x7531, R7 ;  /* 0x00007531060f7816 */ /* 0x000fca0000000007 */
[----:B------:R-:W-:Y:S04]  /*14570*/  STSM.16.M88.4 [R2+0x200], R12 ;  /* 0x0002000c02007844 */ /* 0x000fe80000000200 */
[----:B------:R-:W0:Y:S02]  /*14580*/  LDSM.16.MT88.4 R4, [R3+0x11a00] ;  /* 0x011a00000304783b */ /* 0x000e240000004200 */
[C-C-:B0-----:R-:W-:Y:S02]  /*14590*/  PRMT R8, R4.reuse, 0x6420, R5.reuse ;  /* 0x0000642004087816 */ /* 0x141fe40000000005 */
[----:B------:R-:W-:Y:S02]  /*145a0*/  PRMT R9, R4, 0x7531, R5 ;  /* 0x0000753104097816 */ /* 0x000fe40000000005 */
[----:B------:R-:W-:-:S02]  /*145b0*/  PRMT R10, R6, 0x6420, R7 ;  /* 0x00006420060a7816 */ /* 0x000fc40000000007 */
        /* <DEDUP_REMOVED lines=85> */
[----:B--2---:R-:W2:Y:S01]  /*14b10*/  FENCE.VIEW.ASYNC.S ;  /* 0x00000000000073c6 */ /* 0x004ea20000000000 */
[----:B------:R-:W-:Y:S05]  /*14b20*/  @!P1 BRA `(.L_x_294) ;  /* 0x0000000000049947 */ /* 0x000fea0003800000 */
[----:B------:R-:W-:Y:S01]  /*14b30*/  BPT.TRAP 0x1 ;  /* 0x000000040000795c */ /* 0x000fe20000300000 */
.L_x_294:
[----:B--2---:R2:W-:Y:S01]  /*14b40*/  SYNCS.ARRIVE.TRANS64.A1T0 RZ, [R0+URZ+0x33450], RZ ;  /* 0x033450ff00ff79a7 */ /* 0x0045e2000810003f */
[----:B------:R-:W-:Y:S06]  /*14b50*/  BAR.SYNC.DEFER_BLOCKING 0x2, 0x80 ;  /* 0x0082000000007b1d */ /* 0x000fec0000010000 */
[----:B------:R-:W-:Y:S05]  /*14b60*/  @!P0 BRA `(.L_x_295) ;  /* 0x0000000000048947 */ /* 0x000fea0003800000 */
[----:B------:R-:W-:Y:S01]  /*14b70*/  BPT.TRAP 0x1 ;  /* 0x000000040000795c */ /* 0x000fe20000300000 */
.L_x_295:
[----:B--2---:R-:W-:Y:S02]  /*14b80*/  VIADD R0, R0, 0x33480 ;  /* 0x0003348000007836 */ /* 0x004fe40000000000 */
[----:B------:R-:W-:Y:S02]  /*14b90*/  IMAD.MOV.U32 R19, RZ, RZ, R30 ;  /* 0x000000ffff137224 */ /* 0x000fe400078e001e */
[----:B------:R-:W-:Y:S01]  /*14ba0*/  IMAD.MOV.U32 R18, RZ, RZ, R27 ;  /* 0x000000ffff127224 */ /* 0x000fe200078e001b */
[----:B------:R-:W-:-:S04]  /*14bb0*/  PRMT R0, R37, 0x654, R0 ;  /* 0x0000065425007816 */ /* 0x000fc80000000000 */
[----:B------:R3:W-:Y:S01]  /*14bc0*/  SYNCS.ARRIVE.TRANS64.RED.A1T0 RZ, [R0+URZ], RZ ;  /* 0x000000ff00ff79a7 */ /* 0x0007e2000810043f */
[----:B------:R-:W-:Y:S05]  /*14bd0*/  @P2 BRA `(.L_x_296) ;  /* 0xffffffe400cc2947 */ /* 0x000fea000383ffff */
.L_x_276:
[----:B---3--:R-:W0:Y:S01]  /*14be0*/  S2R R0, SR_TID.X ;  /* 0x0000000000007919 */ /* 0x008e220000002100 */
[----:B------:R-:W-:Y:S01]  /*14bf0*/  BSSY B0, `(.L_x_297) ;  /* 0x0000013000007945 */ /* 0x000fe20003800000 */
[----:B0-----:R-:W-:Y:S01]  /*14c00*/  LOP3.LUT R2, R0, 0x7f, RZ, 0xc0, !PT ;  /* 0x0000007f00027812 */ /* 0x001fe200078ec0ff */
[----:B------:R-:W-:-:S03]  /*14c10*/  IMAD.U32 R0, RZ, RZ, UR44 ;  /* 0x0000002cff007e24 */ /* 0x000fc6000f8e00ff */
[----:B------:R-:W-:Y:S02]  /*14c20*/  ISETP.NE.AND P1, PT, R2, RZ, PT ;  /* 0x000000ff0200720c */ /* 0x000fe40003f25270 */
[----:B------:R-:W-:-:S11]  /*14c30*/  ISETP.NE.AND P0, PT, R0, 0x3, PT ;  /* 0x000000030000780c */ /* 0x000fd60003f05270 */
[----:B------:R-:W-:Y:S05]  /*14c40*/  @P1 BRA `(.L_x_298) ;  /* 0x0000000000341947 */ /* 0x000fea0003800000 */
[----:B------:R-:W0:Y:S01]  /*14c50*/  S2R R5, SR_LANEID ;  /* 0x0000000000057919 */ /* 0x000e220000000000 */
[----:B------:R-:W-:Y:S01]  /*14c60*/  VOTEU.ANY UR4, UPT, PT ;  /* 0x0000000000047886 */ /* 0x000fe200038e0100 */
[----:B------:R-:W3:Y:S01]  /*14c70*/  LDC.64 R2, c[0x0][0xc60] ;  /* 0x00031800ff027b82 */ /* 0x000ee20000000a00 */
[----:B------:R-:W0:Y:S02]  /*14c80*/  FLO.U32 R0, UR4 ;  /* 0x0000000400007d00 */ /* 0x000e2400080e0000 */
[----:B0-----:R-:W-:-:S06]  /*14c90*/  ISETP.EQ.U32.AND P1, PT, R0, R5, PT ;  /* 0x000000050000720c */ /* 0x001fcc0003f22070 */
[----:B------:R-:W3:Y:S07]  /*14ca0*/  POPC R5, UR4 ;  /* 0x0000000400057d09 */ /* 0x000eee0008000000 */
[----:B---3--:R-:W3:Y:S01]  /*14cb0*/  @P1 ATOMG.E.ADD.STRONG.GPU PT, R3, desc[UR50][R2.64], R5 ;  /* 0x00000005020319a8 */ /* 0x008ee200081ee1f2 */
[----:B------:R-:W0:Y:S02]  /*14cc0*/  S2R R4, SR_LTMASK ;  /* 0x0000000000047919 */ /* 0x000e240000003900 */
[----:B0-----:R-:W-:-:S04]  /*14cd0*/  LOP3.LUT R4, R4, UR4, RZ, 0xc0, !PT ;  /* 0x0000000404047c12 */ /* 0x001fc8000f8ec0ff */
[----:B------:R-:W0:Y:S01]  /*14ce0*/  POPC R7, R4 ;  /* 0x0000000400077309 */ /* 0x000e220000000000 */
[----:B---3--:R-:W0:Y:S02]  /*14cf0*/  SHFL.IDX PT, R0, R3, R0, 0x1f ;  /* 0x00001f0003007589 */ /* 0x008e2400000e0000 */
[----:B0-----:R-:W-:-:S05]  /*14d00*/  IADD3 R0, R0, UR45, R7 ;  /* 0x0000002d00007c10 */ /* 0x001fca000fffe007 */
[----:B------:R0:W-:Y:S02]  /*14d10*/  STL [R1], R0 ;  /* 0x0000000001007387 */ /* 0x0001e40000100800 */
.L_x_298:
[----:B------:R-:W-:Y:S05]  /*14d20*/  BSYNC B0 ;  /* 0x0000000000007941 */ /* 0x000fea0003800000 */
.L_x_297:
[----:B------:R-:W-:Y:S05]  /*14d30*/  @!P0 BRA `(.L_x_299) ;  /* 0x0000000000048947 */ /* 0x000fea0003800000 */
[----:B------:R-:W-:Y:S01]  /*14d40*/  BPT.TRAP 0x1 ;  /* 0x000000040000795c */ /* 0x000fe20000300000 */
.L_x_299:
[----:B0-----:R-:W-:Y:S01]  /*14d50*/  LOP3.LUT R0, R30, 0x1, RZ, 0x3c, !PT ;  /* 0x000000011e007812 */ /* 0x001fe200078e3cff */
[----:B------:R-:W-:Y:S01]  /*14d60*/  IMAD R3, R27, 0x8, R16 ;  /* 0x000000081b037824 */ /* 0x000fe200078e0210 */
[----:B------:R-:W-:Y:S02]  /*14d70*/  BSSY B0, `(.L_x_300) ;  /* 0x0000004000007945 */ /* 0x000fe40003800000 */
[----:B------:R-:W-:-:S04]  /*14d80*/  SHF.L.U32 R0, R0, 0x1f, RZ ;  /* 0x0000001f00007819 */ /* 0x000fc800000006ff */
[----:B------:R-:W0:Y:S02]  /*14d90*/  SYNCS.PHASECHK.TRANS64.TRYWAIT P1, [R3+URZ+0x33470], R0 ;  /* 0x03347000030075a7 */ /* 0x000e24000802017f */
[----:B0-----:R-:W-:Y:S05]  /*14da0*/  @!P1 BRA `(.L_x_301) ;  /* 0x0000003c00649947 */ /* 0x001fea0003800000 */
.L_x_398:
[----:B------:R-:W-:Y:S05]  /*14db0*/  BSYNC B0 ;  /* 0x0000000000007941 */ /* 0x000fea0003800000 */
.L_x_300:
[----:B------:R-:W-:-:S05]  /*14dc0*/  IMAD.U32 R2, RZ, RZ, UR43 ;  /* 0x0000002bff027e24 */ /* 0x000fca000f8e00ff */
[----:B------:R-:W-:-:S13]  /*14dd0*/  ISETP.NE.AND P1, PT, R2, 0x3, PT ;  /* 0x000000030200780c */ /* 0x000fda0003f25270 */
[----:B------:R-:W-:Y:S05]  /*14de0*/  @!P1 BRA `(.L_x_302) ;  /* 0x0000000000049947 */ /* 0x000fea0003800000 */
[----:B------:R-:W-:Y:S01]  /*14df0*/  BPT.TRAP 0x1 ;  /* 0x000000040000795c */ /* 0x000fe20000300000 */
.L_x_302:
[----:B0-----:R-:W-:-:S04]  /*14e00*/  SHF.L.U32 R0, R30, 0x1f, RZ ;  /* 0x0000001f1e007819 */ /* 0x001fc800000006ff */
[----:B------:R-:W0:Y:S02]  /*14e10*/  SYNCS.PHASECHK.TRANS64.TRYWAIT P1, [R3+URZ+0x33460], R0 ;  /* 0x03346000030075a7 */ /* 0x000e24000802017f */
[----:B0-----:R-:W-:Y:S05]  /*14e20*/  @!P1 BRA `(.L_x_303) ;  /* 0x0000003c00589947 */ /* 0x001fea0003800000 */
.L_x_399:
[----:B------:R-:W3:Y:S04]  /*14e30*/  LDL R4, [R1+0x14] ;  /* 0x0000140001047983 */ /* 0x000ee80000100800 */
[----:B------:R-:W4:Y:S01]  /*14e40*/  LDL R10, [R1+0x10] ;  /* 0x00001000010a7983 */ /* 0x000f220000100800 */
[----:B------:R-:W-:Y:S01]  /*14e50*/  IMAD R2, R27, 0x7800, RZ ;  /* 0x000078001b027824 */ /* 0x000fe200078e02ff */
[----:B------:R-:W-:Y:S05]  /*14e60*/  WARPSYNC.ALL ;  /* 0x0000000000007948 */ /* 0x000fea0003800000 */
[----:B------:R-:W-:-:S05]  /*14e70*/  IMAD.U32 R12, RZ, RZ, UR43 ;  /* 0x0000002bff0c7e24 */ /* 0x000fca000f8e00ff */
[----:B------:R-:W-:Y:S02]  /*14e80*/  ISETP.NE.AND P1, PT, R12, 0x3, PT ;  /* 0x000000030c00780c */ /* 0x000fe40003f25270 */
[----:B---3--:R-:W-:-:S05]  /*14e90*/  LOP3.LUT R5, R2, R4, RZ, 0xfc, !PT ;  /* 0x0000000402057212 */ /* 0x008fca00078efcff */
[----:B0-----:R-:W-:-:S05]  /*14ea0*/  IMAD.IADD R0, R16, 0x1, R5 ;  /* 0x0000000110007824 */ /* 0x001fca00078e0205 */
[----:B------:R-:W0:Y:S02]  /*14eb0*/  LDSM.16.MT88.4 R4, [R0+0xf200] ;  /* 0x00f200000004783b */ /* 0x000e240000004200 */
[C-C-:B0-----:R-:W-:Y:S02]  /*14ec0*/  PRMT R8, R4.reuse, 0x6420, R5.reuse ;  /* 0x0000642004087816 */ /* 0x141fe40000000005 */
[----:B------:R-:W-:Y:S02]  /*14ed0*/  PRMT R9, R4, 0x7531, R5 ;  /* 0x0000753104097816 */ /* 0x000fe40000000005 */
[----:B----4-:R-:W-:Y:S02]  /*14ee0*/  LOP3.LUT R5, R2, R10, RZ, 0xfc, !PT ;  /* 0x0000000a02057212 */ /* 0x010fe400078efcff */
[C-C-:B------:R-:W-:Y:S02]  /*14ef0*/  PRMT R10, R6.reuse, 0x6420, R7.reuse ;  /* 0x00006420060a7816 */ /* 0x140fe40000000007 */
[----:B------:R-:W-:Y:S01]  /*14f00*/  PRMT R11, R6, 0x7531, R7 ;  /* 0x00007531060b7816 */ /* 0x000fe20000000007 */
[----:B------:R-:W-:-:S05]  /*14f10*/  IMAD.IADD R2, R16, 0x1, R5 ;  /* 0x0000000110027824 */ /* 0x000fca00078e0205 */
        /* <DEDUP_REMOVED lines=90> */
[----:B---3--:R-:W3:Y:S01]  /*154c0*/  FENCE.VIEW.ASYNC.S ;  /* 0x00000000000073c6 */ /* 0x008ee20000000000 */
[----:B------:R-:W-:Y:S05]  /*154d0*/  @!P1 BRA `(.L_x_304) ;  /* 0x0000000000049947 */ /* 0x000fea0003800000 */
[----:B------:R-:W-:Y:S01]  /*154e0*/  BPT.TRAP 0x1 ;  /* 0x000000040000795c */ /* 0x000fe20000300000 */
.L_x_304:
[----:B---3--:R3:W-:Y:S01]  /*154f0*/  SYNCS.ARRIVE.TRANS64.A1T0 RZ, [R3+URZ+0x33450], RZ ;  /* 0x033450ff03ff79a7 */ /* 0x0087e2000810003f */
[----:B------:R-:W-:Y:S06]  /*15500*/  BAR.SYNC.DEFER_BLOCKING 0x2, 0x80 ;  /* 0x0082000000007b1d */ /* 0x000fec0000010000 */
[----:B------:R-:W-:Y:S05]  /*15510*/  @!P0 BRA `(.L_x_305) ;  /* 0x0000000000048947 */ /* 0x000fea0003800000 */
[----:B------:R-:W-:Y:S01]  /*15520*/  BPT.TRAP 0x1 ;  /* 0x000000040000795c */ /* 0x000fe20000300000 */
.L_x_305:
[----:B------:R-:W-:Y:S02]  /*15530*/  VIADD R0, R3, 0x33480 ;  /* 0x0003348003007836 */ /* 0x000fe40000000000 */
[----:B------:R-:W-:-:S03]  /*15540*/  VIADD R27, R27, 0x1 ;  /* 0x000000011b1b7836 */ /* 0x000fc60000000000 */
[----:B------:R-:W-:Y:S02]  /*15550*/  PRMT R0, R37, 0x654, R0 ;  /* 0x0000065425007816 */ /* 0x000fe40000000000 */
[C---:B------:R-:W-:Y:S02]  /*15560*/  ISETP.NE.AND P0, PT, R27.reuse, 0x2, PT ;  /* 0x000000021b00780c */ /* 0x040fe40003f05270 */
[----:B------:R4:W-:Y:S02]  /*15570*/  SYNCS.ARRIVE.TRANS64.RED.A1T0 RZ, [R0+URZ], RZ ;  /* 0x000000ff00ff79a7 */ /* 0x0009e4000810043f */
[----:B---3--:R-:W-:Y:S02]  /*15580*/  SEL R3, RZ, 0x1, P0 ;  /* 0x00000001ff037807 */ /* 0x008fe40000000000 */
[----:B------:R-:W-:Y:S02]  /*15590*/  SEL R27, R27, RZ, P0 ;  /* 0x000000ff1b1b7207 */ /* 0x000fe40000000000 */
[----:B------:R-:W-:-:S07]  /*155a0*/  LOP3.LUT R30, R30, R3, RZ, 0x3c, !PT ;  /* 0x000000031e1e7212 */ /* 0x000fce00078e3cff */
.L_x_244:
[----:B------:R-:W-:Y:S05]  /*155b0*/  BSYNC B7 ;  /* 0x0000000000077941 */ /* 0x000fea0003800000 */
.L_x_242:
[----:B------:R-:W-:-:S13]  /*155c0*/  LOP3.LUT P0, RZ, R31, 0x100, RZ, 0xc0, !PT ;  /* 0x000001001fff7812 */ /* 0x000fda000780c0ff */
[----:B------:R-:W-:Y:S05]  /*155d0*/  @!P0 BRA `(.L_x_306) ;  /* 0x0000000000308947 */ /* 0x000fea0003800000 */
[----:B------:R-:W3:Y:S08]  /*155e0*/  S2UR UR4, SR_CgaCtaId ;  /* 0x00000000000479c3 */ /* 0x000ef00000008800 */
[----:B------:R-:W-:Y:S01]  /*155f0*/  BAR.SYNC.DEFER_BLOCKING 0x5, 0x180 ;  /* 0x0146000000007b1d */ /* 0x000fe20000010000 */
[----:B------:R-:W-:Y:S01]  /*15600*/  MOV R16, 0x400 ;  /* 0x0000040000107802 */ /* 0x000fe20000000f00 */
[----:B---3--:R-:W-:-:S05]  /*15610*/  IMAD.U32 R37, RZ, RZ, UR4 ;  /* 0x00000004ff257e24 */ /* 0x008fca000f8e00ff */
[----:B------:R-:W-:-:S05]  /*15620*/  LEA R16, R37, R16, 0x18 ;  /* 0x0000001025107211 */ /* 0x000fca00078ec0ff */
[----:B------:R-:W3:Y:S04]  /*15630*/  LDS.128 R4, [R16+0x334d0] ;  /* 0x0334d00010047984 */ /* 0x000ee80000000c00 */
[----:B---3--:R3:W-:Y:S01]  /*15640*/  STL.64 [R1], R4 ;  /* 0x0000000401007387 */ /* 0x0087e20000100a00 */
[----:B-1--4-:R-:W-:-:S03]  /*15650*/  IMAD.MOV.U32 R0, RZ, RZ, R7 ;  /* 0x000000ffff007224 */ /* 0x012fc600078e0007 */
[----:B------:R3:W-:Y:S02]  /*15660*/  STL [R1+0x8], R6 ;  /* 0x0000080601007387 */ /* 0x0007e40000100800 */
[----:B------:R-:W-:Y:S01]  /*15670*/  R2UR UR39, R0 ;  /* 0x00000000002772ca */ /* 0x000fe200000e0000 */
[----:B------:R-:W-:Y:S06]  /*15680*/  BAR.ARV 0x4, 0x180 ;  /* 0x0106000000007b1d */ /* 0x000fec0000002000 */
[----:B------:R-:W-:Y:S08]  /*15690*/  BRA `(.L_x_307) ;  /* 0x0000000800d47947 */ /* 0x000ff00003800000 */
.L_x_306:
[----:B-1--4-:R-:W3:Y:S01]  /*156a0*/  LDL.LU R0, [R1] ;  /* 0x0000000001007983 */ /* 0x012ee20000300800 */
[----:B------:R-:W-:Y:S01]  /*156b0*/  ULDC UR4, c[0x0][0xc3c] ;  /* 0x00030f0000047ab9 */ /* 0x000fe20000000800 */
[----:B0-----:R-:W0:Y:S02]  /*156c0*/  S2R R2, SR_TID.X ;  /* 0x0000000000027919 */ /* 0x001e240000002100 */
[----:B0-----:R-:W-:-:S04]  /*156d0*/  LOP3.LUT R9, R2, 0x1f, RZ, 0xc0, !PT ;  /* 0x0000001f02097812 */ /* 0x001fc800078ec0ff */
[C---:B------:R-:W-:Y:S01]  /*156e0*/  ISETP.NE.AND P0, PT, R9.reuse, 0x1f, PT ;  /* 0x0000001f0900780c */ /* 0x040fe20003f05270 */
[----:B------:R-:W-:-:S05]  /*156f0*/  VIADD R7, R9, UR39 ;  /* 0x0000002709077c36 */ /* 0x000fca0008000000 */
[----:B------:R-:W-:Y:S01]  /*15700*/  ISETP.GE.OR P1, PT, R7, UR4, !P0 ;  /* 0x0000000407007c0c */ /* 0x000fe2000c726670 */
[----:B------:R-:W-:-:S12]  /*15710*/  ULDC UR4, c[0x0][0xc3c] ;  /* 0x00030f0000047ab9 */ /* 0x000fd80000000800 */
[----:B------:R-:W0:Y:S08]  /*15720*/  @!P1 LDC.64 R2, c[0x0][0xc80] ;  /* 0x00032000ff029b82 */ /* 0x000e300000000a00 */
[----:B------:R-:W1:Y:S01]  /*15730*/  @!P1 LDC.64 R4, c[0x0][0xc78] ;  /* 0x00031e00ff049b82 */ /* 0x000e620000000a00 */
[----:B0-----:R-:W-:-:S04]  /*15740*/  @!P1 IMAD.WIDE R2, R7, 0x4, R2 ;  /* 0x0000000407029825 */ /* 0x001fc800078e0202 */
[----:B---3--:R-:W-:Y:S02]  /*15750*/  IMAD.MOV.U32 R10, RZ, RZ, R0 ;  /* 0x000000ffff0a7224 */ /* 0x008fe400078e0000 */
[----:B------:R-:W-:-:S06]  /*15760*/  IMAD.MOV.U32 R0, RZ, RZ, RZ ;  /* 0x000000ffff007224 */ /* 0x000fcc00078e00ff */
[----:B------:R1:W3:Y:S02]  /*15770*/  @!P1 LDG.E R0, desc[UR50][R2.64] ;  /* 0x0000003202009981 */ /* 0x0002e4000c1e1900 */
[----:B-1----:R-:W-:-:S04]  /*15780*/  @!P1 IMAD.WIDE R2, R7, 0x4, R4 ;  /* 0x0000000407029825 */ /* 0x002fc800078e0204 */
[----:B------:R-:W-:-:S06]  /*15790*/  IMAD.MOV.U32 R5, RZ, RZ, RZ ;  /* 0x000000ffff057224 */ /* 0x000fcc00078e00ff */
[----:B------:R-:W3:Y:S01]  /*157a0*/  @!P1 LDG.E R5, desc[UR50][R2.64] ;  /* 0x0000003202059981 */ /* 0x000ee2000c1e1900 */
[C---:B------:R-:W-:Y:S02]  /*157b0*/  ISETP.NE.AND P1, PT, R9.reuse, RZ, PT ;  /* 0x000000ff0900720c */ /* 0x040fe40003f25270 */
[C---:B------:R-:W-:Y:S01]  /*157c0*/  ISETP.GE.U32.AND P2, PT, R9.reuse, 0x2, PT ;  /* 0x000000020900780c */ /* 0x040fe20003f46070 */
[----:B------:R-:W-:Y:S01]  /*157d0*/  SHFL.IDX PT, R11, R10, 0x1, 0x1f ;  /* 0x00201f000a0b7f89 */ /* 0x000fe200000e0000 */
[C---:B------:R-:W-:Y:S02]  /*157e0*/  ISETP.GE.U32.AND P3, PT, R9.reuse, 0x4, PT ;  /* 0x000000040900780c */ /* 0x040fe40003f66070 */
[C---:B------:R-:W-:Y:S02]  /*157f0*/  ISETP.GE.U32.AND P4, PT, R9.reuse, 0x8, PT ;  /* 0x000000080900780c */ /* 0x040fe40003f86070 */
[----:B------:R-:W-:Y:S01]  /*15800*/  ISETP.GE.U32.AND P5, PT, R9, 0x10, PT ;  /* 0x000000100900780c */ /* 0x000fe20003fa6070 */
        /* <DEDUP_REMOVED lines=9> */
[----:B------:R-:W-:Y:S02]  /*158a0*/  IMAD.IADD R4, R6, 0x1, R3 ;  /* 0x0000000106047824 */ /* 0x000fe400078e0203 */
[----:B------:R-:W-:Y:S04]  /*158b0*/  SHFL.IDX PT, R6, R10, RZ, 0x1f ;  /* 0x00001fff0a067589 */ /* 0x000fe800000e0000 */
[----:B------:R-:W0:Y:S02]  /*158c0*/  SHFL.UP PT, R2, R4, 0x8, RZ ;  /* 0x0500000004027989 */ /* 0x000e2400000e00ff */
[----:B0-----:R-:W-:-:S05]  /*158d0*/  SEL R3, R2, RZ, P4 ;  /* 0x000000ff02037207 */ /* 0x001fca0002000000 */
[----:B------:R-:W-:-:S05]  /*158e0*/  IMAD.IADD R7, R4, 0x1, R3 ;  /* 0x0000000104077824 */ /* 0x000fca00078e0203 */
[----:B------:R-:W0:Y:S02]  /*158f0*/  SHFL.UP PT, R2, R7, 0x10, RZ ;  /* 0x0600000007027989 */ /* 0x000e2400000e00ff */
[----:B0-----:R-:W-:-:S05]  /*15900*/  SEL R2, R2, RZ, P5 ;  /* 0x000000ff02027207 */ /* 0x001fca0002800000 */
[----:B------:R-:W-:Y:S02]  /*15910*/  IMAD.IADD R3, R7, 0x1, R2 ;  /* 0x0000000107037824 */ /* 0x000fe400078e0202 */
[----:B------:R-:W0:Y:S01]  /*15920*/  LDC R2, c[0x0][0xc38] ;  /* 0x00030e00ff027b82 */ /* 0x000e220000000800 */
[----:B------:R-:W-:Y:S02]  /*15930*/  IMAD.MOV.U32 R7, RZ, RZ, RZ ;  /* 0x000000ffff077224 */ /* 0x000fe400078e00ff */
[----:B------:R-:W0:Y:S02]  /*15940*/  SHFL.IDX PT, R9, R3, 0x1f, 0x1f ;  /* 0x03e01f0003097f89 */ /* 0x000e2400000e0000 */
[----:B0-----:R-:W-:-:S04]  /*15950*/  IMAD R4, R9, R2, RZ ;  /* 0x0000000209047224 */ /* 0x001fc800078e02ff */
[----:B------:R-:W-:-:S05]  /*15960*/  IMAD.IADD R9, R11, 0x1, R4 ;  /* 0x000000010b097824 */ /* 0x000fca00078e0204 */
[----:B------:R-:W-:-:S13]  /*15970*/  ISETP.GT.AND P6, PT, R9, R6, PT ;  /* 0x000000060900720c */ /* 0x000fda0003fc4270 */
[----:B------:R-:W-:Y:S05]  /*15980*/  @P6 BRA `(.L_x_308) ;  /* 0x0000000000986947 */ /* 0x000fea0003800000 */
.L_x_310:
[----:B------:R-:W-:-:S04]  /*15990*/  UIADD3 UR39, UR39, 0x1f, URZ ;  /* 0x0000001f27277890 */ /* 0x000fc8000fffe03f */
[----:B------:R-:W-:-:S06]  /*159a0*/  UISETP.GE.AND UP0, UPT, UR39, UR4, UPT ;  /* 0x000000042700728c */ /* 0x000fcc000bf06270 */
[----:B------:R-:W-:-:S13]  /*159b0*/  PLOP3.LUT P6, PT, PT, PT, UP0, 0x40, 0x0 ;  /* 0x000000000000781c */ /* 0x000fda0003fce808 */
[----:B------:R-:W-:Y:S05]  /*159c0*/  @!P6 BRA `(.L_x_309) ;  /* 0x0000000400b8e947 */ /* 0x000fea0003800000 */
[----:B------:R-:W0:Y:S02]  /*159d0*/  S2R R0, SR_TID.X ;  /* 0x0000000000007919 */ /* 0x000e240000002100 */
[----:B0-----:R-:W-:-:S05]  /*159e0*/  LOP3.LUT R0, R0, 0x1f, RZ, 0xc0, !PT ;  /* 0x0000001f00007812 */ /* 0x001fca00078ec0ff */
[----:B------:R-:W-:Y:S02]  /*159f0*/  VIADD R11, R0, UR39 ;  /* 0x00000027000b7c36 */ /* 0x000fe40008000000 */
[----:B------:R-:W-:-:S03]  /*15a00*/  IMAD.MOV.U32 R0, RZ, RZ, RZ ;  /* 0x000000ffff007224 */ /* 0x000fc600078e00ff */
[----:B------:R-:W-:-:S13]  /*15a10*/  ISETP.GE.OR P6, PT, R11, UR4, !P0 ;  /* 0x000000040b007c0c */ /* 0x000fda000c7c6670 */
[----:B------:R-:W0:Y:S08]  /*15a20*/  @!P6 LDC.64 R2, c[0x0][0xc80] ;  /* 0x00032000ff02eb82 */ /* 0x000e300000000a00 */
[----:B------:R-:W1:Y:S01]  /*15a30*/  @!P6 LDC.64 R4, c[0x0][0xc78] ;  /* 0x00031e00ff04eb82 */ /* 0x000e620000000a00 */
[----:B0-----:R-:W-:-:S05]  /*15a40*/  @!P6 IMAD.WIDE R2, R11, 0x4, R2 ;  /* 0x000000040b02e825 */ /* 0x001fca00078e0202 */
[----:B------:R1:W3:Y:S02]  /*15a50*/  @!P6 LDG.E R0, desc[UR50][R2.64] ;  /* 0x000000320200e981 */ /* 0x0002e4000c1e1900 */
[----:B-1----:R-:W-:-:S04]  /*15a60*/  @!P6 IMAD.WIDE R2, R11, 0x4, R4 ;  /* 0x000000040b02e825 */ /* 0x002fc800078e0204 */
[----:B------:R-:W-:-:S06]  /*15a70*/  IMAD.MOV.U32 R5, RZ, RZ, RZ ;  /* 0x000000ffff057224 */ /* 0x000fcc00078e00ff */
[----:B------:R-:W3:Y:S02]  /*15a80*/  @!P6 LDG.E R5, desc[UR50][R2.64] ;  /* 0x000000320205e981 */ /* 0x000ee4000c1e1900 */
        /* <DEDUP_REMOVED lines=16> */
[----:B------:R-:W0:Y:S03]  /*15b90*/  LDC R2, c[0x0][0xc38] ;  /* 0x00030e00ff027b82 */ /* 0x000e260000000800 */
[----:B------:R-:W0:Y:S02]  /*15ba0*/  SHFL.IDX PT, R13, R3, 0x1f, 0x1f ;  /* 0x03e01f00030d7f89 */ /* 0x000e2400000e0000 */
[----:B0-----:R-:W-:-:S04]  /*15bb0*/  IMAD R4, R13, R2, RZ ;  /* 0x000000020d047224 */ /* 0x001fc800078e02ff */
[----:B------:R-:W-:-:S05]  /*15bc0*/  IMAD.IADD R9, R4, 0x1, R9 ;  /* 0x0000000104097824 */ /* 0x000fca00078e0209 */
[----:B------:R-:W-:-:S13]  /*15bd0*/  ISETP.GT.AND P6, PT, R9, R6, PT ;  /* 0x000000060900720c */ /* 0x000fda0003fc4270 */
[----:B------:R-:W-:Y:S05]  /*15be0*/  @!P6 BRA `(.L_x_310) ;  /* 0xfffffffc0068e947 */ /* 0x000fea000383ffff */
.L_x_308:
[----:B------:R-:W-:-:S04]  /*15bf0*/  IMAD.IADD R9, R9, 0x1, -R4 ;  /* 0x0000000109097824 */ /* 0x000fc800078e0a04 */
        /* <DEDUP_REMOVED lines=8> */
[----:B------:R1:W3:Y:S01]  /*15c80*/  SHFL.IDX PT, R5, R5, R10, 0x1f ;  /* 0x00001f0a05057589 */ /* 0x0002e200000e0000 */
[----:B0-----:R-:W-:-:S04]  /*15c90*/  IABS R4, R0 ;  /* 0x0000000000047213 */ /* 0x001fc80000000000 */
[----:B------:R-:W0:Y:S08]  /*15ca0*/  I2F.RP R8, R4 ;  /* 0x0000000400087306 */ /* 0x000e300000209400 */
[----:B0-----:R-:W0:Y:S02]  /*15cb0*/  MUFU.RCP R8, R8 ;  /* 0x0000000800087308 */ /* 0x001e240000001000 */
[----:B0-----:R-:W-:-:S06]  /*15cc0*/  VIADD R11, R8, 0xffffffe ;  /* 0x0ffffffe080b7836 */ /* 0x001fcc0000000000 */
[----:B------:R-:W0:Y:S01]  /*15cd0*/  F2I.FTZ.U32.TRUNC.NTZ R11, R11 ;  /* 0x0000000b000b7305 */ /* 0x000e22000021f000 */
[----:B-1-3--:R-:W-:Y:S05]  /*15ce0*/  @!P0 BRA `(.L_x_311) ;  /* 0x00000000000c8947 */ /* 0x00afea0003800000 */
[----:B------:R-:W-:-:S06]  /*15cf0*/  UIADD3 UR5, UR4, -0x1, URZ ;  /* 0xffffffff04057890 */ /* 0x000fcc000fffe03f */
[----:B------:R-:W-:-:S05]  /*15d00*/  IMAD.U32 R8, RZ, RZ, UR5 ;  /* 0x00000005ff087e24 */ /* 0x000fca000f8e00ff */
[----:B------:R1:W3:Y:S02]  /*15d10*/  SHFL.IDX PT, R7, R3, R8, 0x1f ;  /* 0x00001f0803077589 */ /* 0x0002e400000e0000 */
.L_x_311:
[----:B---3--:R-:W-:Y:S01]  /*15d20*/  IMAD R10, R7, R2, R9 ;  /* 0x00000002070a7224 */ /* 0x008fe200078e0209 */
[----:B------:R-:W-:Y:S01]  /*15d30*/  IABS R7, R5 ;  /* 0x0000000500077213 */ /* 0x000fe20000000000 */
[--C-:B0-----:R-:W-:Y:S01]  /*15d40*/  IMAD.MOV R9, RZ, RZ, -R11.reuse ;  /* 0x000000ffff097224 */ /* 0x101fe200078e0a0b */
[----:B------:R-:W-:Y:S01]  /*15d50*/  UIADD3 UR39, UR4, UR39, URZ ;  /* 0x0000002704277290 */ /* 0x000fe2000fffe03f */
[----:B------:R-:W-:Y:S01]  /*15d60*/  IMAD.MOV.U32 R2, RZ, RZ, RZ ;  /* 0x000000ffff027224 */ /* 0x000fe200078e00ff */
[----:B-1----:R-:W0:Y:S01]  /*15d70*/  I2F.RP R8, R7 ;  /* 0x0000000700087306 */ /* 0x002e220000209400 */
[----:B------:R-:W-:Y:S01]  /*15d80*/  IMAD R9, R9, R4, RZ ;  /* 0x0000000409097224 */ /* 0x000fe200078e02ff */
[----:B------:R1:W-:Y:S01]  /*15d90*/  STL [R1], R10 ;  /* 0x0000000a01007387 */ /* 0x0003e20000100800 */
[----:B------:R-:W-:Y:S02]  /*15da0*/  IMAD.MOV.U32 R3, RZ, RZ, R11 ;  /* 0x000000ffff037224 */ /* 0x000fe400078e000b */
[----:B------:R-:W-:Y:S01]  /*15db0*/  IMAD.HI.U32 R11, R11, R9, R2 ;  /* 0x000000090b0b7227 */ /* 0x000fe200078e0002 */
[----:B------:R-:W-:-:S03]  /*15dc0*/  IABS R3, R0 ;  /* 0x0000000000037213 */ /* 0x000fc60000000000 */
[----:B------:R-:W-:Y:S02]  /*15dd0*/  IMAD.IADD R9, R6, 0x1, -R10 ;  /* 0x0000000106097824 */ /* 0x000fe400078e0a0a */
[----:B------:R-:W-:Y:S01]  /*15de0*/  IMAD.MOV R3, RZ, RZ, -R3 ;  /* 0x000000ffff037224 */ /* 0x000fe200078e0a03 */
[----:B0-----:R-:W0:Y:S02]  /*15df0*/  MUFU.RCP R8, R8 ;  /* 0x0000000800087308 */ /* 0x001e240000001000 */
[----:B------:R-:W-:-:S05]  /*15e00*/  IABS R2, R9 ;  /* 0x0000000900027213 */ /* 0x000fca0000000000 */
[----:B------:R-:W-:-:S04]  /*15e10*/  IMAD.HI.U32 R6, R11, R2, RZ ;  /* 0x000000020b067227 */ /* 0x000fc800078e00ff */
[----:B------:R-:W-:-:S05]  /*15e20*/  IMAD R11, R6, R3, R2 ;  /* 0x00000003060b7224 */ /* 0x000fca00078e0202 */
[----:B------:R-:W-:Y:S01]  /*15e30*/  ISETP.GT.U32.AND P1, PT, R4, R11, PT ;  /* 0x0000000b0400720c */ /* 0x000fe20003f24070 */
[----:B0-----:R-:W-:-:S06]  /*15e40*/  VIADD R3, R8, 0xffffffe ;  /* 0x0ffffffe08037836 */ /* 0x001fcc0000000000 */
[----:B------:R-:W0:Y:S06]  /*15e50*/  F2I.FTZ.U32.TRUNC.NTZ R3, R3 ;  /* 0x0000000300037305 */ /* 0x000e2c000021f000 */
[----:B------:R-:W-:Y:S02]  /*15e60*/  @!P1 IMAD.IADD R11, R11, 0x1, -R4 ;  /* 0x000000010b0b9824 */ /* 0x000fe400078e0a04 */
[----:B------:R-:W-:Y:S01]  /*15e70*/  @!P1 VIADD R6, R6, 0x1 ;  /* 0x0000000106069836 */ /* 0x000fe20000000000 */
[----:B------:R-:W-:Y:S02]  /*15e80*/  ISETP.NE.AND P1, PT, R0, RZ, PT ;  /* 0x000000ff0000720c */ /* 0x000fe40003f25270 */
[----:B------:R-:W-:Y:S01]  /*15e90*/  ISETP.GE.U32.AND P0, PT, R11, R4, PT ;  /* 0x000000040b00720c */ /* 0x000fe20003f06070 */
[----:B0-----:R-:W-:-:S04]  /*15ea0*/  IMAD.MOV R2, RZ, RZ, -R3 ;  /* 0x000000ffff027224 */ /* 0x001fc800078e0a03 */
[----:B------:R-:W-:Y:S02]  /*15eb0*/  IMAD R11, R2, R7, RZ ;  /* 0x00000007020b7224 */ /* 0x000fe400078e02ff */
[----:B------:R-:W-:-:S06]  /*15ec0*/  IMAD.MOV.U32 R2, RZ, RZ, RZ ;  /* 0x000000ffff027224 */ /* 0x000fcc00078e00ff */
[----:B------:R-:W-:Y:S02]  /*15ed0*/  @P0 VIADD R6, R6, 0x1 ;  /* 0x0000000106060836 */ /* 0x000fe40000000000 */
[----:B------:R-:W-:Y:S01]  /*15ee0*/  IMAD.HI.U32 R4, R3, R11, R2 ;  /* 0x0000000b03047227 */ /* 0x000fe200078e0002 */
[----:B------:R-:W-:-:S04]  /*15ef0*/  LOP3.LUT R2, R9, R0, RZ, 0x3c, !PT ;  /* 0x0000000009027212 */ /* 0x000fc800078e3cff */
[----:B------:R-:W-:Y:S02]  /*15f00*/  ISETP.GE.AND P2, PT, R2, RZ, PT ;  /* 0x000000ff0200720c */ /* 0x000fe40003f46270 */
[----:B------:R-:W-:-:S05]  /*15f10*/  IABS R2, R5 ;  /* 0x0000000500027213 */ /* 0x000fca0000000000 */
[----:B------:R-:W-:-:S06]  /*15f20*/  IMAD.MOV R2, RZ, RZ, -R2 ;  /* 0x000000ffff027224 */ /* 0x000fcc00078e0a02 */
[----:B------:R-:W-:Y:S01]  /*15f30*/  @!P2 IMAD.MOV R6, RZ, RZ, -R6 ;  /* 0x000000ffff06a224 */ /* 0x000fe200078e0a06 */
[----:B------:R-:W-:-:S04]  /*15f40*/  @!P1 LOP3.LUT R6, RZ, R0, RZ, 0x33, !PT ;  /* 0x00000000ff069212 */ /* 0x000fc800078e33ff */
[-C--:B------:R-:W-:Y:S01]  /*15f50*/  IABS R3, R6.reuse ;  /* 0x0000000600037213 */ /* 0x080fe20000000000 */
[----:B------:R-:W-:-:S04]  /*15f60*/  IMAD R8, R0, R6, RZ ;  /* 0x0000000600087224 */ /* 0x000fc800078e02ff */
[----:B------:R-:W-:-:S04]  /*15f70*/  IMAD.HI.U32 R4, R4, R3, RZ ;  /* 0x0000000304047227 */ /* 0x000fc800078e00ff */
[----:B------:R-:W-:-:S05]  /*15f80*/  IMAD R2, R4, R2, R3 ;  /* 0x0000000204027224 */ /* 0x000fca00078e0203 */
[----:B------:R-:W-:-:S13]  /*15f90*/  ISETP.GT.U32.AND P1, PT, R7, R2, PT ;  /* 0x000000020700720c */ /* 0x000fda0003f24070 */
[----:B------:R-:W-:Y:S02]  /*15fa0*/  @!P1 IMAD.IADD R2, R2, 0x1, -R7 ;  /* 0x0000000102029824 */ /* 0x000fe400078e0a07 */
[----:B------:R-:W-:Y:S01]  /*15fb0*/  @!P1 VIADD R4, R4, 0x1 ;  /* 0x0000000104049836 */ /* 0x000fe20000000000 */
[----:B------:R-:W-:Y:S02]  /*15fc0*/  ISETP.NE.AND P1, PT, R5, RZ, PT ;  /* 0x000000ff0500720c */ /* 0x000fe40003f25270 */
[----:B------:R-:W-:Y:S02]  /*15fd0*/  ISETP.GE.U32.AND P0, PT, R2, R7, PT ;  /* 0x000000070200720c */ /* 0x000fe40003f06070 */
        /* <DEDUP_REMOVED lines=13> */
.L_x_309:
[----:B------:R0:W-:Y:S01]  /*160b0*/  STL [R1], R6 ;  /* 0x0000000601007387 */ /* 0x0001e20000100800 */
[----:B------:R-:W-:-:S03]  /*160c0*/  ULDC UR39, c[0x0][0xc3c] ;  /* 0x00030f0000277ab9 */ /* 0x000fc60000000800 */
[----:B------:R0:W-:Y:S04]  /*160d0*/  STL [R1+0x4], RZ ;  /* 0x000004ff01007387 */ /* 0x0001e80000100800 */
[----:B------:R0:W-:Y:S02]  /*160e0*/  STL [R1+0x8], RZ ;  /* 0x000008ff01007387 */ /* 0x0001e40000100800 */
.L_x_312:
[----:B------:R-:W3:Y:S04]  /*160f0*/  LDL R3, [R1+0x4] ;  /* 0x0000040001037983 */ /* 0x000ee80000100800 */
[----:B-1----:R-:W0:Y:S04]  /*16100*/  LDL R2, [R1+0x8] ;  /* 0x0000080001027983 */ /* 0x002e280000100800 */
[----:B------:R-:W4:Y:S01]  /*16110*/  LDL R4, [R1] ;  /* 0x0000000001047983 */ /* 0x000f220000100800 */
[----:B------:R-:W1:Y:S02]  /*16120*/  S2R R0, SR_TID.X ;  /* 0x0000000000007919 */ /* 0x000e640000002100 */
[----:B-1----:R-:W-:Y:S01]  /*16130*/  LOP3.LUT R0, R0, 0x1f, RZ, 0xc0, !PT ;  /* 0x0000001f00007812 */ /* 0x002fe200078ec0ff */
[----:B------:R-:W-:Y:S03]  /*16140*/  BAR.SYNC.DEFER_BLOCKING 0x4, 0x180 ;  /* 0x0106000000007b1d */ /* 0x000fe60000010000 */
[----:B------:R-:W-:-:S13]  /*16150*/  ISETP.NE.AND P0, PT, R0, RZ, PT ;  /* 0x000000ff0000720c */ /* 0x000fda0003f05270 */
[----:B------:R-:W1:Y:S01]  /*16160*/  @!P0 S2R R37, SR_CgaCtaId ;  /* 0x0000000000258919 */ /* 0x000e620000008800 */
[----:B------:R-:W-:-:S04]  /*16170*/  @!P0 MOV R0, 0x400 ;  /* 0x0000040000008802 */ /* 0x000fc80000000f00 */
[----:B-1----:R-:W-:Y:S01]  /*16180*/  @!P0 LEA R16, R37, R0, 0x18 ;  /* 0x0000000025108211 */ /* 0x002fe200078ec0ff */
[----:B------:R-:W-:-:S04]  /*16190*/  IMAD.U32 R0, RZ, RZ, UR39 ;  /* 0x00000027ff007e24 */ /* 0x000fc8000f8e00ff */
[----:B------:R-:W-:Y:S02]  /*161a0*/  @!P0 IMAD.MOV.U32 R7, RZ, RZ, R0 ;  /* 0x000000ffff078224 */ /* 0x000fe400078e0000 */
[----:B---3--:R-:W-:Y:S02]  /*161b0*/  IMAD.MOV.U32 R5, RZ, RZ, R3 ;  /* 0x000000ffff057224 */ /* 0x008fe400078e0003 */
[----:B0-----:R-:W-:-:S05]  /*161c0*/  IMAD.MOV.U32 R6, RZ, RZ, R2 ;  /* 0x000000ffff067224 */ /* 0x001fca00078e0002 */
[----:B----4-:R1:W-:Y:S01]  /*161d0*/  @!P0 STS.128 [R16+0x334d0], R4 ;  /* 0x0334d00410008388 */ /* 0x0103e20000000c00 */
[----:B------:R-:W-:Y:S06]  /*161e0*/  BAR.ARV 0x5, 0x180 ;  /* 0x0146000000007b1d */ /* 0x000fec0000002000 */
.L_x_307:
[----:B------:R-:W-:Y:S02]  /*161f0*/  ULDC UR4, c[0x0][0xc3c] ;  /* 0x00030f0000047ab9 */ /* 0x000fe40000000800 */
[----:B------:R-:W-:-:S06]  /*16200*/  UISETP.GE.AND UP0, UPT, UR39, UR4, UPT ;  /* 0x000000042700728c */ /* 0x000fcc000bf06270 */
[----:B------:R-:W-:-:S13]  /*16210*/  PLOP3.LUT P0, PT, PT, PT, UP0, 0x80, 0x0 ;  /* 0x000000000000781c */ /* 0x000fda0003f0f008 */
[----:B------:R-:W-:Y:S05]  /*16220*/  @!P0 BRA `(.L_x_313) ;  /* 0xffffffa000b48947 */ /* 0x000fea000383ffff */
.L_x_237:
[----:B--2---:R-:W2:Y:S01]  /*16230*/  LDL.LU R0, [R1+0x1c] ;  /* 0x00001c0001007983 */ /* 0x004ea20000300800 */
[----:B------:R-:W-:Y:S01]  /*16240*/  BSSY B0, `(.L_x_314) ;  /* 0x000000b000007945 */ /* 0x000fe20003800000 */
[----:B01-3--:R-:W0:Y:S01]  /*16250*/  S2R R5, SR_CgaCtaId ;  /* 0x0000000000057919 */ /* 0x00be220000008800 */
[----:B--2---:R-:W-:-:S05]  /*16260*/  VIADD R0, R0, 0x1 ;  /* 0x0000000100007836 */ /* 0x004fca0000000000 */
[----:B------:R-:W-:-:S04]  /*16270*/  LEA.HI R2, R0, R0, RZ, 0x1 ;  /* 0x0000000000027211 */ /* 0x000fc800078f08ff */
[----:B------:R-:W-:Y:S02]  /*16280*/  LOP3.LUT R3, R2, 0xfffffffe, RZ, 0xc0, !PT ;  /* 0xfffffffe02037812 */ /* 0x000fe400078ec0ff */
[----:B------:R-:W-:-:S03]  /*16290*/  MOV R2, 0x400 ;  /* 0x0000040000027802 */ /* 0x000fc60000000f00 */
[----:B------:R-:W-:Y:S01]  /*162a0*/  IMAD.IADD R0, R0, 0x1, -R3 ;  /* 0x0000000100007824 */ /* 0x000fe200078e0a03 */
[----:B0-----:R-:W-:-:S04]  /*162b0*/  LEA R4, R5, R2, 0x18 ;  /* 0x0000000205047211 */ /* 0x001fc800078ec0ff */
[----:B------:R-:W-:-:S04]  /*162c0*/  SHF.L.U32 R0, R0, 0x1f, RZ ;  /* 0x0000001f00007819 */ /* 0x000fc800000006ff */
[----:B------:R-:W0:Y:S02]  /*162d0*/  SYNCS.PHASECHK.TRANS64.TRYWAIT P0, [R4+URZ+0x33420], R0 ;  /* 0x03342000040075a7 */ /* 0x000e24000800017f */
[----:B0-----:R-:W-:Y:S05]  /*162e0*/  @!P0 BRA `(.L_x_315) ;  /* 0x00000028003c8947 */ /* 0x001fea0003800000 */
.L_x_400:
[----:B------:R-:W-:Y:S05]  /*162f0*/  BSYNC B0 ;  /* 0x0000000000007941 */ /* 0x000fea0003800000 */
.L_x_314:
[----:B------:R-:W-:-:S03]  /*16300*/  UMOV UR4, 0xffffffff ;  /* 0xffffffff00047882 */ /* 0x000fc60000000000 */
[----:B------:R-:W-:Y:S05]  /*16310*/  BRA.DIV UR4, `(.L_x_316) ;  /* 0x0000002a04447947 */ /* 0x000fea000b800000 */
[----:B0-----:R-:W0:Y:S02]  /*16320*/  S2R R0, SR_TID.X ;  /* 0x0000000000007919 */ /* 0x001e240000002100 */
[----:B0-----:R-:W-:-:S04]  /*16330*/  SHF.R.U32.HI R0, RZ, 0x5, R0 ;  /* 0x00000005ff007819 */ /* 0x001fc80000011600 */
[----:B------:R-:W-:-:S05]  /*16340*/  LOP3.LUT R0, R0, 0x3, RZ, 0xc0, !PT ;  /* 0x0000000300007812 */ /* 0x000fca00078ec0ff */
[----:B------:R0:W1:Y:S02]  /*16350*/  SHFL.IDX PT, R14, R0, RZ, 0x1f ;  /* 0x00001fff000e7589 */ /* 0x00006400000e0000 */
.L_x_403:
[----:B-1----:R-:W-:Y:S01]  /*16360*/  ISETP.NE.AND P0, PT, R14, RZ, PT ;  /* 0x000000ff0e00720c */ /* 0x002fe20003f05270 */
[----:B------:R-:W-:-:S12]  /*16370*/  BSSY B0, `(.L_x_317) ;  /* 0x000002c000007945 */ /* 0x000fd80003800000 */
[----:B------:R-:W-:Y:S05]  /*16380*/  @P0 BRA `(.L_x_318) ;  /* 0x0000000000a80947 */ /* 0x000fea0003800000 */
[----:B------:R-:W-:-:S03]  /*16390*/  UMOV UR4, 0xffffffff ;  /* 0xffffffff00047882 */ /* 0x000fc60000000000 */
[----:B------:R-:W-:Y:S05]  /*163a0*/  BRA.DIV UR4, `(.L_x_319) ;  /* 0x0000002a04547947 */ /* 0x000fea000b800000 */
[----:B------:R-:W-:-:S13]  /*163b0*/  ELECT P6, URZ, PT ;  /* 0x00000000003f782f */ /* 0x000fda00038c0000 */
.L_x_406:
[----:B------:R-:W-:Y:S05]  /*163c0*/  @!P6 BRA `(.L_x_318) ;  /* 0x000000000098e947 */ /* 0x000fea0003800000 */
[----:B------:R-:W-:-:S06]  /*163d0*/  ULOP3.LUT UR4, UR42, 0x2, URZ, 0xfc, !UPT ;  /* 0x000000022a047892 */ /* 0x000fcc000f8efc3f */
[----:B0-----:R-:W-:-:S05]  /*163e0*/  IMAD.U32 R0, RZ, RZ, UR4 ;  /* 0x00000004ff007e24 */ /* 0x001fca000f8e00ff */
[----:B------:R-:W-:-:S13]  /*163f0*/  ISETP.NE.AND P0, PT, R0, 0x3, PT ;  /* 0x000000030000780c */ /* 0x000fda0003f05270 */
[----:B------:R-:W-:Y:S05]  /*16400*/  @!P0 BRA `(.L_x_320) ;  /* 0x0000000000048947 */ /* 0x000fea0003800000 */
[----:B------:R-:W-:Y:S01]  /*16410*/  BPT.TRAP 0x1 ;  /* 0x000000040000795c */ /* 0x000fe20000300000 */
.L_x_320:
[C---:B------:R-:W-:Y:S01]  /*16420*/  IMAD R5, R27.reuse, 0x8, R4 ;  /* 0x000000081b057824 */ /* 0x040fe200078e0204 */
[----:B------:R-:W-:Y:S01]  /*16430*/  SHF.L.U32 R0, R30, 0x1f, RZ ;  /* 0x0000001f1e007819 */ /* 0x000fe200000006ff */
[----:B------:R-:W-:-:S03]  /*16440*/  VIADD R27, R27, 0x1 ;  /* 0x000000011b1b7836 */ /* 0x000fc60000000000 */
[----:B------:R-:W0:Y:S02]  /*16450*/  SYNCS.PHASECHK.TRANS64.TRYWAIT P1, [R5+URZ+0x33440], R0 ;  /* 0x03344000050075a7 */ /* 0x000e24000802017f */
[----:B------:R-:W-:-:S04]  /*16460*/  ISETP.NE.AND P2, PT, R27, 0x2, PT ;  /* 0x000000021b00780c */ /* 0x000fc80003f45270 */
[----:B------:R-:W-:Y:S01]  /*16470*/  SEL R3, RZ, 0x1, P2 ;  /* 0x00000001ff037807 */ /* 0x000fe20001000000 */
[----:B0-----:R-:W-:Y:S08]  /*16480*/  @!P1 BRA `(.L_x_321) ;  /* 0x00000028003c9947 */ /* 0x001ff00003800000 */
.L_x_407:
[----:B------:R-:W-:Y:S02]  /*16490*/  SEL R27, R27, RZ, P2 ;  /* 0x000000ff1b1b7207 */ /* 0x000fe40001000000 */
[----:B------:R-:W-:Y:S01]  /*164a0*/  LOP3.LUT R2, R30, R3, RZ, 0x3c, !PT ;  /* 0x000000031e027212 */ /* 0x000fe200078e3cff */
[----:B------:R-:W-:Y:S06]  /*164b0*/  @!P0 BRA `(.L_x_322) ;  /* 0x0000000000048947 */ /* 0x000fec0003800000 */
[----:B------:R-:W-:Y:S01]  /*164c0*/  BPT.TRAP 0x1 ;  /* 0x000000040000795c */ /* 0x000fe20000300000 */
.L_x_322:
[----:B------:R-:W-:Y:S01]  /*164d0*/  IMAD R27, R27, 0x8, R4 ;  /* 0x000000081b1b7824 */ /* 0x000fe200078e0204 */
[----:B------:R-:W-:-:S04]  /*164e0*/  SHF.L.U32 R2, R2, 0x1f, RZ ;  /* 0x0000001f02027819 */ /* 0x000fc800000006ff */
[----:B------:R-:W1:Y:S02]  /*164f0*/  SYNCS.PHASECHK.TRANS64.TRYWAIT P1, [R27+URZ+0x33440], R2 ;  /* 0x033440021b0075a7 */ /* 0x000e64000802017f */
[----:B-1----:R-:W-:Y:S05]  /*16500*/  @!P1 BRA `(.L_x_323) ;  /* 0x0000002800309947 */ /* 0x002fea0003800000 */
.L_x_408:
[----:B------:R-:W-:Y:S05]  /*16510*/  @!P0 BRA `(.L_x_324) ;  /* 0x0000000000048947 */ /* 0x000fea0003800000 */
[----:B------:R-:W-:Y:S01]  /*16520*/  BPT.TRAP 0x1 ;  /* 0x000000040000795c */ /* 0x000fe20000300000 */
.L_x_324:
[----:B------:R-:W2:Y:S02]  /*16530*/  SYNCS.PHASECHK.TRANS64.TRYWAIT P1, [R5+URZ+0x33460], R0 ;  /* 0x03346000050075a7 */ /* 0x000ea4000802017f */
[----:B--2---:R-:W-:Y:S05]  /*16540*/  @!P1 BRA `(.L_x_325) ;  /* 0x0000002800349947 */ /* 0x004fea0003800000 */
.L_x_409:
[----:B------:R-:W-:Y:S05]  /*16550*/  @!P0 BRA `(.L_x_326) ;  /* 0x0000000000048947 */ /* 0x000fea0003800000 */
[----:B------:R-:W-:Y:S01]  /*16560*/  BPT.TRAP 0x1 ;  /* 0x000000040000795c */ /* 0x000fe20000300000 */
.L_x_326:
[----:B------:R-:W3:Y:S02]  /*16570*/  SYNCS.PHASECHK.TRANS64.TRYWAIT P1, [R27+URZ+0x33460], R2 ;  /* 0x033460021b0075a7 */ /* 0x000ee4000802017f */
[----:B---3--:R-:W-:Y:S05]  /*16580*/  @!P1 BRA `(.L_x_327) ;  /* 0x0000002800389947 */ /* 0x008fea0003800000 */
.L_x_410:
[----:B------:R-:W-:Y:S05]  /*16590*/  @!P0 BRA `(.L_x_328) ;  /* 0x0000000000048947 */ /* 0x000fea0003800000 */
[----:B------:R-:W-:Y:S01]  /*165a0*/  BPT.TRAP 0x1 ;  /* 0x000000040000795c */ /* 0x000fe20000300000 */
.L_x_328:
[----:B------:R-:W4:Y:S02]  /*165b0*/  SYNCS.PHASECHK.TRANS64.TRYWAIT P1, [R5+URZ+0x33480], R0 ;  /* 0x03348000050075a7 */ /* 0x000f24000802017f */
[----:B----4-:R-:W-:Y:S05]  /*165c0*/  @!P1 BRA `(.L_x_329) ;  /* 0x00000028003c9947 */ /* 0x010fea0003800000 */
.L_x_411:
[----:B------:R-:W-:Y:S05]  /*165d0*/  @!P0 BRA `(.L_x_330) ;  /* 0x0000000000048947 */ /* 0x000fea0003800000 */
[----:B------:R-:W-:Y:S01]  /*165e0*/  BPT.TRAP 0x1 ;  /* 0x000000040000795c */ /* 0x000fe20000300000 */
.L_x_330:
[----:B------:R0:W0:Y:S02]  /*165f0*/  SYNCS.PHASECHK.TRANS64.TRYWAIT P0, [R27+URZ+0x33480], R2 ;  /* 0x033480021b0075a7 */ /* 0x000024000800017f */
[----:B0-----:R-:W-:Y:S05]  /*16600*/  @!P0 NANOSLEEP.SYNCS 0x989680 ;  /* 0x009896800000895d */ /* 0x001fea0003900000 */
[----:B------:R-:W0:Y:S02]  /*16610*/  @!P0 SYNCS.PHASECHK.TRANS64 P0, [R27+URZ+0x33480], R2 ;  /* 0x033480021b0085a7 */ /* 0x000e24000800007f */
[----:B0-----:R-:W-:Y:S05]  /*16620*/  @!P0 BRA `(.L_x_330) ;  /* 0xfffffffc00f08947 */ /* 0x001fea000383ffff */
.L_x_318:
[----:B------:R-:W-:Y:S05]  /*16630*/  BSYNC B0 ;  /* 0x0000000000007941 */ /* 0x000fea0003800000 */
.L_x_317:
[----:B------:R-:W-:Y:S05]  /*16640*/  EXIT ;  /* 0x000000000000794d */ /* 0x000fea0003800000 */
.L_x_185:
[----:B0-----:R-:W-:-:S04]  /*16650*/  IMAD.U32 R3, RZ, RZ, UR49 ;  /* 0x00000031ff037e24 */ /* 0x001fc8000f8e00ff */
[----:B------:R0:W1:Y:S03]  /*16660*/  SYNCS.PHASECHK.TRANS64.TRYWAIT P1, [R3+URZ+0x33400], R4 ;  /* 0x03340004030075a7 */ /* 0x000066000802017f */
[----:B-1----:R-:W-:Y:S05]  /*16670*/  @!P1 NANOSLEEP.SYNCS 0x989680 ;  /* 0x009896800000995d */ /* 0x002fea0003900000 */
[----:B------:R-:W1:Y:S02]  /*16680*/  @!P1 SYNCS.PHASECHK.TRANS64 P1, [R3+URZ+0x33400], R4 ;  /* 0x03340004030095a7 */ /* 0x000e64000802007f */
[----:B-1----:R-:W-:Y:S05]  /*16690*/  @!P1 BRA `(.L_x_185) ;  /* 0xfffffffc00ec9947 */ /* 0x002fea000383ffff */
[----:B------:R-:W-:Y:S05]  /*166a0*/  BRA `(.L_x_331) ;  /* 0xfffffeb400e87947 */ /* 0x000fea000383ffff */
.L_x_189:
[----:B-1----:R1:W2:Y:S02]  /*166b0*/  SYNCS.PHASECHK.TRANS64.TRYWAIT P1, [R3+URZ+0x33430], R4 ;  /* 0x03343004030075a7 */ /* 0x0022a4000802017f */
[----:B--2---:R-:W-:Y:S05]  /*166c0*/  @!P1 NANOSLEEP.SYNCS 0x989680 ;  /* 0x009896800000995d */ /* 0x004fea0003900000 */
[----:B------:R-:W2:Y:S02]  /*166d0*/  @!P1 SYNCS.PHASECHK.TRANS64 P1, [R3+URZ+0x33430], R4 ;  /* 0x03343004030095a7 */ /* 0x000ea4000802007f */
[----:B--2---:R-:W-:Y:S05]  /*166e0*/  @!P1 BRA `(.L_x_189) ;  /* 0xfffffffc00f09947 */ /* 0x004fea000383ffff */
[----:B------:R-:W-:Y:S05]  /*166f0*/  BRA `(.L_x_188) ;  /* 0xfffffeb800087947 */ /* 0x000fea000383ffff */
.L_x_195:
[----:B-1----:R-:W-:-:S04]  /*16700*/  IMAD.U32 R8, RZ, RZ, UR6 ;  /* 0x00000006ff087e24 */ /* 0x002fc8000f8e00ff */
[----:B------:R1:W2:Y:S03]  /*16710*/  SYNCS.PHASECHK.TRANS64.TRYWAIT P1, [R8+URZ+0x33430], R7 ;  /* 0x03343007080075a7 */ /* 0x0002a6000802017f */
[----:B--2---:R-:W-:Y:S05]  /*16720*/  @!P1 NANOSLEEP.SYNCS 0x989680 ;  /* 0x009896800000995d */ /* 0x004fea0003900000 */
[----:B------:R-:W2:Y:S02]  /*16730*/  @!P1 SYNCS.PHASECHK.TRANS64 P1, [R8+URZ+0x33430], R7 ;  /* 0x03343007080095a7 */ /* 0x000ea4000802007f */
[----:B--2---:R-:W-:Y:S05]  /*16740*/  @!P1 BRA `(.L_x_195) ;  /* 0xfffffffc00ec9947 */ /* 0x004fea000383ffff */
[----:B------:R-:W-:Y:S05]  /*16750*/  BRA `(.L_x_192) ;  /* 0xfffffef800347947 */ /* 0x000fea000383ffff */
.L_x_199:
[----:B-1----:R-:W-:-:S04]  /*16760*/  IMAD.U32 R8, RZ, RZ, UR6 ;  /* 0x00000006ff087e24 */ /* 0x002fc8000f8e00ff */
[----:B------:R1:W2:Y:S03]  /*16770*/  SYNCS.PHASECHK.TRANS64.TRYWAIT P1, [R8+URZ+0x33450], R7 ;  /* 0x03345007080075a7 */ /* 0x0002a6000802017f */
[----:B--2---:R-:W-:Y:S05]  /*16780*/  @!P1 NANOSLEEP.SYNCS 0x989680 ;  /* 0x009896800000995d */ /* 0x004fea0003900000 */
[----:B------:R-:W2:Y:S02]  /*16790*/  @!P1 SYNCS.PHASECHK.TRANS64 P1, [R8+URZ+0x33450], R7 ;  /* 0x03345007080095a7 */ /* 0x000ea4000802007f */
[----:B--2---:R-:W-:Y:S05]  /*167a0*/  @!P1 BRA `(.L_x_199) ;  /* 0xfffffffc00ec9947 */ /* 0x004fea000383ffff */
[----:B------:R-:W-:Y:S05]  /*167b0*/  BRA `(.L_x_196) ;  /* 0xffffff04004c7947 */ /* 0x000fea000383ffff */
.L_x_206:
[----:B-1----:R-:W-:-:S04]  /*167c0*/  IMAD.U32 R5, RZ, RZ, UR5 ;  /* 0x00000005ff057e24 */ /* 0x002fc8000f8e00ff */
[----:B------:R1:W2:Y:S03]  /*167d0*/  SYNCS.PHASECHK.TRANS64.TRYWAIT P1, [R5+URZ+0x33450], R0 ;  /* 0x03345000050075a7 */ /* 0x0002a6000802017f */
[----:B--2---:R-:W-:Y:S05]  /*167e0*/  @!P1 NANOSLEEP.SYNCS 0x989680 ;  /* 0x009896800000995d */ /* 0x004fea0003900000 */
[----:B------:R-:W2:Y:S02]  /*167f0*/  @!P1 SYNCS.PHASECHK.TRANS64 P1, [R5+URZ+0x33450], R0 ;  /* 0x03345000050095a7 */ /* 0x000ea4000802007f */
[----:B--2---:R-:W-:Y:S05]  /*16800*/  @!P1 BRA `(.L_x_206) ;  /* 0xfffffffc00ec9947 */ /* 0x004fea000383ffff */
[----:B------:R-:W-:Y:S05]  /*16810*/  BRA `(.L_x_205) ;  /* 0xffffff3000407947 */ /* 0x000fea000383ffff */
.L_x_253:
[----:B------:R-:W2:Y:S01]  /*16820*/  S2R R19, SR_TID.X ;  /* 0x0000000000137919 */ /* 0x000ea20000002100 */
[----:B------:R-:W-:Y:S02]  /*16830*/  IMAD.MOV.U32 R12, RZ, RZ, RZ ;  /* 0x000000ffff0c7224 */ /* 0x000fe400078e00ff */
[----:B------:R-:W-:Y:S02]  /*16840*/  IMAD.MOV.U32 R11, RZ, RZ, 0x1f ;  /* 0x0000001fff0b7424 */ /* 0x000fe400078e00ff */
[----:B------:R-:W-:Y:S01]  /*16850*/  IMAD.MOV.U32 R15, RZ, RZ, -0x1 ;  /* 0xffffffffff0f7424 */ /* 0x000fe200078e00ff */
[----:B--2---:R-:W-:-:S04]  /*16860*/  SHF.R.U32.HI R19, RZ, 0x5, R19 ;  /* 0x00000005ff137819 */ /* 0x004fc80000011613 */
[----:B------:R-:W-:-:S05]  /*16870*/  LOP3.LUT R19, R19, 0x3, RZ, 0xc0, !PT ;  /* 0x0000000313137812 */ /* 0x000fca00078ec0ff */
[----:B------:R-:W-:-:S07]  /*16880*/  IMAD.MOV.U32 R13, RZ, RZ, R19 ;  /* 0x000000ffff0d7224 */ /* 0x000fce00078e0013 */
[----:B01---5:R-:W-:Y:S05]  /*16890*/  WARPSYNC.COLLECTIVE R15, `(.L_x_332) ;  /* 0x000000000f087348 */ /* 0x023fea0003c00000 */
[----:B------:R2:W3:Y:S02]  /*168a0*/  SHFL.IDX P6, R14, R13, R12, R11 ;  /* 0x0000000c0d0e7389 */ /* 0x0004e400000c000b */
[----:B0123-5:R-:W-:Y:S01]  /*168b0*/  ENDCOLLECTIVE ;  /* 0x000000000000791b */ /* 0x02ffe20003800000 */
.L_x_332:
[----:B------:R-:W-:Y:S05]  /*168c0*/  BRA `(.L_x_333) ;  /* 0xffffffa800d87947 */ /* 0x000fea000383ffff */
.L_x_256:
[----:B0-----:R0:W1:Y:S02]  /*168d0*/  SYNCS.PHASECHK.TRANS64.TRYWAIT P0, [R4+URZ+0x33480], R26 ;  /* 0x0334801a040075a7 */ /* 0x001064000800017f */
[----:B-1----:R-:W-:Y:S05]  /*168e0*/  @!P0 NANOSLEEP.SYNCS 0x989680 ;  /* 0x009896800000895d */ /* 0x002fea0003900000 */
[----:B------:R-:W1:Y:S02]  /*168f0*/  @!P0 SYNCS.PHASECHK.TRANS64 P0, [R4+URZ+0x33480], R26 ;  /* 0x0334801a040085a7 */ /* 0x000e64000800007f */
[----:B-1----:R-:W-:Y:S05]  /*16900*/  @!P0 BRA `(.L_x_256) ;  /* 0xfffffffc00f08947 */ /* 0x002fea000383ffff */
[----:B------:R-:W-:Y:S05]  /*16910*/  BRA `(.L_x_334) ;  /* 0xffffffb000207947 */ /* 0x000fea000383ffff */
.L_x_257:
[----:B------:R-:W-:Y:S01]  /*16920*/  BSSY B0, `(.L_x_335) ;  /* 0x0000008000007945 */ /* 0x000fe20003800000 */
[----:B------:R-:W-:Y:S02]  /*16930*/  IMAD.MOV.U32 R13, RZ, RZ, R10 ;  /* 0x000000ffff0d7224 */ /* 0x000fe400078e000a */
[----:B------:R-:W-:Y:S02]  /*16940*/  IMAD.MOV.U32 R12, RZ, RZ, RZ ;  /* 0x000000ffff0c7224 */ /* 0x000fe400078e00ff */
[----:B------:R-:W-:Y:S02]  /*16950*/  IMAD.MOV.U32 R11, RZ, RZ, 0x1c1f ;  /* 0x00001c1fff0b7424 */ /* 0x000fe400078e00ff */
[----:B------:R-:W-:-:S07]  /*16960*/  IMAD.MOV.U32 R15, RZ, RZ, -0x1 ;  /* 0xffffffffff0f7424 */ /* 0x000fce00078e00ff */
[----:B0-----:R-:W-:Y:S05]  /*16970*/  WARPSYNC.COLLECTIVE R15, `(.L_x_336) ;  /* 0x000000000f087348 */ /* 0x001fea0003c00000 */
[----:B------:R1:W2:Y:S02]  /*16980*/  SHFL.IDX P6, R14, R13, R12, R11 ;  /* 0x0000000c0d0e7389 */ /* 0x0002a400000c000b */
[----:B012---:R-:W-:Y:S01]  /*16990*/  ENDCOLLECTIVE ;  /* 0x000000000000791b */ /* 0x007fe20003800000 */
.L_x_336:
[----:B------:R-:W-:Y:S05]  /*169a0*/  BSYNC B0 ;  /* 0x0000000000007941 */ /* 0x000fea0003800000 */
.L_x_335:
[----:B------:R-:W-:Y:S01]  /*169b0*/  IMAD.MOV.U32 R13, RZ, RZ, R18 ;  /* 0x000000ffff0d7224 */ /* 0x000fe200078e0012 */
[----:B------:R-:W-:Y:S01]  /*169c0*/  LOP3.LUT R34, R32, 0x80, RZ, 0xfc, !PT ;  /* 0x0000008020227812 */ /* 0x000fe200078efcff */
[----:B------:R-:W-:Y:S01]  /*169d0*/  IMAD.MOV.U32 R12, RZ, RZ, RZ ;  /* 0x000000ffff0c7224 */ /* 0x000fe200078e00ff */
[----:B------:R-:W-:Y:S01]  /*169e0*/  LOP3.LUT R31, R31, 0xffffff7f, RZ, 0xc0, !PT ;  /* 0xffffff7f1f1f7812 */ /* 0x000fe200078ec0ff */
[----:B------:R-:W-:Y:S01]  /*169f0*/  IMAD.MOV.U32 R11, RZ, RZ, 0x1c1f ;  /* 0x00001c1fff0b7424 */ /* 0x000fe200078e00ff */
[C---:B------:R-:W-:Y:S01]  /*16a00*/  ISETP.GE.AND P5, PT, R9.reuse, 0x21, PT ;  /* 0x000000210900780c */ /* 0x040fe20003fa6270 */
[----:B------:R-:W-:Y:S01]  /*16a10*/  IMAD.MOV.U32 R15, RZ, RZ, -0x1 ;  /* 0xffffffffff0f7424 */ /* 0x000fe200078e00ff */
[----:B------:R-:W-:Y:S01]  /*16a20*/  ISETP.GE.AND P4, PT, R9, 0x41, PT ;  /* 0x000000410900780c */ /* 0x000fe20003f86270 */
[----:B------:R-:W-:-:S12]  /*16a30*/  IMAD.MOV.U32 R0, RZ, RZ, R14 ;  /* 0x000000ffff007224 */ /* 0x000fd800078e000e */
[----:B------:R-:W-:Y:S05]  /*16a40*/  WARPSYNC.COLLECTIVE R15, `(.L_x_337) ;  /* 0x000000000f087348 */ /* 0x000fea0003c00000 */
[----:B------:R0:W1:Y:S02]  /*16a50*/  SHFL.IDX P6, R14, R13, R12, R11 ;  /* 0x0000000c0d0e7389 */ /* 0x00006400000c000b */
[----:B01----:R-:W-:Y:S01]  /*16a60*/  ENDCOLLECTIVE ;  /* 0x000000000000791b */ /* 0x003fe20003800000 */
.L_x_337:
[----:B------:R-:W0:Y:S01]  /*16a70*/  LDC R15, c[0x0][0x2f4] ;  /* 0x0000bd00ff0f7b82 */ /* 0x000e220000000800 */
[----:B------:R-:W-:Y:S01]  /*16a80*/  LOP3.LUT R11, R32, 0x40, RZ, 0xfc, !PT ;  /* 0x00000040200b7812 */ /* 0x000fe200078efcff */
[----:B------:R-:W-:Y:S02]  /*16a90*/  IMAD.MOV.U32 R13, RZ, RZ, R10 ;  /* 0x000000ffff0d7224 */ /* 0x000fe400078e000a */
[----:B------:R-:W-:Y:S02]  /*16aa0*/  IMAD.MOV.U32 R12, RZ, RZ, 0x1 ;  /* 0x00000001ff0c7424 */ /* 0x000fe400078e00ff */
[----:B------:R-:W-:-:S05]  /*16ab0*/  IMAD.MOV.U32 R2, RZ, RZ, R14 ;  /* 0x000000ffff027224 */ /* 0x000fca00078e000e */
[----:B------:R-:W-:-:S05]  /*16ac0*/  IADD3 R2, P0, R32, R2, RZ ;  /* 0x0000000220027210 */ /* 0x000fca0007f1e0ff */
[----:B------:R-:W-:Y:S02]  /*16ad0*/  IMAD.X R3, RZ, RZ, R0, P0 ;  /* 0x000000ffff037224 */ /* 0x000fe400000e0600 */
[----:B------:R-:W-:Y:S01]  /*16ae0*/  IMAD.IADD R0, R16, 0x1, R19 ;  /* 0x0000000110007824 */ /* 0x000fe200078e0213 */
[-C--:B0-----:R-:W-:Y:S02]  /*16af0*/  ISETP.GE.AND P2, PT, R32, R15.reuse, PT ;  /* 0x0000000f2000720c */ /* 0x081fe40003f46270 */
[----:B------:R-:W-:Y:S01]  /*16b00*/  ISETP.GE.AND P1, PT, R11, R15, PT ;  /* 0x0000000f0b00720c */ /* 0x000fe20003f26270 */
[----:B------:R-:W-:Y:S01]  /*16b10*/  IMAD.MOV.U32 R11, RZ, RZ, 0x1c1f ;  /* 0x00001c1fff0b7424 */ /* 0x000fe200078e00ff */
[C---:B------:R-:W-:Y:S02]  /*16b20*/  ISETP.LT.OR P0, PT, R9.reuse, 0x1, P2 ;  /* 0x000000010900780c */ /* 0x040fe40001701670 */
[----:B------:R-:W-:-:S11]  /*16b30*/  ISETP.LT.OR P3, PT, R9, 0x1, P1 ;  /* 0x000000010900780c */ /* 0x000fd60000f61670 */
[----:B------:R-:W-:Y:S01]  /*16b40*/  @!PT LDS RZ, [RZ] ;  /* 0x00000000fffff984 */ /* 0x000fe20000000800 */
[----:B------:R-:W-:Y:S01]  /*16b50*/  @!PT LDS RZ, [RZ] ;  /* 0x00000000fffff984 */ /* 0x000fe20000000800 */
[----:B------:R-:W-:Y:S01]  /*16b60*/  @!PT LDS RZ, [RZ] ;  /* 0x00000000fffff984 */ /* 0x000fe20000000800 */
[----:B------:R0:W-:Y:S01]  /*16b70*/  LDGSTS.E.BYPASS.LTC128B.128 [R0+0xf200], desc[UR50][R2.64], !P0 ;  /* 0x0f20000002007fae */ /* 0x0001e2000c101d72 */
[----:B------:R-:W-:Y:S01]  /*16b80*/  ISETP.GE.AND P0, PT, R34, R15, PT ;  /* 0x0000000f2200720c */ /* 0x000fe20003f06270 */
[----:B------:R-:W-:Y:S02]  /*16b90*/  IMAD.MOV.U32 R15, RZ, RZ, -0x1 ;  /* 0xffffffffff0f7424 */ /* 0x000fe400078e00ff */
[----:B------:R0:W-:Y:S01]  /*16ba0*/  LDGSTS.E.BYPASS.LTC128B.128 [R0+0x11a00], desc[UR50][R2.64+0x40], !P3 ;  /* 0x11a0004002007fae */ /* 0x0001e2000d901d72 */
[----:B------:R-:W-:-:S13]  /*16bb0*/  ISETP.LT.OR P3, PT, R9, 0x1, P0 ;  /* 0x000000010900780c */ /* 0x000fda0000761670 */
[----:B0-----:R-:W-:Y:S05]  /*16bc0*/  WARPSYNC.COLLECTIVE R15, `(.L_x_338) ;  /* 0x000000000f087348 */ /* 0x001fea0003c00000 */
[----:B------:R1:W2:Y:S02]  /*16bd0*/  SHFL.IDX P6, R14, R13, R12, R11 ;  /* 0x0000000c0d0e7389 */ /* 0x0002a400000c000b */
[----:B012---:R-:W-:Y:S01]  /*16be0*/  ENDCOLLECTIVE ;  /* 0x000000000000791b */ /* 0x007fe20003800000 */
.L_x_338:
[----:B------:R-:W-:Y:S01]  /*16bf0*/  @!PT LDS RZ, [RZ] ;  /* 0x00000000fffff984 */ /* 0x000fe20000000800 */
[----:B------:R-:W-:Y:S01]  /*16c00*/  @!PT LDS RZ, [RZ] ;  /* 0x00000000fffff984 */ /* 0x000fe20000000800 */
[----:B------:R-:W-:Y:S01]  /*16c10*/  @!PT LDS RZ, [RZ] ;  /* 0x00000000fffff984 */ /* 0x000fe20000000800 */
[----:B------:R0:W-:Y:S01]  /*16c20*/  LDGSTS.E.BYPASS.LTC128B.128 [R0+0x14200], desc[UR50][R2.64+0x80], !P3 ;  /* 0x1420008002007fae */ /* 0x0001e2000d901d72 */
[----:B------:R-:W-:Y:S02]  /*16c30*/  IMAD.MOV.U32 R13, RZ, RZ, R18 ;  /* 0x000000ffff0d7224 */ /* 0x000fe400078e0012 */
[----:B0-----:R-:W-:-:S07]  /*16c40*/  IMAD.MOV.U32 R3, RZ, RZ, R14 ;  /* 0x000000ffff037224 */ /* 0x001fce00078e000e */
[----:B------:R-:W-:Y:S05]  /*16c50*/  WARPSYNC.COLLECTIVE R15, `(.L_x_339) ;  /* 0x000000000f087348 */ /* 0x000fea0003c00000 */
[----:B------:R0:W1:Y:S02]  /*16c60*/  SHFL.IDX P6, R14, R13, R12, R11 ;  /* 0x0000000c0d0e7389 */ /* 0x00006400000c000b */
[----:B01----:R-:W-:Y:S01]  /*16c70*/  ENDCOLLECTIVE ;  /* 0x000000000000791b */ /* 0x003fe20003800000 */
.L_x_339:
[----:B------:R-:W-:Y:S02]  /*16c80*/  IMAD.MOV.U32 R13, RZ, RZ, R10 ;  /* 0x000000ffff0d7224 */ /* 0x000fe400078e000a */
[----:B------:R-:W-:Y:S02]  /*16c90*/  IMAD.MOV.U32 R12, RZ, RZ, 0x2 ;  /* 0x00000002ff0c7424 */ /* 0x000fe400078e00ff */
[----:B------:R-:W-:-:S07]  /*16ca0*/  IMAD.MOV.U32 R2, RZ, RZ, R14 ;  /* 0x000000ffff027224 */ /* 0x000fce00078e000e */
[----:B------:R-:W-:Y:S05]  /*16cb0*/  WARPSYNC.COLLECTIVE R15, `(.L_x_340) ;  /* 0x000000000f087348 */ /* 0x000fea0003c00000 */
[----:B------:R0:W1:Y:S02]  /*16cc0*/  SHFL.IDX P6, R14, R13, R12, R11 ;  /* 0x0000000c0d0e7389 */ /* 0x00006400000c000b */
[----:B01----:R-:W-:Y:S01]  /*16cd0*/  ENDCOLLECTIVE ;  /* 0x000000000000791b */ /* 0x003fe20003800000 */
.L_x_340:
        /* <DEDUP_REMOVED lines=16> */
.L_x_341:
[----:B------:R-:W-:Y:S02]  /*16de0*/  IMAD.MOV.U32 R13, RZ, RZ, R10 ;  /* 0x000000ffff0d7224 */ /* 0x000fe400078e000a */
[----:B------:R-:W-:Y:S02]  /*16df0*/  IMAD.MOV.U32 R12, RZ, RZ, 0x3 ;  /* 0x00000003ff0c7424 */ /* 0x000fe400078e00ff */
[----:B------:R-:W-:-:S07]  /*16e00*/  IMAD.MOV.U32 R2, RZ, RZ, R14 ;  /* 0x000000ffff027224 */ /* 0x000fce00078e000e */
[----:B------:R-:W-:Y:S05]  /*16e10*/  WARPSYNC.COLLECTIVE R15, `(.L_x_342) ;  /* 0x000000000f087348 */ /* 0x000fea0003c00000 */
[----:B------:R0:W1:Y:S02]  /*16e20*/  SHFL.IDX P6, R14, R13, R12, R11 ;  /* 0x0000000c0d0e7389 */ /* 0x00006400000c000b */
[----:B01----:R-:W-:Y:S01]  /*16e30*/  ENDCOLLECTIVE ;  /* 0x000000000000791b */ /* 0x003fe20003800000 */
.L_x_342:
        /* <DEDUP_REMOVED lines=13> */
.L_x_343:
        /* <DEDUP_REMOVED lines=12> */
.L_x_344:
        /* <DEDUP_REMOVED lines=13> */
.L_x_345:
[----:B------:R-:W-:Y:S01]  /*170a0*/  @!PT LDS RZ, [RZ] ;  /* 0x00000000fffff984 */ /* 0x000fe20000000800 */
[----:B------:R-:W-:Y:S01]  /*170b0*/  @!PT LDS RZ, [RZ] ;  /* 0x00000000fffff984 */ /* 0x000fe20000000800 */
[----:B------:R-:W-:Y:S01]  /*170c0*/  @!PT LDS RZ, [RZ] ;  /* 0x00000000fffff984 */ /* 0x000fe20000000800 */
[----:B------:R-:W-:Y:S01]  /*170d0*/  LDGSTS.E.BYPASS.LTC128B.128 [R0+0x13200], desc[UR50][R2.64+0x40], !P3 ;  /* 0x1320004002007fae */ /* 0x000fe2000d901d72 */
[C---:B------:R-:W-:Y:S02]  /*170e0*/  ISETP.LT.OR P3, PT, R9.reuse, 0x61, P0 ;  /* 0x000000610900780c */ /* 0x040fe40000761670 */
[----:B------:R-:W-:-:S11]  /*170f0*/  ISETP.GE.AND P6, PT, R9, 0x81, PT ;  /* 0x000000810900780c */ /* 0x000fd60003fc6270 */
[----:B------:R0:W-:Y:S01]  /*17100*/  LDGSTS.E.BYPASS.LTC128B.128 [R0+0x15a00], desc[UR50][R2.64+0x80], !P3 ;  /* 0x15a0008002007fae */ /* 0x0001e2000d901d72 */
[----:B------:R-:W-:Y:S01]  /*17110*/  ISETP.GE.AND P3, PT, R9, 0x61, PT ;  /* 0x000000610900780c */ /* 0x000fe20003f66270 */
[----:B0-----:R-:W-:Y:S01]  /*17120*/  IMAD.MOV.U32 R2, RZ, RZ, R14 ;  /* 0x000000ffff027224 */ /* 0x001fe200078e000e */
[----:B------:R-:W-:Y:S01]  /*17130*/  @P6 LOP3.LUT R31, R31, 0x80, RZ, 0xfc, !PT ;  /* 0x000000801f1f6812 */ /* 0x000fe200078efcff */
[----:B------:R-:W-:Y:S10]  /*17140*/  BRA `(.L_x_346) ;  /* 0xffffffac00a07947 */ /* 0x000ff4000383ffff */
.L_x_262:
[----:B---3--:R3:W4:Y:S02]  /*17150*/  SYNCS.PHASECHK.TRANS64.TRYWAIT P0, [R4+URZ+0x33440], R26 ;  /* 0x0334401a040075a7 */ /* 0x008724000800017f */
[----:B----4-:R-:W-:Y:S05]  /*17160*/  @!P0 NANOSLEEP.SYNCS 0x989680 ;  /* 0x009896800000895d */ /* 0x010fea0003900000 */
[----:B------:R-:W4:Y:S02]  /*17170*/  @!P0 SYNCS.PHASECHK.TRANS64 P0, [R4+URZ+0x33440], R26 ;  /* 0x0334401a040085a7 */ /* 0x000f24000800007f */
[----:B----4-:R-:W-:Y:S05]  /*17180*/  @!P0 BRA `(.L_x_262) ;  /* 0xfffffffc00f08947 */ /* 0x010fea000383ffff */
[----:B------:R-:W-:Y:S05]  /*17190*/  BRA `(.L_x_347) ;  /* 0xffffffb000047947 */ /* 0x000fea000383ffff */
.L_x_263:
[----:B------:R-:W-:Y:S01]  /*171a0*/  BSSY B0, `(.L_x_348) ;  /* 0x0000008000007945 */ /* 0x000fe20003800000 */
[----:B------:R-:W-:Y:S02]  /*171b0*/  IMAD.MOV.U32 R13, RZ, RZ, R10 ;  /* 0x000000ffff0d7224 */ /* 0x000fe400078e000a */
[----:B------:R-:W-:Y:S02]  /*171c0*/  IMAD.MOV.U32 R12, RZ, RZ, RZ ;  /* 0x000000ffff0c7224 */ /* 0x000fe400078e00ff */
[----:B------:R-:W-:Y:S02]  /*171d0*/  IMAD.MOV.U32 R11, RZ, RZ, 0x1c1f ;  /* 0x00001c1fff0b7424 */ /* 0x000fe400078e00ff */
[----:B------:R-:W-:-:S07]  /*171e0*/  IMAD.MOV.U32 R15, RZ, RZ, -0x1 ;  /* 0xffffffffff0f7424 */ /* 0x000fce00078e00ff */
[----:B0123--:R-:W-:Y:S05]  /*171f0*/  WARPSYNC.COLLECTIVE R15, `(.L_x_349) ;  /* 0x000000000f087348 */ /* 0x00ffea0003c00000 */
[----:B------:R4:W0:Y:S02]  /*17200*/  SHFL.IDX P6, R14, R13, R12, R11 ;  /* 0x0000000c0d0e7389 */ /* 0x00082400000c000b */
[----:B01234-:R-:W-:Y:S01]  /*17210*/  ENDCOLLECTIVE ;  /* 0x000000000000791b */ /* 0x01ffe20003800000 */
.L_x_349:
[----:B------:R-:W-:Y:S05]  /*17220*/  BSYNC B0 ;  /* 0x0000000000007941 */ /* 0x000fea0003800000 */
.L_x_348:
[----:B------:R-:W-:Y:S01]  /*17230*/  IMAD.MOV.U32 R13, RZ, RZ, R5 ;  /* 0x000000ffff0d7224 */ /* 0x000fe200078e0005 */
[----:B------:R-:W0:Y:S01]  /*17240*/  LDC R18, c[0x0][0x2f4] ;  /* 0x0000bd00ff127b82 */ /* 0x000e220000000800 */
[----:B------:R-:W-:Y:S01]  /*17250*/  IMAD.MOV.U32 R12, RZ, RZ, RZ ;  /* 0x000000ffff0c7224 */ /* 0x000fe200078e00ff */
[C---:B------:R-:W-:Y:S01]  /*17260*/  LOP3.LUT R20, R32.reuse, 0x40, RZ, 0xfc, !PT ;  /* 0x0000004020147812 */ /* 0x040fe200078efcff */
[----:B------:R-:W-:Y:S01]  /*17270*/  IMAD.MOV.U32 R11, RZ, RZ, 0x1c1f ;  /* 0x00001c1fff0b7424 */ /* 0x000fe200078e00ff */
[----:B------:R-:W-:Y:S01]  /*17280*/  LOP3.LUT R19, R32, 0x80, RZ, 0xfc, !PT ;  /* 0x0000008020137812 */ /* 0x000fe200078efcff */
[----:B------:R-:W-:Y:S02]  /*17290*/  IMAD.MOV.U32 R15, RZ, RZ, -0x1 ;  /* 0xffffffffff0f7424 */ /* 0x000fe400078e00ff */
[----:B------:R-:W-:-:S07]  /*172a0*/  IMAD.MOV.U32 R2, RZ, RZ, R14 ;  /* 0x000000ffff027224 */ /* 0x000fce00078e000e */
[----:B0-----:R-:W-:Y:S05]  /*172b0*/  WARPSYNC.COLLECTIVE R15, `(.L_x_350) ;  /* 0x000000000f087348 */ /* 0x001fea0003c00000 */
[----:B------:R1:W2:Y:S02]  /*172c0*/  SHFL.IDX P6, R14, R13, R12, R11 ;  /* 0x0000000c0d0e7389 */ /* 0x0002a400000c000b */
[----:B012---:R-:W-:Y:S01]  /*172d0*/  ENDCOLLECTIVE ;  /* 0x000000000000791b */ /* 0x007fe20003800000 */
.L_x_350:
[-C--:B------:R-:W-:Y:S01]  /*172e0*/  ISETP.GE.AND P2, PT, R20, R18.reuse, PT ;  /* 0x000000121400720c */ /* 0x080fe20003f46270 */
[----:B------:R-:W-:Y:S01]  /*172f0*/  IMAD.MOV.U32 R13, RZ, RZ, R10 ;  /* 0x000000ffff0d7224 */ /* 0x000fe200078e000a */
[----:B------:R-:W-:Y:S01]  /*17300*/  ISETP.GE.AND P1, PT, R19, R18, PT ;  /* 0x000000121300720c */ /* 0x000fe20003f26270 */
[----:B------:R-:W-:Y:S01]  /*17310*/  IMAD.MOV.U32 R12, RZ, RZ, 0x1 ;  /* 0x00000001ff0c7424 */ /* 0x000fe200078e00ff */
[----:B------:R-:W-:Y:S01]  /*17320*/  LOP3.LUT P6, RZ, R31, 0x20, RZ, 0xc0, !PT ;  /* 0x000000201fff7812 */ /* 0x000fe200078cc0ff */
[----:B------:R-:W-:-:S12]  /*17330*/  IMAD.MOV.U32 R3, RZ, RZ, R14 ;  /* 0x000000ffff037224 */ /* 0x000fd800078e000e */
[----:B------:R-:W-:-:S05]  /*17340*/  @P6 IADD3 R3, P0, R32, R3, RZ ;  /* 0x0000000320036210 */ /* 0x000fca0007f1e0ff */
[----:B------:R-:W-:Y:S01]  /*17350*/  @P6 IMAD.X R2, RZ, RZ, R2, P0 ;  /* 0x000000ffff026224 */ /* 0x000fe200000e0602 */
[----:B------:R-:W-:-:S04]  /*17360*/  ISETP.GE.AND P0, PT, R32, R18, PT ;  /* 0x000000122000720c */ /* 0x000fc80003f06270 */
[----:B------:R-:W-:-:S04]  /*17370*/  @P6 LOP3.LUT R3, R3, R2, RZ, 0x3c, !PT ;  /* 0x0000000203036212 */ /* 0x000fc800078e3cff */
[----:B------:R-:W-:-:S04]  /*17380*/  @P6 LOP3.LUT R2, R3, R2, RZ, 0x3c, !PT ;  /* 0x0000000203026212 */ /* 0x000fc800078e3cff */
[----:B------:R-:W-:-:S05]  /*17390*/  @P6 LOP3.LUT R3, R3, R2, RZ, 0x3c, !PT ;  /* 0x0000000203036212 */ /* 0x000fca00078e3cff */
        /* <DEDUP_REMOVED lines=9> */
.L_x_351:
[----:B------:R-:W-:Y:S02]  /*17430*/  IMAD.MOV.U32 R13, RZ, RZ, R5 ;  /* 0x000000ffff0d7224 */ /* 0x000fe400078e0005 */
[----:B------:R-:W-:-:S07]  /*17440*/  IMAD.MOV.U32 R2, RZ, RZ, R14 ;  /* 0x000000ffff027224 */ /* 0x000fce00078e000e */
[----:B------:R-:W-:Y:S05]  /*17450*/  WARPSYNC.COLLECTIVE R15, `(.L_x_352) ;  /* 0x000000000f087348 */ /* 0x000fea0003c00000 */
[----:B------:R0:W1:Y:S02]  /*17460*/  SHFL.IDX P6, R14, R13, R12, R11 ;  /* 0x0000000c0d0e7389 */ /* 0x00006400000c000b */
[----:B01----:R-:W-:Y:S01]  /*17470*/  ENDCOLLECTIVE ;  /* 0x000000000000791b */ /* 0x003fe20003800000 */
.L_x_352:
[----:B------:R-:W-:Y:S02]  /*17480*/  IMAD.MOV.U32 R13, RZ, RZ, R10 ;  /* 0x000000ffff0d7224 */ /* 0x000fe400078e000a */
[----:B------:R-:W-:Y:S02]  /*17490*/  IMAD.MOV.U32 R12, RZ, RZ, 0x2 ;  /* 0x00000002ff0c7424 */ /* 0x000fe400078e00ff */
[----:B------:R-:W-:Y:S01]  /*174a0*/  IMAD.MOV.U32 R3, RZ, RZ, R14 ;  /* 0x000000ffff037224 */ /* 0x000fe200078e000e */
[----:B------:R-:W-:-:S04]  /*174b0*/  ISETP.GE.AND P6, PT, R32, R18, PT ;  /* 0x000000122000720c */ /* 0x000fc80003fc6270 */
[----:B------:R-:W-:-:S05]  /*174c0*/  @P5 IADD3 R3, P0, R32, R3, RZ ;  /* 0x0000000320035210 */ /* 0x000fca0007f1e0ff */
[----:B------:R-:W-:-:S05]  /*174d0*/  @P5 IMAD.X R2, RZ, RZ, R2, P0 ;  /* 0x000000ffff025224 */ /* 0x000fca00000e0602 */
[----:B------:R-:W-:-:S04]  /*174e0*/  @P5 LOP3.LUT R3, R3, R2, RZ, 0x3c, !PT ;  /* 0x0000000203035212 */ /* 0x000fc800078e3cff */
[----:B------:R-:W-:-:S04]  /*174f0*/  @P5 LOP3.LUT R2, R3, R2, RZ, 0x3c, !PT ;  /* 0x0000000203025212 */ /* 0x000fc800078e3cff */
[----:B------:R-:W-:-:S05]  /*17500*/  @P5 LOP3.LUT R3, R3, R2, RZ, 0x3c, !PT ;  /* 0x0000000203035212 */ /* 0x000fca00078e3cff */
[----:B------:R-:W-:Y:S01]  /*17510*/  @!PT LDS RZ, [RZ] ;  /* 0x00000000fffff984 */ /* 0x000fe20000000800 */
[----:B------:R-:W-:Y:S01]  /*17520*/  @!PT LDS RZ, [RZ] ;  /* 0x00000000fffff984 */ /* 0x000fe20000000800 */
[----:B------:R-:W-:Y:S01]  /*17530*/  @!PT LDS RZ, [RZ] ;  /* 0x00000000fffff984 */ /* 0x000fe20000000800 */
[----:B------:R0:W-:Y:S02]  /*17540*/  @P5 LDGSTS.E.BYPASS.LTC128B.128 [R0+0x24a00], desc[UR50][R2.64], !P6 ;  /* 0x24a0000002005fae */ /* 0x0001e4000f101d72 */
[----:B0-----:R-:W-:Y:S05]  /*17550*/  WARPSYNC.COLLECTIVE R15, `(.L_x_353) ;  /* 0x000000000f087348 */ /* 0x001fea0003c00000 */
[----:B------:R1:W2:Y:S02]  /*17560*/  SHFL.IDX P6, R14, R13, R12, R11 ;  /* 0x0000000c0d0e7389 */ /* 0x0002a400000c000b */
[----:B012---:R-:W-:Y:S01]  /*17570*/  ENDCOLLECTIVE ;  /* 0x000000000000791b */ /* 0x007fe20003800000 */
.L_x_353:
[----:B------:R-:W-:Y:S01]  /*17580*/  @!PT LDS RZ, [RZ] ;  /* 0x00000000fffff984 */ /* 0x000fe20000000800 */
[----:B------:R-:W-:Y:S01]  /*17590*/  @!PT LDS RZ, [RZ] ;  /* 0x00000000fffff984 */ /* 0x000fe20000000800 */
[----:B------:R-:W-:Y:S01]  /*175a0*/  @!PT LDS RZ, [RZ] ;  /* 0x00000000fffff984 */ /* 0x000fe20000000800 */
[----:B------:R-:W-:Y:S04]  /*175b0*/  @P5 LDGSTS.E.BYPASS.LTC128B.128 [R0+0x27200], desc[UR50][R2.64+0x40], !P2 ;  /* 0x2720004002005fae */ /* 0x000fe8000d101d72 */
[----:B------:R0:W-:Y:S01]  /*175c0*/  @P5 LDGSTS.E.BYPASS.LTC128B.128 [R0+0x29a00], desc[UR50][R2.64+0x80], !P1 ;  /* 0x29a0008002005fae */ /* 0x0001e2000c901d72 */
[----:B------:R-:W-:Y:S01]  /*175d0*/  ISETP.GE.AND P5, PT, R32, R18, PT ;  /* 0x000000122000720c */ /* 0x000fe20003fa6270 */
[----:B------:R-:W-:Y:S02]  /*175e0*/  IMAD.MOV.U32 R13, RZ, RZ, R5 ;  /* 0x000000ffff0d7224 */ /* 0x000fe400078e0005 */
[----:B0-----:R-:W-:-:S10]  /*175f0*/  IMAD.MOV.U32 R2, RZ, RZ, R14 ;  /* 0x000000ffff027224 */ /* 0x001fd400078e000e */
[----:B------:R-:W-:Y:S05]  /*17600*/  WARPSYNC.COLLECTIVE R15, `(.L_x_354) ;  /* 0x000000000f087348 */ /* 0x000fea0003c00000 */
[----:B------:R0:W1:Y:S02]  /*17610*/  SHFL.IDX P6, R14, R13, R12, R11 ;  /* 0x0000000c0d0e7389 */ /* 0x00006400000c000b */
[----:B01----:R-:W-:Y:S01]  /*17620*/  ENDCOLLECTIVE ;  /* 0x000000000000791b */ /* 0x003fe20003800000 */
.L_x_354:
[----:B------:R-:W-:Y:S02]  /*17630*/  IMAD.MOV.U32 R13, RZ, RZ, R10 ;  /* 0x000000ffff0d7224 */ /* 0x000fe400078e000a */
[----:B------:R-:W-:Y:S02]  /*17640*/  IMAD.MOV.U32 R12, RZ, RZ, 0x3 ;  /* 0x00000003ff0c7424 */ /* 0x000fe400078e00ff */
[----:B------:R-:W-:-:S07]  /*17650*/  IMAD.MOV.U32 R3, RZ, RZ, R14 ;  /* 0x000000ffff037224 */ /* 0x000fce00078e000e */
[----:B------:R-:W-:Y:S05]  /*17660*/  WARPSYNC.COLLECTIVE R15, `(.L_x_355) ;  /* 0x000000000f087348 */ /* 0x000fea0003c00000 */
[----:B------:R0:W1:Y:S02]  /*17670*/  SHFL.IDX P6, R14, R13, R12, R11 ;  /* 0x0000000c0d0e7389 */ /* 0x00006400000c000b */
[----:B01----:R-:W-:Y:S01]  /*17680*/  ENDCOLLECTIVE ;  /* 0x000000000000791b */ /* 0x003fe20003800000 */
.L_x_355:
[----:B------:R-:W-:-:S05]  /*17690*/  @P4 IADD3 R3, P0, R32, R3, RZ ;  /* 0x0000000320034210 */ /* 0x000fca0007f1e0ff */
[----:B------:R-:W-:-:S05]  /*176a0*/  @P4 IMAD.X R2, RZ, RZ, R2, P0 ;  /* 0x000000ffff024224 */ /* 0x000fca00000e0602 */
[----:B------:R-:W-:Y:S01]  /*176b0*/  @P4 LOP3.LUT R3, R3, R2, RZ, 0x3c, !PT ;  /* 0x0000000203034212 */ /* 0x000fe200078e3cff */
[----:B------:R-:W-:-:S03]  /*176c0*/  IMAD.MOV.U32 R13, RZ, RZ, R5 ;  /* 0x000000ffff0d7224 */ /* 0x000fc600078e0005 */
[----:B------:R-:W-:-:S04]  /*176d0*/  @P4 LOP3.LUT R2, R3, R2, RZ, 0x3c, !PT ;  /* 0x0000000203024212 */ /* 0x000fc800078e3cff */
[----:B------:R-:W-:Y:S01]  /*176e0*/  @P4 LOP3.LUT R3, R3, R2, RZ, 0x3c, !PT ;  /* 0x0000000203034212 */ /* 0x000fe200078e3cff */
[----:B------:R-:W-:-:S07]  /*176f0*/  IMAD.MOV.U32 R10, RZ, RZ, R14 ;  /* 0x000000ffff0a7224 */ /* 0x000fce00078e000e */
[----:B------:R-:W-:Y:S05]  /*17700*/  WARPSYNC.COLLECTIVE R15, `(.L_x_356) ;  /* 0x000000000f087348 */ /* 0x000fea0003c00000 */
[----:B------:R0:W1:Y:S02]  /*17710*/  SHFL.IDX P6, R14, R13, R12, R11 ;  /* 0x0000000c0d0e7389 */ /* 0x00006400000c000b */
[----:B01----:R-:W-:Y:S01]  /*17720*/  ENDCOLLECTIVE ;  /* 0x000000000000791b */ /* 0x003fe20003800000 */
.L_x_356:
[----:B------:R-:W-:Y:S01]  /*17730*/  @!PT LDS RZ, [RZ] ;  /* 0x00000000fffff984 */ /* 0x000fe20000000800 */
[----:B------:R-:W-:Y:S01]  /*17740*/  @!PT LDS RZ, [RZ] ;  /* 0x00000000fffff984 */ /* 0x000fe20000000800 */
[----:B------:R-:W-:Y:S01]  /*17750*/  @!PT LDS RZ, [RZ] ;  /* 0x00000000fffff984 */ /* 0x000fe20000000800 */
[----:B------:R-:W-:Y:S04]  /*17760*/  @P4 LDGSTS.E.BYPASS.LTC128B.128 [R0+0x25200], desc[UR50][R2.64], !P5 ;  /* 0x2520000002004fae */ /* 0x000fe8000e901d72 */
[----:B------:R-:W-:Y:S04]  /*17770*/  @P4 LDGSTS.E.BYPASS.LTC128B.128 [R0+0x27a00], desc[UR50][R2.64+0x40], !P2 ;  /* 0x27a0004002004fae */ /* 0x000fe8000d101d72 */
[----:B------:R0:W-:Y:S01]  /*17780*/  @P4 LDGSTS.E.BYPASS.LTC128B.128 [R0+0x2a200], desc[UR50][R2.64+0x80], !P1 ;  /* 0x2a20008002004fae */ /* 0x0001e2000c901d72 */
[----:B------:R-:W-:Y:S02]  /*17790*/  IMAD.MOV.U32 R13, RZ, RZ, R7 ;  /* 0x000000ffff0d7224 */ /* 0x000fe400078e0007 */
[----:B------:R-:W-:Y:S01]  /*177a0*/  IMAD.MOV.U32 R12, RZ, RZ, RZ ;  /* 0x000000ffff0c7224 */ /* 0x000fe200078e00ff */
[----:B------:R-:W-:-:S05]  /*177b0*/  @P3 IADD3 R14, P0, R32, R14, RZ ;  /* 0x0000000e200e3210 */ /* 0x000fca0007f1e0ff */
[----:B0-----:R-:W-:-:S08]  /*177c0*/  @P3 IMAD.MOV.U32 R2, RZ, RZ, R14 ;  /* 0x000000ffff023224 */ /* 0x001fd000078e000e */
[----:B------:R-:W-:Y:S05]  /*177d0*/  WARPSYNC.COLLECTIVE R15, `(.L_x_357) ;  /* 0x000000000f087348 */ /* 0x000fea0003c00000 */
[----:B------:R0:W1:Y:S02]  /*177e0*/  SHFL.IDX P6, R14, R13, R12, R11 ;  /* 0x0000000c0d0e7389 */ /* 0x00006400000c000b */
[----:B01----:R-:W-:Y:S01]  /*177f0*/  ENDCOLLECTIVE ;  /* 0x000000000000791b */ /* 0x003fe20003800000 */
.L_x_357:
        /* <DEDUP_REMOVED lines=13> */
.L_x_358:
[----:B------:R-:W-:Y:S05]  /*178d0*/  BRA `(.L_x_359) ;  /* 0xffffffac007c7947 */ /* 0x000fea000383ffff */
.L_x_270:
[----:B------:R-:W-:Y:S02]  /*178e0*/  IMAD.MOV.U32 R13, RZ, RZ, R4 ;  /* 0x000000ffff0d7224 */ /* 0x000fe400078e0004 */
[----:B------:R-:W-:Y:S02]  /*178f0*/  IMAD.MOV.U32 R12, RZ, RZ, RZ ;  /* 0x000000ffff0c7224 */ /* 0x000fe400078e00ff */
[----:B------:R-:W-:Y:S02]  /*17900*/  IMAD.MOV.U32 R11, RZ, RZ, 0x1c1f ;  /* 0x00001c1fff0b7424 */ /* 0x000fe400078e00ff */
[----:B------:R-:W-:Y:S02]  /*17910*/  IMAD.MOV.U32 R15, RZ, RZ, -0x1 ;  /* 0xffffffffff0f7424 */ /* 0x000fe400078e00ff */
[----:B------:R-:W-:Y:S02]  /*17920*/  IMAD R28, R28, R6, RZ ;  /* 0x000000061c1c7224 */ /* 0x000fe400078e02ff */
[----:B------:R-:W-:-:S07]  /*17930*/  IMAD.IADD R5, R10, 0x1, R5 ;  /* 0x000000010a057824 */ /* 0x000fce00078e0205 */
[----:B----45:R-:W-:Y:S05]  /*17940*/  WARPSYNC.COLLECTIVE R15, `(.L_x_360) ;  /* 0x000000000f087348 */ /* 0x030fea0003c00000 */
[----:B----4-:R0:W1:Y:S02]  /*17950*/  SHFL.IDX P6, R14, R13, R12, R11 ;  /* 0x0000000c0d0e7389 */ /* 0x01006400000c000b */
[----:B01---5:R-:W-:Y:S01]  /*17960*/  ENDCOLLECTIVE ;  /* 0x000000000000791b */ /* 0x023fe20003800000 */
.L_x_360:
[C---:B------:R-:W-:Y:S01]  /*17970*/  VIADD R7, R5.reuse, 0x20 ;  /* 0x0000002005077836 */ /* 0x040fe20000000000 */
[----:B------:R-:W-:Y:S01]  /*17980*/  ISETP.GE.AND P0, PT, R5, R28, PT ;  /* 0x0000001c0500720c */ /* 0x000fe20003f06270 */
[----:B------:R-:W-:Y:S02]  /*17990*/  IMAD.MOV.U32 R13, RZ, RZ, R0 ;  /* 0x000000ffff0d7224 */ /* 0x000fe400078e0000 */
[----:B------:R-:W-:-:S10]  /*179a0*/  IMAD.MOV.U32 R2, RZ, RZ, R14 ;  /* 0x000000ffff027224 */ /* 0x000fd400078e000e */
[----:B------:R-:W-:Y:S05]  /*179b0*/  WARPSYNC.COLLECTIVE R15, `(.L_x_361) ;  /* 0x000000000f087348 */ /* 0x000fea0003c00000 */
[----:B------:R0:W1:Y:S02]  /*179c0*/  SHFL.IDX P6, R14, R13, R12, R11 ;  /* 0x0000000c0d0e7389 */ /* 0x00006400000c000b */
[----:B01----:R-:W-:Y:S01]  /*179d0*/  ENDCOLLECTIVE ;  /* 0x000000000000791b */ /* 0x003fe20003800000 */
.L_x_361:
[----:B------:R-:W-:Y:S02]  /*179e0*/  IMAD.MOV.U32 R13, RZ, RZ, R4 ;  /* 0x000000ffff0d7224 */ /* 0x000fe400078e0004 */
[----:B------:R-:W-:Y:S01]  /*179f0*/  IMAD.MOV.U32 R12, RZ, RZ, 0x1 ;  /* 0x00000001ff0c7424 */ /* 0x000fe200078e00ff */
[----:B------:R-:W-:-:S05]  /*17a00*/  @!P0 IADD3 R14, P4, R32, R14, RZ ;  /* 0x0000000e200e8210 */ /* 0x000fca0007f9e0ff */
[----:B------:R-:W-:Y:S02]  /*17a10*/  @!P0 IMAD.X R3, RZ, RZ, R2, P4 ;  /* 0x000000ffff038224 */ /* 0x000fe400020e0602 */
[----:B------:R-:W-:-:S07]  /*17a20*/  @!P0 IMAD.MOV.U32 R2, RZ, RZ, R14 ;  /* 0x000000ffff028224 */ /* 0x000fce00078e000e */
[----:B------:R-:W-:Y:S05]  /*17a30*/  WARPSYNC.COLLECTIVE R15, `(.L_x_362) ;  /* 0x000000000f087348 */ /* 0x000fea0003c00000 */
[----:B------:R0:W1:Y:S02]  /*17a40*/  SHFL.IDX P6, R14, R13, R12, R11 ;  /* 0x0000000c0d0e7389 */ /* 0x00006400000c000b */
[----:B01----:R-:W-:Y:S01]  /*17a50*/  ENDCOLLECTIVE ;  /* 0x000000000000791b */ /* 0x003fe20003800000 */
.L_x_362:
[----:B------:R-:W-:Y:S01]  /*17a60*/  @!PT LDS RZ, [RZ] ;  /* 0x00000000fffff984 */ /* 0x000fe20000000800 */
[----:B------:R-:W-:Y:S01]  /*17a70*/  @!PT LDS RZ, [RZ] ;  /* 0x00000000fffff984 */ /* 0x000fe20000000800 */
[----:B------:R-:W-:Y:S01]  /*17a80*/  @!PT LDS RZ, [RZ] ;  /* 0x00000000fffff984 */ /* 0x000fe20000000800 */
[----:B------:R-:W-:Y:S04]  /*17a90*/  @!P0 LDGSTS.E.BYPASS.LTC128B.128 [R8+0x1e200], desc[UR50][R2.64], !P3 ;  /* 0x1e20000002088fae */ /* 0x000fe8000d901d72 */
[----:B------:R-:W-:Y:S04]  /*17aa0*/  @!P0 LDGSTS.E.BYPASS.LTC128B.128 [R8+0x20200], desc[UR50][R2.64+0x40], !P2 ;  /* 0x2020004002088fae */ /* 0x000fe8000d101d72 */
[----:B------:R0:W-:Y:S01]  /*17ab0*/  @!P0 LDGSTS.E.BYPASS.LTC128B.128 [R8+0x22200], desc[UR50][R2.64+0x80], !P1 ;  /* 0x2220008002088fae */ /* 0x0001e2000c901d72 */
[----:B------:R-:W-:Y:S01]  /*17ac0*/  ISETP.GE.AND P0, PT, R7, R28, PT ;  /* 0x0000001c0700720c */ /* 0x000fe20003f06270 */
[----:B------:R-:W-:-:S02]  /*17ad0*/  IMAD.MOV.U32 R13, RZ, RZ, R0 ;  /* 0x000000ffff0d7224 */ /* 0x000fc400078e0000 */
[----:B0-----:R-:W-:-:S10]  /*17ae0*/  IMAD.MOV.U32 R2, RZ, RZ, R14 ;  /* 0x000000ffff027224 */ /* 0x001fd400078e000e */
[----:B------:R-:W-:Y:S05]  /*17af0*/  WARPSYNC.COLLECTIVE R15, `(.L_x_363) ;  /* 0x000000000f087348 */ /* 0x000fea0003c00000 */
[----:B------:R0:W1:Y:S02]  /*17b00*/  SHFL.IDX P6, R14, R13, R12, R11 ;  /* 0x0000000c0d0e7389 */ /* 0x00006400000c000b */
[----:B01----:R-:W-:Y:S01]  /*17b10*/  ENDCOLLECTIVE ;  /* 0x000000000000791b */ /* 0x003fe20003800000 */
.L_x_363:
        /* <DEDUP_REMOVED lines=8> */
.L_x_364:
[----:B------:R-:W-:Y:S02]  /*17ba0*/  @!P0 IMAD.MOV.U32 R3, RZ, RZ, R7 ;  /* 0x000000ffff038224 */ /* 0x000fe400078e0007 */
[----:B------:R-:W-:-:S03]  /*17bb0*/  VIADD R7, R5, 0x40 ;  /* 0x0000004005077836 */ /* 0x000fc60000000000 */
[----:B------:R-:W-:Y:S01]  /*17bc0*/  @!PT LDS RZ, [RZ] ;  /* 0x00000000fffff984 */ /* 0x000fe20000000800 */
[----:B------:R-:W-:Y:S01]  /*17bd0*/  @!PT LDS RZ, [RZ] ;  /* 0x00000000fffff984 */ /* 0x000fe20000000800 */
[----:B------:R-:W-:Y:S01]  /*17be0*/  @!PT LDS RZ, [RZ] ;  /* 0x00000000fffff984 */ /* 0x000fe20000000800 */
[----:B------:R-:W-:Y:S04]  /*17bf0*/  @!P0 LDGSTS.E.BYPASS.LTC128B.128 [R8+0x1ea00], desc[UR50][R2.64], !P3 ;  /* 0x1ea0000002088fae */ /* 0x000fe8000d901d72 */
[----:B------:R-:W-:Y:S01]  /*17c00*/  @!P0 LDGSTS.E.BYPASS.LTC128B.128 [R8+0x20a00], desc[UR50][R2.64+0x40], !P2 ;  /* 0x20a0004002088fae */ /* 0x000fe2000d101d72 */
[----:B------:R-:W-:-:S03]  /*17c10*/  IMAD.MOV.U32 R13, RZ, RZ, R0 ;  /* 0x000000ffff0d7224 */ /* 0x000fc600078e0000 */
[----:B------:R0:W-:Y:S01]  /*17c20*/  @!P0 LDGSTS.E.BYPASS.LTC128B.128 [R8+0x22a00], desc[UR50][R2.64+0x80], !P1 ;  /* 0x22a0008002088fae */ /* 0x0001e2000c901d72 */
[----:B------:R-:W-:Y:S01]  /*17c30*/  ISETP.GE.AND P0, PT, R7, R28, PT ;  /* 0x0000001c0700720c */ /* 0x000fe20003f06270 */
[----:B0-----:R-:W-:-:S12]  /*17c40*/  IMAD.MOV.U32 R2, RZ, RZ, R14 ;  /* 0x000000ffff027224 */ /* 0x001fd800078e000e */
[----:B------:R-:W-:Y:S05]  /*17c50*/  WARPSYNC.COLLECTIVE R15, `(.L_x_365) ;  /* 0x000000000f087348 */ /* 0x000fea0003c00000 */
[----:B------:R0:W1:Y:S02]  /*17c60*/  SHFL.IDX P6, R14, R13, R12, R11 ;  /* 0x0000000c0d0e7389 */ /* 0x00006400000c000b */
[----:B01----:R-:W-:Y:S01]  /*17c70*/  ENDCOLLECTIVE ;  /* 0x000000000000791b */ /* 0x003fe20003800000 */
.L_x_365:
        /* <DEDUP_REMOVED lines=8> */
.L_x_366:
        /* <DEDUP_REMOVED lines=12> */
.L_x_367:
[----:B------:R-:W-:Y:S05]  /*17dc0*/  BRA `(.L_x_368) ;  /* 0xffffffb000b07947 */ /* 0x000fea000383ffff */
.L_x_275:
[----:B0-----:R0:W1:Y:S02]  /*17dd0*/  SYNCS.PHASECHK.TRANS64.TRYWAIT P0, [R16+URZ+0x33420], R3 ;  /* 0x03342003100075a7 */ /* 0x001064000800017f */
[----:B-1----:R-:W-:Y:S05]  /*17de0*/  @!P0 NANOSLEEP.SYNCS 0x989680 ;  /* 0x009896800000895d */ /* 0x002fea0003900000 */
[----:B------:R-:W1:Y:S02]  /*17df0*/  @!P0 SYNCS.PHASECHK.TRANS64 P0, [R16+URZ+0x33420], R3 ;  /* 0x03342003100085a7 */ /* 0x000e64000800007f */
[----:B-1----:R-:W-:Y:S05]  /*17e00*/  @!P0 BRA `(.L_x_275) ;  /* 0xfffffffc00f08947 */ /* 0x002fea000383ffff */
[----:B------:R-:W-:Y:S05]  /*17e10*/  BRA `(.L_x_369) ;  /* 0xffffffb400207947 */ /* 0x000fea000383ffff */
.L_x_279:
[----:B0-----:R0:W1:Y:S02]  /*17e20*/  SYNCS.PHASECHK.TRANS64.TRYWAIT P0, [R4+URZ+0x33480], R26 ;  /* 0x0334801a040075a7 */ /* 0x001064000800017f */
[----:B-1----:R-:W-:Y:S05]  /*17e30*/  @!P0 NANOSLEEP.SYNCS 0x989680 ;  /* 0x009896800000895d */ /* 0x002fea0003900000 */
[----:B------:R-:W1:Y:S02]  /*17e40*/  @!P0 SYNCS.PHASECHK.TRANS64 P0, [R4+URZ+0x33480], R26 ;  /* 0x0334801a040085a7 */ /* 0x000e64000800007f */
[----:B-1----:R-:W-:Y:S05]  /*17e50*/  @!P0 BRA `(.L_x_279) ;  /* 0xfffffffc00f08947 */ /* 0x002fea000383ffff */
[----:B------:R-:W-:Y:S05]  /*17e60*/  BRA `(.L_x_370) ;  /* 0xffffffb800487947 */ /* 0x000fea000383ffff */
.L_x_280:
        /* <DEDUP_REMOVED lines=8> */
.L_x_372:
[----:B------:R-:W-:Y:S05]  /*17ef0*/  BSYNC B0 ;  /* 0x0000000000007941 */ /* 0x000fea0003800000 */
.L_x_371:
[----:B------:R-:W-:Y:S02]  /*17f00*/  IMAD.MOV.U32 R13, RZ, RZ, R10 ;  /* 0x000000ffff0d7224 */ /* 0x000fe400078e000a */
[----:B------:R-:W-:Y:S02]  /*17f10*/  IMAD.MOV.U32 R12, RZ, RZ, RZ ;  /* 0x000000ffff0c7224 */ /* 0x000fe400078e00ff */
[----:B------:R-:W-:Y:S02]  /*17f20*/  IMAD.MOV.U32 R11, RZ, RZ, 0x1c1f ;  /* 0x00001c1fff0b7424 */ /* 0x000fe400078e00ff */
[----:B------:R-:W-:Y:S02]  /*17f30*/  IMAD.MOV.U32 R15, RZ, RZ, -0x1 ;  /* 0xffffffffff0f7424 */ /* 0x000fe400078e00ff */
[----:B------:R-:W-:-:S07]  /*17f40*/  IMAD.MOV.U32 R0, RZ, RZ, R14 ;  /* 0x000000ffff007224 */ /* 0x000fce00078e000e */
[----:B------:R-:W-:Y:S05]  /*17f50*/  WARPSYNC.COLLECTIVE R15, `(.L_x_373) ;  /* 0x000000000f087348 */ /* 0x000fea0003c00000 */
[----:B------:R0:W1:Y:S02]  /*17f60*/  SHFL.IDX P6, R14, R13, R12, R11 ;  /* 0x0000000c0d0e7389 */ /* 0x00006400000c000b */
[----:B01----:R-:W-:Y:S01]  /*17f70*/  ENDCOLLECTIVE ;  /* 0x000000000000791b */ /* 0x003fe20003800000 */
.L_x_373:
[----:B------:R-:W-:Y:S02]  /*17f80*/  IMAD.MOV.U32 R13, RZ, RZ, R22 ;  /* 0x000000ffff0d7224 */ /* 0x000fe400078e0016 */
[----:B------:R-:W-:Y:S02]  /*17f90*/  IMAD.MOV.U32 R12, RZ, RZ, 0x1 ;  /* 0x00000001ff0c7424 */ /* 0x000fe400078e00ff */
[----:B------:R-:W-:-:S07]  /*17fa0*/  IMAD.MOV.U32 R2, RZ, RZ, R14 ;  /* 0x000000ffff027224 */ /* 0x000fce00078e000e */
[----:B------:R-:W-:Y:S05]  /*17fb0*/  WARPSYNC.COLLECTIVE R15, `(.L_x_374) ;  /* 0x000000000f087348 */ /* 0x000fea0003c00000 */
[----:B------:R0:W1:Y:S02]  /*17fc0*/  SHFL.IDX P6, R14, R13, R12, R11 ;  /* 0x0000000c0d0e7389 */ /* 0x00006400000c000b */
[----:B01----:R-:W-:Y:S01]  /*17fd0*/  ENDCOLLECTIVE ;  /* 0x000000000000791b */ /* 0x003fe20003800000 */
.L_x_374:
[----:B------:R-:W-:-:S05]  /*17fe0*/  IADD3 R2, P0, R32, R2, RZ ;  /* 0x0000000220027210 */ /* 0x000fca0007f1e0ff */
[----:B------:R-:W-:Y:S02]  /*17ff0*/  IMAD.X R3, RZ, RZ, R0, P0 ;  /* 0x000000ffff037224 */ /* 0x000fe400000e0600 */
[----:B------:R-:W-:Y:S02]  /*18000*/  IMAD.IADD R0, R16, 0x1, R34 ;  /* 0x0000000110007824 */ /* 0x000fe400078e0222 */
[----:B------:R-:W-:-:S03]  /*18010*/  IMAD.MOV.U32 R13, RZ, RZ, R10 ;  /* 0x000000ffff0d7224 */ /* 0x000fc600078e000a */
[----:B------:R-:W-:Y:S01]  /*18020*/  @!PT LDS RZ, [RZ] ;  /* 0x00000000fffff984 */ /* 0x000fe20000000800 */
[----:B------:R-:W-:Y:S01]  /*18030*/  @!PT LDS RZ, [RZ] ;  /* 0x00000000fffff984 */ /* 0x000fe20000000800 */
[----:B------:R-:W-:Y:S01]  /*18040*/  @!PT LDS RZ, [RZ] ;  /* 0x00000000fffff984 */ /* 0x000fe20000000800 */
[----:B------:R-:W-:Y:S04]  /*18050*/  LDGSTS.E.BYPASS.LTC128B.128 [R0+0xf200], desc[UR50][R2.64], !P4 ;  /* 0x0f20000002007fae */ /* 0x000fe8000e101d72 */
[----:B------:R-:W-:Y:S04]  /*18060*/  LDGSTS.E.BYPASS.LTC128B.128 [R0+0x11a00], desc[UR50][R2.64+0x40], !P3 ;  /* 0x11a0004002007fae */ /* 0x000fe8000d901d72 */
[----:B------:R0:W-:Y:S02]  /*18070*/  LDGSTS.E.BYPASS.LTC128B.128 [R0+0x14200], desc[UR50][R2.64+0x80], !P1 ;  /* 0x1420008002007fae */ /* 0x0001e4000c901d72 */
[----:B0-----:R-:W-:-:S07]  /*18080*/  IMAD.MOV.U32 R3, RZ, RZ, R14 ;  /* 0x000000ffff037224 */ /* 0x001fce00078e000e */
[----:B------:R-:W-:Y:S05]  /*18090*/  WARPSYNC.COLLECTIVE R15, `(.L_x_375) ;  /* 0x000000000f087348 */ /* 0x000fea0003c00000 */
[----:B------:R0:W1:Y:S02]  /*180a0*/  SHFL.IDX P6, R14, R13, R12, R11 ;  /* 0x0000000c0d0e7389 */ /* 0x00006400000c000b */
[----:B01----:R-:W-:Y:S01]  /*180b0*/  ENDCOLLECTIVE ;  /* 0x000000000000791b */ /* 0x003fe20003800000 */
.L_x_375:
[----:B------:R-:W-:Y:S02]  /*180c0*/  IMAD.MOV.U32 R13, RZ, RZ, R22 ;  /* 0x000000ffff0d7224 */ /* 0x000fe400078e0016 */
[----:B------:R-:W-:Y:S02]  /*180d0*/  IMAD.MOV.U32 R12, RZ, RZ, 0x2 ;  /* 0x00000002ff0c7424 */ /* 0x000fe400078e00ff */
[----:B------:R-:W-:-:S07]  /*180e0*/  IMAD.MOV.U32 R2, RZ, RZ, R14 ;  /* 0x000000ffff027224 */ /* 0x000fce00078e000e */
[----:B------:R-:W-:Y:S05]  /*180f0*/  WARPSYNC.COLLECTIVE R15, `(.L_x_376) ;  /* 0x000000000f087348 */ /* 0x000fea0003c00000 */
[----:B------:R0:W1:Y:S02]  /*18100*/  SHFL.IDX P6, R14, R13, R12, R11 ;  /* 0x0000000c0d0e7389 */ /* 0x00006400000c000b */
[----:B01----:R-:W-:Y:S01]  /*18110*/  ENDCOLLECTIVE ;  /* 0x000000000000791b */ /* 0x003fe20003800000 */
.L_x_376:
        /* <DEDUP_REMOVED lines=13> */
.L_x_377:
[----:B------:R-:W-:Y:S02]  /*181f0*/  IMAD.MOV.U32 R13, RZ, RZ, R22 ;  /* 0x000000ffff0d7224 */ /* 0x000fe400078e0016 */
[----:B------:R-:W-:Y:S02]  /*18200*/  IMAD.MOV.U32 R12, RZ, RZ, 0x3 ;  /* 0x00000003ff0c7424 */ /* 0x000fe400078e00ff */
[----:B------:R-:W-:-:S07]  /*18210*/  IMAD.MOV.U32 R2, RZ, RZ, R14 ;  /* 0x000000ffff027224 */ /* 0x000fce00078e000e */
[----:B------:R-:W-:Y:S05]  /*18220*/  WARPSYNC.COLLECTIVE R15, `(.L_x_378) ;  /* 0x000000000f087348 */ /* 0x000fea0003c00000 */
[----:B------:R0:W1:Y:S02]  /*18230*/  SHFL.IDX P6, R14, R13, R12, R11 ;  /* 0x0000000c0d0e7389 */ /* 0x00006400000c000b */
[----:B01----:R-:W-:Y:S01]  /*18240*/  ENDCOLLECTIVE ;  /* 0x000000000000791b */ /* 0x003fe20003800000 */
.L_x_378:
        /* <DEDUP_REMOVED lines=13> */
.L_x_379:
[----:B------:R-:W-:Y:S02]  /*18320*/  IMAD.MOV.U32 R13, RZ, RZ, R23 ;  /* 0x000000ffff0d7224 */ /* 0x000fe400078e0017 */
[----:B------:R-:W-:Y:S02]  /*18330*/  IMAD.MOV.U32 R12, RZ, RZ, RZ ;  /* 0x000000ffff0c7224 */ /* 0x000fe400078e00ff */
[----:B------:R-:W-:-:S07]  /*18340*/  IMAD.MOV.U32 R2, RZ, RZ, R14 ;  /* 0x000000ffff027224 */ /* 0x000fce00078e000e */
[----:B------:R-:W-:Y:S05]  /*18350*/  WARPSYNC.COLLECTIVE R15, `(.L_x_380) ;  /* 0x000000000f087348 */ /* 0x000fea0003c00000 */
[----:B------:R0:W1:Y:S02]  /*18360*/  SHFL.IDX P6, R14, R13, R12, R11 ;  /* 0x0000000c0d0e7389 */ /* 0x00006400000c000b */
[----:B01----:R-:W-:Y:S01]  /*18370*/  ENDCOLLECTIVE ;  /* 0x000000000000791b */ /* 0x003fe20003800000 */
.L_x_380:
        /* <DEDUP_REMOVED lines=13> */
.L_x_381:
[----:B------:R-:W-:Y:S01]  /*18450*/  IMAD.MOV.U32 R2, RZ, RZ, R14 ;  /* 0x000000ffff027224 */ /* 0x000fe200078e000e */
[----:B------:R-:W-:Y:S06]  /*18460*/  BRA `(.L_x_382) ;  /* 0xffffffb400e87947 */ /* 0x000fec000383ffff */
.L_x_285:
[----:B---3--:R3:W4:Y:S02]  /*18470*/  SYNCS.PHASECHK.TRANS64.TRYWAIT P0, [R4+URZ+0x33440], R26 ;  /* 0x0334401a040075a7 */ /* 0x008724000800017f */
[----:B----4-:R-:W-:Y:S05]  /*18480*/  @!P0 NANOSLEEP.SYNCS 0x989680 ;  /* 0x009896800000895d */ /* 0x010fea0003900000 */
[----:B------:R-:W4:Y:S02]  /*18490*/  @!P0 SYNCS.PHASECHK.TRANS64 P0, [R4+URZ+0x33440], R26 ;  /* 0x0334401a040085a7 */ /* 0x000f24000800007f */
[----:B----4-:R-:W-:Y:S05]  /*184a0*/  @!P0 BRA `(.L_x_285) ;  /* 0xfffffffc00f08947 */ /* 0x010fea000383ffff */
[----:B------:R-:W-:Y:S05]  /*184b0*/  BRA `(.L_x_383) ;  /* 0xffffffb800407947 */ /* 0x000fea000383ffff */
.L_x_286:
        /* <DEDUP_REMOVED lines=8> */
.L_x_385:
[----:B------:R-:W-:Y:S05]  /*18540*/  BSYNC B0 ;  /* 0x0000000000007941 */ /* 0x000fea0003800000 */
.L_x_384:
        /* <DEDUP_REMOVED lines=8> */
.L_x_386:
[----:B------:R-:W-:Y:S02]  /*185d0*/  IMAD.MOV.U32 R13, RZ, RZ, R6 ;  /* 0x000000ffff0d7224 */ /* 0x000fe400078e0006 */
[----:B------:R-:W-:Y:S02]  /*185e0*/  IMAD.MOV.U32 R12, RZ, RZ, 0x1 ;  /* 0x00000001ff0c7424 */ /* 0x000fe400078e00ff */
[----:B------:R-:W-:-:S07]  /*185f0*/  IMAD.MOV.U32 R2, RZ, RZ, R14 ;  /* 0x000000ffff027224 */ /* 0x000fce00078e000e */
[----:B------:R-:W-:Y:S05]  /*18600*/  WARPSYNC.COLLECTIVE R15, `(.L_x_387) ;  /* 0x000000000f087348 */ /* 0x000fea0003c00000 */
[----:B------:R0:W1:Y:S02]  /*18610*/  SHFL.IDX P6, R14, R13, R12, R11 ;  /* 0x0000000c0d0e7389 */ /* 0x00006400000c000b */
[----:B01----:R-:W-:Y:S01]  /*18620*/  ENDCOLLECTIVE ;  /* 0x000000000000791b */ /* 0x003fe20003800000 */
.L_x_387:
        /* <DEDUP_REMOVED lines=13> */
.L_x_388:
[----:B------:R-:W-:Y:S02]  /*18700*/  IMAD.MOV.U32 R13, RZ, RZ, R6 ;  /* 0x000000ffff0d7224 */ /* 0x000fe400078e0006 */
[----:B------:R-:W-:Y:S02]  /*18710*/  IMAD.MOV.U32 R12, RZ, RZ, 0x2 ;  /* 0x00000002ff0c7424 */ /* 0x000fe400078e00ff */
[----:B------:R-:W-:-:S07]  /*18720*/  IMAD.MOV.U32 R2, RZ, RZ, R14 ;  /* 0x000000ffff027224 */ /* 0x000fce00078e000e */
[----:B------:R-:W-:Y:S05]  /*18730*/  WARPSYNC.COLLECTIVE R15, `(.L_x_389) ;  /* 0x000000000f087348 */ /* 0x000fea0003c00000 */
[----:B------:R0:W1:Y:S02]  /*18740*/  SHFL.IDX P6, R14, R13, R12, R11 ;  /* 0x0000000c0d0e7389 */ /* 0x00006400000c000b */
[----:B01----:R-:W-:Y:S01]  /*18750*/  ENDCOLLECTIVE ;  /* 0x000000000000791b */ /* 0x003fe20003800000 */
.L_x_389:
        /* <DEDUP_REMOVED lines=13> */
.L_x_390:
[----:B------:R-:W-:Y:S02]  /*18830*/  IMAD.MOV.U32 R13, RZ, RZ, R6 ;  /* 0x000000ffff0d7224 */ /* 0x000fe400078e0006 */
[----:B------:R-:W-:Y:S02]  /*18840*/  IMAD.MOV.U32 R12, RZ, RZ, 0x3 ;  /* 0x00000003ff0c7424 */ /* 0x000fe400078e00ff */
[----:B------:R-:W-:-:S07]  /*18850*/  IMAD.MOV.U32 R2, RZ, RZ, R14 ;  /* 0x000000ffff027224 */ /* 0x000fce00078e000e */
[----:B------:R-:W-:Y:S05]  /*18860*/  WARPSYNC.COLLECTIVE R15, `(.L_x_391) ;  /* 0x000000000f087348 */ /* 0x000fea0003c00000 */
[----:B------:R0:W1:Y:S02]  /*18870*/  SHFL.IDX P6, R14, R13, R12, R11 ;  /* 0x0000000c0d0e7389 */ /* 0x00006400000c000b */
[----:B01----:R-:W-:Y:S01]  /*18880*/  ENDCOLLECTIVE ;  /* 0x000000000000791b */ /* 0x003fe20003800000 */
.L_x_391:
        /* <DEDUP_REMOVED lines=13> */
.L_x_392:
[----:B------:R-:W-:Y:S02]  /*18960*/  IMAD.MOV.U32 R13, RZ, RZ, R8 ;  /* 0x000000ffff0d7224 */ /* 0x000fe400078e0008 */
[----:B------:R-:W-:Y:S02]  /*18970*/  IMAD.MOV.U32 R12, RZ, RZ, RZ ;  /* 0x000000ffff0c7224 */ /* 0x000fe400078e00ff */
[----:B------:R-:W-:-:S07]  /*18980*/  IMAD.MOV.U32 R2, RZ, RZ, R14 ;  /* 0x000000ffff027224 */ /* 0x000fce00078e000e */
[----:B------:R-:W-:Y:S05]  /*18990*/  WARPSYNC.COLLECTIVE R15, `(.L_x_393) ;  /* 0x000000000f087348 */ /* 0x000fea0003c00000 */
[----:B------:R0:W1:Y:S02]  /*189a0*/  SHFL.IDX P6, R14, R13, R12, R11 ;  /* 0x0000000c0d0e7389 */ /* 0x00006400000c000b */
[----:B01----:R-:W-:Y:S01]  /*189b0*/  ENDCOLLECTIVE ;  /* 0x000000000000791b */ /* 0x003fe20003800000 */
.L_x_393:
        /* <DEDUP_REMOVED lines=13> */
.L_x_394:
[----:B------:R-:W-:Y:S05]  /*18a90*/  BRA `(.L_x_395) ;  /* 0xffffffb400d87947 */ /* 0x000fea000383ffff */
.L_x_291:
[----:B----4-:R4:W0:Y:S02]  /*18aa0*/  SYNCS.PHASECHK.TRANS64.TRYWAIT P1, [R0+URZ+0x33470], R3 ;  /* 0x03347003000075a7 */ /* 0x010824000802017f */
[----:B0-----:R-:W-:Y:S05]  /*18ab0*/  @!P1 NANOSLEEP.SYNCS 0x989680 ;  /* 0x009896800000995d */ /* 0x001fea0003900000 */
[----:B------:R-:W0:Y:S02]  /*18ac0*/  @!P1 SYNCS.PHASECHK.TRANS64 P1, [R0+URZ+0x33470], R3 ;  /* 0x03347003000095a7 */ /* 0x000e24000802007f */
[----:B0-----:R-:W-:Y:S05]  /*18ad0*/  @!P1 BRA `(.L_x_291) ;  /* 0xfffffffc00f09947 */ /* 0x001fea000383ffff */
[----:B------:R-:W-:Y:S05]  /*18ae0*/  BRA `(.L_x_396) ;  /* 0xffffffb800447947 */ /* 0x000fea000383ffff */
.L_x_293:
[----:B----4-:R4:W0:Y:S02]  /*18af0*/  SYNCS.PHASECHK.TRANS64.TRYWAIT P1, [R0+URZ+0x33460], R3 ;  /* 0x03346003000075a7 */ /* 0x010824000802017f */
[----:B0-----:R-:W-:Y:S05]  /*18b00*/  @!P1 NANOSLEEP.SYNCS 0x989680 ;  /* 0x009896800000995d */ /* 0x001fea0003900000 */
[----:B------:R-:W0:Y:S02]  /*18b10*/  @!P1 SYNCS.PHASECHK.TRANS64 P1, [R0+URZ+0x33460], R3 ;  /* 0x03346003000095a7 */ /* 0x000e24000802007f */
[----:B0-----:R-:W-:Y:S05]  /*18b20*/  @!P1 BRA `(.L_x_293) ;  /* 0xfffffffc00f09947 */ /* 0x001fea000383ffff */
[----:B------:R-:W-:Y:S05]  /*18b30*/  BRA `(.L_x_397) ;  /* 0xffffffb800547947 */ /* 0x000fea000383ffff */
.L_x_301:
[----:B0-----:R0:W3:Y:S02]  /*18b40*/  SYNCS.PHASECHK.TRANS64.TRYWAIT P1, [R3+URZ+0x33470], R0 ;  /* 0x03347000030075a7 */ /* 0x0010e4000802017f */
[----:B---3--:R-:W-:Y:S05]  /*18b50*/  @!P1 NANOSLEEP.SYNCS 0x989680 ;  /* 0x009896800000995d */ /* 0x008fea0003900000 */
[----:B------:R-:W3:Y:S02]  /*18b60*/  @!P1 SYNCS.PHASECHK.TRANS64 P1, [R3+URZ+0x33470], R0 ;  /* 0x03347000030095a7 */ /* 0x000ee4000802007f */
[----:B---3--:R-:W-:Y:S05]  /*18b70*/  @!P1 BRA `(.L_x_301) ;  /* 0xfffffffc00f09947 */ /* 0x008fea000383ffff */
[----:B------:R-:W-:Y:S05]  /*18b80*/  BRA `(.L_x_398) ;  /* 0xffffffc000887947 */ /* 0x000fea000383ffff */
.L_x_303:
[----:B0-----:R0:W3:Y:S02]  /*18b90*/  SYNCS.PHASECHK.TRANS64.TRYWAIT P1, [R3+URZ+0x33460], R0 ;  /* 0x03346000030075a7 */ /* 0x0010e4000802017f */
[----:B---3--:R-:W-:Y:S05]  /*18ba0*/  @!P1 NANOSLEEP.SYNCS 0x989680 ;  /* 0x009896800000995d */ /* 0x008fea0003900000 */
[----:B------:R-:W3:Y:S02]  /*18bb0*/  @!P1 SYNCS.PHASECHK.TRANS64 P1, [R3+URZ+0x33460], R0 ;  /* 0x03346000030095a7 */ /* 0x000ee4000802007f */
[----:B---3--:R-:W-:Y:S05]  /*18bc0*/  @!P1 BRA `(.L_x_303) ;  /* 0xfffffffc00f09947 */ /* 0x008fea000383ffff */
[----:B------:R-:W-:Y:S05]  /*18bd0*/  BRA `(.L_x_399) ;  /* 0xffffffc000947947 */ /* 0x000fea000383ffff */
.L_x_315:
[----:B0-----:R0:W1:Y:S02]  /*18be0*/  SYNCS.PHASECHK.TRANS64.TRYWAIT P0, [R4+URZ+0x33420], R0 ;  /* 0x03342000040075a7 */ /* 0x001064000800017f */
[----:B-1----:R-:W-:Y:S05]  /*18bf0*/  @!P0 NANOSLEEP.SYNCS 0x989680 ;  /* 0x009896800000895d */ /* 0x002fea0003900000 */
[----:B------:R-:W1:Y:S02]  /*18c00*/  @!P0 SYNCS.PHASECHK.TRANS64 P0, [R4+URZ+0x33420], R0 ;  /* 0x03342000040085a7 */ /* 0x000e64000800007f */
[----:B-1----:R-:W-:Y:S05]  /*18c10*/  @!P0 BRA `(.L_x_315) ;  /* 0xfffffffc00f08947 */ /* 0x002fea000383ffff */
[----:B------:R-:W-:Y:S05]  /*18c20*/  BRA `(.L_x_400) ;  /* 0xffffffd400b07947 */ /* 0x000fea000383ffff */
.L_x_316:
[----:B------:R-:W1:Y:S01]  /*18c30*/  S2R R2, SR_TID.X ;  /* 0x0000000000027919 */ /* 0x000e620000002100 */
[----:B------:R-:W-:Y:S01]  /*18c40*/  BSSY B0, `(.L_x_401) ;  /* 0x000000a000007945 */ /* 0x000fe20003800000 */
[----:B------:R-:W-:Y:S02]  /*18c50*/  IMAD.MOV.U32 R12, RZ, RZ, RZ ;  /* 0x000000ffff0c7224 */ /* 0x000fe400078e00ff */
[----:B------:R-:W-:Y:S02]  /*18c60*/  IMAD.MOV.U32 R11, RZ, RZ, 0x1f ;  /* 0x0000001fff0b7424 */ /* 0x000fe400078e00ff */
[----:B------:R-:W-:Y:S01]  /*18c70*/  IMAD.MOV.U32 R15, RZ, RZ, -0x1 ;  /* 0xffffffffff0f7424 */ /* 0x000fe200078e00ff */
[----:B-1----:R-:W-:-:S04]  /*18c80*/  SHF.R.U32.HI R2, RZ, 0x5, R2 ;  /* 0x00000005ff027819 */ /* 0x002fc80000011602 */
[----:B------:R-:W-:-:S05]  /*18c90*/  LOP3.LUT R2, R2, 0x3, RZ, 0xc0, !PT ;  /* 0x0000000302027812 */ /* 0x000fca00078ec0ff */
[----:B------:R-:W-:-:S07]  /*18ca0*/  IMAD.MOV.U32 R13, RZ, RZ, R2 ;  /* 0x000000ffff0d7224 */ /* 0x000fce00078e0002 */
[----:B0-----:R-:W-:Y:S05]  /*18cb0*/  WARPSYNC.COLLECTIVE R15, `(.L_x_402) ;  /* 0x000000000f087348 */ /* 0x001fea0003c00000 */
[----:B------:R1:W2:Y:S02]  /*18cc0*/  SHFL.IDX P6, R14, R13, R12, R11 ;  /* 0x0000000c0d0e7389 */ /* 0x0002a400000c000b */
[----:B012---:R-:W-:Y:S01]  /*18cd0*/  ENDCOLLECTIVE ;  /* 0x000000000000791b */ /* 0x007fe20003800000 */
.L_x_402:
[----:B------:R-:W-:Y:S05]  /*18ce0*/  BSYNC B0 ;  /* 0x0000000000007941 */ /* 0x000fea0003800000 */
.L_x_401:
[----:B------:R-:W-:Y:S05]  /*18cf0*/  BRA `(.L_x_403) ;  /* 0xffffffd400987947 */ /* 0x000fea000383ffff */
.L_x_319:
[----:B------:R-:W-:Y:S01]  /*18d00*/  BSSY B1, `(.L_x_404) ;  /* 0x0000006000017945 */ /* 0x000fe20003800000 */
[----:B------:R-:W-:-:S07]  /*18d10*/  IMAD.MOV.U32 R15, RZ, RZ, -0x1 ;  /* 0xffffffffff0f7424 */ /* 0x000fce00078e00ff */
[----:B0-----:R-:W-:Y:S05]  /*18d20*/  WARPSYNC.COLLECTIVE R15, `(.L_x_405) ;  /* 0x000000000f0c7348 */ /* 0x001fea0003c00000 */
[----:B------:R-:W-:Y:S02]  /*18d30*/  ELECT P6, UR62, PT ;  /* 0x00000000003e782f */ /* 0x000fe400038c0000 */
[----:B------:R-:W-:Y:S01]  /*18d40*/  MOV R14, UR62 ;  /* 0x0000003e000e7c02 */ /* 0x000fe20008000f00 */
[----:B0-----:R-:W-:Y:S10]  /*18d50*/  ENDCOLLECTIVE ;  /* 0x000000000000791b */ /* 0x001ff40003800000 */
.L_x_405:
[----:B------:R-:W-:Y:S05]  /*18d60*/  BSYNC B1 ;  /* 0x0000000000017941 */ /* 0x000fea0003800000 */
.L_x_404:
[----:B------:R-:W-:Y:S05]  /*18d70*/  BRA `(.L_x_406) ;  /* 0xffffffd400907947 */ /* 0x000fea000383ffff */
.L_x_321:
[----:B0-----:R0:W1:Y:S02]  /*18d80*/  SYNCS.PHASECHK.TRANS64.TRYWAIT P1, [R5+URZ+0x33440], R0 ;  /* 0x03344000050075a7 */ /* 0x001064000802017f */
[----:B-1----:R-:W-:Y:S05]  /*18d90*/  @!P1 NANOSLEEP.SYNCS 0x989680 ;  /* 0x009896800000995d */ /* 0x002fea0003900000 */
[----:B------:R-:W1:Y:S02]  /*18da0*/  @!P1 SYNCS.PHASECHK.TRANS64 P1, [R5+URZ+0x33440], R0 ;  /* 0x03344000050095a7 */ /* 0x000e64000802007f */
[----:B-1----:R-:W-:Y:S05]  /*18db0*/  @!P1 BRA `(.L_x_321) ;  /* 0xfffffffc00f09947 */ /* 0x002fea000383ffff */
[----:B------:R-:W-:Y:S05]  /*18dc0*/  BRA `(.L_x_407) ;  /* 0xffffffd400b07947 */ /* 0x000fea000383ffff */
.L_x_323:
[----:B-1----:R1:W2:Y:S02]  /*18dd0*/  SYNCS.PHASECHK.TRANS64.TRYWAIT P1, [R27+URZ+0x33440], R2 ;  /* 0x033440021b0075a7 */ /* 0x0022a4000802017f */
[----:B--2---:R-:W-:Y:S05]  /*18de0*/  @!P1 NANOSLEEP.SYNCS 0x989680 ;  /* 0x009896800000995d */ /* 0x004fea0003900000 */
[----:B------:R-:W2:Y:S02]  /*18df0*/  @!P1 SYNCS.PHASECHK.TRANS64 P1, [R27+URZ+0x33440], R2 ;  /* 0x033440021b0095a7 */ /* 0x000ea4000802007f */
[----:B--2---:R-:W-:Y:S05]  /*18e00*/  @!P1 BRA `(.L_x_323) ;  /* 0xfffffffc00f09947 */ /* 0x004fea000383ffff */
[----:B------:R-:W-:Y:S05]  /*18e10*/  BRA `(.L_x_408) ;  /* 0xffffffd400bc7947 */ /* 0x000fea000383ffff */
.L_x_325:
[----:B--2---:R2:W3:Y:S02]  /*18e20*/  SYNCS.PHASECHK.TRANS64.TRYWAIT P1, [R5+URZ+0x33460], R0 ;  /* 0x03346000050075a7 */ /* 0x0044e4000802017f */
[----:B---3--:R-:W-:Y:S05]  /*18e30*/  @!P1 NANOSLEEP.SYNCS 0x989680 ;  /* 0x009896800000995d */ /* 0x008fea0003900000 */
[----:B------:R-:W3:Y:S02]  /*18e40*/  @!P1 SYNCS.PHASECHK.TRANS64 P1, [R5+URZ+0x33460], R0 ;  /* 0x03346000050095a7 */ /* 0x000ee4000802007f */
[----:B---3--:R-:W-:Y:S05]  /*18e50*/  @!P1 BRA `(.L_x_325) ;  /* 0xfffffffc00f09947 */ /* 0x008fea000383ffff */
[----:B------:R-:W-:Y:S05]  /*18e60*/  BRA `(.L_x_409) ;  /* 0xffffffd400b87947 */ /* 0x000fea000383ffff */
.L_x_327:
[----:B---3--:R3:W4:Y:S02]  /*18e70*/  SYNCS.PHASECHK.TRANS64.TRYWAIT P1, [R27+URZ+0x33460], R2 ;  /* 0x033460021b0075a7 */ /* 0x008724000802017f */
[----:B----4-:R-:W-:Y:S05]  /*18e80*/  @!P1 NANOSLEEP.SYNCS 0x989680 ;  /* 0x009896800000995d */ /* 0x010fea0003900000 */
[----:B------:R-:W4:Y:S02]  /*18e90*/  @!P1 SYNCS.PHASECHK.TRANS64 P1, [R27+URZ+0x33460], R2 ;  /* 0x033460021b0095a7 */ /* 0x000f24000802007f */
[----:B----4-:R-:W-:Y:S05]  /*18ea0*/  @!P1 BRA `(.L_x_327) ;  /* 0xfffffffc00f09947 */ /* 0x010fea000383ffff */
[----:B------:R-:W-:Y:S05]  /*18eb0*/  BRA `(.L_x_410) ;  /* 0xffffffd400b47947 */ /* 0x000fea000383ffff */
.L_x_329:
[----:B----4-:R4:W0:Y:S02]  /*18ec0*/  SYNCS.PHASECHK.TRANS64.TRYWAIT P1, [R5+URZ+0x33480], R0 ;  /* 0x03348000050075a7 */ /* 0x010824000802017f */
[----:B0-----:R-:W-:Y:S05]  /*18ed0*/  @!P1 NANOSLEEP.SYNCS 0x989680 ;  /* 0x009896800000995d */ /* 0x001fea0003900000 */
[----:B------:R-:W0:Y:S02]  /*18ee0*/  @!P1 SYNCS.PHASECHK.TRANS64 P1, [R5+URZ+0x33480], R0 ;  /* 0x03348000050095a7 */ /* 0x000e24000802007f */
[----:B0-----:R-:W-:Y:S05]  /*18ef0*/  @!P1 BRA `(.L_x_329) ;  /* 0xfffffffc00f09947 */ /* 0x001fea000383ffff */
[----:B------:R-:W-:Y:S05]  /*18f00*/  BRA `(.L_x_411) ;  /* 0xffffffd400b07947 */ /* 0x000fea000383ffff */
.L_x_412:
        /* <DEDUP_REMOVED lines=15> */
.L_x_3419:


//--------------------- .text._ZN7cutlass13device_kernelIN5flash11enable_sm90INS1_16FlashAttnFwdSm90INS1_25CollectiveMainloopFwdSm90ILi2EN4cute5tupleIJNS5_1CILi1EEES8_S8_EEENS6_IJNS7_ILi128EEENS7_ILi160EEENS7_ILi192EEEEEELi192ENS_12float_e4m3_tEfNS_4arch4Sm90ELb0ELb0ELb1ELb1ELb1ELb1ELb0ELb1ELb1ELb1ELb1ELb0EEENS1_21CollectiveEpilogueFwdINS6_IJSA_SC_SB_EEES9_NS_10bfloat16_tESG_Li256ELb1ELb1ELb1ELb1EEENS1_36VarlenDynamicPersistentTileSchedulerILi128ELi160ELi256ELi128ELb1ELb1ELb1ELb0ELb1ELb1EEEEEEEEEvNT_6ParamsE --------------------------
	.section	.text._ZN7cutlass13device_kernelIN5flash11enable_sm90INS1_16FlashAttnFwdSm90INS1_25CollectiveMainloopFwdSm90ILi2EN4cute5tupleIJNS5_1CILi1EEES8_S8_EEENS6_IJNS7_ILi128EEENS7_ILi160EEENS7_ILi192EEEEEELi192ENS_12float_e4m3_tEfNS_4arch4Sm90ELb0ELb0ELb1ELb1ELb1ELb1ELb0ELb1ELb1ELb1ELb1ELb0EEENS1_21CollectiveEpilogueFwdINS6_IJSA_SC_SB_EEES9_NS_10bfloat16_tESG_Li256ELb1ELb1ELb1ELb1EEENS1_36VarlenDynamicPersistentTileSchedulerILi128ELi160ELi256ELi128ELb1ELb1ELb1ELb0ELb1ELb1EEEEEEEEEvNT_6ParamsE,"ax",@progbits
	.align	128
.text._ZN7cutlass13device_kernelIN5flash11enable_sm90INS1_16FlashAttnFwdSm90INS1_25CollectiveMainloopFwdSm90ILi2EN4cute5tupleIJNS5_1CILi1EEES8_S8_EEENS6_IJNS7_ILi128EEENS7_ILi160EEENS7_ILi192EEEEEELi192ENS_12float_e4m3_tEfNS_4arch4Sm90ELb0ELb0ELb1ELb1ELb1ELb1ELb0ELb1ELb1ELb1ELb1ELb0EEENS1_21CollectiveEpilogueFwdINS6_IJSA_SC_SB_EEES9_NS_10bfloat16_tESG_Li256ELb1ELb1ELb1ELb1EEENS1_36VarlenDynamicPersistentTileSchedulerILi128ELi160ELi256ELi128ELb1ELb1ELb1ELb0ELb1ELb1EEEEEEEEEvNT_6ParamsE:
        .type           _ZN7cutlass13device_kernelIN5flash11enable_sm90INS1_16FlashAttnFwdSm90INS1_25CollectiveMainloopFwdSm90ILi2EN4cute5tupleIJNS5_1CILi1EEES8_S8_EEENS6_IJNS7_ILi128EEENS7_ILi160EEENS7_ILi192EEEEEELi192ENS_12float_e4m3_tEfNS_4arch4Sm90ELb0ELb0ELb1ELb1ELb1ELb1ELb0ELb1ELb1ELb1ELb1ELb0EEENS1_21CollectiveEpilogueFwdINS6_IJSA_SC_SB_EEES9_NS_10bfloat16_tESG_Li256ELb1ELb1ELb1ELb1EEENS1_36VarlenDynamicPersistentTileSchedulerILi128ELi160ELi256ELi128ELb1ELb1ELb1ELb0ELb1ELb1EEEEEEEEEvNT_6ParamsE,@function
        .size           _ZN7cutlass13device_kernelIN5flash11enable_sm90INS1_16FlashAttnFwdSm90INS1_25CollectiveMainloopFwdSm90ILi2EN4cute5tupleIJNS5_1CILi1EEES8_S8_EEENS6_IJNS7_ILi128EEENS7_ILi160EEENS7_ILi192EEEEEELi192ENS_12float_e4m3_tEfNS_4arch4Sm90ELb0ELb0ELb1ELb1ELb1ELb1ELb0ELb1ELb1ELb1ELb1ELb0EEENS1_21CollectiveEpilogueFwdINS6_IJSA_SC_SB_EEES9_NS_10bfloat16_tESG_Li256ELb1ELb1ELb1ELb1EEENS1_36VarlenDynamicPersistentTileSchedulerILi128ELi160ELi256ELi128ELb1ELb1ELb1ELb0ELb1ELb1EEEEEEEEEvNT_6ParamsE,(.L_x_3420 - _ZN7cutlass13device_kernelIN5flash11enable_sm90INS1_16FlashAttnFwdSm90INS1_25CollectiveMainloopFwdSm90ILi2EN4cute5tupleIJNS5_1CILi1EEES8_S8_EEENS6_IJNS7_ILi128EEENS7_ILi160EEENS7_ILi192EEEEEELi192ENS_12float_e4m3_tEfNS_4arch4Sm90ELb0ELb0ELb1ELb1ELb1ELb1ELb0ELb1ELb1ELb1ELb1ELb0EEENS1_21CollectiveEpilogueFwdINS6_IJSA_SC_SB_EEES9_NS_10bfloat16_tESG_Li256ELb1ELb1ELb1ELb1EEENS1_36VarlenDynamicPersistentTileSchedulerILi128ELi160ELi256ELi128ELb1ELb1ELb1ELb0ELb1ELb1EEEEEEEEEvNT_6ParamsE)
        .other          _ZN7cutlass13device_kernelIN5flash11enable_sm90INS1_16FlashAttnFwdSm90INS1_25CollectiveMainloopFwdSm90ILi2EN4cute5tupleIJNS5_1CILi1EEES8_S8_EEENS6_IJNS7_ILi128EEENS7_ILi160EEENS7_ILi192EEEEEELi192ENS_12float_e4m3_tEfNS_4arch4Sm90ELb0ELb0ELb1ELb1ELb1ELb1ELb0ELb1ELb1ELb1ELb1ELb0EEENS1_21CollectiveEpilogueFwdINS6_IJSA_SC_SB_EEES9_NS_10bfloat16_tESG_Li256ELb1ELb1ELb1ELb1EEENS1_36VarlenDynamicPersistentTileSchedulerILi128ELi160ELi256ELi128ELb1ELb1ELb1ELb0ELb1ELb1EEEEEEEEEvNT_6ParamsE,@"STO_CUDA_ENTRY STV_DEFAULT"
_ZN7cutlass13device_kernelIN5flash11enable_sm90INS1_16FlashAttnFwdSm90INS1_25CollectiveMainloopFwdSm90ILi2EN4cute5tupleIJNS5_1CILi1EEES8_S8_EEENS6_IJNS7_ILi128EEENS7_ILi160EEENS7_ILi192EEEEEELi192ENS_12float_e4m3_tEfNS_4arch4Sm90ELb0ELb0ELb1ELb1ELb1ELb1ELb0ELb1ELb1ELb1ELb1ELb0EEENS1_21CollectiveEpilogueFwdINS6_IJSA_SC_SB_EEES9_NS_10bfloat16_tESG_Li256ELb1ELb1ELb1ELb1EEENS1_36VarlenDynamicPersistentTileSchedulerILi128ELi160ELi256ELi128ELb1ELb1ELb1ELb0ELb1ELb1EEEEEEEEEvNT_6ParamsE:
[----:B------:R-:W0:Y:S02]  /*0000*/  LDC R1, c[0x0][0x28] ;  /* 0x00000a00ff017b82 */ /* 0x000e240000000800 */
[----:B0-----:R-:W-:Y:S01]  /*0010*/  VIADD R1, R1, 0xfffffec0 ;  /* 0xfffffec001017836 */ /* 0x001fe20000000000 */
[----:B------:R-:W0:Y:S01]  /*0020*/  S2R R3, SR_TID.X ;  /* 0x0000000000037919 */ /* 0x000e220000002100 */
[----:B------:R-:W-:Y:S01]  /*0030*/  ELECT P0, URZ, PT ;  /* 0x00000000003f782f */ /* 0x000fe20003800000 */
[----:B------:R-:W-:Y:S01]  /*0040*/  BSSY B0, `(.L_x_413) ;  /* 0x000000e000007945 */ /* 0x000fe20003800000 */
[--C-:B0-----:R-:W-:Y:S02]  /*0050*/  SHF.R.U32.HI R0, RZ, 0x5, R3.reuse ;  /* 0x00000005ff007819 */ /* 0x101fe40000011603 */
[----:B------:R-:W-:-:S03]  /*0060*/  SHF.R.U32.HI R3, RZ, 0x7, R3 ;  /* 0x00000007ff037819 */ /* 0x000fc60000011603 */
[----:B------:R-:W0:Y:S02]  /*0070*/  SHFL.IDX PT, R2, R0, RZ, 0x1f ;  /* 0x00001fff00027589 */ /* 0x000e2400000e0000 */
[----:B0-----:R-:W-:-:S13]  /*0080*/  ISETP.EQ.AND P0, PT, R2, RZ, P0 ;  /* 0x000000ff0200720c */ /* 0x001fda0000702270 */
[----:B------:R-:W-:Y:S05]  /*0090*/  @!P0 BRA `(.L_x_414) ;  /* 0x0000000000208947 */ /* 0x000fea0003800000 */
[----:B------:R-:W-:Y:S02]  /*00a0*/  ULDC.64 UR4, c[0x0][0x198] ;  /* 0x0000660000047ab9 */ /* 0x000fe40000000a00 */
[----:B------:R-:W-:Y:S02]  /*00b0*/  UIADD3 UR6, UP0, UR4, 0x570, URZ ;  /* 0x0000057004067890 */ /* 0x000fe4000ff1e03f */
[----:B------:R-:W-:Y:S02]  /*00c0*/  UIADD3 UR4, UP1, UR4, 0x670, URZ ;  /* 0x0000067004047890 */ /* 0x000fe4000ff3e03f */
[----:B------:R-:W-:Y:S02]  /*00d0*/  UIADD3.X UR7, URZ, UR5, URZ, UP0, !UPT ;  /* 0x000000053f077290 */ /* 0x000fe400087fe43f */
[----:B------:R-:W-:-:S07]  /*00e0*/  UIADD3.X UR5, URZ, UR5, URZ, UP1, !UPT ;  /* 0x000000053f057290 */ /* 0x000fce0008ffe43f */
[----:B------:R0:W-:Y:S02]  /*00f0*/  UTMACCTL.PF [UR6] ;  /* 0x00000000060079b9 */ /* 0x0001e40008040000 */
[----:B------:R0:W-:Y:S02]  /*0100*/  UTMACCTL.PF [UR4] ;  /* 0x00000000040079b9 */ /* 0x0001e40008040000 */
[----:B0-----:R-:W-:Y:S01]  /*0110*/  NOP ;  /* 0x0000000000007918 */ /* 0x001fe20000000000 */
.L_x_414:
[----:B------:R-:W-:Y:S05]  /*0120*/  BSYNC B0 ;  /* 0x0000000000007941 */ /* 0x000fea0003800000 */
.L_x_413:
[----:B------:R-:W-:Y:S01]  /*0130*/  VOTEU.ANY UP0, P0 ;  /* 0x00000000003f7886 */ /* 0x000fe20000000100 */
[----:B------:R-:W0:Y:S01]  /*0140*/  SHFL.IDX PT, R3, R3, RZ, 0x1f ;  /* 0x00001fff03037589 */ /* 0x000e2200000e0000 */
[----:B------:R-:W-:Y:S01]  /*0150*/  UMOV UR4, 0x80 ;  /* 0x0000008000047882 */ /* 0x000fe20000000000 */
[----:B------:R-:W-:Y:S01]  /*0160*/  UMOV UR7, 0x100 ;  /* 0x0000010000077882 */ /* 0x000fe20000000000 */
[----:B------:R-:W-:Y:S01]  /*0170*/  VOTEU.ANY UP1, P0 ;  /* 0x00000000003f7886 */ /* 0x000fe20000020100 */
[----:B------:R-:W1:Y:S01]  /*0180*/  @UP0 S2UR UR8, SR_CgaCtaId ;  /* 0x00000000000809c3 */ /* 0x000e620000008800 */
[----:B------:R-:W2:Y:S01]  /*0190*/  SHFL.IDX PT, R2, R0, RZ, 0x1f ;  /* 0x00001fff00027589 */ /* 0x000ea200000e0000 */
[----:B------:R-:W-:Y:S01]  /*01a0*/  @UP0 UMOV UR6, 0x400 ;  /* 0x0000040000060882 */ /* 0x000fe20000000000 */
[----:B------:R-:W-:-:S04]  /*01b0*/  @UP0 UIADD3 UR4, -UR4, 0x100000, URZ ;  /* 0x0010000004040890 */ /* 0x000fc8000fffe13f */
[----:B------:R-:W-:Y:S02]  /*01c0*/  @UP0 USHF.L.U32 UR5, UR4, 0xb, URZ ;  /* 0x0000000b04050899 */ /* 0x000fe4000800063f */
[----:B------:R-:W-:Y:S01]  /*01d0*/  @UP0 USHF.L.U32 UR4, UR4, 0x1, URZ ;  /* 0x0000000104040899 */ /* 0x000fe2000800063f */
[----:B------:R-:W-:Y:S01]  /*01e0*/  VOTEU.ANY UP2, P0 ;  /* 0x00000000003f7886 */ /* 0x000fe20000040100 */
[----:B0-----:R-:W-:Y:S01]  /*01f0*/  R2UR UR9, R3 ;  /* 0x00000000030972ca */ /* 0x001fe200000e0000 */
[----:B-1----:R-:W-:Y:S01]  /*0200*/  @UP0 ULEA UR8, UR8, UR6, 0x18 ;  /* 0x0000000608080291 */ /* 0x002fe2000f8ec03f */
[----:B--2---:R-:W-:Y:S01]  /*0210*/  ISETP.NE.AND P1, PT, R2, RZ, PT ;  /* 0x000000ff0200720c */ /* 0x004fe20003f25270 */
[----:B------:R-:W-:-:S04]  /*0220*/  @UP0 UIADD3 UR6, -UR7, 0x100000, URZ ;  /* 0x0010000007060890 */ /* 0x000fc8000fffe13f */
[----:B------:R-:W-:Y:S02]  /*0230*/  @UP0 USHF.L.U32 UR7, UR6, 0xb, URZ ;  /* 0x0000000b06070899 */ /* 0x000fe4000800063f */
[----:B------:R-:W-:-:S04]  /*0240*/  @UP0 USHF.L.U32 UR6, UR6, 0x1, URZ ;  /* 0x0000000106060899 */ /* 0x000fc8000800063f */
[----:B------:R-:W-:Y:S01]  /*0250*/  UISETP.NE.AND UP0, UPT, UR9, URZ, UPT ;  /* 0x0000003f0900728c */ /* 0x000fe2000bf05270 */
[----:B------:R-:W0:Y:S02]  /*0260*/  FENCE.VIEW.ASYNC.S ;  /* 0x00000000000073c6 */ /* 0x000e240000000000 */
[----:B0-----:R0:W1:Y:S05]  /*0270*/  @UP1 SYNCS.EXCH.64 URZ, [UR8+0x33400], UR4 ;  /* 0x03340004083f15b2 */ /* 0x00106a0008000100 */
[----:B------:R0:W2:Y:S01]  /*0280*/  @UP2 SYNCS.EXCH.64 URZ, [UR8+0x33420], UR6 ;  /* 0x03342006083f25b2 */ /* 0x0000a20008000100 */
[----:B------:R-:W-:Y:S05]  /*0290*/  @P1 BRA `(.L_x_415) ;  /* 0x0000000000481947 */ /* 0x000fea0003800000 */
[----:B0-----:R-:W0:Y:S01]  /*02a0*/  S2UR UR5, SR_CgaCtaId ;  /* 0x00000000000579c3 */ /* 0x001e220000008800 */
        /* <DEDUP_REMOVED lines=12> */
[----:B0-----:R3:W4:Y:S08]  /*0370*/  SYNCS.EXCH.64 URZ, [UR8+0x33430], UR4 ;  /* 0x03343004083f75b2 */ /* 0x0017300008000100 */
[----:B------:R3:W0:Y:S01]  /*0380*/  SYNCS.EXCH.64 URZ, [UR8+0x33440], UR6 ;  /* 0x03344006083f75b2 */ /* 0x0006220008000100 */
[----:B------:R3:W0:Y:S01]  /*0390*/  SYNCS.EXCH.64 URZ, [UR8+0x33438], UR4 ;  /* 0x03343804083f75b2 */ /* 0x0006220008000100 */
[----:B------:R3:W0:Y:S02]  /*03a0*/  SYNCS.EXCH.64 URZ, [UR8+0x33448], UR6 ;  /* 0x03344806083f75b2 */ /* 0x0006240008000100 */
[----:B---3--:R-:W-:Y:S01]  /*03b0*/  NOP ;  /* 0x0000000000007918 */ /* 0x008fe20000000000 */
.L_x_415:
[----:B------:R-:W3:Y:S01]  /*03c0*/  SHFL.IDX PT, R2, R0, RZ, 0x1f ;  /* 0x00001fff00027589 */ /* 0x000ee200000e0000 */
[----:B------:R-:W-:Y:S01]  /*03d0*/  NOP ;  /* 0x0000000000007918 */ /* 0x000fe20000000000 */
[----:B---3--:R-:W-:-:S13]  /*03e0*/  ISETP.NE.AND P0, PT, R2, RZ, PT ;  /* 0x000000ff0200720c */ /* 0x008fda0003f05270 */
        /* <DEDUP_REMOVED lines=14> */
[----:B0-----:R3:W0:Y:S08]  /*04d0*/  SYNCS.EXCH.64 URZ, [UR8+0x33450], UR4 ;  /* 0x03345004083f75b2 */ /* 0x0016300008000100 */
[----:B------:R3:W0:Y:S01]  /*04e0*/  SYNCS.EXCH.64 URZ, [UR8+0x33460], UR6 ;  /* 0x03346006083f75b2 */ /* 0x0006220008000100 */
[----:B------:R3:W0:Y:S01]  /*04f0*/  SYNCS.EXCH.64 URZ, [UR8+0x33458], UR4 ;  /* 0x03345804083f75b2 */ /* 0x0006220008000100 */
[----:B------:R3:W0:Y:S02]  /*0500*/  SYNCS.EXCH.64 URZ, [UR8+0x33468], UR6 ;  /* 0x03346806083f75b2 */ /* 0x0006240008000100 */
[----:B---3--:R-:W-:Y:S01]  /*0510*/  NOP ;  /* 0x0000000000007918 */ /* 0x008fe20000000000 */
.L_x_416:
[----:B------:R-:W3:Y:S01]  /*0520*/  SHFL.IDX PT, R2, R0, RZ, 0x1f ;  /* 0x00001fff00027589 */ /* 0x000ee200000e0000 */
[----:B------:R-:W-:Y:S01]  /*0530*/  NOP ;  /* 0x0000000000007918 */ /* 0x000fe20000000000 */
[----:B---3--:R-:W-:-:S13]  /*0540*/  ISETP.NE.AND P0, PT, R2, RZ, PT ;  /* 0x000000ff0200720c */ /* 0x008fda0003f05270 */
[----:B------:R-:W-:Y:S05]  /*0550*/  @P0 BRA `(.L_x_417) ;  /* 0x0000000000380947 */ /* 0x000fea0003800000 */
[----:B0-----:R-:W0:Y:S01]  /*0560*/  S2UR UR5, SR_CgaCtaId ;  /* 0x00000000000579c3 */ /* 0x001e220000008800 */
[----:B------:R-:W-:Y:S01]  /*0570*/  UMOV UR4, 0x400 ;  /* 0x0000040000047882 */ /* 0x000fe20000000000 */
[----:B------:R-:W-:Y:S01]  /*0580*/  UMOV UR7, 0x80 ;  /* 0x0000008000077882 */ /* 0x000fe20000000000 */
[----:B------:R-:W-:Y:S01]  /*0590*/  ELECT P0, URZ, PT ;  /* 0x00000000003f782f */ /* 0x000fe20003800000 */
[----:B0-----:R-:W-:Y:S02]  /*05a0*/  ULEA UR6, UR5, UR4, 0x18 ;  /* 0x0000000405067291 */ /* 0x001fe4000f8ec03f */
[----:B------:R-:W-:-:S04]  /*05b0*/  UIADD3 UR4, -UR7, 0x100000, URZ ;  /* 0x0010000007047890 */ /* 0x000fc8000fffe13f */
[----:B------:R-:W-:Y:S02]  /*05c0*/  USHF.L.U32 UR5, UR4, 0xb, URZ ;  /* 0x0000000b04057899 */ /* 0x000fe4000800063f */
[----:B------:R-:W-:Y:S01]  /*05d0*/  USHF.L.U32 UR4, UR4, 0x1, URZ ;  /* 0x0000000104047899 */ /* 0x000fe2000800063f */
[----:B------:R-:W0:Y:S11]  /*05e0*/  FENCE.VIEW.ASYNC.S ;  /* 0x00000000000073c6 */ /* 0x000e360000000000 */
[----:B0-----:R3:W0:Y:S01]  /*05f0*/  SYNCS.EXCH.64 URZ, [UR6+0x33470], UR4 ;  /* 0x03347004063f75b2 */ /* 0x0016220008000100 */
[----:B------:R3:W0:Y:S01]  /*0600*/  SYNCS.EXCH.64 URZ, [UR6+0x33480], UR4 ;  /* 0x03348004063f75b2 */ /* 0x0006220008000100 */
[----:B------:R3:W0:Y:S01]  /*0610*/  SYNCS.EXCH.64 URZ, [UR6+0x33478], UR4 ;  /* 0x03347804063f75b2 */ /* 0x0006220008000100 */
[----:B------:R3:W0:Y:S02]  /*0620*/  SYNCS.EXCH.64 URZ, [UR6+0x33488], UR4 ;  /* 0x03348804063f75b2 */ /* 0x0006240008000100 */
[----:B---3--:R-:W-:Y:S01]  /*0630*/  NOP ;  /* 0x0000000000007918 */ /* 0x008fe20000000000 */
.L_x_417:
        /* <DEDUP_REMOVED lines=22> */
.L_x_418:
[----:B------:R-:W3:Y:S01]  /*07a0*/  SHFL.IDX PT, R3, R0, RZ, 0x1f ;  /* 0x00001fff00037589 */ /* 0x000ee200000e0000 */
[----:B------:R-:W-:Y:S01]  /*07b0*/  NOP ;  /* 0x0000000000007918 */ /* 0x000fe20000000000 */
[----:B------:R-:W0:Y:S01]  /*07c0*/  S2R R2, SR_CgaCtaId ;  /* 0x0000000000027919 */ /* 0x000e220000008800 */
[----:B---3--:R-:W-:-:S13]  /*07d0*/  ISETP.NE.AND P0, PT, R3, RZ, PT ;  /* 0x000000ff0300720c */ /* 0x008fda0003f05270 */
[----:B0-----:R-:W-:Y:S05]  /*07e0*/  @P0 BRA `(.L_x_419) ;  /* 0x0000000000480947 */ /* 0x001fea0003800000 */
[----:B------:R-:W0:Y:S01]  /*07f0*/  S2UR UR5, SR_CgaCtaId ;  /* 0x00000000000579c3 */ /* 0x000e220000008800 */
        /* <DEDUP_REMOVED lines=12> */
[----:B0-----:R0:W3:Y:S08]  /*08c0*/  SYNCS.EXCH.64 URZ, [UR8+0x334b0], UR4 ;  /* 0x0334b004083f75b2 */ /* 0x0010f00008000100 */
[----:B------:R0:W0:Y:S01]  /*08d0*/  SYNCS.EXCH.64 URZ, [UR8+0x334c0], UR6 ;  /* 0x0334c006083f75b2 */ /* 0x0000220008000100 */
[----:B------:R0:W0:Y:S01]  /*08e0*/  SYNCS.EXCH.64 URZ, [UR8+0x334b8], UR4 ;  /* 0x0334b804083f75b2 */ /* 0x0000220008000100 */
[----:B------:R0:W0:Y:S01]  /*08f0*/  SYNCS.EXCH.64 URZ, [UR8+0x334c8], UR6 ;  /* 0x0334c806083f75b2 */ /* 0x0000220008000100 */
[----:B------:R-:W-:Y:S01]  /*0900*/  NOP ;  /* 0x0000000000007918 */ /* 0x000fe20000000000 */
.L_x_419:
[----:B------:R-:W-:Y:S01]  /*0910*/  PLOP3.LUT P0, PT, PT, PT, UP0, 0x80, 0x0 ;  /* 0x000000000000781c */ /* 0x000fe20003f0f008 */
[----:B------:R-:W-:Y:S01]  /*0920*/  UMOV UR36, 0x1 ;  /* 0x0000000100247882 */ /* 0x000fe20000000000 */
[----:B------:R-:W-:Y:S01]  /*0930*/  NOP ;  /* 0x0000000000007918 */ /* 0x000fe20000000000 */
[----:B------:R-:W-:Y:S01]  /*0940*/  USEL UR36, UR36, 0x2, !UP0 ;  /* 0x0000000224247887 */ /* 0x000fe2000c000000 */
[----:B------:R-:W-:Y:S01]  /*0950*/  BSSY B8, `(.L_x_420) ;  /* 0x0002f56000087945 */ /* 0x000fe20003800000 */
[----:B------:R-:W-:Y:S01]  /*0960*/  ULDC.64 UR50, c[0x0][0x208] ;  /* 0x0000820000327ab9 */ /* 0x000fe20000000a00 */
[----:B01234-:R-:W-:Y:S07]  /*0970*/  BAR.SYNC.DEFER_BLOCKING 0x0 ;  /* 0x0000000000007b1d */ /* 0x01ffee0000010000 */
[----:B------:R-:W-:Y:S05]  /*0980*/  @!P0 BRA `(.L_x_421) ;  /* 0x0000026c00648947 */ /* 0x000fea0003800000 */
.L_x_422:
[----:B------:R-:W-:-:S08]  /*0990*/  NOP ;  /* 0x0000000000007918 */ /* 0x000fd00000000000 */
[----:B------:R-:W0:Y:S02]  /*09a0*/  USETMAXREG.TRY_ALLOC.CTAPOOL UP0, 0xe8 ;  /* 0x000000e8000079c8 */ /* 0x000e240008000600 */
[----:B0-----:R-:W-:-:S13]  /*09b0*/  PLOP3.LUT P0, PT, PT, PT, UP0, 0x80, 0x0 ;  /* 0x000000000000781c */ /* 0x001fda0003f0f008 */
[----:B------:R-:W-:Y:S05]  /*09c0*/  @!P0 BRA `(.L_x_422) ;  /* 0xfffffffc00f08947 */ /* 0x000fea000383ffff */
[----:B------:R-:W2:Y:S01]  /*09d0*/  LDL.LU R0, [R1+0x8] ;  /* 0x0000080001007983 */ /* 0x000ea20000300800 */
[----:B------:R-:W0:Y:S01]  /*09e0*/  S2R R2, SR_TID.X ;  /* 0x0000000000027919 */ /* 0x000e220000002100 */
[----:B------:R-:W1:Y:S01]  /*09f0*/  S2UR UR38, SR_CgaCtaId ;  /* 0x00000000002679c3 */ /* 0x000e620000008800 */
[----:B------:R-:W-:Y:S01]  /*0a00*/  UMOV UR4, 0x400 ;  /* 0x0000040000047882 */ /* 0x000fe20000000000 */
[----:B0-----:R-:W-:-:S06]  /*0a10*/  SHF.R.U32.HI R2, RZ, 0x7, R2 ;  /* 0x00000007ff027819 */ /* 0x001fcc0000011602 */
[----:B------:R-:W-:Y:S06]  /*0a20*/  BAR.ARV 0x8, 0x180 ;  /* 0x0206000000007b1d */ /* 0x000fec0000002000 */
[----:B------:R-:W-:-:S13]  /*0a30*/  ISETP.NE.AND P0, PT, R2, 0x1, PT ;  /* 0x000000010200780c */ /* 0x000fda0003f05270 */
[----:B------:R-:W-:Y:S08]  /*0a40*/  @!P0 BAR.ARV 0x9, 0x100 ;  /* 0x0244000000008b1d */ /* 0x000ff00000002000 */
[----:B------:R-:W-:Y:S01]  /*0a50*/  BAR.SYNC.DEFER_BLOCKING 0x5, 0x180 ;  /* 0x0146000000007b1d */ /* 0x000fe20000010000 */
[----:B-1----:R-:W-:-:S06]  /*0a60*/  ULEA UR4, UR38, UR4, 0x18 ;  /* 0x0000000426047291 */ /* 0x002fcc000f8ec03f */
[----:B------:R-:W-:Y:S01]  /*0a70*/  IMAD.U32 R18, RZ, RZ, UR4 ;  /* 0x00000004ff127e24 */ /* 0x000fe2000f8e00ff */
[----:B------:R-:W-:-:S04]  /*0a80*/  ULDC UR4, c[0x0][0xc3c] ;  /* 0x00030f0000047ab9 */ /* 0x000fc80000000800 */
[----:B------:R-:W0:Y:S01]  /*0a90*/  LDS.128 R128, [R18+0x334d0] ;  /* 0x0334d00012807984 */ /* 0x000e220000000c00 */
[----:B------:R-:W-:Y:S06]  /*0aa0*/  BAR.ARV 0x4, 0x180 ;  /* 0x0106000000007b1d */ /* 0x000fec0000002000 */
[----:B--2---:R-:W-:-:S04]  /*0ab0*/  LOP3.LUT R0, R0, 0xffffffef, RZ, 0xc0, !PT ;  /* 0xffffffef00007812 */ /* 0x004fc800078ec0ff */
[----:B------:R-:W-:-:S05]  /*0ac0*/  @P0 LOP3.LUT R0, R0, 0x10, RZ, 0xfc, !PT ;  /* 0x0000001000000812 */ /* 0x000fca00078efcff */
[----:B------:R1:W-:Y:S01]  /*0ad0*/  STL [R1+0x8], R0 ;  /* 0x0000080001007387 */ /* 0x0003e20000100800 */
[----:B0-----:R-:W-:-:S13]  /*0ae0*/  ISETP.GE.AND P0, PT, R131, UR4, PT ;  /* 0x0000000483007c0c */ /* 0x001fda000bf06270 */
[----:B-1----:R-:W-:Y:S05]  /*0af0*/  @P0 BRA `(.L_x_423) ;  /* 0x000002f000ec0947 */ /* 0x002fea0003800000 */
[----:B------:R-:W0:Y:S01]  /*0b00*/  S2R R0, SR_TID.X ;  /* 0x0000000000007919 */ /* 0x000e220000002100 */
[----:B------:R-:W-:Y:S01]  /*0b10*/  R2UR UR48, R18 ;  /* 0x00000000123072ca */ /* 0x000fe200000e0000 */
[----:B------:R-:W-:Y:S01]  /*0b20*/  IMAD.MOV.U32 R19, RZ, RZ, RZ ;  /* 0x000000ffff137224 */ /* 0x000fe200078e00ff */
[----:B------:R-:W-:Y:S01]  /*0b30*/  ULOP3.LUT UR49, UR36, 0x1, URZ, 0xfc, !UPT ;  /* 0x0000000124317892 */ /* 0x000fe2000f8efc3f */
[----:B------:R-:W-:-:S10]  /*0b40*/  UMOV UR37, URZ ;  /* 0x0000003f00257c82 */ /* 0x000fd40008000000 */
[----:B------:R-:W-:Y:S01]  /*0b50*/  UIADD3 UR48, UR48, 0x1e200, URZ ;  /* 0x0001e20030307890 */ /* 0x000fe2000fffe03f */
[----:B0-----:R-:W-:-:S05]  /*0b60*/  VIADD R0, R0, 0xffffff80 ;  /* 0xffffff8000007836 */ /* 0x001fca0000000000 */
[----:B------:R-:W-:Y:S02]  /*0b70*/  SHF.R.S32.HI R3, RZ, 0x1f, R0 ;  /* 0x0000001fff037819 */ /* 0x000fe40000011400 */
[-C--:B------:R-:W-:Y:S02]  /*0b80*/  LEA.HI R8, R0, R0.reuse, RZ, 0x1 ;  /* 0x0000000000087211 */ /* 0x080fe400078f08ff */
[CC--:B------:R-:W-:Y:S02]  /*0b90*/  LEA.HI R5, R3.reuse, R0.reuse, RZ, 0x5 ;  /* 0x0000000003057211 */ /* 0x0c0fe400078f28ff */
[-C--:B------:R-:W-:Y:S02]  /*0ba0*/  LEA.HI R4, R3, R0.reuse, RZ, 0x4 ;  /* 0x0000000003047211 */ /* 0x080fe400078f20ff */
[----:B------:R-:W-:Y:S01]  /*0bb0*/  LOP3.LUT R7, R8, 0xfffffffe, RZ, 0xc0, !PT ;  /* 0xfffffffe08077812 */ /* 0x000fe200078ec0ff */
[----:B------:R-:W-:Y:S01]  /*0bc0*/  IMAD.SHL.U32 R5, R5, 0x20, RZ ;  /* 0x0000002005057824 */ /* 0x000fe200078e00ff */
[----:B------:R-:W-:-:S02]  /*0bd0*/  LEA.HI R2, R3, R0, RZ, 0x7 ;  /* 0x0000000003027211 */ /* 0x000fc400078f38ff */
[----:B------:R-:W-:Y:S01]  /*0be0*/  LEA.HI R9, R3, R0, RZ, 0x2 ;  /* 0x0000000003097211 */ /* 0x000fe200078f10ff */
[----:B------:R-:W-:Y:S01]  /*0bf0*/  IMAD.IADD R16, R0, 0x1, -R7 ;  /* 0x0000000100107824 */ /* 0x000fe200078e0a07 */
[----:B------:R-:W-:Y:S02]  /*0c00*/  LOP3.LUT R3, R4, 0x3fffff0, RZ, 0xc0, !PT ;  /* 0x03fffff004037812 */ /* 0x000fe400078ec0ff */
[----:B------:R-:W-:Y:S01]  /*0c10*/  LOP3.LUT R7, R2, 0xffffff80, RZ, 0xc0, !PT ;  /* 0xffffff8002077812 */ /* 0x000fe200078ec0ff */
[C---:B------:R-:W-:Y:S01]  /*0c20*/  IMAD.SHL.U32 R224, R16.reuse, 0x8, RZ ;  /* 0x0000000810e07824 */ /* 0x040fe200078e00ff */
[----:B------:R-:W-:Y:S01]  /*0c30*/  LOP3.LUT R6, R5, 0xfffffc00, RZ, 0xc0, !PT ;  /* 0xfffffc0005067812 */ /* 0x000fe200078ec0ff */
[----:B------:R-:W-:Y:S01]  /*0c40*/  IMAD.SHL.U32 R16, R16, 0x10, RZ ;  /* 0x0000001010107824 */ /* 0x000fe200078e00ff */
[C---:B------:R-:W-:Y:S01]  /*0c50*/  IADD3 R5, R0.reuse, -R3, RZ ;  /* 0x8000000300057210 */ /* 0x040fe20007ffe0ff */
[----:B------:R-:W-:Y:S01]  /*0c60*/  IMAD.IADD R20, R0, 0x1, -R7 ;  /* 0x0000000100147824 */ /* 0x000fe200078e0a07 */
[----:B------:R-:W-:Y:S01]  /*0c70*/  LOP3.LUT R11, R9, 0xfffffffc, RZ, 0xc0, !PT ;  /* 0xfffffffc090b7812 */ /* 0x000fe200078ec0ff */
[----:B------:R-:W-:Y:S01]  /*0c80*/  VIADD R23, R16, 0x60 ;  /* 0x0000006010177836 */ /* 0x000fe20000000000 */
[----:B------:R-:W-:Y:S01]  /*0c90*/  SHF.R.S32.HI R10, RZ, 0x1, R8 ;  /* 0x00000001ff0a7819 */ /* 0x000fe20000011408 */
[----:B------:R-:W-:Y:S01]  /*0ca0*/  IMAD R7, R5, 0x40, R6 ;  /* 0x0000004005077824 */ /* 0x000fe200078e0206 */
[----:B------:R-:W-:Y:S01]  /*0cb0*/  SHF.R.S32.HI R3, RZ, 0x7, R2 ;  /* 0x00000007ff037819 */ /* 0x000fe20000011402 */
[----:B------:R-:W-:Y:S01]  /*0cc0*/  IMAD.IADD R11, R0, 0x1, -R11 ;  /* 0x00000001000b7824 */ /* 0x000fe200078e0a0b */
[----:B------:R-:W-:Y:S01]  /*0cd0*/  SHF.R.S32.HI R5, RZ, 0x4, R4 ;  /* 0x00000004ff057819 */ /* 0x000fe20000011404 */
[----:B------:R-:W-:Y:S01]  /*0ce0*/  STL [R1+0xc8], R20 ;  /* 0x0000c81401007387 */ /* 0x000fe20000100800 */
[--C-:B------:R-:W-:Y:S01]  /*0cf0*/  SHF.R.S32.HI R0, RZ, 0x2, R9.reuse ;  /* 0x00000002ff007819 */ /* 0x100fe20000011409 */
[----:B------:R-:W-:Y:S01]  /*0d00*/  VIADD R220, R16, 0xa0 ;  /* 0x000000a010dc7836 */ /* 0x000fe20000000000 */
[----:B------:R-:W-:-:S02]  /*0d10*/  SHF.R.S32.HI R9, RZ, 0x1f, R9 ;  /* 0x0000001fff097819 */ /* 0x000fc40000011409 */
[----:B------:R-:W-:Y:S02]  /*0d20*/  LEA.HI R8, R8, R10, RZ, 0x1 ;  /* 0x0000000a08087211 */ /* 0x000fe400078f08ff */
[----:B------:R-:W-:Y:S02]  /*0d30*/  LEA.HI R2, R2, R3, RZ, 0x1 ;  /* 0x0000000302027211 */ /* 0x000fe400078f08ff */
[----:B------:R-:W-:Y:S02]  /*0d40*/  LEA.HI R4, R4, R5, RZ, 0x1 ;  /* 0x0000000504047211 */ /* 0x000fe400078f08ff */
[----:B------:R-:W-:Y:S02]  /*0d50*/  LEA.HI R9, R9, R0, RZ, 0x2 ;  /* 0x0000000009097211 */ /* 0x000fe400078f10ff */
[----:B------:R-:W-:Y:S02]  /*0d60*/  LOP3.LUT R8, R8, 0x3fffffe, RZ, 0xc0, !PT ;  /* 0x03fffffe08087812 */ /* 0x000fe400078ec0ff */
[----:B------:R-:W-:-:S02]  /*0d70*/  LOP3.LUT R2, R2, 0x3fffffe, RZ, 0xc0, !PT ;  /* 0x03fffffe02027812 */ /* 0x000fc400078ec0ff */
[----:B------:R-:W-:Y:S01]  /*0d80*/  LOP3.LUT R4, R4, 0x1ffffffe, RZ, 0xc0, !PT ;  /* 0x1ffffffe04047812 */ /* 0x000fe200078ec0ff */
[C---:B------:R-:W-:Y:S01]  /*0d90*/  IMAD.IADD R8, R10.reuse, 0x1, -R8 ;  /* 0x000000010a087824 */ /* 0x040fe200078e0a08 */
[----:B------:R-:W-:Y:S01]  /*0da0*/  LOP3.LUT R9, R9, 0xfffffffc, RZ, 0xc0, !PT ;  /* 0xfffffffc09097812 */ /* 0x000fe200078ec0ff */
[----:B------:R-:W-:Y:S01]  /*0db0*/  IMAD.IADD R2, R3, 0x1, -R2 ;  /* 0x0000000103027824 */ /* 0x000fe200078e0a02 */
[----:B------:R-:W-:Y:S01]  /*0dc0*/  IADD3 R13, R10, 0x80, RZ ;  /* 0x000000800a0d7810 */ /* 0x000fe20007ffe0ff */
[----:B------:R-:W-:Y:S01]  /*0dd0*/  IMAD.IADD R4, R5, 0x1, -R4 ;  /* 0x0000000105047824 */ /* 0x000fe200078e0a04 */
[----:B------:R-:W-:Y:S01]  /*0de0*/  LEA.HI R6, R11, R11, RZ, 0x1 ;  /* 0x0000000b0b067211 */ /* 0x000fe200078f08ff */
[----:B------:R-:W-:Y:S01]  /*0df0*/  IMAD.IADD R9, R0, 0x1, -R9 ;  /* 0x0000000100097824 */ /* 0x000fe200078e0a09 */
[----:B------:R-:W-:Y:S01]  /*0e00*/  SHF.R.S32.HI R3, RZ, 0x1f, R13 ;  /* 0x0000001fff037819 */ /* 0x000fe2000001140d */
[----:B------:R-:W-:Y:S01]  /*0e10*/  IMAD R12, R5, 0x8, R8 ;  /* 0x00000008050c7824 */ /* 0x000fe200078e0208 */
[----:B------:R-:W-:Y:S01]  /*0e20*/  SHF.R.S32.HI R0, RZ, 0x1f, R20 ;  /* 0x0000001fff007819 */ /* 0x000fe20000011414 */
[----:B------:R-:W-:Y:S01]  /*0e30*/  IMAD R5, R4, 0x8, R7 ;  /* 0x0000000804057824 */ /* 0x000fe200078e0207 */
[----:B------:R-:W-:Y:S01]  /*0e40*/  LEA.HI R4, R3, R13, RZ, 0x3 ;  /* 0x0000000d03047211 */ /* 0x000fe200078f18ff */
[----:B------:R-:W-:Y:S01]  /*0e50*/  IMAD.SHL.U32 R9, R9, 0x80, RZ ;  /* 0x0000008009097824 */ /* 0x000fe200078e00ff */
[----:B------:R-:W-:Y:S01]  /*0e60*/  LEA.HI R3, R0, R20, RZ, 0x2 ;  /* 0x0000001400037211 */ /* 0x000fe200078f10ff */
[----:B------:R-:W-:Y:S01]  /*0e70*/  IMAD.SHL.U32 R36, R12, 0x40, RZ ;  /* 0x000000400c247824 */ /* 0x000fe200078e00ff */
[----:B------:R0:W-:Y:S01]  /*0e80*/  STL [R1+0x13c], R5 ;  /* 0x00013c0501007387 */ /* 0x0001e20000100800 */
[----:B------:R-:W-:Y:S01]  /*0e90*/  IMAD.SHL.U32 R10, R4, 0x40, RZ ;  /* 0x00000040040a7824 */ /* 0x000fe200078e00ff */
[----:B------:R-:W-:-:S02]  /*0ea0*/  SHF.R.S32.HI R4, RZ, 0x2, R3 ;  /* 0x00000002ff047819 */ /* 0x000fc40000011403 */
[C---:B------:R-:W-:Y:S02]  /*0eb0*/  LEA.HI R8, R13.reuse, R13, RZ, 0x1 ;  /* 0x0000000d0d087211 */ /* 0x040fe400078f08ff */
[----:B------:R-:W-:Y:S02]  /*0ec0*/  LEA.HI R0, R0, R20, RZ, 0x5 ;  /* 0x0000001400007211 */ /* 0x000fe400078f28ff */
[----:B------:R-:W-:Y:S02]  /*0ed0*/  LOP3.LUT R7, R8, 0x3fffffe, RZ, 0xc0, !PT ;  /* 0x03fffffe08077812 */ /* 0x000fe400078ec0ff */
[----:B0-----:R-:W-:Y:S02]  /*0ee0*/  SHF.R.S32.HI R5, RZ, 0x1f, R3 ;  /* 0x0000001fff057819 */ /* 0x001fe40000011403 */
[----:B------:R-:W-:Y:S01]  /*0ef0*/  IADD3 R7, R13, -R7, RZ ;  /* 0x800000070d077210 */ /* 0x000fe20007ffe0ff */
[----:B------:R-:W-:Y:S01]  /*0f00*/  VIADD R13, R224, 0x20 ;  /* 0x00000020e00d7836 */ /* 0x000fe20000000000 */
[----:B------:R-:W-:-:S02]  /*0f10*/  LEA.HI R5, R5, R4, RZ, 0x3 ;  /* 0x0000000405057211 */ /* 0x000fc400078f18ff */
[----:B------:R-:W-:Y:S01]  /*0f20*/  LOP3.LUT R10, R10, 0xfffffe00, RZ, 0xc0, !PT ;  /* 0xfffffe000a0a7812 */ /* 0x000fe200078ec0ff */
[----:B------:R-:W-:Y:S01]  /*0f30*/  IMAD.IADD R221, R224, 0x1, R13 ;  /* 0x00000001e0dd7824 */ /* 0x000fe200078e020d */
[----:B------:R-:W-:Y:S02]  /*0f40*/  LOP3.LUT R5, R5, 0xfffffff8, RZ, 0xc0, !PT ;  /* 0xfffffff805057812 */ /* 0x000fe400078ec0ff */
[----:B------:R-:W-:Y:S01]  /*0f50*/  LOP3.LUT R6, R6, 0x1ffffffe, RZ, 0xc0, !PT ;  /* 0x1ffffffe06067812 */ /* 0x000fe200078ec0ff */
[----:B------:R-:W-:Y:S01]  /*0f60*/  IMAD R7, R7, 0x40, R10 ;  /* 0x0000004007077824 */ /* 0x000fe200078e020a */
[----:B------:R-:W-:Y:S02]  /*0f70*/  IADD3 R5, R4, -R5, RZ ;  /* 0x8000000504057210 */ /* 0x000fe40007ffe0ff */
[----:B------:R-:W-:Y:S01]  /*0f80*/  SHF.R.S32.HI R0, RZ, 0x5, R0 ;  /* 0x00000005ff007819 */ /* 0x000fe20000011400 */
[----:B------:R-:W-:Y:S01]  /*0f90*/  IMAD.IADD R6, R11, 0x1, -R6 ;  /* 0x000000010b067824 */ /* 0x000fe200078e0a06 */
[----:B------:R-:W-:Y:S01]  /*0fa0*/  LOP3.LUT R15, R9, 0x180, RZ, 0xc0, !PT ;  /* 0x00000180090f7812 */ /* 0x000fe200078ec0ff */
[----:B------:R-:W-:Y:S01]  /*0fb0*/  VIADD R11, R224, 0x40 ;  /* 0x00000040e00b7836 */ /* 0x000fe20000000000 */
[----:B------:R0:W-:Y:S01]  /*0fc0*/  STL [R1+0x3c], R7 ;  /* 0x00003c0701007387 */ /* 0x0001e20000100800 */
[----:B------:R-:W-:Y:S01]  /*0fd0*/  IMAD R5, R0, 0x10, R5 ;  /* 0x0000001000057824 */ /* 0x000fe200078e0205 */
[----:B------:R-:W-:Y:S01]  /*0fe0*/  SHF.R.U32.HI R14, RZ, 0x3, R15 ;  /* 0x00000003ff0e7819 */ /* 0x000fe2000001160f */
[C---:B------:R-:W-:Y:S01]  /*0ff0*/  VIADD R0, R224.reuse, 0x30 ;  /* 0x00000030e0007836 */ /* 0x040fe20000000000 */
[----:B------:R1:W-:Y:S01]  /*1000*/  STL [R1+0x18], R13 ;  /* 0x0000180d01007387 */ /* 0x0003e20000100800 */
[----:B------:R-:W-:Y:S01]  /*1010*/  LOP3.LUT R3, R3, 0x7ffffffc, RZ, 0xc0, !PT ;  /* 0x7ffffffc03037812 */ /* 0x000fe200078ec0ff */
[----:B------:R-:W-:Y:S01]  /*1020*/  IMAD.IADD R222, R224, 0x1, R11 ;  /* 0x00000001e0de7824 */ /* 0x000fe200078e020b */
[----:B------:R-:W-:Y:S01]  /*1030*/  SHF.R.S32.HI R8, RZ, 0x1, R8 ;  /* 0x00000001ff087819 */ /* 0x000fe20000011408 */
[----:B------:R2:W-:Y:S01]  /*1040*/  STL [R1+0x14], R11 ;  /* 0x0000140b01007387 */ /* 0x0005e20000100800 */
[----:B------:R-:W-:-:S02]  /*1050*/  IADD3 R3, R20, -R3, RZ ;  /* 0x8000000314037210 */ /* 0x000fc40007ffe0ff */
[----:B------:R-:W-:Y:S01]  /*1060*/  SHF.R.S32.HI R4, RZ, 0x1f, R221 ;  /* 0x0000001fff047819 */ /* 0x000fe200000114dd */
[----:B------:R-:W-:Y:S01]  /*1070*/  STL [R1+0x30], R36 ;  /* 0x0000302401007387 */ /* 0x000fe20000100800 */
[----:B------:R-:W-:Y:S01]  /*1080*/  IMAD.SHL.U32 R8, R8, 0x80, RZ ;  /* 0x0000008008087824 */ /* 0x000fe200078e00ff */
[----:B0-----:R-:W-:Y:S01]  /*1090*/  SHF.R.S32.HI R7, RZ, 0x1f, R222 ;  /* 0x0000001fff077819 */ /* 0x001fe200000114de */
[----:B-1----:R-:W-:Y:S01]  /*10a0*/  IMAD R13, R2, 0x40, R5 ;  /* 0x00000040020d7824 */ /* 0x002fe200078e0205 */
[----:B------:R-:W-:Y:S01]  /*10b0*/  STL [R1+0x28], R15 ;  /* 0x0000280f01007387 */ /* 0x000fe20000100800 */
[----:B------:R-:W-:Y:S01]  /*10c0*/  VIADD R2, R224, 0x10 ;  /* 0x00000010e0027836 */ /* 0x000fe20000000000 */
[----:B------:R-:W-:Y:S01]  /*10d0*/  LEA.HI R9, R4, R221, RZ, 0x6 ;  /* 0x000000dd04097211 */ /* 0x000fe200078f30ff */
[----:B------:R-:W-:Y:S01]  /*10e0*/  IMAD.SHL.U32 R37, R3, 0x2, RZ ;  /* 0x0000000203257824 */ /* 0x000fe200078e00ff */
[----:B------:R-:W-:Y:S01]  /*10f0*/  STL [R1+0x2c], R14 ;  /* 0x00002c0e01007387 */ /* 0x000fe20000100800 */
[----:B------:R-:W-:-:S02]  /*1100*/  LEA.HI R227, R7, R222, RZ, 0x4 ;  /* 0x000000de07e37211 */ /* 0x000fc400078f20ff */
[C---:B------:R-:W-:Y:S01]  /*1110*/  VIADD R35, R37.reuse, 0x8 ;  /* 0x0000000825237836 */ /* 0x040fe20000000000 */
[----:B------:R-:W-:Y:S01]  /*1120*/  STL [R1+0x134], R13 ;  /* 0x0001340d01007387 */ /* 0x000fe20000100800 */
[----:B------:R-:W-:Y:S01]  /*1130*/  VIADD R34, R37, 0x10 ;  /* 0x0000001025227836 */ /* 0x000fe20000000000 */
[----:B------:R-:W-:Y:S01]  /*1140*/  LEA.HI R10, R7, R222, RZ, 0x6 ;  /* 0x000000de070a7211 */ /* 0x000fe200078f30ff */
[C---:B------:R-:W-:Y:S01]  /*1150*/  VIADD R33, R37.reuse, 0x18 ;  /* 0x0000001825217836 */ /* 0x040fe20000000000 */
[----:B------:R-:W-:Y:S01]  /*1160*/  STL [R1+0xc], RZ ;  /* 0x00000cff01007387 */ /* 0x000fe20000100800 */
[C---:B------:R-:W-:Y:S01]  /*1170*/  VIADD R32, R37.reuse, 0x20 ;  /* 0x0000002025207836 */ /* 0x040fe20000000000 */
[----:B------:R-:W-:Y:S01]  /*1180*/  LEA.HI R4, R4, R221, RZ, 0x4 ;  /* 0x000000dd04047211 */ /* 0x000fe200078f20ff */
[C---:B------:R-:W-:Y:S01]  /*1190*/  VIADD R30, R37.reuse, 0x30 ;  /* 0x00000030251e7836 */ /* 0x040fe20000000000 */
[----:B------:R-:W-:Y:S01]  /*11a0*/  STL [R1+0x34], RZ ;  /* 0x000034ff01007387 */ /* 0x000fe20000100800 */
[C---:B------:R-:W-:Y:S01]  /*11b0*/  IADD3 R31, R37.reuse, 0x28, RZ ;  /* 0x00000028251f7810 */ /* 0x040fe20007ffe0ff */
[----:B------:R-:W-:Y:S01]  /*11c0*/  VIADD R29, R37, 0x38 ;  /* 0x00000038251d7836 */ /* 0x000fe20000000000 */
[----:B------:R-:W-:Y:S01]  /*11d0*/  SHF.L.U32 R12, R10, 0x7, RZ ;  /* 0x000000070a0c7819 */ /* 0x000fe200000006ff */
[----:B------:R-:W-:Y:S01]  /*11e0*/  STL [R1+0x24], RZ ;  /* 0x000024ff01007387 */ /* 0x000fe20000100800 */
[----:B------:R-:W-:Y:S01]  /*11f0*/  IMAD.SHL.U32 R9, R9, 0x80, RZ ;  /* 0x0000008009097824 */ /* 0x000fe200078e00ff */
[----:B--2---:R-:W-:Y:S01]  /*1200*/  LOP3.LUT R11, R15, 0x30, R227, 0xf8, !PT ;  /* 0x000000300f0b7812 */ /* 0x004fe200078ef8e3 */
[----:B------:R-:W-:Y:S01]  /*1210*/  VIADD R28, R37, 0x40 ;  /* 0x00000040251c7836 */ /* 0x000fe20000000000 */
[----:B------:R0:W-:Y:S01]  /*1220*/  STL [R1+0x10], R2 ;  /* 0x0000100201007387 */ /* 0x0001e20000100800 */
[----:B------:R-:W-:Y:S01]  /*1230*/  LOP3.LUT R7, R15, 0x30, R4, 0xf8, !PT ;  /* 0x000000300f077812 */ /* 0x000fe200078ef804 */
[C---:B------:R-:W-:Y:S01]  /*1240*/  VIADD R27, R37.reuse, 0x48 ;  /* 0x00000048251b7836 */ /* 0x040fe20000000000 */
[C---:B------:R-:W-:Y:S01]  /*1250*/  IADD3 R25, R37.reuse, 0x58, RZ ;  /* 0x0000005825197810 */ /* 0x040fe20007ffe0ff */
[----:B------:R1:W-:Y:S01]  /*1260*/  STL [R1+0x1c], R0 ;  /* 0x00001c0001007387 */ /* 0x0003e20000100800 */
[C---:B------:R-:W-:Y:S01]  /*1270*/  VIADD R26, R37.reuse, 0x50 ;  /* 0x00000050251a7836 */ /* 0x040fe20000000000 */
[----:B------:R-:W-:Y:S01]  /*1280*/  LOP3.LUT R12, R12, 0xffffe000, RZ, 0xc0, !PT ;  /* 0xffffe0000c0c7812 */ /* 0x000fe200078ec0ff */
[----:B------:R-:W-:Y:S01]  /*1290*/  VIADD R24, R37, 0x60 ;  /* 0x0000006025187836 */ /* 0x000fe20000000000 */
[-C--:B------:R-:W-:Y:S01]  /*12a0*/  LOP3.LUT R11, R11, R14.reuse, RZ, 0x3c, !PT ;  /* 0x0000000e0b0b7212 */ /* 0x080fe200078e3cff */
[----:B------:R-:W-:Y:S01]  /*12b0*/  VIADD R21, R37, 0x68 ;  /* 0x0000006825157836 */ /* 0x000fe20000000000 */
[----:B------:R-:W-:Y:S01]  /*12c0*/  LOP3.LUT R9, R9, 0xffffe000, RZ, 0xc0, !PT ;  /* 0xffffe00009097812 */ /* 0x000fe200078ec0ff */
[----:B0-----:R-:W-:Y:S01]  /*12d0*/  VIADD R2, R224, 0x50 ;  /* 0x00000050e0027836 */ /* 0x001fe20000000000 */
[----:B------:R-:W-:Y:S01]  /*12e0*/  LOP3.LUT R10, R7, R14, RZ, 0x3c, !PT ;  /* 0x0000000e070a7212 */ /* 0x000fe200078e3cff */
[C---:B------:R-:W-:Y:S01]  /*12f0*/  VIADD R20, R37.reuse, 0x70 ;  /* 0x0000007025147836 */ /* 0x040fe20000000000 */
[----:B-1----:R-:W-:Y:S01]  /*1300*/  SHF.R.S32.HI R0, RZ, 0x1f, R23 ;  /* 0x0000001fff007819 */ /* 0x002fe20000011417 */
[----:B------:R-:W-:Y:S01]  /*1310*/  VIADD R7, R37, 0xa0 ;  /* 0x000000a025077836 */ /* 0x000fe20000000000 */
[----:B------:R0:W-:Y:S01]  /*1320*/  STL [R1+0x20], R2 ;  /* 0x0000200201007387 */ /* 0x0001e20000100800 */
[-C--:B------:R-:W-:Y:S01]  /*1330*/  IADD3 R11, R11, R36.reuse, R12 ;  /* 0x000000240b0b7210 */ /* 0x080fe20007ffe00c */
[C---:B------:R-:W-:Y:S01]  /*1340*/  VIADD R5, R37.reuse, 0xa8 ;  /* 0x000000a825057836 */ /* 0x040fe20000000000 */
[----:B------:R-:W-:Y:S01]  /*1350*/  IADD3 R9, R10, R36, R9 ;  /* 0x000000240a097210 */ /* 0x000fe20007ffe009 */
[----:B------:R1:W-:Y:S01]  /*1360*/  STL [R1], R0 ;  /* 0x0000000001007387 */ /* 0x0003e20000100800 */
[C---:B------:R-:W-:Y:S01]  /*1370*/  IADD3 R12, R37.reuse, 0x88, RZ ;  /* 0x00000088250c7810 */ /* 0x040fe20007ffe0ff */
[C---:B------:R-:W-:Y:S01]  /*1380*/  VIADD R10, R37.reuse, 0x90 ;  /* 0x00000090250a7836 */ /* 0x040fe20000000000 */
[----:B------:R-:W-:Y:S01]  /*1390*/  SHF.R.S32.HI R226, RZ, 0x4, R4 ;  /* 0x00000004ffe27819 */ /* 0x000fe20000011404 */
[----:B------:R-:W-:Y:S01]  /*13a0*/  VIADD R4, R37, 0xb0 ;  /* 0x000000b025047836 */ /* 0x000fe20000000000 */
[----:B------:R-:W-:-:S02]  /*13b0*/  IADD3 R22, R16, 0x80, RZ ;  /* 0x0000008010167810 */ /* 0x000fc40007ffe0ff */
[----:B0-----:R-:W-:Y:S01]  /*13c0*/  LOP3.LUT R2, R8, 0x180, RZ, 0xc0, !PT ;  /* 0x0000018008027812 */ /* 0x001fe200078ec0ff */
[----:B------:R-:W-:Y:S01]  /*13d0*/  VIADD R8, R37, 0x98 ;  /* 0x0000009825087836 */ /* 0x000fe20000000000 */
[--C-:B------:R-:W-:Y:S02]  /*13e0*/  SHF.R.S32.HI R17, RZ, 0x1f, R16.reuse ;  /* 0x0000001fff117819 */ /* 0x100fe40000011410 */
[----:B-1----:R-:W-:Y:S01]  /*13f0*/  LOP3.LUT R0, R15, 0x10, R16, 0xf8, !PT ;  /* 0x000000100f007812 */ /* 0x002fe200078ef810 */
[----:B------:R0:W-:Y:S01]  /*1400*/  STL [R1+0x38], R2 ;  /* 0x0000380201007387 */ /* 0x0001e20000100800 */
[----:B------:R-:W-:Y:S02]  /*1410*/  SHF.R.S32.HI R229, RZ, 0x1f, R22 ;  /* 0x0000001fffe57819 */ /* 0x000fe40000011416 */
[----:B------:R-:W-:Y:S01]  /*1420*/  LOP3.LUT R0, R0, R14, RZ, 0x3c, !PT ;  /* 0x0000000e00007212 */ /* 0x000fe200078e3cff */
[----:B------:R1:W-:Y:S01]  /*1430*/  STL [R1+0x68], R37 ;  /* 0x0000682501007387 */ /* 0x0003e20000100800 */
[----:B------:R-:W-:-:S02]  /*1440*/  SHF.R.S32.HI R228, RZ, 0x1f, R220 ;  /* 0x0000001fffe47819 */ /* 0x000fc400000114dc */
[----:B------:R-:W-:Y:S01]  /*1450*/  SHF.R.S32.HI R227, RZ, 0x4, R227 ;  /* 0x00000004ffe37819 */ /* 0x000fe200000114e3 */
[----:B------:R-:W-:Y:S01]  /*1460*/  STL [R1+0xc4], R35 ;  /* 0x0000c42301007387 */ /* 0x000fe20000100800 */
[----:B0-----:R-:W-:Y:S01]  /*1470*/  LOP3.LUT R2, R15, 0x30, R16, 0xf8, !PT ;  /* 0x000000300f027812 */ /* 0x001fe200078ef810 */
[C---:B------:R-:W-:Y:S02]  /*1480*/  VIADD R15, R37.reuse, 0x78 ;  /* 0x00000078250f7836 */ /* 0x040fe40000000000 */
[----:B------:R-:W-:Y:S01]  /*1490*/  STL [R1+0xc0], R34 ;  /* 0x0000c02201007387 */ /* 0x000fe20000100800 */
[----:B------:R-:W-:Y:S01]  /*14a0*/  LOP3.LUT R3, R2, R14, RZ, 0x3c, !PT ;  /* 0x0000000e02037212 */ /* 0x000fe200078e3cff */
[C---:B------:R-:W-:Y:S02]  /*14b0*/  VIADD R14, R37.reuse, 0x80 ;  /* 0x00000080250e7836 */ /* 0x040fe40000000000 */
[----:B------:R-:W-:Y:S01]  /*14c0*/  STL [R1+0xbc], R33 ;  /* 0x0000bc2101007387 */ /* 0x000fe20000100800 */
[----:B------:R-:W-:Y:S01]  /*14d0*/  IADD3 R2, R37, 0xb8, RZ ;  /* 0x000000b825027810 */ /* 0x000fe20007ffe0ff */
[----:B-1----:R-:W-:Y:S01]  /*14e0*/  IMAD.IADD R37, R36, 0x1, R0 ;  /* 0x0000000124257824 */ /* 0x002fe200078e0200 */
[----:B------:R-:W-:Y:S01]  /*14f0*/  IADD3 R0, R18, R36, R3 ;  /* 0x0000002412007210 */ /* 0x000fe20007ffe003 */
[----:B------:R0:W-:Y:S01]  /*1500*/  STL [R1+0xb8], R32 ;  /* 0x0000b82001007387 */ /* 0x0001e20000100800 */
[----:B------:R-:W-:-:S03]  /*1510*/  SHF.R.S32.HI R3, RZ, 0x1f, R35 ;  /* 0x0000001fff037819 */ /* 0x000fc60000011423 */
[----:B------:R-:W-:Y:S04]  /*1520*/  STL [R1+0xb4], R31 ;  /* 0x0000b41f01007387 */ /* 0x000fe80000100800 */
[----:B------:R-:W-:Y:S01]  /*1530*/  STL [R1+0xb0], R30 ;  /* 0x0000b01e01007387 */ /* 0x000fe20000100800 */
[----:B0-----:R-:W-:-:S03]  /*1540*/  SHF.R.S32.HI R32, RZ, 0x1f, R32 ;  /* 0x0000001fff207819 */ /* 0x001fc60000011420 */
[----:B------:R0:W-:Y:S04]  /*1550*/  STL [R1+0xac], R29 ;  /* 0x0000ac1d01007387 */ /* 0x0001e80000100800 */
        /* <DEDUP_REMOVED lines=19> */
[----:B------:R-:W-:Y:S04]  /*1690*/  STL [R1+0x48], R37 ;  /* 0x0000482501007387 */ /* 0x000fe80000100800 */
[----:B------:R0:W-:Y:S04]  /*16a0*/  STL [R1+0x70], R4 ;  /* 0x0000700401007387 */ /* 0x0001e80000100800 */
[----:B------:R1:W-:Y:S04]  /*16b0*/  STL [R1+0x130], R0 ;  /* 0x0001300001007387 */ /* 0x0003e80000100800 */
[----:B------:R-:W-:Y:S01]  /*16c0*/  STL [R1+0x6c], R2 ;  /* 0x00006c0201007387 */ /* 0x000fe20000100800 */
[----:B0-----:R-:W-:-:S03]  /*16d0*/  SHF.R.S32.HI R4, RZ, 0x1f, R4 ;  /* 0x0000001fff047819 */ /* 0x001fc60000011404 */
[----:B------:R0:W-:Y:S01]  /*16e0*/  STL [R1+0x124], R3 ;  /* 0x0001240301007387 */ /* 0x0001e20000100800 */
[----:B-1----:R-:W-:-:S05]  /*16f0*/  SHF.R.S32.HI R0, RZ, 0x1f, R34 ;  /* 0x0000001fff007819 */ /* 0x002fca0000011422 */
[----:B------:R1:W-:Y:S01]  /*1700*/  STL [R1+0x120], R0 ;  /* 0x0001200001007387 */ /* 0x0003e20000100800 */
[----:B0-----:R-:W-:-:S05]  /*1710*/  SHF.R.S32.HI R3, RZ, 0x1f, R33 ;  /* 0x0000001fff037819 */ /* 0x001fca0000011421 */
[----:B------:R0:W-:Y:S01]  /*1720*/  STL [R1+0x11c], R3 ;  /* 0x00011c0301007387 */ /* 0x0001e20000100800 */
[----:B-1----:R-:W-:-:S03]  /*1730*/  SHF.R.S32.HI R0, RZ, 0x1f, R31 ;  /* 0x0000001fff007819 */ /* 0x002fc6000001141f */
[----:B------:R-:W-:Y:S04]  /*1740*/  STL [R1+0x118], R32 ;  /* 0x0001182001007387 */ /* 0x000fe80000100800 */
        /* <DEDUP_REMOVED lines=29> */
[----:B------:R-:W-:Y:S01]  /*1920*/  STL [R1+0xd0], R4 ;  /* 0x0000d00401007387 */ /* 0x000fe20000100800 */
[----:B------:R-:W-:-:S03]  /*1930*/  IMAD.IADD R2, R18, 0x1, R11 ;  /* 0x0000000112027824 */ /* 0x000fc600078e020b */
[----:B------:R1:W-:Y:S01]  /*1940*/  STL [R1+0xcc], R0 ;  /* 0x0000cc0001007387 */ /* 0x0003e20000100800 */
[----:B0-----:R-:W-:-:S05]  /*1950*/  IMAD.IADD R3, R18, 0x1, R9 ;  /* 0x0000000112037824 */ /* 0x001fca00078e0209 */
[----:B------:R0:W-:Y:S01]  /*1960*/  STL [R1+0x12c], R3 ;  /* 0x00012c0301007387 */ /* 0x0001e20000100800 */
[----:B-1----:R-:W-:-:S03]  /*1970*/  IMAD R0, R6, 0x8, R13 ;  /* 0x0000000806007824 */ /* 0x002fc600078e020d */
[----:B------:R0:W-:Y:S04]  /*1980*/  STL [R1+0x128], R2 ;  /* 0x0001280201007387 */ /* 0x0001e80000100800 */
[----:B------:R0:W-:Y:S02]  /*1990*/  STL [R1+0x138], R0 ;  /* 0x0001380001007387 */ /* 0x0001e40000100800 */
.L_x_635:
[----:B01-3--:R-:W0:Y:S02]  /*19a0*/  LDC.64 R2, c[0x0][0xc88] ;  /* 0x00032200ff027b82 */ /* 0x00be240000000a00 */
[----:B0-----:R-:W-:-:S05]  /*19b0*/  IMAD.WIDE R2, R131, 0x4, R2 ;  /* 0x0000000483027825 */ /* 0x001fca00078e0202 */
[----:B--2---:R-:W2:Y:S01]  /*19c0*/  LDG.E R27, desc[UR50][R2.64] ;  /* 0x00000032021b7981 */ /* 0x004ea2000c1e1900 */
[----:B------:R-:W-:Y:S05]  /*19d0*/  YIELD ;  /* 0x0000000000007946 */ /* 0x000fea0003800000 */
[----:B------:R-:W-:Y:S01]  /*19e0*/  ULDC.64 UR4, c[0x0][0xa28] ;  /* 0x00028a0000047ab9 */ /* 0x000fe20000000a00 */
[----:B------:R-:W-:Y:S01]  /*19f0*/  ULDC.64 UR8, c[0x0][0xa18] ;  /* 0x0002860000087ab9 */ /* 0x000fe20000000a00 */
[----:B------:R-:W-:Y:S01]  /*1a00*/  ISETP.NE.U32.AND P1, PT, RZ, UR4, PT ;  /* 0x00000004ff007c0c */ /* 0x000fe2000bf25070 */
[----:B------:R-:W-:Y:S01]  /*1a10*/  ULDC.64 UR6, c[0x0][0xa08] ;  /* 0x0002820000067ab9 */ /* 0x000fe20000000a00 */
[----:B------:R-:W-:Y:S01]  /*1a20*/  IMAD.MOV.U32 R10, RZ, RZ, RZ ;  /* 0x000000ffff0a7224 */ /* 0x000fe200078e00ff */
[----:B------:R-:W-:Y:S01]  /*1a30*/  ISETP.NE.U32.AND P0, PT, RZ, UR6, PT ;  /* 0x00000006ff007c0c */ /* 0x000fe2000bf05070 */
[----:B------:R-:W-:Y:S01]  /*1a40*/  IMAD.MOV.U32 R118, RZ, RZ, RZ ;  /* 0x000000ffff767224 */ /* 0x000fe200078e00ff */
[----:B------:R-:W-:-:S02]  /*1a50*/  ISETP.NE.AND.EX P1, PT, RZ, UR5, PT, P1 ;  /* 0x00000005ff007c0c */ /* 0x000fc4000bf25310 */
[----:B------:R-:W-:Y:S02]  /*1a60*/  ISETP.NE.AND.EX P0, PT, RZ, UR7, PT, P0 ;  /* 0x00000007ff007c0c */ /* 0x000fe4000bf05300 */
[----:B--2---:R-:W-:Y:S01]  /*1a70*/  SHF.R.S32.HI R0, RZ, 0x1f, R27 ;  /* 0x0000001fff007819 */ /* 0x004fe2000001141b */
[----:B------:R0:W-:Y:S08]  /*1a80*/  STL [R1+0x4c], R27 ;  /* 0x00004c1b01007387 */ /* 0x0001f00000100800 */
[----:B------:R-:W-:-:S02]  /*1a90*/  @P1 LEA R4, P2, R27, UR4, 0x2 ;  /* 0x000000041b041c11 */ /* 0x000fc4000f8410ff */
[C---:B------:R-:W-:Y:S01]  /*1aa0*/  SHF.L.U32 R29, R27.reuse, 0x2, RZ ;  /* 0x000000021b1d7819 */ /* 0x040fe200000006ff */
[----:B------:R0:W-:Y:S01]  /*1ab0*/  STL [R1+0x5c], R0 ;  /* 0x00005c0001007387 */ /* 0x0001e20000100800 */
[C-C-:B------:R-:W-:Y:S02]  /*1ac0*/  @P1 LEA.HI.X R5, R27.reuse, UR5, R0.reuse, 0x2, P2 ;  /* 0x000000051b051c11 */ /* 0x140fe400090f1400 */
[----:B------:R-:W-:Y:S01]  /*1ad0*/  ISETP.NE.U32.AND P2, PT, RZ, UR8, PT ;  /* 0x00000008ff007c0c */ /* 0x000fe2000bf45070 */
[----:B------:R-:W-:Y:S01]  /*1ae0*/  ULDC UR4, c[0x0][0x288] ;  /* 0x0000a20000047ab9 */ /* 0x000fe20000000800 */
[----:B------:R-:W-:Y:S01]  /*1af0*/  SHF.L.U64.HI R28, R27, 0x2, R0 ;  /* 0x000000021b1c7819 */ /* 0x000fe20000010200 */
[----:B------:R0:W5:Y:S01]  /*1b00*/  @P1 LDG.E R10, desc[UR50][R4.64] ;  /* 0x00000032040a1981 */ /* 0x000162000c1e1900 */
[----:B------:R-:W-:Y:S02]  /*1b10*/  ISETP.NE.AND.EX P2, PT, RZ, UR9, PT, P2 ;  /* 0x00000009ff007c0c */ /* 0x000fe4000bf45320 */
[----:B------:R-:W-:Y:S01]  /*1b20*/  IADD3 R8, P3, R29, UR6, RZ ;  /* 0x000000061d087c10 */ /* 0x000fe2000ff7e0ff */
[----:B------:R-:W-:Y:S01]  /*1b30*/  IMAD.U32 R132, RZ, RZ, UR4 ;  /* 0x00000004ff847e24 */ /* 0x000fe2000f8e00ff */
[----:B------:R-:W-:Y:S01]  /*1b40*/  ULDC.64 UR4, c[0x0][0x418] ;  /* 0x0001060000047ab9 */ /* 0x000fe20000000a00 */
[----:B------:R0:W-:Y:S01]  /*1b50*/  STL [R1+0x54], R29 ;  /* 0x0000541d01007387 */ /* 0x0001e20000100800 */
[----:B------:R-:W-:-:S07]  /*1b60*/  IADD3.X R9, R28, UR7, RZ, P3, !PT ;  /* 0x000000071c097c10 */ /* 0x000fce0009ffe4ff */
[----:B------:R-:W-:Y:S01]  /*1b70*/  @P2 IADD3 R6, P1, R29, UR8, RZ ;  /* 0x000000081d062c10 */ /* 0x000fe2000ff3e0ff */
[----:B------:R0:W5:Y:S03]  /*1b80*/  @P0 LDG.E R118, desc[UR50][R8.64] ;  /* 0x0000003208760981 */ /* 0x000166000c1e1900 */
[----:B------:R-:W-:Y:S01]  /*1b90*/  @P2 IADD3.X R7, R28, UR9, RZ, P1, !PT ;  /* 0x000000091c072c10 */ /* 0x000fe20008ffe4ff */
[----:B------:R-:W-:Y:S01]  /*1ba0*/  UISETP.NE.U32.AND UP0, UPT, UR4, URZ, UPT ;  /* 0x0000003f0400728c */ /* 0x000fe2000bf05070 */
[----:B------:R0:W-:Y:S02]  /*1bb0*/  STL [R1+0x58], R28 ;  /* 0x0000581c01007387 */ /* 0x0001e40000100800 */
[----:B------:R-:W-:Y:S02]  /*1bc0*/  ULDC UR4, c[0x0][0x424] ;  /* 0x0001090000047ab9 */ /* 0x000fe40000000800 */
[----:B------:R0:W5:Y:S01]  /*1bd0*/  @P2 LDG.E R132, desc[UR50][R6.64] ;  /* 0x0000003206842981 */ /* 0x000162000c1e1900 */
[----:B------:R-:W-:-:S03]  /*1be0*/  UISETP.NE.AND.EX UP0, UPT, UR5, URZ, UPT, UP0 ;  /* 0x0000003f0500728c */ /* 0x000fc6000bf05300 */
[----:B------:R-:W-:Y:S01]  /*1bf0*/  ULDC UR5, c[0x0][0x2f0] ;  /* 0x0000bc0000057ab9 */ /* 0x000fe20000000800 */
[----:B------:R-:W-:-:S04]  /*1c00*/  USEL UR4, UR4, 0x1, UP0 ;  /* 0x0000000104047887 */ /* 0x000fc80008000000 */
[----:B------:R-:W-:-:S03]  /*1c10*/  UIMAD UR4, UR4, UR5, URZ ;  /* 0x00000005040472a4 */ /* 0x000fc6000f8e023f */
[----:B------:R-:W-:Y:S02]  /*1c20*/  ULDC UR5, c[0x0][0x348] ;  /* 0x0000d20000057ab9 */ /* 0x000fe40000000800 */
[----:B------:R-:W-:Y:S01]  /*1c30*/  IMAD.U32 R2, RZ, RZ, UR5 ;  /* 0x00000005ff027e24 */ /* 0x000fe2000f8e00ff */
[----:B------:R-:W-:Y:S01]  /*1c40*/  MOV R25, UR4 ;  /* 0x0000000400197c02 */ /* 0x000fe20008000f00 */
[----:B0---4-:R-:W-:Y:S06]  /*1c50*/  @P2 BRA `(.L_x_424) ;  /* 0x0000000000242947 */ /* 0x011fec0003800000 */
[----:B------:R-:W-:Y:S02]  /*1c60*/  ULDC.64 UR4, c[0x0][0xa00] ;  /* 0x0002800000047ab9 */ /* 0x000fe40000000a00 */
[----:B------:R-:W-:-:S04]  /*1c70*/  ISETP.NE.U32.AND P1, PT, RZ, UR4, PT ;  /* 0x00000004ff007c0c */ /* 0x000fc8000bf25070 */
[----:B------:R-:W-:-:S13]  /*1c80*/  ISETP.NE.AND.EX P1, PT, RZ, UR5, PT, P1 ;  /* 0x00000005ff007c0c */ /* 0x000fda000bf25310 */
[----:B------:R-:W-:Y:S05]  /*1c90*/  @!P1 BRA `(.L_x_424) ;  /* 0x0000000000149947 */ /* 0x000fea0003800000 */
[----:B------:R-:W0:Y:S02]  /*1ca0*/  LDC.64 R4, c[0x0][0xa00] ;  /* 0x00028000ff047b82 */ /* 0x000e240000000a00 */
[----:B0-----:R-:W-:-:S05]  /*1cb0*/  IMAD.WIDE R4, R27, 0x4, R4 ;  /* 0x000000041b047825 */ /* 0x001fca00078e0204 */
[----:B-----5:R-:W2:Y:S04]  /*1cc0*/  LDG.E R132, desc[UR50][R4.64] ;  /* 0x0000003204847981 */ /* 0x020ea8000c1e1900 */
[----:B------:R-:W2:Y:S02]  /*1cd0*/  LDG.E R3, desc[UR50][R4.64+0x4] ;  /* 0x0000043204037981 */ /* 0x000ea4000c1e1900 */
[----:B--2---:R-:W-:-:S07]  /*1ce0*/  IMAD.IADD R132, R3, 0x1, -R132 ;  /* 0x0000000103847824 */ /* 0x004fce00078e0a84 */
.L_x_424:
[----:B------:R-:W-:Y:S01]  /*1cf0*/  ULDC.64 UR4, c[0x0][0xa20] ;  /* 0x0002880000047ab9 */ /* 0x000fe20000000a00 */
[----:B------:R0:W-:Y:S01]  /*1d00*/  STL [R1+0x60], R129 ;  /* 0x0000608101007387 */ /* 0x0001e20000100800 */
[----:B------:R-:W-:Y:S02]  /*1d10*/  ISETP.NE.U32.AND P1, PT, RZ, UR4, PT ;  /* 0x00000004ff007c0c */ /* 0x000fe4000bf25070 */
[C---:B------:R-:W-:Y:S02]  /*1d20*/  LOP3.LUT R3, R130.reuse, 0xff000000, RZ, 0xc0, !PT ;  /* 0xff00000082037812 */ /* 0x040fe400078ec0ff */
[----:B------:R-:W-:Y:S02]  /*1d30*/  ISETP.NE.AND.EX P1, PT, RZ, UR5, PT, P1 ;  /* 0x00000005ff007c0c */ /* 0x000fe4000bf25310 */
[----:B------:R-:W-:Y:S02]  /*1d40*/  LOP3.LUT R0, R130, 0xff0000, RZ, 0xc0, !PT ;  /* 0x00ff000082007812 */ /* 0x000fe400078ec0ff */
[----:B------:R-:W-:-:S02]  /*1d50*/  SHF.R.U32.HI R3, RZ, 0x8, R3 ;  /* 0x00000008ff037819 */ /* 0x000fc40000011603 */
[----:B------:R-:W-:Y:S02]  /*1d60*/  LOP3.LUT R223, R130, 0xffff, RZ, 0xc0, !PT ;  /* 0x0000ffff82df7812 */ /* 0x000fe400078ec0ff */
[----:B------:R-:W-:-:S05]  /*1d70*/  LEA.HI R11, R0, R3, RZ, 0x10 ;  /* 0x00000003000b7211 */ /* 0x000fca00078f80ff */
[----:B0-----:R-:W-:Y:S05]  /*1d80*/  @!P1 BRA `(.L_x_425) ;  /* 0x0000000000109947 */ /* 0x001fea0003800000 */
[----:B------:R-:W-:-:S04]  /*1d90*/  IADD3 R4, P0, R29, UR4, RZ ;  /* 0x000000041d047c10 */ /* 0x000fc8000ff1e0ff */
[----:B------:R-:W-:-:S05]  /*1da0*/  IADD3.X R5, R28, UR5, RZ, P0, !PT ;  /* 0x000000051c057c10 */ /* 0x000fca00087fe4ff */
[----:B------:R0:W5:Y:S01]  /*1db0*/  LDG.E R25, desc[UR50][R4.64] ;  /* 0x0000003204197981 */ /* 0x000162000c1e1900 */
[----:B------:R-:W-:Y:S05]  /*1dc0*/  BRA `(.L_x_426) ;  /* 0x0000000000107947 */ /* 0x000fea0003800000 */
.L_x_425:
[----:B------:R-:W-:Y:S05]  /*1dd0*/  @!P0 BRA `(.L_x_426) ;  /* 0x00000000000c8947 */ /* 0x000fea0003800000 */
[----:B------:R-:W2:Y:S04]  /*1de0*/  LDG.E R0, desc[UR50][R8.64] ;  /* 0x0000003208007981 */ /* 0x000ea8000c1e1900 */
[----:B------:R-:W2:Y:S02]  /*1df0*/  LDG.E R25, desc[UR50][R8.64+0x4] ;  /* 0x0000043208197981 */ /* 0x000ea4000c1e1900 */
[----:B--2---:R-:W-:-:S07]  /*1e00*/  IMAD.IADD R25, R25, 0x1, -R0 ;  /* 0x0000000119197824 */ /* 0x004fce00078e0a00 */
.L_x_426:
[----:B------:R-:W-:Y:S01]  /*1e10*/  ULDC.64 UR4, c[0x0][0xa10] ;  /* 0x0002840000047ab9 */ /* 0x000fe20000000a00 */
[----:B------:R-:W2:Y:S01]  /*1e20*/  LDL.LU R26, [R1+0x8] ;  /* 0x00000800011a7983 */ /* 0x000ea20000300800 */
[----:B------:R-:W-:-:S04]  /*1e30*/  ISETP.NE.U32.AND P0, PT, RZ, UR4, PT ;  /* 0x00000004ff007c0c */ /* 0x000fc8000bf05070 */
[----:B------:R-:W-:Y:S01]  /*1e40*/  ISETP.NE.AND.EX P0, PT, RZ, UR5, PT, P0 ;  /* 0x00000005ff007c0c */ /* 0x000fe2000bf05300 */
[----:B------:R-:W-:-:S12]  /*1e50*/  ULDC.64 UR4, c[0x0][0xa30] ;  /* 0x00028c0000047ab9 */ /* 0x000fd80000000a00 */
[----:B0-----:R-:W0:Y:S02]  /*1e60*/  @P0 LDC.64 R4, c[0x0][0xa10] ;  /* 0x00028400ff040b82 */ /* 0x001e240000000a00 */
[----:B0-----:R-:W-:-:S05]  /*1e70*/  @P0 IMAD.WIDE R4, R27, 0x4, R4 ;  /* 0x000000041b040825 */ /* 0x001fca00078e0204 */
[----:B------:R-:W3:Y:S04]  /*1e80*/  @P0 LDG.E R0, desc[UR50][R4.64] ;  /* 0x0000003204000981 */ /* 0x000ee8000c1e1900 */
[----:B------:R-:W3:Y:S01]  /*1e90*/  @P0 LDG.E R3, desc[UR50][R4.64+0x4] ;  /* 0x0000043204030981 */ /* 0x000ee2000c1e1900 */
[----:B------:R-:W-:Y:S01]  /*1ea0*/  ISETP.NE.U32.AND P1, PT, RZ, UR4, PT ;  /* 0x00000004ff007c0c */ /* 0x000fe2000bf25070 */
[----:B-----5:R-:W-:-:S03]  /*1eb0*/  IMAD.MOV.U32 R130, RZ, RZ, R25 ;  /* 0x000000ffff827224 */ /* 0x020fc600078e0019 */
[----:B------:R-:W-:-:S13]  /*1ec0*/  ISETP.NE.AND.EX P1, PT, RZ, UR5, PT, P1 ;  /* 0x00000005ff007c0c */ /* 0x000fda000bf25310 */
[----:B------:R-:W-:-:S04]  /*1ed0*/  @P1 IADD3 R6, P2, R29, UR4, RZ ;  /* 0x000000041d061c10 */ /* 0x000fc8000ff5e0ff */
[----:B------:R-:W-:-:S05]  /*1ee0*/  @P1 IADD3.X R7, R28, UR5, RZ, P2, !PT ;  /* 0x000000051c071c10 */ /* 0x000fca00097fe4ff */
[----:B------:R0:W5:Y:S01]  /*1ef0*/  @P1 LDG.E R130, desc[UR50][R6.64] ;  /* 0x0000003206821981 */ /* 0x000162000c1e1900 */
[----:B------:R-:W-:Y:S01]  /*1f00*/  IMAD.IADD R9, R25, 0x1, -R10 ;  /* 0x0000000119097824 */ /* 0x000fe200078e0a0a */
[----:B------:R-:W-:Y:S01]  /*1f10*/  LOP3.LUT R12, R11, 0xff, RZ, 0xc0, !PT ;  /* 0x000000ff0b0c7812 */ /* 0x000fe200078ec0ff */
[----:B------:R-:W-:Y:S01]  /*1f20*/  BSSY B0, `(.L_x_427) ;  /* 0x000002d000007945 */ /* 0x000fe20003800000 */
[----:B------:R-:W-:-:S03]  /*1f30*/  SHF.R.U32.HI R8, RZ, 0x10, R11 ;  /* 0x00000010ff087819 */ /* 0x000fc6000001160b */
[----:B------:R0:W-:Y:S01]  /*1f40*/  STL [R1+0x64], R12 ;  /* 0x0000640c01007387 */ /* 0x0001e20000100800 */
[----:B--2---:R-:W-:Y:S02]  /*1f50*/  LOP3.LUT R26, R26, 0xfffffff7, RZ, 0xc0, !PT ;  /* 0xfffffff71a1a7812 */ /* 0x004fe400078ec0ff */
[----:B---3--:R-:W-:-:S05]  /*1f60*/  @P0 IADD3 R2, -R0, R3, RZ ;  /* 0x0000000300020210 */ /* 0x008fca0007ffe1ff */
[----:B------:R-:W-:-:S04]  /*1f70*/  IMAD.IADD R144, R9, 0x1, R2 ;  /* 0x0000000109907824 */ /* 0x000fc800078e0202 */
[C---:B------:R-:W-:Y:S01]  /*1f80*/  VIADD R0, R144.reuse, 0x9f ;  /* 0x0000009f90007836 */ /* 0x040fe20000000000 */
[----:B------:R-:W-:-:S03]  /*1f90*/  ISETP.GE.AND P3, PT, R144, 0x1, PT ;  /* 0x000000019000780c */ /* 0x000fc60003f66270 */
[----:B------:R-:W-:-:S05]  /*1fa0*/  IMAD.HI R0, R0, 0x66666667, RZ ;  /* 0x6666666700007827 */ /* 0x000fca00078e02ff */
[----:B------:R-:W-:-:S04]  /*1fb0*/  SHF.R.U32.HI R131, RZ, 0x1f, R0 ;  /* 0x0000001fff837819 */ /* 0x000fc80000011600 */
[----:B------:R-:W-:Y:S01]  /*1fc0*/  LEA.HI.SX32 R131, R0, R131, 0x1a ;  /* 0x0000008300837211 */ /* 0x000fe200078fd2ff */
[----:B------:R-:W-:Y:S01]  /*1fd0*/  IMAD.MOV.U32 R0, RZ, RZ, RZ ;  /* 0x000000ffff007224 */ /* 0x000fe200078e00ff */
[----:B------:R-:W-:-:S05]  /*1fe0*/  @P3 LOP3.LUT R26, R26, 0x8, RZ, 0xfc, !PT ;  /* 0x000000081a1a3812 */ /* 0x000fca00078efcff */
[----:B------:R0:W-:Y:S04]  /*1ff0*/  STL [R1+0x8], R26 ;  /* 0x0000081a01007387 */ /* 0x0001e80000100800 */
[----:B------:R0:W-:Y:S01]  /*2000*/  STL [R1+0x50], R8 ;  /* 0x0000500801007387 */ /* 0x0001e20000100800 */
[----:B------:R-:W-:Y:S05]  /*2010*/  @!P3 BRA `(.L_x_428) ;  /* 0x000000000074b947 */ /* 0x000fea0003800000 */
[----:B------:R-:W-:Y:S01]  /*2020*/  ISETP.NE.AND P0, PT, R8, RZ, PT ;  /* 0x000000ff0800720c */ /* 0x000fe20003f05270 */
[----:B------:R-:W-:-:S03]  /*2030*/  ULDC UR4, c[0x0][0x9f0] ;  /* 0x00027c0000047ab9 */ /* 0x000fc60000000800 */
[----:B------:R-:W-:-:S04]  /*2040*/  SEL R10, R8, UR4, P0 ;  /* 0x00000004080a7c07 */ /* 0x000fc80008000000 */
[-C--:B0-----:R-:W-:Y:S02]  /*2050*/  IABS R6, R10.reuse ;  /* 0x0000000a00067213 */ /* 0x081fe40000000000 */
[----:B------:R-:W-:Y:S02]  /*2060*/  IADD3 R0, R131, -0x1, R10 ;  /* 0xffffffff83007810 */ /* 0x000fe40007ffe00a */
[----:B------:R-:W0:Y:S01]  /*2070*/  I2F.RP R3, R6 ;  /* 0x0000000600037306 */ /* 0x000e220000209400 */
[----:B------:R-:W-:Y:S02]  /*2080*/  IABS R11, R10 ;  /* 0x0000000a000b7213 */ /* 0x000fe40000000000 */
[----:B------:R-:W-:Y:S02]  /*2090*/  IABS R8, R0 ;  /* 0x0000000000087213 */ /* 0x000fe40000000000 */
[----:B------:R-:W-:-:S04]  /*20a0*/  LOP3.LUT R0, R0, R10, RZ, 0x3c, !PT ;  /* 0x0000000a00007212 */ /* 0x000fc800078e3cff */
[----:B------:R-:W-:Y:S01]  /*20b0*/  ISETP.GE.AND P2, PT, R0, RZ, PT ;  /* 0x000000ff0000720c */ /* 0x000fe20003f46270 */
[----:B0-----:R-:W0:Y:S02]  /*20c0*/  MUFU.RCP R3, R3 ;  /* 0x0000000300037308 */ /* 0x001e240000001000 */
[----:B0-----:R-:W-:Y:S02]  /*20d0*/  VIADD R4, R3, 0xffffffe ;  /* 0x0ffffffe03047836 */ /* 0x001fe40000000000 */
[----:B------:R-:W-:-:S04]  /*20e0*/  IMAD.MOV R3, RZ, RZ, -R11 ;  /* 0x000000ffff037224 */ /* 0x000fc800078e0a0b */
[----:B------:R0:W1:Y:S02]  /*20f0*/  F2I.FTZ.U32.TRUNC.NTZ R5, R4 ;  /* 0x0000000400057305 */ /* 0x000064000021f000 */
[----:B0-----:R-:W-:Y:S01]  /*2100*/  IMAD.MOV.U32 R4, RZ, RZ, RZ ;  /* 0x000000ffff047224 */ /* 0x001fe200078e00ff */
[----:B-1----:R-:W-:-:S05]  /*2110*/  IADD3 R7, RZ, -R5, RZ ;  /* 0x80000005ff077210 */ /* 0x002fca0007ffe0ff */
[----:B------:R-:W-:-:S04]  /*2120*/  IMAD R7, R7, R6, RZ ;  /* 0x0000000607077224 */ /* 0x000fc800078e02ff */
[----:B------:R-:W-:-:S06]  /*2130*/  IMAD.HI.U32 R5, R5, R7, R4 ;  /* 0x0000000705057227 */ /* 0x000fcc00078e0004 */
[----:B------:R-:W-:-:S04]  /*2140*/  IMAD.HI.U32 R5, R5, R8, RZ ;  /* 0x0000000805057227 */ /* 0x000fc800078e00ff */
[----:B------:R-:W-:-:S05]  /*2150*/  IMAD R3, R5, R3, R8 ;  /* 0x0000000305037224 */ /* 0x000fca00078e0208 */
[----:B------:R-:W-:-:S13]  /*2160*/  ISETP.GT.U32.AND P1, PT, R6, R3, PT ;  /* 0x000000030600720c */ /* 0x000fda0003f24070 */
[----:B------:R-:W-:Y:S02]  /*2170*/  @!P1 IMAD.IADD R3, R3, 0x1, -R6 ;  /* 0x0000000103039824 */ /* 0x000fe400078e0a06 */
[----:B------:R-:W-:Y:S01]  /*2180*/  @!P1 VIADD R5, R5, 0x1 ;  /* 0x0000000105059836 */ /* 0x000fe20000000000 */
[----:B------:R-:W-:Y:S02]  /*2190*/  ISETP.NE.AND P1, PT, R10, RZ, PT ;  /* 0x000000ff0a00720c */ /* 0x000fe40003f25270 */
[----:B------:R-:W-:-:S13]  /*21a0*/  ISETP.GE.U32.AND P0, PT, R3, R6, PT ;  /* 0x000000060300720c */ /* 0x000fda0003f06070 */
[----:B------:R-:W-:-:S05]  /*21b0*/  @P0 IADD3 R5, R5, 0x1, RZ ;  /* 0x0000000105050810 */ /* 0x000fca0007ffe0ff */
[----:B------:R-:W-:-:S04]  /*21c0*/  IMAD.MOV.U32 R0, RZ, RZ, R5 ;  /* 0x000000ffff007224 */ /* 0x000fc800078e0005 */
[----:B------:R-:W-:Y:S01]  /*21d0*/  @!P2 IMAD.MOV R0, RZ, RZ, -R0 ;  /* 0x000000ffff00a224 */ /* 0x000fe200078e0a00 */
[----:B------:R-:W-:-:S07]  /*21e0*/  @!P1 LOP3.LUT R0, RZ, R10, RZ, 0x33, !PT ;  /* 0x0000000aff009212 */ /* 0x000fce00078e33ff */
.L_x_428:
[----:B------:R-:W-:Y:S05]  /*21f0*/  BSYNC B0 ;  /* 0x0000000000007941 */ /* 0x000fea0003800000 */
.L_x_427:
[----:B------:R-:W-:-:S05]  /*2200*/  IMAD R3, R12, R0, RZ ;  /* 0x000000000c037224 */ /* 0x000fca00078e02ff */
[C---:B------:R-:W-:Y:S01]  /*2210*/  VIADDMNMX R0, R3.reuse, R0, R131, PT ;  /* 0x0000000003007246 */ /* 0x040fe20003800183 */
[----:B------:R-:W-:-:S04]  /*2220*/  IMAD R3, R3, 0xa0, -R9 ;  /* 0x000000a003037824 */ /* 0x000fc800078e0a09 */
[----:B------:R-:W-:Y:S01]  /*2230*/  IMAD R5, R0, 0xa0, -R9 ;  /* 0x000000a000057824 */ /* 0x000fe200078e0a09 */
[----:B------:R-:W-:-:S04]  /*2240*/  VIMNMX R3, RZ, R3, !PT ;  /* 0x00000003ff037248 */ /* 0x000fc80007fe0100 */
[----:B------:R-:W-:Y:S01]  /*2250*/  VIMNMX R0, R5, R2, PT ;  /* 0x0000000205007248 */ /* 0x000fe20003fe0100 */
[----:B------:R-:W-:-:S03]  /*2260*/  IMAD.WIDE.U32 R4, R3, -0x33333333, RZ ;  /* 0xcccccccd03047825 */ /* 0x000fc600078e00ff */
[----:B------:R-:W-:Y:S02]  /*2270*/  ISETP.GT.AND P0, PT, R0, R3, PT ;  /* 0x000000030000720c */ /* 0x000fe40003f04270 */
[----:B------:R-:W-:-:S05]  /*2280*/  SHF.R.U32.HI R115, RZ, 0x7, R5 ;  /* 0x00000007ff737819 */ /* 0x000fca0000011605 */
[----:B------:R-:W-:-:S06]  /*2290*/  IMAD.MOV.U32 R24, RZ, RZ, R115 ;  /* 0x000000ffff187224 */ /* 0x000fcc00078e0073 */
[----:B------:R-:W-:-:S04]  /*22a0*/  @P0 VIADD R0, R0, 0x9f ;  /* 0x0000009f00000836 */ /* 0x000fc80000000000 */
[----:B------:R-:W-:-:S05]  /*22b0*/  @P0 IMAD.HI R0, R0, 0x66666667, RZ ;  /* 0x6666666700000827 */ /* 0x000fca00078e02ff */
[----:B------:R-:W-:-:S04]  /*22c0*/  @P0 SHF.R.U32.HI R3, RZ, 0x1f, R0 ;  /* 0x0000001fff030819 */ /* 0x000fc80000011600 */
[----:B------:R-:W-:Y:S02]  /*22d0*/  @P0 LEA.HI.SX32 R24, R0, R3, 0x1a ;  /* 0x0000000300180211 */ /* 0x000fe400078fd2ff */
[----:B------:R-:W-:Y:S02]  /*22e0*/  PLOP3.LUT P0, PT, PT, PT, PT, 0x80, 0x0 ;  /* 0x000000000000781c */ /* 0x000fe40003f0f070 */
[----:B------:R-:W-:-:S13]  /*22f0*/  ISETP.GT.AND P1, PT, R24, R115, PT ;  /* 0x000000731800720c */ /* 0x000fda0003f24270 */
[----:B------:R-:W-:Y:S05]  /*2300*/  @!P1 BRA `(.L_x_429) ;  /* 0x000000e800f89947 */ /* 0x000fea0003800000 */
[----:B------:R-:W-:Y:S01]  /*2310*/  IADD3 R0, R18, 0x24200, RZ ;  /* 0x0002420012007810 */ /* 0x000fe20007ffe0ff */
[----:B------:R-:W-:Y:S03]  /*2320*/  BSSY B6, `(.L_x_430) ;  /* 0x0000013000067945 */ /* 0x000fe60003800000 */
[----:B------:R-:W-:-:S13]  /*2330*/  LOP3.LUT P0, RZ, R0, 0x1bf, RZ, 0xc0, !PT ;  /* 0x000001bf00ff7812 */ /* 0x000fda000780c0ff */
[----:B------:R-:W-:Y:S05]  /*2340*/  @!P0 BRA `(.L_x_431) ;  /* 0x0000000000408947 */ /* 0x000fea0003800000 */
[----:B------:R-:W-:Y:S01]  /*2350*/  MOV R14, 0x0 ;  /* 0x00000000000e7802 */ /* 0x000fe20000000f00 */
[----:B------:R-:W-:Y:S01]  /*2360*/  ULDC.64 UR4, c[0x4][0xc0] ;  /* 0x0100300000047ab9 */ /* 0x000fe20000000a00 */
[----:B------:R-:W-:Y:S01]  /*2370*/  ULDC.64 UR6, c[0x4][0x20] ;  /* 0x0100080000067ab9 */ /* 0x000fe20000000a00 */
[----:B------:R-:W-:Y:S01]  /*2380*/  IMAD.U32 R4, RZ, RZ, UR4 ;  /* 0x00000004ff047e24 */ /* 0x000fe2000f8e00ff */
[----:B------:R-:W-:Y:S01]  /*2390*/  MOV R10, UR6 ;  /* 0x00000006000a7c02 */ /* 0x000fe20008000f00 */
[----:B------:R-:W-:Y:S01]  /*23a0*/  IMAD.U32 R5, RZ, RZ, UR5 ;  /* 0x00000005ff057e24 */ /* 0x000fe2000f8e00ff */
[----:B------:R-:W1:Y:S01]  /*23b0*/  LDC.64 R14, c[0x4][R14] ;  /* 0x010000000e0e7b82 */ /* 0x000e620000000a00 */
[----:B------:R-:W-:Y:S01]  /*23c0*/  ULDC.64 UR4, c[0x4][0xc8] ;  /* 0x0100320000047ab9 */ /* 0x000fe20000000a00 */
[----:B------:R-:W-:Y:S02]  /*23d0*/  IMAD.U32 R11, RZ, RZ, UR7 ;  /* 0x00000007ff0b7e24 */ /* 0x000fe4000f8e00ff */
[----:B0-----:R-:W-:-:S02]  /*23e0*/  IMAD.U32 R6, RZ, RZ, UR4 ;  /* 0x00000004ff067e24 */ /* 0x001fc4000f8e00ff */
[----:B------:R-:W-:Y:S02]  /*23f0*/  IMAD.U32 R7, RZ, RZ, UR5 ;  /* 0x00000005ff077e24 */ /* 0x000fe4000f8e00ff */
[----:B------:R-:W-:Y:S02]  /*2400*/  IMAD.MOV.U32 R8, RZ, RZ, 0x70 ;  /* 0x00000070ff087424 */ /* 0x000fe400078e00ff */
[----:B------:R-:W-:Y:S02]  /*2410*/  IMAD.MOV.U32 R12, RZ, RZ, 0x1 ;  /* 0x00000001ff0c7424 */ /* 0x000fe400078e00ff */
[----:B------:R-:W-:-:S07]  /*2420*/  IMAD.MOV.U32 R13, RZ, RZ, RZ ;  /* 0x000000ffff0d7224 */ /* 0x000fce00078e00ff */
[----:B------:R-:W-:-:S07]  /*2430*/  LEPC R20, `(.L_x_431) ;  /* 0x000000001014794e */ /* 0x000fce0000000000 */
[----:B-1---5:R-:W-:Y:S05]  /*2440*/  CALL.ABS.NOINC R14 ;  /* 0x000000000e007343 */ /* 0x022fea0003c00000 */
.L_x_431:
[----:B------:R-:W-:Y:S05]  /*2450*/  BSYNC B6 ;  /* 0x0000000000067941 */ /* 0x000fea0003800000 */
.L_x_430:
        /* <DEDUP_REMOVED lines=20> */
.L_x_433:
[----:B------:R-:W-:Y:S05]  /*25a0*/  BSYNC B6 ;  /* 0x0000000000067941 */ /* 0x000fea0003800000 */
.L_x_432:
[----:B------:R-:W2:Y:S01]  /*25b0*/  LDL R33, [R1+0x28] ;  /* 0x0000280001217983 */ /* 0x000ea20000100800 */
[----:B------:R-:W-:Y:S01]  /*25c0*/  ULDC.64 UR4, c[0x0][0x9f8] ;  /* 0x00027e0000047ab9 */ /* 0x000fe20000000a00 */
[----:B------:R-:W-:Y:S01]  /*25d0*/  MOV R0, R27 ;  /* 0x0000001b00007202 */ /* 0x000fe20000000f00 */
[----:B------:R-:W1:Y:S01]  /*25e0*/  LDC.64 R102, c[0x0][0x3f8] ;  /* 0x0000fe00ff667b82 */ /* 0x000e620000000a00 */
[----:B------:R-:W3:Y:S01]  /*25f0*/  LDL R14, [R1+0x2c] ;  /* 0x00002c00010e7983 */ /* 0x000ee20000100800 */
[----:B------:R-:W-:Y:S01]  /*2600*/  ISETP.NE.U32.AND P0, PT, RZ, UR4, PT ;  /* 0x00000004ff007c0c */ /* 0x000fe2000bf05070 */
[----:B------:R-:W-:Y:S02]  /*2610*/  IMAD.MOV.U32 R21, RZ, RZ, R26 ;  /* 0x000000ffff157224 */ /* 0x000fe400078e001a */
[----:B------:R-:W4:Y:S01]  /*2620*/  LDL R32, [R1+0x38] ;  /* 0x0000380001207983 */ /* 0x000f220000100800 */
[----:B------:R-:W-:Y:S02]  /*2630*/  ISETP.NE.AND.EX P0, PT, RZ, UR5, PT, P0 ;  /* 0x00000005ff007c0c */ /* 0x000fe4000bf05300 */
[----:B------:R-:W1:Y:S01]  /*2640*/  LDC R27, c[0x0][0x3f4] ;  /* 0x0000fd00ff1b7b82 */ /* 0x000e620000000800 */
[----:B------:R-:W4:Y:S04]  /*2650*/  LDL R31, [R1+0x30] ;  /* 0x00003000011f7983 */ /* 0x000f280000100800 */
[----:B------:R-:W4:Y:S01]  /*2660*/  LDL R15, [R1+0x3c] ;  /* 0x00003c00010f7983 */ /* 0x000f220000100800 */
[----:B------:R-:W0:Y:S05]  /*2670*/  S2R R20, SR_TID.X ;  /* 0x0000000000147919 */ /* 0x000e2a0000002100 */
[----:B------:R-:W-:-:S04]  /*2680*/  @P0 IADD3 R4, P1, R29, UR4, RZ ;  /* 0x000000041d040c10 */ /* 0x000fc8000ff3e0ff */
[----:B------:R-:W-:-:S05]  /*2690*/  @P0 IADD3.X R5, R28, UR5, RZ, P1, !PT ;  /* 0x000000051c050c10 */ /* 0x000fca0008ffe4ff */
[----:B------:R1:W4:Y:S01]  /*26a0*/  @P0 LDG.E R0, desc[UR50][R4.64] ;  /* 0x0000003204000981 */ /* 0x000322000c1e1900 */
[----:B------:R-:W-:Y:S01]  /*26b0*/  IMAD.IADD R118, R118, 0x1, R25 ;  /* 0x0000000176767824 */ /* 0x000fe200078e0219 */
[----:B0-----:R-:W-:Y:S01]  /*26c0*/  SHF.R.U32.HI R30, RZ, 0x7, R20 ;  /* 0x00000007ff1e7819 */ /* 0x001fe20000011614 */
[C---:B------:R-:W-:Y:S01]  /*26d0*/  VIADD R3, R20.reuse, 0xffffff80 ;  /* 0xffffff8014037836 */ /* 0x040fe20000000000 */
[C---:B------:R-:W-:Y:S01]  /*26e0*/  IADD3 R29, R20.reuse, -0x80, RZ ;  /* 0xffffff80141d7810 */ /* 0x040fe20007ffe0ff */
[----:B------:R-:W-:Y:S01]  /*26f0*/  VIADD R20, R20, 0xffffff80 ;  /* 0xffffff8014147836 */ /* 0x000fe20000000000 */
[----:B------:R-:W-:Y:S02]  /*2700*/  ISETP.NE.AND P6, PT, R30, 0x1, PT ;  /* 0x000000011e00780c */ /* 0x000fe40003fc5270 */
[----:B------:R-:W-:Y:S02]  /*2710*/  LEA.HI R6, R3, R3, RZ, 0x1 ;  /* 0x0000000303067211 */ /* 0x000fe400078f08ff */
[----:B------:R-:W-:-:S02]  /*2720*/  SHF.R.S32.HI R8, RZ, 0x1f, R3 ;  /* 0x0000001fff087819 */ /* 0x000fc40000011403 */
[----:B------:R-:W-:Y:S02]  /*2730*/  LOP3.LUT R6, R6, 0xfffffffe, RZ, 0xc0, !PT ;  /* 0xfffffffe06067812 */ /* 0x000fe400078ec0ff */
[----:B------:R-:W-:-:S03]  /*2740*/  LEA.HI R8, R8, R3, RZ, 0x2 ;  /* 0x0000000308087211 */ /* 0x000fc600078f10ff */
[----:B------:R-:W-:Y:S01]  /*2750*/  IMAD.IADD R109, R3, 0x1, -R6 ;  /* 0x00000001036d7824 */ /* 0x000fe200078e0a06 */
[--C-:B------:R-:W-:Y:S01]  /*2760*/  SHF.R.S32.HI R116, RZ, 0x2, R8.reuse ;  /* 0x00000002ff747819 */ /* 0x100fe20000011408 */
[----:B------:R-:W-:Y:S05]  /*2770*/  @!P6 WARPSYNC.ALL ;  /* 0x000000000000e948 */ /* 0x000fea0003800000 */
[----:B------:R-:W-:Y:S01]  /*2780*/  ULDC UR4, c[0x0][0x2f4] ;  /* 0x0000bd0000047ab9 */ /* 0x000fe20000000800 */
[----:B------:R-:W-:Y:S02]  /*2790*/  SHF.R.S32.HI R7, RZ, 0x1f, R8 ;  /* 0x0000001fff077819 */ /* 0x000fe40000011408 */
[----:B------:R-:W-:Y:S01]  /*27a0*/  ISETP.GE.AND P1, PT, R221, UR4, PT ;  /* 0x00000004dd007c0c */ /* 0x000fe2000bf26270 */
[----:B------:R-:W0:Y:S01]  /*27b0*/  LDC.64 R8, c[0x0][0x408] ;  /* 0x00010200ff087b82 */ /* 0x000e220000000a00 */
[----:B------:R-:W-:-:S02]  /*27c0*/  ISETP.GE.AND P0, PT, R16, UR4, PT ;  /* 0x0000000410007c0c */ /* 0x000fc4000bf06270 */
[----:B------:R-:W-:Y:S02]  /*27d0*/  SEL R3, RZ, 0xffffffff, P1 ;  /* 0xffffffffff037807 */ /* 0x000fe40000800000 */
[----:B------:R-:W-:Y:S02]  /*27e0*/  LEA.HI R7, R7, R116, RZ, 0x2 ;  /* 0x0000007407077211 */ /* 0x000fe400078f10ff */
[----:B-1----:R-:W-:Y:S01]  /*27f0*/  SEL R4, RZ, 0x1, P0 ;  /* 0x00000001ff047807 */ /* 0x002fe20000000000 */
[----:B------:R-:W-:Y:S01]  /*2800*/  IMAD.SHL.U32 R3, R3, 0x2, RZ ;  /* 0x0000000203037824 */ /* 0x000fe200078e00ff */
[----:B------:R-:W-:Y:S02]  /*2810*/  LOP3.LUT R7, R7, 0xfffffffc, RZ, 0xc0, !PT ;  /* 0xfffffffc07077812 */ /* 0x000fe400078ec0ff */
[----:B------:R-:W-:Y:S02]  /*2820*/  ISETP.GE.AND P0, PT, R222, UR4, PT ;  /* 0x00000004de007c0c */ /* 0x000fe4000bf06270 */
[----:B------:R-:W-:-:S02]  /*2830*/  ISETP.GE.AND P1, PT, R23, UR4, PT ;  /* 0x0000000417007c0c */ /* 0x000fc4000bf26270 */
[----:B------:R-:W-:Y:S01]  /*2840*/  LOP3.LUT R4, R3, 0x2, R4, 0xe2, !PT ;  /* 0x0000000203047812 */ /* 0x000fe200078ee204 */
[----:B------:R-:W-:Y:S01]  /*2850*/  IMAD.IADD R116, R116, 0x1, -R7 ;  /* 0x0000000174747824 */ /* 0x000fe200078e0a07 */
[----:B------:R-:W-:Y:S02]  /*2860*/  SEL R3, RZ, 0x4, P0 ;  /* 0x00000004ff037807 */ /* 0x000fe40000000000 */
[----:B------:R-:W-:Y:S02]  /*2870*/  SEL R5, RZ, 0x8, P1 ;  /* 0x00000008ff057807 */ /* 0x000fe40000800000 */
[----:B------:R-:W-:Y:S02]  /*2880*/  ISETP.GE.AND P0, PT, R22, UR4, PT ;  /* 0x0000000416007c0c */ /* 0x000fe4000bf06270 */
[----:B------:R-:W-:Y:S02]  /*2890*/  LEA.HI R20, R20, R29, RZ, 0x1 ;  /* 0x0000001d14147211 */ /* 0x000fe400078f08ff */
[----:B------:R-:W-:-:S02]  /*28a0*/  LOP3.LUT R3, R5, R4, R3, 0xfe, !PT ;  /* 0x0000000405037212 */ /* 0x000fc400078efe03 */
[----:B------:R-:W-:Y:S02]  /*28b0*/  SEL R4, RZ, 0x10, P0 ;  /* 0x00000010ff047807 */ /* 0x000fe40000000000 */
[----:B------:R-:W-:Y:S02]  /*28c0*/  LOP3.LUT P0, RZ, R116, 0x2, RZ, 0xc0, !PT ;  /* 0x0000000274ff7812 */ /* 0x000fe4000780c0ff */
[----:B------:R-:W-:-:S04]  /*28d0*/  SHF.R.S32.HI R20, RZ, 0x1, R20 ;  /* 0x00000001ff147819 */ /* 0x000fc80000011414 */
[----:B------:R-:W-:Y:S02]  /*28e0*/  SHF.R.S32.HI R7, RZ, 0x1f, R20 ;  /* 0x0000001fff077819 */ /* 0x000fe40000011414 */
[----:B------:R-:W-:Y:S02]  /*28f0*/  LOP3.LUT R28, R3, R4, RZ, 0xfc, !PT ;  /* 0x00000004031c7212 */ /* 0x000fe400078efcff */
[----:B------:R-:W-:Y:S01]  /*2900*/  LOP3.LUT R21, R21, 0xfffffffb, RZ, 0xc0, !PT ;  /* 0xfffffffb15157812 */ /* 0x000fe200078ec0ff */
[----:B0-----:R-:W-:Y:S01]  /*2910*/  IMAD R4, R7, R8, RZ ;  /* 0x0000000807047224 */ /* 0x001fe200078e02ff */
[----:B------:R-:W-:Y:S02]  /*2920*/  SHF.R.S32.HI R225, RZ, 0x1f, R224 ;  /* 0x0000001fffe17819 */ /* 0x000fe400000114e0 */
[----:B------:R-:W-:Y:S01]  /*2930*/  ISETP.GE.AND P1, PT, R221, R27, PT ;  /* 0x0000001bdd00720c */ /* 0x000fe20003f26270 */
[----:B------:R-:W-:Y:S01]  /*2940*/  IMAD R5, R20, R9, R4 ;  /* 0x0000000914057224 */ /* 0x000fe200078e0204 */
[----:B------:R-:W-:-:S02]  /*2950*/  @P0 LOP3.LUT R21, R21, 0x4, RZ, 0xfc, !PT ;  /* 0x0000000415150812 */ /* 0x000fc400078efcff */
[-C--:B------:R-:W-:Y:S01]  /*2960*/  ISETP.GE.AND P2, PT, R222, R27.reuse, PT ;  /* 0x0000001bde00720c */ /* 0x080fe20003f46270 */
[-C--:B------:R-:W-:Y:S01]  /*2970*/  IMAD.WIDE.U32 R98, R20, R8.reuse, R224 ;  /* 0x0000000814627225 */ /* 0x080fe200078e00e0 */
[----:B------:R-:W-:Y:S02]  /*2980*/  ISETP.GE.AND P0, PT, R16, R27, PT ;  /* 0x0000001b1000720c */ /* 0x000fe40003f06270 */
[C---:B------:R-:W-:Y:S01]  /*2990*/  SEL R4, R27.reuse, RZ, P1 ;  /* 0x000000ff1b047207 */ /* 0x040fe20000800000 */
[----:B------:R-:W-:Y:S01]  /*29a0*/  IMAD.WIDE.U32 R96, R20, R8, R16 ;  /* 0x0000000814607225 */ /* 0x000fe200078e0010 */
[----:B------:R-:W-:-:S03]  /*29b0*/  SEL R3, R27, RZ, P0 ;  /* 0x000000ff1b037207 */ /* 0x000fc60000000000 */
[----:B------:R-:W-:Y:S02]  /*29c0*/  IMAD.IADD R99, R99, 0x1, R5 ;  /* 0x0000000163637824 */ /* 0x000fe400078e0205 */
[----:B------:R-:W-:Y:S02]  /*29d0*/  IMAD.IADD R97, R5, 0x1, R97 ;  /* 0x0000000105617824 */ /* 0x000fe400078e0261 */
[----:B------:R-:W-:Y:S02]  /*29e0*/  IMAD R6, R7, R102, RZ ;  /* 0x0000006607067224 */ /* 0x000fe400078e02ff */
[----:B------:R-:W-:Y:S01]  /*29f0*/  IMAD.IADD R5, R221, 0x1, R4 ;  /* 0x00000001dd057824 */ /* 0x000fe200078e0204 */
[----:B------:R-:W-:Y:S01]  /*2a00*/  LOP3.LUT R21, R21, 0xfffffffe, RZ, 0xc0, !PT ;  /* 0xfffffffe15157812 */ /* 0x000fe200078ec0ff */
[----:B------:R-:W-:Y:S02]  /*2a10*/  IMAD.IADD R3, R16, 0x1, R3 ;  /* 0x0000000110037824 */ /* 0x000fe400078e0203 */
[----:B------:R-:W-:Y:S01]  /*2a20*/  IMAD R11, R20, R103, R6 ;  /* 0x00000067140b7224 */ /* 0x000fe200078e0206 */
[----:B------:R-:W-:-:S02]  /*2a30*/  SHF.R.S32.HI R6, RZ, 0x1f, R5 ;  /* 0x0000001fff067819 */ /* 0x000fc40000011405 */
[----:B------:R-:W-:Y:S02]  /*2a40*/  @P2 LOP3.LUT R21, R21, 0x1, RZ, 0xfc, !PT ;  /* 0x0000000115152812 */ /* 0x000fe400078efcff */
[----:B------:R-:W-:Y:S02]  /*2a50*/  SHF.R.S32.HI R4, RZ, 0x1f, R3 ;  /* 0x0000001fff047819 */ /* 0x000fe40000011403 */
[----:B------:R-:W-:Y:S02]  /*2a60*/  SEL R7, R27, RZ, P2 ;  /* 0x000000ff1b077207 */ /* 0x000fe40001000000 */
[CC--:B------:R-:W-:Y:S01]  /*2a70*/  LEA.HI R25, R6.reuse, R5.reuse, RZ, 0x4 ;  /* 0x0000000506197211 */ /* 0x0c0fe200078f20ff */
[----:B------:R0:W-:Y:S01]  /*2a80*/  STL [R1+0x8], R21 ;  /* 0x0000081501007387 */ /* 0x0001e20000100800 */
[----:B------:R-:W-:Y:S02]  /*2a90*/  LEA.HI R6, R6, R5, RZ, 0x6 ;  /* 0x0000000506067211 */ /* 0x000fe400078f30ff */
[----:B------:R-:W-:-:S02]  /*2aa0*/  IADD3 R12, R222, R7, RZ ;  /* 0x00000007de0c7210 */ /* 0x000fc40007ffe0ff */
[----:B------:R-:W-:Y:S02]  /*2ab0*/  SHF.R.S32.HI R7, RZ, 0x6, R6 ;  /* 0x00000006ff077819 */ /* 0x000fe40000011406 */
[CC--:B0-----:R-:W-:Y:S02]  /*2ac0*/  LEA.HI R21, R4.reuse, R3.reuse, RZ, 0x4 ;  /* 0x0000000304157211 */ /* 0x0c1fe400078f20ff */
[----:B------:R-:W-:Y:S01]  /*2ad0*/  LEA.HI R4, R4, R3, RZ, 0x6 ;  /* 0x0000000304047211 */ /* 0x000fe200078f30ff */
[----:B------:R-:W-:-:S03]  /*2ae0*/  IMAD.WIDE.U32 R104, R20, R102, R16 ;  /* 0x0000006614687225 */ /* 0x000fc600078e0010 */
[----:B------:R-:W-:Y:S01]  /*2af0*/  SHF.R.S32.HI R5, RZ, 0x6, R4 ;  /* 0x00000006ff057819 */ /* 0x000fe20000011404 */
[----:B------:R-:W-:Y:S01]  /*2b00*/  IMAD.WIDE.U32 R106, R20, R102, R224 ;  /* 0x00000066146a7225 */ /* 0x000fe200078e00e0 */
[----:B------:R-:W-:Y:S02]  /*2b10*/  IADD3 R105, R11, R105, RZ ;  /* 0x000000690b697210 */ /* 0x000fe40007ffe0ff */
[----:B------:R-:W-:Y:S01]  /*2b20*/  SHF.R.S32.HI R13, RZ, 0x1f, R12 ;  /* 0x0000001fff0d7819 */ /* 0x000fe2000001140c */
[----:B------:R-:W-:-:S03]  /*2b30*/  IMAD.IADD R107, R107, 0x1, R11 ;  /* 0x000000016b6b7824 */ /* 0x000fc600078e020b */
[CC--:B------:R-:W-:Y:S02]  /*2b40*/  LEA.HI R26, R13.reuse, R12.reuse, RZ, 0x4 ;  /* 0x0000000c0d1a7211 */ /* 0x0c0fe400078f20ff */
[----:B------:R-:W-:Y:S01]  /*2b50*/  LEA.HI R12, R13, R12, RZ, 0x6 ;  /* 0x0000000c0d0c7211 */ /* 0x000fe200078f30ff */
[----:B------:R-:W-:-:S03]  /*2b60*/  IMAD.WIDE.U32 R100, R8, 0xa0, RZ ;  /* 0x000000a008647825 */ /* 0x000fc600078e00ff */
[----:B------:R-:W-:Y:S02]  /*2b70*/  SHF.R.S32.HI R12, RZ, 0x6, R12 ;  /* 0x00000006ff0c7819 */ /* 0x000fe4000001140c */
[----:B------:R-:W-:Y:S01]  /*2b80*/  ISETP.GE.AND P2, PT, R220, UR4, PT ;  /* 0x00000004dc007c0c */ /* 0x000fe2000bf46270 */
[----:B------:R-:W-:Y:S01]  /*2b90*/  IMAD R121, R103, 0xa0, RZ ;  /* 0x000000a067797824 */ /* 0x000fe200078e02ff */
[----:B------:R-:W-:Y:S01]  /*2ba0*/  SHF.R.S32.HI R112, RZ, 0x4, R21 ;  /* 0x00000004ff707819 */ /* 0x000fe20000011415 */
[CC--:B-----5:R-:W-:Y:S01]  /*2bb0*/  IMAD.WIDE.U32 R106, R130.reuse, R102.reuse, R106 ;  /* 0x00000066826a7225 */ /* 0x0e0fe200078e006a */
[----:B------:R-:W-:Y:S02]  /*2bc0*/  SHF.R.S32.HI R111, RZ, 0x4, R25 ;  /* 0x00000004ff6f7819 */ /* 0x000fe40000011419 */
[----:B------:R-:W-:Y:S01]  /*2bd0*/  SHF.R.S32.HI R110, RZ, 0x4, R26 ;  /* 0x00000004ff6e7819 */ /* 0x000fe2000001141a */
[----:B------:R-:W-:Y:S01]  /*2be0*/  IMAD.WIDE.U32 R104, R130, R102, R104 ;  /* 0x0000006682687225 */ /* 0x000fe200078e0068 */
[----:B------:R-:W-:-:S03]  /*2bf0*/  SHF.L.U32 R114, R27, 0x1, RZ ;  /* 0x000000011b727819 */ /* 0x000fc600000006ff */
[----:B------:R-:W-:-:S04]  /*2c00*/  IMAD.WIDE.U32 R98, R130, R8, R98 ;  /* 0x0000000882627225 */ /* 0x000fc800078e0062 */
[----:B------:R-:W-:-:S04]  /*2c10*/  IMAD.WIDE.U32 R96, R130, R8, R96 ;  /* 0x0000000882607225 */ /* 0x000fc800078e0060 */
[----:B------:R-:W-:Y:S02]  /*2c20*/  VIADD R138, R30, 0x8 ;  /* 0x000000081e8a7836 */ /* 0x000fe40000000000 */
[----:B------:R-:W-:Y:S01]  /*2c30*/  IMAD R109, R109, 0x80, R20 ;  /* 0x000000806d6d7824 */ /* 0x000fe200078e0214 */
[C---:B--2---:R-:W-:Y:S02]  /*2c40*/  LOP3.LUT R6, R33.reuse, 0x30, R25, 0xf8, !PT ;  /* 0x0000003021067812 */ /* 0x044fe400078ef819 */
[--C-:B------:R-:W-:Y:S02]  /*2c50*/  LOP3.LUT R4, R33, 0x30, R21.reuse, 0xf8, !PT ;  /* 0x0000003021047812 */ /* 0x100fe400078ef815 */
[----:B---3--:R-:W-:Y:S02]  /*2c60*/  LOP3.LUT R6, R6, R14, RZ, 0x3c, !PT ;  /* 0x0000000e06067212 */ /* 0x008fe400078e3cff */
[----:B----4-:R-:W-:Y:S02]  /*2c70*/  SHF.R.U32.HI R3, RZ, 0x3, R32 ;  /* 0x00000003ff037819 */ /* 0x010fe40000011620 */
[----:B------:R-:W-:Y:S01]  /*2c80*/  LOP3.LUT R10, R32, 0x30, R21, 0xf8, !PT ;  /* 0x00000030200a7812 */ /* 0x000fe200078ef815 */
[----:B------:R-:W-:-:S02]  /*2c90*/  IMAD R127, R7, 0x2800, R31 ;  /* 0x00002800077f7824 */ /* 0x000fc400078e021f */
[C---:B------:R-:W-:Y:S02]  /*2ca0*/  IMAD R128, R5.reuse, 0x2800, R31 ;  /* 0x0000280005807824 */ /* 0x040fe400078e021f */
[----:B------:R-:W-:Y:S01]  /*2cb0*/  IMAD R126, R5, 0x2800, R15 ;  /* 0x00002800057e7824 */ /* 0x000fe200078e020f */
[----:B------:R-:W-:Y:S01]  /*2cc0*/  LOP3.LUT R5, R4, R14, RZ, 0x3c, !PT ;  /* 0x0000000e04057212 */ /* 0x000fe200078e3cff */
[----:B------:R-:W-:Y:S01]  /*2cd0*/  IMAD.IADD R127, R127, 0x1, R6 ;  /* 0x000000017f7f7824 */ /* 0x000fe200078e0206 */
[-C--:B------:R-:W-:Y:S02]  /*2ce0*/  LOP3.LUT R11, R10, R3.reuse, RZ, 0x3c, !PT ;  /* 0x000000030a0b7212 */ /* 0x080fe400078e3cff */
[----:B------:R-:W-:Y:S01]  /*2cf0*/  LOP3.LUT R6, R32, 0x30, R25, 0xf8, !PT ;  /* 0x0000003020067812 */ /* 0x000fe200078ef819 */
[----:B------:R-:W-:Y:S02]  /*2d00*/  IMAD.IADD R128, R128, 0x1, R5 ;  /* 0x0000000180807824 */ /* 0x000fe400078e0205 */
[----:B------:R-:W-:Y:S01]  /*2d10*/  IMAD.IADD R126, R126, 0x1, R11 ;  /* 0x000000017e7e7824 */ /* 0x000fe200078e020b */
[----:B------:R-:W-:Y:S01]  /*2d20*/  LOP3.LUT R5, R6, R3, RZ, 0x3c, !PT ;  /* 0x0000000306057212 */ /* 0x000fe200078e3cff */
[----:B------:R-:W-:Y:S01]  /*2d30*/  IMAD R124, R7, 0x2800, R15 ;  /* 0x00002800077c7824 */ /* 0x000fe200078e020f */
[----:B------:R-:W-:-:S02]  /*2d40*/  SHF.R.S32.HI R11, RZ, 0x1f, R130 ;  /* 0x0000001fff0b7819 */ /* 0x000fc40000011482 */
[--C-:B------:R-:W-:Y:S01]  /*2d50*/  LOP3.LUT R4, R33, 0x30, R26.reuse, 0xf8, !PT ;  /* 0x0000003021047812 */ /* 0x100fe200078ef81a */
[----:B------:R-:W-:Y:S02]  /*2d60*/  IMAD.IADD R124, R124, 0x1, R5 ;  /* 0x000000017c7c7824 */ /* 0x000fe400078e0205 */
[C---:B------:R-:W-:Y:S02]  /*2d70*/  IMAD R5, R11.reuse, R102, RZ ;  /* 0x000000660b057224 */ /* 0x040fe400078e02ff */
[----:B------:R-:W-:Y:S02]  /*2d80*/  IMAD R6, R11, R8, RZ ;  /* 0x000000080b067224 */ /* 0x000fe400078e02ff */
[----:B------:R-:W-:Y:S01]  /*2d90*/  IMAD R11, R9, 0xa0, RZ ;  /* 0x000000a0090b7824 */ /* 0x000fe200078e02ff */
[----:B------:R-:W-:Y:S01]  /*2da0*/  LOP3.LUT R10, R32, 0x30, R26, 0xf8, !PT ;  /* 0x00000030200a7812 */ /* 0x000fe200078ef81a */
[----:B------:R-:W-:Y:S01]  /*2db0*/  IMAD R125, R12, 0x2800, R31 ;  /* 0x000028000c7d7824 */ /* 0x000fe200078e021f */
[----:B------:R-:W-:Y:S01]  /*2dc0*/  LOP3.LUT R4, R4, R14, RZ, 0x3c, !PT ;  /* 0x0000000e04047212 */ /* 0x000fe200078e3cff */
[----:B------:R-:W-:Y:S01]  /*2dd0*/  IMAD.IADD R122, R101, 0x1, R11 ;  /* 0x00000001657a7824 */ /* 0x000fe200078e020b */
[----:B------:R-:W-:Y:S01]  /*2de0*/  SEL R11, RZ, 0x20, P2 ;  /* 0x00000020ff0b7807 */ /* 0x000fe20001000000 */
[----:B------:R-:W-:Y:S01]  /*2df0*/  IMAD R13, R130, R103, R5 ;  /* 0x00000067820d7224 */ /* 0x000fe200078e0205 */
[----:B------:R-:W-:Y:S01]  /*2e00*/  LOP3.LUT R10, R10, R3, RZ, 0x3c, !PT ;  /* 0x000000030a0a7212 */ /* 0x000fe200078e3cff */
[----:B------:R-:W-:Y:S01]  /*2e10*/  IMAD R123, R12, 0x2800, R15 ;  /* 0x000028000c7b7824 */ /* 0x000fe200078e020f */
[----:B------:R-:W-:Y:S01]  /*2e20*/  IADD3 R125, R125, R4, RZ ;  /* 0x000000047d7d7210 */ /* 0x000fe20007ffe0ff */
[C---:B------:R-:W-:Y:S01]  /*2e30*/  IMAD.SHL.U32 R5, R102.reuse, 0x80, RZ ;  /* 0x0000008066057824 */ /* 0x040fe200078e00ff */
[C---:B------:R-:W-:Y:S01]  /*2e40*/  SHF.L.U64.HI R4, R102.reuse, 0x7, R103 ;  /* 0x0000000766047819 */ /* 0x040fe20000010267 */
[----:B------:R-:W-:Y:S01]  /*2e50*/  IMAD.WIDE.U32 R102, R102, 0xa0, RZ ;  /* 0x000000a066667825 */ /* 0x000fe200078e00ff */
[----:B------:R-:W-:-:S02]  /*2e60*/  LOP3.LUT R21, R21, 0xfffffff0, RZ, 0xc0, !PT ;  /* 0xfffffff015157812 */ /* 0x000fc400078ec0ff */
[----:B------:R-:W-:Y:S01]  /*2e70*/  LOP3.LUT R25, R25, 0xfffffff0, RZ, 0xc0, !PT ;  /* 0xfffffff019197812 */ /* 0x000fe200078ec0ff */
[----:B------:R-:W-:Y:S01]  /*2e80*/  IMAD R15, R130, R9, R6 ;  /* 0x00000009820f7224 */ /* 0x000fe200078e0206 */
[----:B------:R-:W-:Y:S02]  /*2e90*/  LOP3.LUT R26, R26, 0xfffffff0, RZ, 0xc0, !PT ;  /* 0xfffffff01a1a7812 */ /* 0x000fe400078ec0ff */
[----:B------:R-:W-:Y:S01]  /*2ea0*/  LOP3.LUT R11, R28, R11, RZ, 0xfc, !PT ;  /* 0x0000000b1c0b7212 */ /* 0x000fe200078efcff */
[----:B------:R-:W-:Y:S01]  /*2eb0*/  IMAD.IADD R123, R123, 0x1, R10 ;  /* 0x000000017b7b7824 */ /* 0x000fe200078e020a */
[C---:B------:R-:W-:Y:S01]  /*2ec0*/  SHF.L.U64.HI R6, R8.reuse, 0x7, R9 ;  /* 0x0000000708067819 */ /* 0x040fe20000010209 */
[----:B------:R-:W-:Y:S01]  /*2ed0*/  IMAD.SHL.U32 R7, R8, 0x80, RZ ;  /* 0x0000008008077824 */ /* 0x000fe200078e00ff */
[----:B------:R-:W-:Y:S01]  /*2ee0*/  IADD3 R9, R13, R105, RZ ;  /* 0x000000690d097210 */ /* 0x000fe20007ffe0ff */
[----:B------:R-:W-:Y:S01]  /*2ef0*/  IMAD.IADD R121, R103, 0x1, R121 ;  /* 0x0000000167797824 */ /* 0x000fe200078e0279 */
[----:B------:R-:W-:Y:S01]  /*2f00*/  SHF.R.S32.HI R117, RZ, 0x1f, R0 ;  /* 0x0000001fff757819 */ /* 0x000fe20000011400 */
[----:B------:R-:W-:Y:S01]  /*2f10*/  IMAD.IADD R8, R107, 0x1, R13 ;  /* 0x000000016b087824 */ /* 0x000fe200078e020d */
[----:B------:R-:W-:Y:S01]  /*2f20*/  SHF.R.S32.HI R108, RZ, 0x1f, R21 ;  /* 0x0000001fff6c7819 */ /* 0x000fe20000011415 */
[----:B------:R-:W-:Y:S01]  /*2f30*/  IMAD.IADD R10, R99, 0x1, R15 ;  /* 0x00000001630a7824 */ /* 0x000fe200078e020f */
[----:B------:R-:W-:Y:S01]  /*2f40*/  SHF.R.S32.HI R95, RZ, 0x1f, R25 ;  /* 0x0000001fff5f7819 */ /* 0x000fe20000011419 */
[----:B------:R-:W-:Y:S01]  /*2f50*/  IMAD.IADD R20, R15, 0x1, R97 ;  /* 0x000000010f147824 */ /* 0x000fe200078e0261 */
[----:B------:R-:W-:-:S02]  /*2f60*/  SHF.R.S32.HI R27, RZ, 0x1f, R26 ;  /* 0x0000001fff1b7819 */ /* 0x000fc4000001141a */
[----:B------:R-:W-:Y:S02]  /*2f70*/  LOP3.LUT R28, R28, 0x1, RZ, 0xc0, !PT ;  /* 0x000000011c1c7812 */ /* 0x000fe400078ec0ff */
[C---:B------:R-:W-:Y:S02]  /*2f80*/  LOP3.LUT R29, R11.reuse, 0x2, RZ, 0xc0, !PT ;  /* 0x000000020b1d7812 */ /* 0x040fe400078ec0ff */
[C---:B------:R-:W-:Y:S02]  /*2f90*/  LOP3.LUT R30, R11.reuse, 0x4, RZ, 0xc0, !PT ;  /* 0x000000040b1e7812 */ /* 0x040fe400078ec0ff */
[C---:B------:R-:W-:Y:S02]  /*2fa0*/  LOP3.LUT R31, R11.reuse, 0x8, RZ, 0xc0, !PT ;  /* 0x000000080b1f7812 */ /* 0x040fe400078ec0ff */
[C---:B------:R-:W-:Y:S02]  /*2fb0*/  LOP3.LUT R32, R11.reuse, 0x10, RZ, 0xc0, !PT ;  /* 0x000000100b207812 */ /* 0x040fe400078ec0ff */
[----:B------:R-:W-:Y:S01]  /*2fc0*/  LOP3.LUT R33, R11, 0x20, RZ, 0xc0, !PT ;  /* 0x000000200b217812 */ /* 0x000fe200078ec0ff */
[----:B------:R-:W-:Y:S06]  /*2fd0*/  @!P6 BAR.SYNC.DEFER_BLOCKING 0x9, 0x100 ;  /* 0x024400000000eb1d */ /* 0x000fec0000010000 */
.L_x_539:
[----:B------:R-:W2:Y:S01]  /*2fe0*/  LDL R40, [R1+0x48] ;  /* 0x0000480001287983 */ /* 0x000ea20000100800 */
[----:B0-----:R-:W0:Y:S03]  /*2ff0*/  LDC R36, c[0x0][0x430] ;  /* 0x00010c00ff247b82 */ /* 0x001e260000000800 */
[----:B------:R-:W3:Y:S01]  /*3000*/  LDL.LU R38, [R1+0x8] ;  /* 0x0000080001267983 */ /* 0x000ee20000300800 */
[----:B------:R-:W-:-:S04]  /*3010*/  VIADD R24, R24, 0xffffffff ;  /* 0xffffffff18187836 */ /* 0x000fc80000000000 */
[----:B------:R-:W-:Y:S01]  /*3020*/  IMAD R15, R24, 0xa0, R109 ;  /* 0x000000a0180f7824 */ /* 0x000fe200078e026d */
[----:B------:R-:W1:Y:S03]  /*3030*/  LDC R113, c[0x0][0x3f4] ;  /* 0x0000fd00ff717b82 */ /* 0x000e660000000800 */
[----:B------:R-:W-:-:S05]  /*3040*/  IMAD.IADD R39, R118, 0x1, R15 ;  /* 0x0000000176277824 */ /* 0x000fca00078e020f */
[----:B------:R-:W-:Y:S02]  /*3050*/  MOV R11, R39 ;  /* 0x00000027000b7202 */ /* 0x000fe40000000f00 */
[----:B0-----:R-:W-:-:S13]  /*3060*/  ISETP.NE.AND P2, PT, R36, 0x1, PT ;  /* 0x000000012400780c */ /* 0x001fda0003f45270 */
[----:B------:R-:W0:Y:S08]  /*3070*/  @P2 LDC R12, c[0x0][0x434] ;  /* 0x00010d00ff0c2b82 */ /* 0x000e300000000800 */
[----:B----4-:R-:W4:Y:S01]  /*3080*/  @P2 LDC R13, c[0x0][0x438] ;  /* 0x00010e00ff0d2b82 */ /* 0x010f220000000800 */
[----:B0-----:R-:W-:-:S05]  /*3090*/  @P2 IMAD.HI.U32 R12, R39, R12, RZ ;  /* 0x0000000c270c2227 */ /* 0x001fca00078e00ff */
[----:B----4-:R-:W-:Y:S02]  /*30a0*/  @P2 SHF.R.U32.HI R11, RZ, R13, R12 ;  /* 0x0000000dff0b2219 */ /* 0x010fe4000001160c */
[----:B------:R-:W-:-:S04]  /*30b0*/  ISETP.GE.AND P2, PT, R15, R2, PT ;  /* 0x000000020f00720c */ /* 0x000fc80003f46270 */
[----:B------:R-:W-:-:S13]  /*30c0*/  ISETP.GT.OR P2, PT, R109, 0x9f, P2 ;  /* 0x0000009f6d00780c */ /* 0x000fda0001744670 */
[----:B------:R-:W0:Y:S01]  /*30d0*/  @!P2 LDC.64 R14, c[0x0][0x428] ;  /* 0x00010a00ff0eab82 */ /* 0x000e220000000a00 */
[----:B------:R-:W-:-:S07]  /*30e0*/  @!P2 SHF.R.S32.HI R35, RZ, 0x1f, R11 ;  /* 0x0000001fff23a819 */ /* 0x000fce000001140b */
[----:B------:R-:W4:Y:S01]  /*30f0*/  @!P2 LDC.64 R12, c[0x0][0x418] ;  /* 0x00010600ff0cab82 */ /* 0x000f220000000a00 */
[----:B0-----:R-:W-:-:S04]  /*3100*/  @!P2 IMAD R34, R117, R14, RZ ;  /* 0x0000000e7522a224 */ /* 0x001fc800078e02ff */
[----:B------:R-:W-:Y:S02]  /*3110*/  @!P2 IMAD R37, R0, R15, R34 ;  /* 0x0000000f0025a224 */ /* 0x000fe400078e0222 */
[----:B------:R-:W-:-:S04]  /*3120*/  @!P2 IMAD.MOV.U32 R34, RZ, RZ, R11 ;  /* 0x000000ffff22a224 */ /* 0x000fc800078e000b */
[----:B------:R-:W-:-:S04]  /*3130*/  @!P2 IMAD.WIDE.U32 R14, R0, R14, R34 ;  /* 0x0000000e000ea225 */ /* 0x000fc800078e0022 */
[----:B------:R-:W-:Y:S01]  /*3140*/  @!P2 IMAD.IADD R15, R15, 0x1, R37 ;  /* 0x000000010f0fa824 */ /* 0x000fe200078e0225 */
[----:B----4-:R-:W-:Y:S01]  /*3150*/  @!P2 LEA R12, P3, R14, R12, 0x2 ;  /* 0x0000000c0e0ca211 */ /* 0x010fe200078610ff */
[----:B------:R-:W-:-:S03]  /*3160*/  IMAD.MOV.U32 R34, RZ, RZ, RZ ;  /* 0x000000ffff227224 */ /* 0x000fc600078e00ff */
[----:B------:R-:W-:-:S05]  /*3170*/  @!P2 LEA.HI.X R13, R14, R13, R15, 0x2, P3 ;  /* 0x0000000d0e0da211 */ /* 0x000fca00018f140f */
[----:B-----5:R0:W5:Y:S01]  /*3180*/  @!P2 LDG.E R34, desc[UR50][R12.64] ;  /* 0x000000320c22a981 */ /* 0x020162000c1e1900 */
[----:B------:R-:W-:Y:S01]  /*3190*/  ISETP.GT.AND P2, PT, R24, R115, PT ;  /* 0x000000731800720c */ /* 0x000fe20003f44270 */
[----:B------:R-:W-:Y:S01]  /*31a0*/  IMAD.MOV R35, RZ, RZ, -R11 ;  /* 0x000000ffff237224 */ /* 0x000fe200078e0a0b */
[----:B------:R-:W-:Y:S01]  /*31b0*/  LOP3.LUT P4, RZ, R116, 0x2, RZ, 0xc0, !PT ;  /* 0x0000000274ff7812 */ /* 0x000fe2000788c0ff */
[----:B------:R-:W-:Y:S05]  /*31c0*/  YIELD ;  /* 0x0000000000007946 */ /* 0x000fea0003800000 */
[----:B------:R-:W-:Y:S01]  /*31d0*/  BSSY B0, `(.L_x_434) ;  /* 0x0000d3f000007945 */ /* 0x000fe20003800000 */
[----:B------:R-:W-:-:S02]  /*31e0*/  IMAD R35, R36, R35, R39 ;  /* 0x0000002324237224 */ /* 0x000fc400078e0227 */
[----:B--2---:R-:W-:Y:S01]  /*31f0*/  IMAD R11, R19, 0x7800, R40 ;  /* 0x00007800130b7824 */ /* 0x004fe200078e0228 */
[----:B---3--:R-:W-:-:S03]  /*3200*/  LOP3.LUT R38, R38, 0xfffffffd, RZ, 0xc0, !PT ;  /* 0xfffffffd26267812 */ /* 0x008fc600078ec0ff */
[----:B------:R-:W-:Y:S01]  /*3210*/  IMAD.IADD R88, R18, 0x1, R11 ;  /* 0x0000000112587824 */ /* 0x000fe200078e020b */
[C---:B------:R-:W-:Y:S01]  /*3220*/  IADD3 R89, R11.reuse, 0x20, RZ ;  /* 0x000000200b597810 */ /* 0x040fe20007ffe0ff */
[----:B------:R-:W-:Y:S01]  /*3230*/  @P4 VIADD R89, R11, 0xffffffe0 ;  /* 0xffffffe00b594836 */ /* 0x000fe20000000000 */
[----:B------:R-:W-:Y:S02]  /*3240*/  @P2 LOP3.LUT R38, R38, 0x2, RZ, 0xfc, !PT ;  /* 0x0000000226262812 */ /* 0x000fe400078efcff */
[----:B-1----:R-:W-:Y:S01]  /*3250*/  ISETP.GE.AND P2, PT, R113, 0x1, PT ;  /* 0x000000017100780c */ /* 0x002fe20003f46270 */
[----:B------:R-:W-:Y:S02]  /*3260*/  IMAD.IADD R89, R18, 0x1, R89 ;  /* 0x0000000112597824 */ /* 0x000fe400078e0259 */
[----:B------:R0:W-:Y:S10]  /*3270*/  STL [R1+0x8], R38 ;  /* 0x0000082601007387 */ /* 0x0001f40000100800 */
[----:B0-----:R-:W-:Y:S05]  /*3280*/  @!P2 BRA `(.L_x_435) ;  /* 0x000000c800f0a947 */ /* 0x001fea0003800000 */
[----:B------:R-:W-:Y:S01]  /*3290*/  SHF.R.S32.HI R90, RZ, 0x1f, R35 ;  /* 0x0000001fff5a7819 */ /* 0x000fe20000011423 */
[----:B------:R-:W-:Y:S01]  /*32a0*/  ULDC.64 UR4, c[0x0][0x300] ;  /* 0x0000c00000047ab9 */ /* 0x000fe20000000a00 */
[----:B-----5:R-:W-:Y:S01]  /*32b0*/  SHF.R.S32.HI R91, RZ, 0x1f, R34 ;  /* 0x0000001fff5b7819 */ /* 0x020fe20000011422 */
[----:B------:R-:W-:Y:S01]  /*32c0*/  IMAD.WIDE.U32 R12, R35, UR4, RZ ;  /* 0x00000004230c7c25 */ /* 0x000fe2000f8e00ff */
[----:B------:R-:W-:-:S03]  /*32d0*/  ULDC.64 UR6, c[0x0][0x2e8] ;  /* 0x0000ba0000067ab9 */ /* 0x000fc60000000a00 */
[----:B------:R-:W-:Y:S02]  /*32e0*/  IMAD R14, R90, UR4, RZ ;  /* 0x000000045a0e7c24 */ /* 0x000fe4000f8e02ff */
[----:B------:R-:W-:Y:S02]  /*32f0*/  IMAD R92, R24, -0xa0, R2 ;  /* 0xffffff60185c7824 */ /* 0x000fe400078e0202 */
[----:B------:R-:W-:Y:S01]  /*3300*/  IMAD R11, R35, UR5, R14 ;  /* 0x00000005230b7c24 */ /* 0x000fe2000f8e020e */
[----:B------:R-:W-:Y:S02]  /*3310*/  ULDC.64 UR4, c[0x0][0x310] ;  /* 0x0000c40000047ab9 */ /* 0x000fe40000000a00 */
[----:B------:R-:W-:Y:S01]  /*3320*/  IMAD R15, R91, UR4, RZ ;  /* 0x000000045b0f7c24 */ /* 0x000fe2000f8e02ff */
[----:B------:R-:W-:Y:S01]  /*3330*/  VIMNMX R92, R92, 0xa0, PT ;  /* 0x000000a05c5c7848 */ /* 0x000fe20003fe0100 */
[----:B------:R-:W-:Y:S01]  /*3340*/  IMAD.IADD R13, R13, 0x1, R11 ;  /* 0x000000010d0d7824 */ /* 0x000fe200078e020b */
[----:B------:R-:W-:Y:S01]  /*3350*/  SHF.R.S32.HI R11, RZ, 0x1f, R24 ;  /* 0x0000001fff0b7819 */ /* 0x000fe20000011418 */
[----:B------:R-:W-:-:S02]  /*3360*/  IMAD R15, R34, UR5, R15 ;  /* 0x00000005220f7c24 */ /* 0x000fc4000f8e020f */
[----:B------:R-:W-:Y:S01]  /*3370*/  IMAD.WIDE.U32 R12, R34, UR4, R12 ;  /* 0x00000004220c7c25 */ /* 0x000fe2000f8e000c */
[----:B------:R-:W-:-:S04]  /*3380*/  ULDC.64 UR4, c[0x0][0x308] ;  /* 0x0000c20000047ab9 */ /* 0x000fc80000000a00 */
[----:B------:R-:W-:Y:S01]  /*3390*/  IADD3 R13, R13, R15, RZ ;  /* 0x0000000f0d0d7210 */ /* 0x000fe20007ffe0ff */
[----:B------:R-:W-:-:S04]  /*33a0*/  IMAD.WIDE.U32 R14, R102, R24, RZ ;  /* 0x00000018660e7225 */ /* 0x000fc800078e00ff */
[----:B------:R-:W-:Y:S01]  /*33b0*/  IMAD.WIDE.U32 R12, R223, UR4, R12 ;  /* 0x00000004df0c7c25 */ /* 0x000fe2000f8e000c */
[----:B------:R-:W-:-:S03]  /*33c0*/  ULDC.U8 UR4, c[0x0][0x410] ;  /* 0x0001040000047ab9 */ /* 0x000fc60000000000 */
[----:B------:R-:W-:Y:S01]  /*33d0*/  IMAD R119, R223, UR5, R13 ;  /* 0x00000005df777c24 */ /* 0x000fe2000f8e020d */
[----:B------:R-:W-:Y:S01]  /*33e0*/  IADD3 R120, P2, R12, UR6, RZ ;  /* 0x000000060c787c10 */ /* 0x000fe2000ff5e0ff */
[-C--:B------:R-:W-:Y:S02]  /*33f0*/  IMAD R12, R121, R24.reuse, RZ ;  /* 0x00000018790c7224 */ /* 0x080fe400078e02ff */
[----:B------:R-:W-:Y:S01]  /*3400*/  IMAD R13, R122, R24, RZ ;  /* 0x000000187a0d7224 */ /* 0x000fe200078e02ff */
[----:B------:R-:W-:Y:S01]  /*3410*/  IADD3.X R119, R119, UR7, RZ, P2, !PT ;  /* 0x0000000777777c10 */ /* 0x000fe200097fe4ff */
[C---:B------:R-:W-:Y:S01]  /*3420*/  IMAD R37, R11.reuse, R102, R12 ;  /* 0x000000660b257224 */ /* 0x040fe200078e020c */
[----:B------:R-:W-:Y:S01]  /*3430*/  ISETP.NE.AND P2, PT, RZ, UR4, PT ;  /* 0x00000004ff007c0c */ /* 0x000fe2000bf45270 */
[----:B------:R-:W-:Y:S02]  /*3440*/  IMAD R39, R11, R100, R13 ;  /* 0x000000640b277224 */ /* 0x000fe400078e020d */
[----:B------:R-:W-:-:S04]  /*3450*/  IMAD.WIDE.U32 R12, R100, R24, RZ ;  /* 0x00000018640c7225 */ /* 0x000fc800078e00ff */
[----:B------:R-:W-:Y:S02]  /*3460*/  IMAD.IADD R11, R15, 0x1, R37 ;  /* 0x000000010f0b7824 */ /* 0x000fe400078e0225 */
[----:B------:R-:W-:-:S04]  /*3470*/  IMAD.IADD R86, R13, 0x1, R39 ;  /* 0x000000010d567824 */ /* 0x000fc800078e0227 */
[----:B------:R-:W-:Y:S05]  /*3480*/  @!P2 BRA `(.L_x_436) ;  /* 0x0000006000d0a947 */ /* 0x000fea0003800000 */
[----:B------:R0:W5:Y:S04]  /*3490*/  LDL R94, [R1+0x10] ;  /* 0x00001000015e7983 */ /* 0x0001680000100800 */
[----:B------:R0:W5:Y:S04]  /*34a0*/  LDL R93, [R1+0x18] ;  /* 0x00001800015d7983 */ /* 0x0001680000100800 */
[----:B------:R0:W5:Y:S01]  /*34b0*/  LDL R87, [R1+0x1c] ;  /* 0x00001c0001577983 */ /* 0x0001620000100800 */
[----:B------:R-:W-:Y:S01]  /*34c0*/  BSSY B1, `(.L_x_437) ;  /* 0x0000046000017945 */ /* 0x000fe20003800000 */
[----:B------:R-:W-:-:S02]  /*34d0*/  CS2R R36, SRZ ;  /* 0x0000000000247805 */ /* 0x000fc4000001ff00 */
[----:B------:R-:W-:Y:S01]  /*34e0*/  CS2R R60, SRZ ;  /* 0x00000000003c7805 */ /* 0x000fe2000001ff00 */
[----:B------:R-:W1:Y:S01]  /*34f0*/  S2R R50, SR_TID.X ;  /* 0x0000000000327919 */ /* 0x000e620000002100 */
        /* <DEDUP_REMOVED lines=20> */
[----:B------:R-:W-:Y:S01]  /*3640*/  CS2R R58, SRZ ;  /* 0x00000000003a7805 */ /* 0x000fe2000001ff00 */
[C---:B-1----:R-:W-:Y:S02]  /*3650*/  VIADD R85, R50.reuse, 0xffffff80 ;  /* 0xffffff8032557836 */ /* 0x042fe40000000000 */
[----:B------:R-:W-:Y:S01]  /*3660*/  VIADD R84, R50, 0xffffff80 ;  /* 0xffffff8032547836 */ /* 0x000fe20000000000 */
[----:B------:R-:W-:-:S04]  /*3670*/  CS2R R50, SRZ ;  /* 0x0000000000327805 */ /* 0x000fc8000001ff00 */
[----:B------:R-:W-:-:S04]  /*3680*/  LEA.HI R84, R84, R85, RZ, 0x1 ;  /* 0x0000005554547211 */ /* 0x000fc800078f08ff */
[----:B------:R-:W-:-:S04]  /*3690*/  SHF.R.S32.HI R84, RZ, 0x1, R84 ;  /* 0x00000001ff547819 */ /* 0x000fc80000011454 */
[----:B------:R-:W-:-:S13]  /*36a0*/  ISETP.GE.AND P3, PT, R84, R92, PT ;  /* 0x0000005c5400720c */ /* 0x000fda0003f66270 */
[----:B0-----:R-:W-:Y:S05]  /*36b0*/  @P3 BRA `(.L_x_438) ;  /* 0x0000000000983947 */ /* 0x001fea0003800000 */
[----:B------:R-:W2:Y:S01]  /*36c0*/  LDL R134, [R1+0x14] ;  /* 0x0000140001867983 */ /* 0x000ea20000100800 */
[----:B------:R-:W-:-:S03]  /*36d0*/  ULDC.64 UR4, c[0x0][0x3e8] ;  /* 0x0000fa0000047ab9 */ /* 0x000fc60000000a00 */
[----:B------:R-:W3:Y:S01]  /*36e0*/  LDL R133, [R1+0x20] ;  /* 0x0000200001857983 */ /* 0x000ee20000100800 */
[----:B------:R-:W-:Y:S02]  /*36f0*/  IADD3 R62, P2, P4, R106, UR4, R14 ;  /* 0x000000046a3e7c10 */ /* 0x000fe4000fc5e00e */
[----:B------:R-:W-:Y:S02]  /*3700*/  CS2R R80, SRZ ;  /* 0x0000000000507805 */ /* 0x000fe4000001ff00 */
[----:B------:R-:W-:Y:S02]  /*3710*/  CS2R R82, SRZ ;  /* 0x0000000000527805 */ /* 0x000fe4000001ff00 */
[----:B------:R-:W-:Y:S01]  /*3720*/  IADD3.X R63, R8, UR5, R11, P2, P4 ;  /* 0x00000005083f7c10 */ /* 0x000fe200097e840b */
[----:B------:R-:W-:Y:S02]  /*3730*/  ULDC.64 UR4, c[0x0][0x400] ;  /* 0x0001000000047ab9 */ /* 0x000fe40000000a00 */
[----:B------:R-:W-:-:S04]  /*3740*/  IADD3 R84, P2, P4, R98, UR4, R12 ;  /* 0x0000000462547c10 */ /* 0x000fc8000fc5e00c */
[----:B------:R-:W-:Y:S02]  /*3750*/  IADD3.X R85, R10, UR5, R86, P2, P4 ;  /* 0x000000050a557c10 */ /* 0x000fe400097e8456 */
[----:B------:R-:W-:Y:S02]  /*3760*/  ISETP.GE.AND P2, PT, R224, R113, PT ;  /* 0x00000071e000720c */ /* 0x000fe40003f46270 */
[----:B------:R-:W-:Y:S02]  /*3770*/  CS2R R76, SRZ ;  /* 0x00000000004c7805 */ /* 0x000fe4000001ff00 */
[----:B------:R-:W-:-:S09]  /*3780*/  CS2R R78, SRZ ;  /* 0x00000000004e7805 */ /* 0x000fd2000001ff00 */
[----:B------:R-:W5:Y:S04]  /*3790*/  @!P2 LDG.E.64 R80, desc[UR50][R62.64] ;  /* 0x000000323e50a981 */ /* 0x000f68000c1e1b00 */
[----:B------:R-:W5:Y:S02]  /*37a0*/  @!P2 LDG.E.64 R82, desc[UR50][R84.64] ;  /* 0x000000325452a981 */ /* 0x000f64000c1e1b00 */
[----:B-----5:R-:W-:Y:S02]  /*37b0*/  ISETP.GE.AND P2, PT, R94, R113, PT ;  /* 0x000000715e00720c */ /* 0x020fe40003f46270 */
[----:B------:R-:W-:Y:S02]  /*37c0*/  CS2R R72, SRZ ;  /* 0x0000000000487805 */ /* 0x000fe4000001ff00 */
[----:B------:R-:W-:-:S09]  /*37d0*/  CS2R R74, SRZ ;  /* 0x00000000004a7805 */ /* 0x000fd2000001ff00 */
[----:B------:R-:W5:Y:S04]  /*37e0*/  @!P2 LDG.E.64 R76, desc[UR50][R62.64+0x10] ;  /* 0x000010323e4ca981 */ /* 0x000f68000c1e1b00 */
[----:B------:R-:W5:Y:S01]  /*37f0*/  @!P2 LDG.E.64 R78, desc[UR50][R84.64+0x10] ;  /* 0x00001032544ea981 */ /* 0x000f62000c1e1b00 */
[----:B------:R-:W-:Y:S02]  /*3800*/  ISETP.GE.AND P2, PT, R93, R113, PT ;  /* 0x000000715d00720c */ /* 0x000fe40003f46270 */
        /* <DEDUP_REMOVED lines=9> */
[----:B------:R-:W-:Y:S02]  /*38a0*/  CS2R R60, SRZ ;  /* 0x00000000003c7805 */ /* 0x000fe4000001ff00 */
[----:B--2---:R-:W-:-:S13]  /*38b0*/  ISETP.GE.AND P2, PT, R134, R113, PT ;  /* 0x000000718600720c */ /* 0x004fda0003f46270 */
[----:B------:R-:W5:Y:S04]  /*38c0*/  @!P2 LDG.E.64 R64, desc[UR50][R62.64+0x40] ;  /* 0x000040323e40a981 */ /* 0x000f68000c1e1b00 */
[----:B------:R-:W5:Y:S01]  /*38d0*/  @!P2 LDG.E.64 R66, desc[UR50][R84.64+0x40] ;  /* 0x000040325442a981 */ /* 0x000f62000c1e1b00 */
[----:B---3--:R-:W-:-:S13]  /*38e0*/  ISETP.GE.AND P2, PT, R133, R113, PT ;  /* 0x000000718500720c */ /* 0x008fda0003f46270 */
[----:B------:R0:W5:Y:S02]  /*38f0*/  @!P2 LDG.E.64 R60, desc[UR50][R62.64+0x50] ;  /* 0x000050323e3ca981 */ /* 0x000164000c1e1b00 */
[----:B0-----:R-:W-:-:S06]  /*3900*/  CS2R R62, SRZ ;  /* 0x00000000003e7805 */ /* 0x001fcc000001ff00 */
[----:B------:R0:W5:Y:S02]  /*3910*/  @!P2 LDG.E.64 R62, desc[UR50][R84.64+0x50] ;  /* 0x00005032543ea981 */ /* 0x000164000c1e1b00 */
.L_x_438:
[----:B------:R-:W-:Y:S05]  /*3920*/  BSYNC B1 ;  /* 0x0000000000017941 */ /* 0x000fea0003800000 */
.L_x_437:
[----:B0-----:R-:W0:Y:S01]  /*3930*/  S2R R84, SR_TID.X ;  /* 0x0000000000547919 */ /* 0x001e220000002100 */
[----:B------:R-:W-:Y:S01]  /*3940*/  BSSY B1, `(.L_x_439) ;  /* 0x0000032000017945 */ /* 0x000fe20003800000 */
[C---:B0-----:R-:W-:Y:S01]  /*3950*/  IADD3 R85, R84.reuse, -0x80, RZ ;  /* 0xffffff8054557810 */ /* 0x041fe20007ffe0ff */
[----:B------:R-:W-:-:S05]  /*3960*/  VIADD R84, R84, 0xffffff80 ;  /* 0xffffff8054547836 */ /* 0x000fca0000000000 */
[----:B------:R-:W-:-:S04]  /*3970*/  LEA.HI R84, R84, R85, RZ, 0x1 ;  /* 0x0000005554547211 */ /* 0x000fc800078f08ff */
[----:B------:R-:W-:-:S05]  /*3980*/  SHF.R.S32.HI R84, RZ, 0x1, R84 ;  /* 0x00000001ff547819 */ /* 0x000fca0000011454 */
[----:B------:R-:W-:-:S05]  /*3990*/  VIADD R84, R84, 0x80 ;  /* 0x0000008054547836 */ /* 0x000fca0000000000 */
[----:B------:R-:W-:-:S13]  /*39a0*/  ISETP.GE.AND P4, PT, R84, R92, PT ;  /* 0x0000005c5400720c */ /* 0x000fda0003f86270 */
[----:B------:R-:W-:Y:S05]  /*39b0*/  @P4 BRA `(.L_x_440) ;  /* 0x0000000000a84947 */ /* 0x000fea0003800000 */
[----:B------:R-:W2:Y:S04]  /*39c0*/  LDL R85, [R1+0x14] ;  /* 0x0000140001557983 */ /* 0x000ea80000100800 */
[----:B------:R-:W3:Y:S01]  /*39d0*/  LDL R84, [R1+0x20] ;  /* 0x0000200001547983 */ /* 0x000ee20000100800 */
[----:B------:R-:W-:Y:S01]  /*39e0*/  IADD3 R14, P2, P5, R106, R14, R5 ;  /* 0x0000000e6a0e7210 */ /* 0x000fe20007d5e005 */
[----:B------:R-:W-:-:S03]  /*39f0*/  ULDC.64 UR4, c[0x0][0x3e8] ;  /* 0x0000fa0000047ab9 */ /* 0x000fc60000000a00 */
[----:B------:R-:W-:Y:S02]  /*3a00*/  IADD3.X R11, R8, R11, R4, P2, P5 ;  /* 0x0000000b080b7210 */ /* 0x000fe400017ea404 */
[----:B------:R-:W-:-:S04]  /*3a10*/  IADD3 R12, P2, P5, R98, R12, R7 ;  /* 0x0000000c620c7210 */ /* 0x000fc80007d5e007 */
[----:B------:R-:W-:Y:S02]  /*3a20*/  IADD3.X R86, R10, R86, R6, P2, P5 ;  /* 0x000000560a567210 */ /* 0x000fe400017ea406 */
[----:B------:R-:W-:-:S04]  /*3a30*/  IADD3 R14, P2, R14, UR4, RZ ;  /* 0x000000040e0e7c10 */ /* 0x000fc8000ff5e0ff */
[----:B------:R-:W-:Y:S01]  /*3a40*/  IADD3.X R15, R11, UR5, RZ, P2, !PT ;  /* 0x000000050b0f7c10 */ /* 0x000fe200097fe4ff */
[----:B------:R-:W-:Y:S02]  /*3a50*/  ULDC.64 UR4, c[0x0][0x400] ;  /* 0x0001000000047ab9 */ /* 0x000fe40000000a00 */
[----:B------:R-:W-:-:S04]  /*3a60*/  IADD3 R12, P2, R12, UR4, RZ ;  /* 0x000000040c0c7c10 */ /* 0x000fc8000ff5e0ff */
[----:B------:R-:W-:Y:S02]  /*3a70*/  IADD3.X R13, R86, UR5, RZ, P2, !PT ;  /* 0x00000005560d7c10 */ /* 0x000fe400097fe4ff */
[----:B------:R-:W-:Y:S02]  /*3a80*/  ISETP.GE.AND P2, PT, R224, R113, PT ;  /* 0x00000071e000720c */ /* 0x000fe40003f46270 */
[----:B------:R-:W-:Y:S02]  /*3a90*/  CS2R R56, SRZ ;  /* 0x0000000000387805 */ /* 0x000fe4000001ff00 */
[----:B------:R-:W-:Y:S02]  /*3aa0*/  CS2R R58, SRZ ;  /* 0x00000000003a7805 */ /* 0x000fe4000001ff00 */
[----:B------:R-:W-:Y:S02]  /*3ab0*/  CS2R R52, SRZ ;  /* 0x0000000000347805 */ /* 0x000fe4000001ff00 */
[----:B------:R-:W-:-:S05]  /*3ac0*/  CS2R R54, SRZ ;  /* 0x0000000000367805 */ /* 0x000fca000001ff00 */
[----:B------:R0:W5:Y:S04]  /*3ad0*/  @!P2 LDG.E.64 R56, desc[UR50][R14.64] ;  /* 0x000000320e38a981 */ /* 0x000168000c1e1b00 */
[----:B------:R0:W5:Y:S02]  /*3ae0*/  @!P2 LDG.E.64 R58, desc[UR50][R12.64] ;  /* 0x000000320c3aa981 */ /* 0x000164000c1e1b00 */
[----:B-----5:R-:W-:Y:S02]  /*3af0*/  ISETP.GE.AND P2, PT, R94, R113, PT ;  /* 0x000000715e00720c */ /* 0x020fe40003f46270 */
[----:B------:R-:W-:Y:S02]  /*3b00*/  CS2R R48, SRZ ;  /* 0x0000000000307805 */ /* 0x000fe4000001ff00 */
[----:B------:R-:W-:-:S09]  /*3b10*/  CS2R R50, SRZ ;  /* 0x0000000000327805 */ /* 0x000fd2000001ff00 */
[----:B------:R0:W5:Y:S04]  /*3b20*/  @!P2 LDG.E.64 R52, desc[UR50][R14.64+0x10] ;  /* 0x000010320e34a981 */ /* 0x000168000c1e1b00 */
[----:B------:R0:W5:Y:S01]  /*3b30*/  @!P2 LDG.E.64 R54, desc[UR50][R12.64+0x10] ;  /* 0x000010320c36a981 */ /* 0x000162000c1e1b00 */
[----:B------:R-:W-:Y:S02]  /*3b40*/  ISETP.GE.AND P2, PT, R93, R113, PT ;  /* 0x000000715d00720c */ /* 0x000fe40003f46270 */
        /* <DEDUP_REMOVED lines=9> */
[----:B------:R-:W-:Y:S02]  /*3be0*/  CS2R R36, SRZ ;  /* 0x0000000000247805 */ /* 0x000fe4000001ff00 */
[----:B------:R-:W-:Y:S02]  /*3bf0*/  CS2R R38, SRZ ;  /* 0x0000000000267805 */ /* 0x000fe4000001ff00 */
[----:B--2---:R-:W-:-:S13]  /*3c00*/  ISETP.GE.AND P2, PT, R85, R113, PT ;  /* 0x000000715500720c */ /* 0x004fda0003f46270 */
[----:B------:R0:W5:Y:S04]  /*3c10*/  @!P2 LDG.E.64 R40, desc[UR50][R14.64+0x40] ;  /* 0x000040320e28a981 */ /* 0x000168000c1e1b00 */
[----:B------:R0:W5:Y:S01]  /*3c20*/  @!P2 LDG.E.64 R42, desc[UR50][R12.64+0x40] ;  /* 0x000040320c2aa981 */ /* 0x000162000c1e1b00 */
[----:B---3--:R-:W-:-:S13]  /*3c30*/  ISETP.GE.AND P2, PT, R84, R113, PT ;  /* 0x000000715400720c */ /* 0x008fda0003f46270 */
[----:B------:R0:W5:Y:S04]  /*3c40*/  @!P2 LDG.E.64 R36, desc[UR50][R14.64+0x50] ;  /* 0x000050320e24a981 */ /* 0x000168000c1e1b00 */
[----:B------:R0:W5:Y:S02]  /*3c50*/  @!P2 LDG.E.64 R38, desc[UR50][R12.64+0x50] ;  /* 0x000050320c26a981 */ /* 0x000164000c1e1b00 */
.L_x_440:
[----:B------:R-:W-:Y:S05]  /*3c60*/  BSYNC B1 ;  /* 0x0000000000017941 */ /* 0x000fea0003800000 */
.L_x_439:
[----:B------:R-:W-:Y:S01]  /*3c70*/  UISETP.NE.AND UP0, UPT, UR49, 0x3, UPT ;  /* 0x000000033100788c */ /* 0x000fe2000bf05270 */
[----:B-----5:R-:W-:Y:S01]  /*3c80*/  IMAD.MOV.U32 R142, RZ, RZ, R60 ;  /* 0x000000ffff8e7224 */ /* 0x020fe200078e003c */
[----:B------:R-:W-:Y:S01]  /*3c90*/  MOV R148, R68 ;  /* 0x0000004400947202 */ /* 0x000fe20000000f00 */
[----:B------:R-:W-:Y:S01]  /*3ca0*/  IMAD.MOV.U32 R146, RZ, RZ, R64 ;  /* 0x000000ffff927224 */ /* 0x000fe200078e0040 */
[----:B------:R-:W-:Y:S01]  /*3cb0*/  MOV R147, R66 ;  /* 0x0000004200937202 */ /* 0x000fe20000000f00 */
[----:B------:R-:W-:Y:S01]  /*3cc0*/  IMAD.MOV.U32 R150, RZ, RZ, R72 ;  /* 0x000000ffff967224 */ /* 0x000fe200078e0048 */
[----:B------:R-:W-:Y:S01]  /*3cd0*/  PLOP3.LUT P2, PT, PT, PT, UP0, 0x80, 0x0 ;  /* 0x000000000000781c */ /* 0x000fe20003f4f008 */
[----:B------:R-:W-:Y:S01]  /*3ce0*/  IMAD.MOV.U32 R153, RZ, RZ, R76 ;  /* 0x000000ffff997224 */ /* 0x000fe200078e004c */
[----:B------:R-:W-:Y:S01]  /*3cf0*/  MOV R84, R36 ;  /* 0x0000002400547202 */ /* 0x000fe20000000f00 */
[----:B------:R-:W-:Y:S01]  /*3d00*/  IMAD.MOV.U32 R154, RZ, RZ, R80 ;  /* 0x000000ffff9a7224 */ /* 0x000fe200078e0050 */
[----:B------:R-:W-:Y:S01]  /*3d10*/  MOV R140, R56 ;  /* 0x00000038008c7202 */ /* 0x000fe20000000f00 */
[----:B------:R-:W-:Y:S01]  /*3d20*/  IMAD.MOV.U32 R143, RZ, RZ, R62 ;  /* 0x000000ffff8f7224 */ /* 0x000fe200078e003e */
[----:B------:R-:W-:Y:S01]  /*3d30*/  MOV R139, R54 ;  /* 0x00000036008b7202 */ /* 0x000fe20000000f00 */
[----:B------:R-:W-:-:S02]  /*3d40*/  IMAD.MOV.U32 R149, RZ, RZ, R70 ;  /* 0x000000ffff957224 */ /* 0x000fc400078e0046 */
[----:B------:R-:W-:Y:S02]  /*3d50*/  IMAD.MOV.U32 R151, RZ, RZ, R74 ;  /* 0x000000ffff977224 */ /* 0x000fe400078e004a */
[----:B------:R-:W-:Y:S02]  /*3d60*/  IMAD.MOV.U32 R152, RZ, RZ, R78 ;  /* 0x000000ffff987224 */ /* 0x000fe400078e004e */
[----:B------:R-:W-:Y:S02]  /*3d70*/  IMAD.MOV.U32 R155, RZ, RZ, R82 ;  /* 0x000000ffff9b7224 */ /* 0x000fe400078e0052 */
[----:B------:R-:W-:Y:S02]  /*3d80*/  IMAD.MOV.U32 R86, RZ, RZ, R40 ;  /* 0x000000ffff567224 */ /* 0x000fe400078e0028 */
[----:B------:R-:W-:Y:S02]  /*3d90*/  IMAD.MOV.U32 R133, RZ, RZ, R44 ;  /* 0x000000ffff857224 */ /* 0x000fe400078e002c */
[----:B------:R-:W-:-:S02]  /*3da0*/  IMAD.MOV.U32 R135, RZ, RZ, R48 ;  /* 0x000000ffff877224 */ /* 0x000fc400078e0030 */
[----:B------:R-:W-:Y:S02]  /*3db0*/  IMAD.MOV.U32 R137, RZ, RZ, R52 ;  /* 0x000000ffff897224 */ /* 0x000fe400078e0034 */
[----:B------:R-:W-:Y:S02]  /*3dc0*/  IMAD.MOV.U32 R85, RZ, RZ, R38 ;  /* 0x000000ffff557224 */ /* 0x000fe400078e0026 */
[----:B------:R-:W-:Y:S02]  /*3dd0*/  IMAD.MOV.U32 R87, RZ, RZ, R42 ;  /* 0x000000ffff577224 */ /* 0x000fe400078e002a */
[----:B------:R-:W-:Y:S02]  /*3de0*/  IMAD.MOV.U32 R134, RZ, RZ, R46 ;  /* 0x000000ffff867224 */ /* 0x000fe400078e002e */
[----:B------:R-:W-:Y:S02]  /*3df0*/  IMAD.MOV.U32 R136, RZ, RZ, R50 ;  /* 0x000000ffff887224 */ /* 0x000fe400078e0032 */
[----:B------:R-:W-:Y:S01]  /*3e00*/  IMAD.MOV.U32 R141, RZ, RZ, R58 ;  /* 0x000000ffff8d7224 */ /* 0x000fe200078e003a */
[----:B------:R-:W-:Y:S06]  /*3e10*/  @!P2 BRA `(.L_x_441) ;  /* 0x000000000004a947 */ /* 0x000fec0003800000 */
[----:B------:R-:W-:Y:S01]  /*3e20*/  BPT.TRAP 0x1 ;  /* 0x000000040000795c */ /* 0x000fe20000300000 */
.L_x_441:
[----:B------:R-:W2:Y:S01]  /*3e30*/  LDL R11, [R1+0xc] ;  /* 0x00000c00010b7983 */ /* 0x000ea20000100800 */
[----:B------:R-:W-:Y:S01]  /*3e40*/  IMAD R93, R19, 0x8, R18 ;  /* 0x00000008135d7824 */ /* 0x000fe200078e0212 */
[----:B------:R-:W-:Y:S01]  /*3e50*/  BSSY B1, `(.L_x_442) ;  /* 0x0000004000017945 */ /* 0x000fe20003800000 */
[----:B--2---:R-:W-:-:S04]  /*3e60*/  SHF.L.U32 R94, R11, 0x1f, RZ ;  /* 0x0000001f0b5e7819 */ /* 0x004fc800000006ff */
[----:B------:R-:W1:Y:S02]  /*3e70*/  SYNCS.PHASECHK.TRANS64.TRYWAIT P5, [R93+URZ+0x33490], R94 ;  /* 0x0334905e5d0075a7 */ /* 0x000e6400080a017f */
[----:B-1----:R-:W-:Y:S05]  /*3e80*/  @!P5 BRA `(.L_x_443) ;  /* 0x000002c00010d947 */ /* 0x002fea0003800000 */
.L_x_780:
[----:B------:R-:W-:Y:S05]  /*3e90*/  BSYNC B1 ;  /* 0x0000000000017941 */ /* 0x000fea0003800000 */
.L_x_442:
[----:B------:R-:W-:-:S03]  /*3ea0*/  UMOV UR4, 0xffffffff ;  /* 0xffffffff00047882 */ /* 0x000fc60000000000 */
[----:B------:R-:W-:Y:S05]  /*3eb0*/  BRA.DIV UR4, `(.L_x_444) ;  /* 0x000002c204187947 */ /* 0x000fea000b800000 */
[----:B------:R2:W3:Y:S04]  /*3ec0*/  SHFL.IDX PT, R145, R119, RZ, 0x1e1f ;  /* 0x001e1fff77917589 */ /* 0x0004e800000e0000 */
[----:B------:R2:W4:Y:S02]  /*3ed0*/  SHFL.IDX PT, R11, R120, RZ, 0x1e1f ;  /* 0x001e1fff780b7589 */ /* 0x00052400000e0000 */
.L_x_784:
[----:B------:R-:W-:Y:S04]  /*3ee0*/  BSSY B1, `(.L_x_445) ;  /* 0x00002ca000017945 */ /* 0x000fe80003800000 */
[----:B------:R-:W-:Y:S05]  /*3ef0*/  @P3 BRA `(.L_x_446) ;  /* 0x0000002c00203947 */ /* 0x000fea0003800000 */
[----:B------:R-:W-:Y:S01]  /*3f00*/  ISETP.NE.AND P3, PT, R28, RZ, PT ;  /* 0x000000ff1c00720c */ /* 0x000fe20003f65270 */
[----:B------:R-:W-:-:S12]  /*3f10*/  BSSY B2, `(.L_x_447) ;  /* 0x0000075000027945 */ /* 0x000fd80003800000 */
[----:B------:R-:W-:Y:S05]  /*3f20*/  @!P3 BRA `(.L_x_448) ;  /* 0x0000000400ccb947 */ /* 0x000fea0003800000 */
[----:B0-----:R0:W0:Y:S01]  /*3f30*/  LDS.128 R12, [R88+0x24200] ;  /* 0x02420000580c7984 */ /* 0x0010220000000c00 */
[----:B------:R-:W-:Y:S01]  /*3f40*/  ISETP.GE.AND P3, PT, R224, R113, PT ;  /* 0x00000071e000720c */ /* 0x000fe20003f66270 */
[----:B------:R-:W-:-:S12]  /*3f50*/  BSSY B3, `(.L_x_449) ;  /* 0x000006d000037945 */ /* 0x000fd80003800000 */
[----:B------:R-:W-:Y:S05]  /*3f60*/  @P3 BRA `(.L_x_450) ;  /* 0x0000000400ac3947 */ /* 0x000fea0003800000 */
[--C-:B------:R-:W-:Y:S02]  /*3f70*/  SHF.R.U32.HI R80, RZ, 0x8, R81.reuse ;  /* 0x00000008ff507819 */ /* 0x100fe40000011651 */
[----:B------:R-:W-:Y:S02]  /*3f80*/  SHF.R.U32.HI R82, RZ, 0x10, R81 ;  /* 0x00000010ff527819 */ /* 0x000fe40000011651 */
[----:B------:R-:W-:Y:S01]  /*3f90*/  LOP3.LUT R81, R81, 0xff0000ff, RZ, 0xc0, !PT ;  /* 0xff0000ff51517812 */ /* 0x000fe200078ec0ff */
[----:B------:R-:W-:Y:S01]  /*3fa0*/  IMAD.SHL.U32 R156, R80, 0x100, RZ ;  /* 0x00000100509c7824 */ /* 0x000fe200078e00ff */
[----:B------:R-:W-:Y:S02]  /*3fb0*/  SHF.R.U32.HI R157, RZ, 0x8, R83 ;  /* 0x00000008ff9d7819 */ /* 0x000fe40000011653 */
[----:B------:R-:W-:Y:S02]  /*3fc0*/  SHF.L.U32 R82, R82, 0x10, RZ ;  /* 0x0000001052527819 */ /* 0x000fe400000006ff */
[----:B------:R-:W-:Y:S01]  /*3fd0*/  LOP3.LUT R81, R81, 0xff00, R156, 0xf8, !PT ;  /* 0x0000ff0051517812 */ /* 0x000fe200078ef89c */
[----:B------:R-:W-:Y:S01]  /*3fe0*/  IMAD.SHL.U32 R157, R157, 0x100, RZ ;  /* 0x000001009d9d7824 */ /* 0x000fe200078e00ff */
[----:B------:R-:W-:-:S02]  /*3ff0*/  LOP3.LUT R158, R83, 0xff0000ff, RZ, 0xc0, !PT ;  /* 0xff0000ff539e7812 */ /* 0x000fc400078ec0ff */
[----:B------:R-:W-:Y:S02]  /*4000*/  LOP3.LUT R81, R81, 0xff0000, R82, 0xf8, !PT ;  /* 0x00ff000051517812 */ /* 0x000fe400078ef852 */
[----:B------:R-:W-:Y:S02]  /*4010*/  F2FP.F16.E4M3.UNPACK_B R82, R155.H1 ;  /* 0x0000009bff52723e */ /* 0x000fe400030006ff */
[----:B0-----:R-:W-:Y:S02]  /*4020*/  F2FP.F16.E4M3.UNPACK_B R156, R13 ;  /* 0x0000000dff9c723e */ /* 0x001fe400020006ff */
[----:B------:R-:W-:Y:S01]  /*4030*/  SHF.R.U32.HI R80, RZ, 0x10, R83 ;  /* 0x00000010ff507819 */ /* 0x000fe20000011653 */
[----:B------:R-:W-:Y:S01]  /*4040*/  HADD2.F32 R160, -RZ, R82.H0_H0 ;  /* 0x20000052ffa07230 */ /* 0x000fe20000004100 */
[----:B------:R-:W-:Y:S01]  /*4050*/  LOP3.LUT R158, R158, 0xff00, R157, 0xf8, !PT ;  /* 0x0000ff009e9e7812 */ /* 0x000fe200078ef89d */
[--C-:B------:R-:W-:Y:S01]  /*4060*/  HADD2.F32 R83, -RZ, R156.reuse.H1_H1 ;  /* 0x3000009cff537230 */ /* 0x100fe20000004100 */
[----:B------:R-:W-:Y:S01]  /*4070*/  F2FP.F16.E4M3.UNPACK_B R157, R154.H1 ;  /* 0x0000009aff9d723e */ /* 0x000fe200030006ff */
[----:B------:R-:W-:Y:S01]  /*4080*/  HADD2.F32 R156, -RZ, R156.H0_H0 ;  /* 0x2000009cff9c7230 */ /* 0x000fe20000004100 */
[----:B------:R-:W-:-:S02]  /*4090*/  F2FP.F16.E4M3.UNPACK_B R155, R155 ;  /* 0x0000009bff9b723e */ /* 0x000fc400020006ff */
[CC--:B------:R-:W-:Y:S01]  /*40a0*/  FMUL.FTZ R161, R83.reuse, R160.reuse ;  /* 0x000000a053a17220 */ /* 0x0c0fe20000410000 */
[--C-:B------:R-:W-:Y:S02]  /*40b0*/  HADD2.F32 R159, -RZ, R157.reuse.H0_H0 ;  /* 0x2000009dff9f7230 */ /* 0x100fe40000004100 */
[C---:B------:R-:W-:Y:S01]  /*40c0*/  FMUL.FTZ R160, R156.reuse, R160 ;  /* 0x000000a09ca07220 */ /* 0x040fe20000410000 */
[----:B------:R-:W-:Y:S01]  /*40d0*/  HADD2.F32 R157, -RZ, R157.H1_H1 ;  /* 0x3000009dff9d7230 */ /* 0x000fe20000004100 */
[----:B------:R-:W-:Y:S02]  /*40e0*/  F2FP.F16.E4M3.UNPACK_B R154, R154 ;  /* 0x0000009aff9a723e */ /* 0x000fe400020006ff */
[----:B------:R-:W-:Y:S01]  /*40f0*/  FFMA.FTZ R83, R83, R159, R160 ;  /* 0x0000009f53537223 */ /* 0x000fe200000100a0 */
[----:B------:R-:W-:Y:S01]  /*4100*/  F2FP.F16.E4M3.UNPACK_B R160, R13.H1 ;  /* 0x0000000dffa0723e */ /* 0x000fe200030006ff */
[----:B------:R-:W-:Y:S01]  /*4110*/  FFMA.FTZ R156, R156, R159, -R161 ;  /* 0x0000009f9c9c7223 */ /* 0x000fe200000108a1 */
[----:B------:R-:W-:-:S03]  /*4120*/  HADD2.F32 R159, -RZ, R82.H1_H1 ;  /* 0x30000052ff9f7230 */ /* 0x000fc60000004100 */
[--C-:B------:R-:W-:Y:S02]  /*4130*/  HADD2.F32 R13, -RZ, R160.reuse.H1_H1 ;  /* 0x300000a0ff0d7230 */ /* 0x100fe40000004100 */
[----:B------:R-:W-:-:S03]  /*4140*/  HADD2.F32 R82, -RZ, R160.H0_H0 ;  /* 0x200000a0ff527230 */ /* 0x000fc60000004100 */
[CC--:B------:R-:W-:Y:S02]  /*4150*/  FMUL.FTZ R160, R13.reuse, R159.reuse ;  /* 0x0000009f0da07220 */ /* 0x0c0fe40000410000 */
[C---:B------:R-:W-:Y:S02]  /*4160*/  FMUL.FTZ R159, R82.reuse, R159 ;  /* 0x0000009f529f7220 */ /* 0x040fe40000410000 */
[-C--:B------:R-:W-:Y:S02]  /*4170*/  FFMA.FTZ R82, R82, R157.reuse, -R160 ;  /* 0x0000009d52527223 */ /* 0x080fe400000108a0 */
[----:B------:R-:W-:Y:S01]  /*4180*/  FFMA.FTZ R157, R13, R157, R159 ;  /* 0x0000009d0d9d7223 */ /* 0x000fe2000001009f */
[----:B------:R-:W-:Y:S02]  /*4190*/  IMAD.U32 R13, R80, 0x10000, RZ ;  /* 0x00010000500d7824 */ /* 0x000fe400078e00ff */
[----:B------:R-:W-:Y:S01]  /*41a0*/  IMAD.MOV.U32 R80, RZ, RZ, R15 ;  /* 0x000000ffff507224 */ /* 0x000fe200078e000f */
[----:B------:R-:W-:-:S02]  /*41b0*/  F2FP.F16.E4M3.UNPACK_B R15, R81.H1 ;  /* 0x00000051ff0f723e */ /* 0x000fc400030006ff */
[----:B------:R-:W-:Y:S02]  /*41c0*/  LOP3.LUT R13, R158, 0xff0000, R13, 0xf8, !PT ;  /* 0x00ff00009e0d7812 */ /* 0x000fe400078ef80d */
[-C--:B------:R-:W-:Y:S01]  /*41d0*/  F2FP.F16.E4M3.UNPACK_B R161, R80.reuse ;  /* 0x00000050ffa1723e */ /* 0x080fe200020006ff */
[--C-:B------:R-:W-:Y:S01]  /*41e0*/  HADD2.F32 R160, -RZ, R15.reuse.H0_H0 ;  /* 0x2000000fffa07230 */ /* 0x100fe20000004100 */
[-C--:B------:R-:W-:Y:S01]  /*41f0*/  F2FP.F16.E4M3.UNPACK_B R158, R13.reuse.H1 ;  /* 0x0000000dff9e723e */ /* 0x080fe200030006ff */
[----:B------:R-:W-:Y:S01]  /*4200*/  HADD2.F32 R15, -RZ, R15.H1_H1 ;  /* 0x3000000fff0f7230 */ /* 0x000fe20000004100 */
[----:B------:R-:W-:Y:S01]  /*4210*/  F2FP.F16.E4M3.UNPACK_B R80, R80.H1 ;  /* 0x00000050ff50723e */ /* 0x000fe200030006ff */
[--C-:B------:R-:W-:Y:S01]  /*4220*/  HADD2.F32 R159, -RZ, R161.reuse.H1_H1 ;  /* 0x300000a1ff9f7230 */ /* 0x100fe20000004100 */
[----:B------:R-:W-:Y:S01]  /*4230*/  F2FP.SATFINITE.E4M3.F32.PACK_AB_MERGE_C R82, R157, R82, RZ ;  /* 0x000000529d52723e */ /* 0x000fe200048070ff */
[--C-:B------:R-:W-:Y:S01]  /*4240*/  HADD2.F32 R162, -RZ, R158.reuse.H0_H0 ;  /* 0x2000009effa27230 */ /* 0x100fe20000004100 */
[----:B------:R-:W-:Y:S01]  /*4250*/  F2FP.F16.E4M3.UNPACK_B R13, R13 ;  /* 0x0000000dff0d723e */ /* 0x000fe200020006ff */
[----:B------:R-:W-:Y:S01]  /*4260*/  HADD2.F32 R161, -RZ, R161.H0_H0 ;  /* 0x200000a1ffa17230 */ /* 0x000fe20000004100 */
[----:B------:R-:W-:Y:S01]  /*4270*/  F2FP.SATFINITE.E4M3.F32.PACK_AB_MERGE_C R83, R83, R156, R82 ;  /* 0x0000009c5353723e */ /* 0x000fe20004807052 */
[----:B------:R-:W-:-:S02]  /*4280*/  HADD2.F32 R158, -RZ, R158.H1_H1 ;  /* 0x3000009eff9e7230 */ /* 0x000fc40000004100 */
[----:B------:R-:W-:Y:S01]  /*4290*/  FMUL.FTZ R163, R159, R162 ;  /* 0x000000a29fa37220 */ /* 0x000fe20000410000 */
[----:B------:R-:W-:Y:S02]  /*42a0*/  F2FP.F16.E4M3.UNPACK_B R82, R14 ;  /* 0x0000000eff52723e */ /* 0x000fe400020006ff */
[----:B------:R-:W-:Y:S01]  /*42b0*/  F2FP.F16.E4M3.UNPACK_B R81, R81 ;  /* 0x00000051ff51723e */ /* 0x000fe200020006ff */
[C---:B------:R-:W-:Y:S01]  /*42c0*/  FFMA.FTZ R163, R161.reuse, R160, -R163 ;  /* 0x000000a0a1a37223 */ /* 0x040fe200000108a3 */
[----:B------:R-:W-:Y:S01]  /*42d0*/  FMUL.FTZ R161, R161, R162 ;  /* 0x000000a2a1a17220 */ /* 0x000fe20000410000 */
[----:B------:R-:W-:Y:S02]  /*42e0*/  F2FP.F16.E4M3.UNPACK_B R14, R14.H1 ;  /* 0x0000000eff0e723e */ /* 0x000fe400030006ff */
[----:B------:R-:W-:Y:S02]  /*42f0*/  HADD2.F32 R156, -RZ, R81.H0_H0 ;  /* 0x20000051ff9c7230 */ /* 0x000fe40000004100 */
[----:B------:R-:W-:Y:S01]  /*4300*/  FFMA.FTZ R161, R159, R160, R161 ;  /* 0x000000a09fa17223 */ /* 0x000fe200000100a1 */
[----:B------:R-:W-:-:S02]  /*4310*/  HADD2.F32 R159, -RZ, R80.H1_H1 ;  /* 0x30000050ff9f7230 */ /* 0x000fc40000004100 */
[----:B------:R-:W-:Y:S02]  /*4320*/  HADD2.F32 R80, -RZ, R80.H0_H0 ;  /* 0x20000050ff507230 */ /* 0x000fe40000004100 */
[----:B------:R-:W-:Y:S02]  /*4330*/  HADD2.F32 R81, -RZ, R81.H1_H1 ;  /* 0x30000051ff517230 */ /* 0x000fe40000004100 */
[----:B------:R-:W-:-:S04]  /*4340*/  FMUL.FTZ R160, R159, R158 ;  /* 0x0000009e9fa07220 */ /* 0x000fc80000410000 */
[CC--:B------:R-:W-:Y:S01]  /*4350*/  FFMA.FTZ R160, R80.reuse, R15.reuse, -R160 ;  /* 0x0000000f50a07223 */ /* 0x0c0fe200000108a0 */
[----:B------:R-:W-:Y:S01]  /*4360*/  FMUL.FTZ R80, R80, R158 ;  /* 0x0000009e50507220 */ /* 0x000fe20000410000 */
[--C-:B------:R-:W-:Y:S02]  /*4370*/  HADD2.F32 R158, -RZ, R13.reuse.H0_H0 ;  /* 0x2000000dff9e7230 */ /* 0x100fe40000004100 */
[----:B------:R-:W-:Y:S02]  /*4380*/  HADD2.F32 R13, -RZ, R13.H1_H1 ;  /* 0x3000000dff0d7230 */ /* 0x000fe40000004100 */
[----:B------:R-:W-:Y:S01]  /*4390*/  FFMA.FTZ R80, R159, R15, R80 ;  /* 0x0000000f9f507223 */ /* 0x000fe20000010050 */
[--C-:B------:R-:W-:Y:S02]  /*43a0*/  HADD2.F32 R15, -RZ, R82.reuse.H1_H1 ;  /* 0x30000052ff0f7230 */ /* 0x100fe40000004100 */
[----:B------:R-:W-:Y:S02]  /*43b0*/  HADD2.F32 R82, -RZ, R82.H0_H0 ;  /* 0x20000052ff527230 */ /* 0x000fe40000004100 */
[----:B------:R-:W-:-:S02]  /*43c0*/  HADD2.F32 R159, -RZ, R155.H1_H1 ;  /* 0x3000009bff9f7230 */ /* 0x000fc40000004100 */
[CC--:B------:R-:W-:Y:S01]  /*43d0*/  FMUL.FTZ R157, R15.reuse, R158.reuse ;  /* 0x0000009e0f9d7220 */ /* 0x0c0fe20000410000 */
[----:B------:R-:W-:Y:S02]  /*43e0*/  HADD2.F32 R155, -RZ, R155.H0_H0 ;  /* 0x2000009bff9b7230 */ /* 0x000fe40000004100 */
[----:B------:R-:W-:Y:S01]  /*43f0*/  FMUL.FTZ R158, R82, R158 ;  /* 0x0000009e529e7220 */ /* 0x000fe20000410000 */
[----:B------:R-:W-:Y:S01]  /*4400*/  F2FP.SATFINITE.E4M3.F32.PACK_AB_MERGE_C R80, R80, R160, RZ ;  /* 0x000000a05050723e */ /* 0x000fe200048070ff */
[-C--:B------:R-:W-:Y:S02]  /*4410*/  FFMA.FTZ R157, R82, R156.reuse, -R157 ;  /* 0x0000009c529d7223 */ /* 0x080fe4000001089d */
[----:B------:R-:W-:Y:S01]  /*4420*/  FFMA.FTZ R158, R15, R156, R158 ;  /* 0x0000009c0f9e7223 */ /* 0x000fe2000001009e */
[--C-:B------:R-:W-:Y:S01]  /*4430*/  HADD2.F32 R15, -RZ, R14.reuse.H1_H1 ;  /* 0x3000000eff0f7230 */ /* 0x100fe20000004100 */
[----:B------:R-:W-:Y:S01]  /*4440*/  F2FP.SATFINITE.E4M3.F32.PACK_AB_MERGE_C R80, R161, R163, R80 ;  /* 0x000000a3a150723e */ /* 0x000fe20004807050 */
[----:B------:R-:W-:-:S03]  /*4450*/  HADD2.F32 R14, -RZ, R14.H0_H0 ;  /* 0x2000000eff0e7230 */ /* 0x000fc60000004100 */
[CC--:B------:R-:W-:Y:S02]  /*4460*/  FMUL.FTZ R82, R15.reuse, R13.reuse ;  /* 0x0000000d0f527220 */ /* 0x0c0fe40000410000 */
[C---:B------:R-:W-:Y:S02]  /*4470*/  FMUL.FTZ R156, R14.reuse, R13 ;  /* 0x0000000d0e9c7220 */ /* 0x040fe40000410000 */
[-C--:B------:R-:W-:Y:S01]  /*4480*/  FFMA.FTZ R13, R14, R81.reuse, -R82 ;  /* 0x000000510e0d7223 */ /* 0x080fe20000010852 */
[----:B------:R-:W-:Y:S01]  /*4490*/  F2FP.F16.E4M3.UNPACK_B R82, R12.H1 ;  /* 0x0000000cff52723e */ /* 0x000fe200030006ff */
[----:B------:R-:W-:Y:S01]  /*44a0*/  FFMA.FTZ R14, R15, R81, R156 ;  /* 0x000000510f0e7223 */ /* 0x000fe2000001009c */
[--C-:B------:R-:W-:Y:S02]  /*44b0*/  HADD2.F32 R81, -RZ, R154.reuse.H1_H1 ;  /* 0x3000009aff517230 */ /* 0x100fe40000004100 */
[----:B------:R-:W-:Y:S02]  /*44c0*/  HADD2.F32 R154, -RZ, R154.H0_H0 ;  /* 0x2000009aff9a7230 */ /* 0x000fe40000004100 */
[--C-:B------:R-:W-:Y:S01]  /*44d0*/  HADD2.F32 R15, -RZ, R82.reuse.H1_H1 ;  /* 0x30000052ff0f7230 */ /* 0x100fe20000004100 */
[----:B------:R-:W-:Y:S01]  /*44e0*/  F2FP.SATFINITE.E4M3.F32.PACK_AB_MERGE_C R13, R14, R13, RZ ;  /* 0x0000000d0e0d723e */ /* 0x000fe200048070ff */
[----:B------:R-:W-:-:S03]  /*44f0*/  HADD2.F32 R82, -RZ, R82.H0_H0 ;  /* 0x20000052ff527230 */ /* 0x000fc60000004100 */
[C---:B------:R-:W-:Y:S01]  /*4500*/  FMUL.FTZ R156, R15.reuse, R159 ;  /* 0x0000009f0f9c7220 */ /* 0x040fe20000410000 */
[----:B------:R-:W-:Y:S01]  /*4510*/  F2FP.SATFINITE.E4M3.F32.PACK_AB_MERGE_C R157, R158, R157, R13 ;  /* 0x0000009d9e9d723e */ /* 0x000fe2000480700d */
[C---:B------:R-:W-:Y:S01]  /*4520*/  FMUL.FTZ R159, R82.reuse, R159 ;  /* 0x0000009f529f7220 */ /* 0x040fe20000410000 */
[----:B------:R-:W-:Y:S02]  /*4530*/  IMAD.MOV.U32 R13, RZ, RZ, R83 ;  /* 0x000000ffff0d7224 */ /* 0x000fe400078e0053 */
[----:B------:R-:W-:Y:S01]  /*4540*/  FFMA.FTZ R156, R82, R81, -R156 ;  /* 0x00000051529c7223 */ /* 0x000fe2000001089c */
[----:B------:R-:W-:Y:S01]  /*4550*/  MOV R14, R157 ;  /* 0x0000009d000e7202 */ /* 0x000fe20000000f00 */
[----:B------:R-:W-:Y:S01]  /*4560*/  FFMA.FTZ R159, R15, R81, R159 ;  /* 0x000000510f9f7223 */ /* 0x000fe2000001009f */
[----:B------:R-:W-:-:S04]  /*4570*/  F2FP.F16.E4M3.UNPACK_B R15, R12 ;  /* 0x0000000cff0f723e */ /* 0x000fc800020006ff */
[----:B------:R-:W-:Y:S01]  /*4580*/  F2FP.SATFINITE.E4M3.F32.PACK_AB_MERGE_C R156, R159, R156, RZ ;  /* 0x0000009c9f9c723e */ /* 0x000fe200048070ff */
[--C-:B------:R-:W-:Y:S02]  /*4590*/  HADD2.F32 R12, -RZ, R15.reuse.H1_H1 ;  /* 0x3000000fff0c7230 */ /* 0x100fe40000004100 */
[----:B------:R-:W-:-:S03]  /*45a0*/  HADD2.F32 R15, -RZ, R15.H0_H0 ;  /* 0x2000000fff0f7230 */ /* 0x000fc60000004100 */
[CC--:B------:R-:W-:Y:S02]  /*45b0*/  FMUL.FTZ R81, R12.reuse, R155.reuse ;  /* 0x0000009b0c517220 */ /* 0x0c0fe40000410000 */
[C---:B------:R-:W-:Y:S02]  /*45c0*/  FMUL.FTZ R155, R15.reuse, R155 ;  /* 0x0000009b0f9b7220 */ /* 0x040fe40000410000 */
[-C--:B------:R-:W-:Y:S01]  /*45d0*/  FFMA.FTZ R81, R15, R154.reuse, -R81 ;  /* 0x0000009a0f517223 */ /* 0x080fe20000010851 */
[----:B------:R-:W-:Y:S02]  /*45e0*/  IMAD.MOV.U32 R15, RZ, RZ, R80 ;  /* 0x000000ffff0f7224 */ /* 0x000fe400078e0050 */
[----:B------:R-:W-:-:S05]  /*45f0*/  FFMA.FTZ R155, R12, R154, R155 ;  /* 0x0000009a0c9b7223 */ /* 0x000fca000001009b */
[----:B------:R-:W-:-:S05]  /*4600*/  F2FP.SATFINITE.E4M3.F32.PACK_AB_MERGE_C R81, R155, R81, R156 ;  /* 0x000000519b51723e */ /* 0x000fca000480709c */
[----:B------:R-:W-:-:S07]  /*4610*/  IMAD.MOV.U32 R12, RZ, RZ, R81 ;  /* 0x000000ffff0c7224 */ /* 0x000fce00078e0051 */
.L_x_450:
[----:B------:R-:W-:Y:S05]  /*4620*/  BSYNC B3 ;  /* 0x0000000000037941 */ /* 0x000fea0003800000 */
.L_x_449:
[----:B----4-:R-:W-:-:S05]  /*4630*/  IADD3 R80, P3, R16, R11, RZ ;  /* 0x0000000b10507210 */ /* 0x010fca0007f7e0ff */
[----:B---3--:R-:W-:-:S05]  /*4640*/  IMAD.X R81, R145, 0x1, R17, P3 ;  /* 0x0000000191517824 */ /* 0x008fca00018e0611 */
[----:B0-----:R0:W-:Y:S03]  /*4650*/  ST.E.128 desc[UR50][R80.64], R12 ;  /* 0x0000000c50007985 */ /* 0x0011e6000c101d32 */
.L_x_448:
[----:B------:R-:W-:Y:S05]  /*4660*/  BSYNC B2 ;  /* 0x0000000000027941 */ /* 0x000fea0003800000 */
.L_x_447:
[----:B------:R-:W-:Y:S01]  /*4670*/  ISETP.NE.AND P3, PT, R29, RZ, PT ;  /* 0x000000ff1d00720c */ /* 0x000fe20003f65270 */
[----:B------:R-:W-:-:S12]  /*4680*/  BSSY B2, `(.L_x_451) ;  /* 0x0000077000027945 */ /* 0x000fd80003800000 */
[----:B------:R-:W-:Y:S05]  /*4690*/  @!P3 BRA `(.L_x_452) ;  /* 0x0000000400d4b947 */ /* 0x000fea0003800000 */
[----:B0-----:R-:W5:Y:S01]  /*46a0*/  LDL R80, [R1+0x10] ;  /* 0x0000100001507983 */ /* 0x001f620000100800 */
[----:B------:R-:W-:Y:S03]  /*46b0*/  BSSY B3, `(.L_x_453) ;  /* 0x000006f000037945 */ /* 0x000fe60003800000 */
[----:B------:R0:W0:Y:S01]  /*46c0*/  LDS.128 R12, [R89+0x24200] ;  /* 0x02420000590c7984 */ /* 0x0000220000000c00 */
[----:B-----5:R-:W-:-:S13]  /*46d0*/  ISETP.GE.AND P3, PT, R80, R113, PT ;  /* 0x000000715000720c */ /* 0x020fda0003f66270 */
[----:B0-----:R-:W-:Y:S05]  /*46e0*/  @P3 BRA `(.L_x_454) ;  /* 0x0000000400ac3947 */ /* 0x001fea0003800000 */
[--C-:B------:R-:W-:Y:S02]  /*46f0*/  SHF.R.U32.HI R80, RZ, 0x8, R77.reuse ;  /* 0x00000008ff507819 */ /* 0x100fe4000001164d */
[----:B------:R-:W-:Y:S02]  /*4700*/  LOP3.LUT R78, R77, 0xff0000ff, RZ, 0xc0, !PT ;  /* 0xff0000ff4d4e7812 */ /* 0x000fe400078ec0ff */
[----:B------:R-:W-:Y:S01]  /*4710*/  SHF.R.U32.HI R77, RZ, 0x10, R77 ;  /* 0x00000010ff4d7819 */ /* 0x000fe2000001164d */
[----:B------:R-:W-:Y:S01]  /*4720*/  IMAD.SHL.U32 R80, R80, 0x100, RZ ;  /* 0x0000010050507824 */ /* 0x000fe200078e00ff */
[----:B------:R-:W-:Y:S02]  /*4730*/  SHF.R.U32.HI R81, RZ, 0x8, R79 ;  /* 0x00000008ff517819 */ /* 0x000fe4000001164f */
[----:B------:R-:W-:Y:S02]  /*4740*/  SHF.L.U32 R77, R77, 0x10, RZ ;  /* 0x000000104d4d7819 */ /* 0x000fe400000006ff */
[----:B------:R-:W-:Y:S01]  /*4750*/  LOP3.LUT R78, R78, 0xff00, R80, 0xf8, !PT ;  /* 0x0000ff004e4e7812 */ /* 0x000fe200078ef850 */
[----:B------:R-:W-:Y:S01]  /*4760*/  IMAD.SHL.U32 R81, R81, 0x100, RZ ;  /* 0x0000010051517824 */ /* 0x000fe200078e00ff */
[----:B------:R-:W-:-:S02]  /*4770*/  LOP3.LUT R82, R79, 0xff0000ff, RZ, 0xc0, !PT ;  /* 0xff0000ff4f527812 */ /* 0x000fc400078ec0ff */
[----:B------:R-:W-:Y:S02]  /*4780*/  LOP3.LUT R77, R78, 0xff0000, R77, 0xf8, !PT ;  /* 0x00ff00004e4d7812 */ /* 0x000fe400078ef84d */
[-C--:B------:R-:W-:Y:S02]  /*4790*/  F2FP.F16.E4M3.UNPACK_B R78, R152.reuse.H1 ;  /* 0x00000098ff4e723e */ /* 0x080fe400030006ff */
[----:B------:R-:W-:Y:S02]  /*47a0*/  F2FP.F16.E4M3.UNPACK_B R80, R13 ;  /* 0x0000000dff50723e */ /* 0x000fe400020006ff */
        /* <DEDUP_REMOVED lines=95> */
.L_x_454:
[----:B------:R-:W-:Y:S05]  /*4da0*/  BSYNC B3 ;  /* 0x0000000000037941 */ /* 0x000fea0003800000 */
.L_x_453:
[----:B------:R-:W-:-:S05]  /*4db0*/  IMAD.SHL.U32 R77, R226, 0x10, RZ ;  /* 0x00000010e24d7824 */ /* 0x000fca00078e00ff */
[----:B----4-:R-:W-:-:S04]  /*4dc0*/  IADD3 R76, P3, R11, R77, RZ ;  /* 0x0000004d0b4c7210 */ /* 0x010fc80007f7e0ff */
[----:B---3--:R-:W-:-:S05]  /*4dd0*/  LEA.HI.X.SX32 R77, R77, R145, 0x1, P3 ;  /* 0x000000914d4d7211 */ /* 0x008fca00018f0eff */
[----:B------:R0:W-:Y:S04]  /*4de0*/  ST.E.128 desc[UR50][R76.64], R12 ;  /* 0x0000000c4c007985 */ /* 0x0001e8000c101d32 */
.L_x_452:
[----:B------:R-:W-:Y:S05]  /*4df0*/  BSYNC B2 ;  /* 0x0000000000027941 */ /* 0x000fea0003800000 */
.L_x_451:
        /* <DEDUP_REMOVED lines=115> */
.L_x_458:
[----:B------:R-:W-:Y:S05]  /*5530*/  BSYNC B3 ;  /* 0x0000000000037941 */ /* 0x000fea0003800000 */
.L_x_457:
[----:B------:R-:W-:-:S05]  /*5540*/  IMAD.SHL.U32 R73, R227, 0x10, RZ ;  /* 0x00000010e3497824 */ /* 0x000fca00078e00ff */
[----:B----4-:R-:W-:-:S04]  /*5550*/  IADD3 R72, P3, R11, R73, RZ ;  /* 0x000000490b487210 */ /* 0x010fc80007f7e0ff */
[----:B---3--:R-:W-:-:S05]  /*5560*/  LEA.HI.X.SX32 R73, R73, R145, 0x1, P3 ;  /* 0x0000009149497211 */ /* 0x008fca00018f0eff */
[----:B------:R0:W-:Y:S04]  /*5570*/  ST.E.128 desc[UR50][R72.64], R12 ;  /* 0x0000000c48007985 */ /* 0x0001e8000c101d32 */
.L_x_456:
[----:B------:R-:W-:Y:S05]  /*5580*/  BSYNC B2 ;  /* 0x0000000000027941 */ /* 0x000fea0003800000 */
.L_x_455:
        /* <DEDUP_REMOVED lines=84> */
[--C-:B------:R-:W-:Y:S02]  /*5ad0*/  HADD2.F32 R15, -RZ, R14.reuse.H1_H1 ;  /* 0x3000000eff0f7230 */ /* 0x100fe40000004100 */
        /* <DEDUP_REMOVED lines=15> */
[-C--:B------:R-:W-:Y:S01]  /*5bd0*/  FFMA.FTZ R72, R70, R69.reuse, -R72 ;  /* 0x0000004546487223 */ /* 0x080fe20000010848 */
        /* <DEDUP_REMOVED lines=8> */
[----:B------:R-:W-:Y:S01]  /*5c60*/  F2FP.SATFINITE.E4M3.F32.PACK_AB_MERGE_C R15, R77, R79, R68 ;  /* 0x0000004f4d0f723e */ /* 0x000fe20004807044 */
[----:B------:R-:W-:-:S05]  /*5c70*/  FFMA.FTZ R149, R12, R148, R149 ;  /* 0x000000940c957223 */ /* 0x000fca0000010095 */
[----:B------:R-:W-:-:S07]  /*5c80*/  F2FP.SATFINITE.E4M3.F32.PACK_AB_MERGE_C R12, R149, R69, R72 ;  /* 0x00000045950c723e */ /* 0x000fce0004807048 */
.L_x_462:
[----:B------:R-:W-:Y:S05]  /*5c90*/  BSYNC B3 ;  /* 0x0000000000037941 */ /* 0x000fea0003800000 */
.L_x_461:
[----:B------:R-:W3:Y:S01]  /*5ca0*/  LDL R70, [R1] ;  /* 0x0000000001467983 */ /* 0x000ee20000100800 */
[----:B----4-:R-:W-:-:S05]  /*5cb0*/  IADD3 R68, P3, R23, R11, RZ ;  /* 0x0000000b17447210 */ /* 0x010fca0007f7e0ff */
[----:B---3--:R-:W-:-:S05]  /*5cc0*/  IMAD.X R69, R145, 0x1, R70, P3 ;  /* 0x0000000191457824 */ /* 0x008fca00018e0646 */
[----:B------:R0:W-:Y:S03]  /*5cd0*/  ST.E.128 desc[UR50][R68.64], R12 ;  /* 0x0000000c44007985 */ /* 0x0001e6000c101d32 */
.L_x_460:
[----:B------:R-:W-:Y:S05]  /*5ce0*/  BSYNC B2 ;  /* 0x0000000000027941 */ /* 0x000fea0003800000 */
.L_x_459:
        /* <DEDUP_REMOVED lines=8> */
[----:B------:R-:W-:Y:S02]  /*5d70*/  SHF.R.U32.HI R70, RZ, 0x8, R67 ;  /* 0x00000008ff467819 */ /* 0x000fe40000011643 */
[--C-:B------:R-:W-:Y:S02]  /*5d80*/  SHF.R.U32.HI R66, RZ, 0x10, R65.reuse ;  /* 0x00000010ff427819 */ /* 0x100fe40000011641 */
[----:B------:R-:W-:Y:S02]  /*5d90*/  SHF.R.U32.HI R68, RZ, 0x8, R65 ;  /* 0x00000008ff447819 */ /* 0x000fe40000011641 */
[----:B------:R-:W-:Y:S02]  /*5da0*/  LOP3.LUT R69, R65, 0xff0000ff, RZ, 0xc0, !PT ;  /* 0xff0000ff41457812 */ /* 0x000fe400078ec0ff */
[----:B------:R-:W-:Y:S02]  /*5db0*/  SHF.R.U32.HI R65, RZ, 0x10, R67 ;  /* 0x00000010ff417819 */ /* 0x000fe40000011643 */
[----:B------:R-:W-:Y:S01]  /*5dc0*/  LOP3.LUT R64, R67, 0xff0000ff, RZ, 0xc0, !PT ;  /* 0xff0000ff43407812 */ /* 0x000fe200078ec0ff */
[----:B------:R-:W-:Y:S01]  /*5dd0*/  IMAD.SHL.U32 R67, R70, 0x100, RZ ;  /* 0x0000010046437824 */ /* 0x000fe200078e00ff */
[----:B------:R-:W-:-:S02]  /*5de0*/  SHF.L.U32 R68, R68, 0x8, RZ ;  /* 0x0000000844447819 */ /* 0x000fc400000006ff */
[----:B------:R-:W-:Y:S02]  /*5df0*/  F2FP.F16.E4M3.UNPACK_B R70, R13 ;  /* 0x0000000dff46723e */ /* 0x000fe400020006ff */
[----:B------:R-:W-:Y:S02]  /*5e00*/  LOP3.LUT R67, R64, 0xff00, R67, 0xf8, !PT ;  /* 0x0000ff0040437812 */ /* 0x000fe400078ef843 */
[-C--:B------:R-:W-:Y:S02]  /*5e10*/  F2FP.F16.E4M3.UNPACK_B R64, R147.reuse.H1 ;  /* 0x00000093ff40723e */ /* 0x080fe400030006ff */
[----:B------:R-:W-:Y:S01]  /*5e20*/  LOP3.LUT R68, R69, 0xff00, R68, 0xf8, !PT ;  /* 0x0000ff0045447812 */ /* 0x000fe200078ef844 */
[----:B------:R-:W-:Y:S01]  /*5e30*/  HADD2.F32 R69, -RZ, R70.H1_H1 ;  /* 0x30000046ff457230 */ /* 0x000fe20000004100 */
[-C--:B------:R-:W-:Y:S01]  /*5e40*/  F2FP.F16.E4M3.UNPACK_B R71, R146.reuse.H1 ;  /* 0x00000092ff47723e */ /* 0x080fe200030006ff */
[----:B------:R-:W-:Y:S01]  /*5e50*/  HADD2.F32 R73, -RZ, R64.H0_H0 ;  /* 0x20000040ff497230 */ /* 0x000fe20000004100 */
[----:B------:R-:W-:Y:S01]  /*5e60*/  F2FP.F16.E4M3.UNPACK_B R147, R147 ;  /* 0x00000093ff93723e */ /* 0x000fe200020006ff */
[----:B------:R-:W-:Y:S01]  /*5e70*/  HADD2.F32 R70, -RZ, R70.H0_H0 ;  /* 0x20000046ff467230 */ /* 0x000fe20000004100 */
[----:B------:R-:W-:Y:S01]  /*5e80*/  F2FP.F16.E4M3.UNPACK_B R146, R146 ;  /* 0x00000092ff92723e */ /* 0x000fe200020006ff */
[----:B------:R-:W-:-:S02]  /*5e90*/  HADD2.F32 R72, -RZ, R71.H0_H0 ;  /* 0x20000047ff487230 */ /* 0x000fc40000004100 */
[-C--:B------:R-:W-:Y:S01]  /*5ea0*/  FMUL.FTZ R74, R69, R73.reuse ;  /* 0x00000049454a7220 */ /* 0x080fe20000410000 */
[----:B------:R-:W-:Y:S02]  /*5eb0*/  HADD2.F32 R71, -RZ, R71.H1_H1 ;  /* 0x30000047ff477230 */ /* 0x000fe40000004100 */
[C---:B------:R-:W-:Y:S01]  /*5ec0*/  FMUL.FTZ R73, R70.reuse, R73 ;  /* 0x0000004946497220 */ /* 0x040fe20000410000 */
[----:B------:R-:W-:-:S03]  /*5ed0*/  FFMA.FTZ R70, R70, R72, -R74 ;  /* 0x0000004846467223 */ /* 0x000fc6000001084a */
[----:B------:R-:W-:Y:S01]  /*5ee0*/  FFMA.FTZ R69, R69, R72, R73 ;  /* 0x0000004845457223 */ /* 0x000fe20000010049 */
[----:B------:R-:W-:Y:S01]  /*5ef0*/  F2FP.F16.E4M3.UNPACK_B R73, R13.H1 ;  /* 0x0000000dff49723e */ /* 0x000fe200030006ff */
[----:B------:R-:W-:-:S04]  /*5f00*/  HADD2.F32 R72, -RZ, R64.H1_H1 ;  /* 0x30000040ff487230 */ /* 0x000fc80000004100 */
[--C-:B------:R-:W-:Y:S02]  /*5f10*/  HADD2.F32 R13, -RZ, R73.reuse.H1_H1 ;  /* 0x30000049ff0d7230 */ /* 0x100fe40000004100 */
[----:B------:R-:W-:-:S03]  /*5f20*/  HADD2.F32 R64, -RZ, R73.H0_H0 ;  /* 0x20000049ff407230 */ /* 0x000fc60000004100 */
[CC--:B------:R-:W-:Y:S02]  /*5f30*/  FMUL.FTZ R73, R13.reuse, R72.reuse ;  /* 0x000000480d497220 */ /* 0x0c0fe40000410000 */
[C---:B------:R-:W-:Y:S02]  /*5f40*/  FMUL.FTZ R72, R64.reuse, R72 ;  /* 0x0000004840487220 */ /* 0x040fe40000410000 */
[----:B------:R-:W-:Y:S01]  /*5f50*/  FFMA.FTZ R64, R64, R71, -R73 ;  /* 0x0000004740407223 */ /* 0x000fe20000010849 */
[----:B------:R-:W-:Y:S01]  /*5f60*/  F2FP.F16.E4M3.UNPACK_B R73, R15 ;  /* 0x0000000fff49723e */ /* 0x000fe200020006ff */
[----:B------:R-:W-:Y:S01]  /*5f70*/  FFMA.FTZ R13, R13, R71, R72 ;  /* 0x000000470d0d7223 */ /* 0x000fe20000010048 */
[----:B------:R-:W-:Y:S01]  /*5f80*/  IMAD.U32 R71, R66, 0x10000, RZ ;  /* 0x0001000042477824 */ /* 0x000fe200078e00ff */
[----:B------:R-:W-:Y:S01]  /*5f90*/  F2FP.F16.E4M3.UNPACK_B R15, R15.H1 ;  /* 0x0000000fff0f723e */ /* 0x000fe200030006ff */
[----:B------:R-:W-:Y:S02]  /*5fa0*/  IMAD.U32 R66, R65, 0x10000, RZ ;  /* 0x0001000041427824 */ /* 0x000fe400078e00ff */
[----:B------:R-:W-:-:S02]  /*5fb0*/  F2FP.SATFINITE.E4M3.F32.PACK_AB_MERGE_C R13, R13, R64, RZ ;  /* 0x000000400d0d723e */ /* 0x000fc400048070ff */
[----:B------:R-:W-:Y:S01]  /*5fc0*/  LOP3.LUT R65, R68, 0xff0000, R71, 0xf8, !PT ;  /* 0x00ff000044417812 */ /* 0x000fe200078ef847 */
[--C-:B------:R-:W-:Y:S01]  /*5fd0*/  HADD2.F32 R71, -RZ, R73.reuse.H1_H1 ;  /* 0x30000049ff477230 */ /* 0x100fe20000004100 */
[----:B------:R-:W-:Y:S01]  /*5fe0*/  LOP3.LUT R66, R67, 0xff0000, R66, 0xf8, !PT ;  /* 0x00ff000043427812 */ /* 0x000fe200078ef842 */
[----:B------:R-:W-:Y:S01]  /*5ff0*/  HADD2.F32 R73, -RZ, R73.H0_H0 ;  /* 0x20000049ff497230 */ /* 0x000fe20000004100 */
[----:B------:R-:W-:Y:S02]  /*6000*/  F2FP.F16.E4M3.UNPACK_B R68, R65.H1 ;  /* 0x00000041ff44723e */ /* 0x000fe400030006ff */
[-C--:B------:R-:W-:Y:S02]  /*6010*/  F2FP.F16.E4M3.UNPACK_B R67, R66.reuse.H1 ;  /* 0x00000042ff43723e */ /* 0x080fe400030006ff */
[----:B------:R-:W-:Y:S01]  /*6020*/  F2FP.F16.E4M3.UNPACK_B R66, R66 ;  /* 0x00000042ff42723e */ /* 0x000fe200020006ff */
[----:B------:R-:W-:Y:S01]  /*6030*/  HADD2.F32 R72, -RZ, R68.H0_H0 ;  /* 0x20000044ff487230 */ /* 0x000fe20000004100 */
[----:B------:R-:W-:Y:S01]  /*6040*/  F2FP.SATFINITE.E4M3.F32.PACK_AB_MERGE_C R13, R69, R70, R13 ;  /* 0x00000046450d723e */ /* 0x000fe2000480700d */
[----:B------:R-:W-:-:S02]  /*6050*/  HADD2.F32 R74, -RZ, R67.H0_H0 ;  /* 0x20000043ff4a7230 */ /* 0x000fc40000004100 */
[----:B------:R-:W-:Y:S02]  /*6060*/  HADD2.F32 R67, -RZ, R67.H1_H1 ;  /* 0x30000043ff437230 */ /* 0x000fe40000004100 */
[----:B------:R-:W-:Y:S02]  /*6070*/  HADD2.F32 R68, -RZ, R68.H1_H1 ;  /* 0x30000044ff447230 */ /* 0x000fe40000004100 */
[----:B------:R-:W-:-:S04]  /*6080*/  FMUL.FTZ R75, R71, R74 ;  /* 0x0000004a474b7220 */ /* 0x000fc80000410000 */
[C---:B------:R-:W-:Y:S01]  /*6090*/  FFMA.FTZ R75, R73.reuse, R72, -R75 ;  /* 0x00000048494b7223 */ /* 0x040fe2000001084b */
[----:B------:R-:W-:-:S04]  /*60a0*/  FMUL.FTZ R73, R73, R74 ;  /* 0x0000004a49497220 */ /* 0x000fc80000410000 */
[----:B------:R-:W-:Y:S01]  /*60b0*/  FFMA.FTZ R73, R71, R72, R73 ;  /* 0x0000004847497223 */ /* 0x000fe20000010049 */
[--C-:B------:R-:W-:Y:S02]  /*60c0*/  HADD2.F32 R71, -RZ, R15.reuse.H1_H1 ;  /* 0x3000000fff477230 */ /* 0x100fe40000004100 */
[----:B------:R-:W-:-:S03]  /*60d0*/  HADD2.F32 R15, -RZ, R15.H0_H0 ;  /* 0x2000000fff0f7230 */ /* 0x000fc60000004100 */
[----:B------:R-:W-:-:S04]  /*60e0*/  FMUL.FTZ R72, R71, R67 ;  /* 0x0000004347487220 */ /* 0x000fc80000410000 */
[C---:B------:R-:W-:Y:S01]  /*60f0*/  FFMA.FTZ R72, R15.reuse, R68, -R72 ;  /* 0x000000440f487223 */ /* 0x040fe20000010848 */
[----:B------:R-:W-:Y:S01]  /*6100*/  FMUL.FTZ R15, R15, R67 ;  /* 0x000000430f0f7220 */ /* 0x000fe20000410000 */
[----:B------:R-:W-:-:S03]  /*6110*/  F2FP.F16.E4M3.UNPACK_B R67, R65 ;  /* 0x00000041ff43723e */ /* 0x000fc600020006ff */
[----:B------:R-:W-:Y:S01]  /*6120*/  FFMA.FTZ R15, R71, R68, R15 ;  /* 0x00000044470f7223 */ /* 0x000fe2000001000f */
[-C--:B------:R-:W-:Y:S01]  /*6130*/  F2FP.F16.E4M3.UNPACK_B R68, R14.reuse ;  /* 0x0000000eff44723e */ /* 0x080fe200020006ff */
[----:B------:R-:W-:Y:S01]  /*6140*/  HADD2.F32 R71, -RZ, R66.H0_H0 ;  /* 0x20000042ff477230 */ /* 0x000fe20000004100 */
[----:B------:R-:W-:Y:S01]  /*6150*/  F2FP.F16.E4M3.UNPACK_B R14, R14.H1 ;  /* 0x0000000eff0e723e */ /* 0x000fe200030006ff */
[--C-:B------:R-:W-:Y:S01]  /*6160*/  HADD2.F32 R69, -RZ, R67.reuse.H0_H0 ;  /* 0x20000043ff457230 */ /* 0x100fe20000004100 */
[----:B------:R-:W-:Y:S01]  /*6170*/  F2FP.SATFINITE.E4M3.F32.PACK_AB_MERGE_C R72, R15, R72, RZ ;  /* 0x000000480f48723e */ /* 0x000fe200048070ff */
[--C-:B------:R-:W-:Y:S02]  /*6180*/  HADD2.F32 R64, -RZ, R68.reuse.H1_H1 ;  /* 0x30000044ff407230 */ /* 0x100fe40000004100 */
[----:B------:R-:W-:Y:S01]  /*6190*/  HADD2.F32 R68, -RZ, R68.H0_H0 ;  /* 0x20000044ff447230 */ /* 0x000fe20000004100 */
[----:B------:R-:W-:Y:S01]  /*61a0*/  F2FP.SATFINITE.E4M3.F32.PACK_AB_MERGE_C R15, R73, R75, R72 ;  /* 0x0000004b490f723e */ /* 0x000fe20004807048 */
[----:B------:R-:W-:-:S02]  /*61b0*/  HADD2.F32 R67, -RZ, R67.H1_H1 ;  /* 0x30000043ff437230 */ /* 0x000fc40000004100 */
[-C--:B------:R-:W-:Y:S01]  /*61c0*/  FMUL.FTZ R65, R64, R71.reuse ;  /* 0x0000004740417220 */ /* 0x080fe20000410000 */
[----:B------:R-:W-:-:S03]  /*61d0*/  FMUL.FTZ R71, R68, R71 ;  /* 0x0000004744477220 */ /* 0x000fc60000410000 */
[-C--:B------:R-:W-:Y:S01]  /*61e0*/  FFMA.FTZ R65, R68, R69.reuse, -R65 ;  /* 0x0000004544417223 */ /* 0x080fe20000010841 */
[----:B------:R-:W-:Y:S01]  /*61f0*/  F2FP.F16.E4M3.UNPACK_B R68, R12.H1 ;  /* 0x0000000cff44723e */ /* 0x000fe200030006ff */
[----:B------:R-:W-:Y:S01]  /*6200*/  FFMA.FTZ R64, R64, R69, R71 ;  /* 0x0000004540407223 */ /* 0x000fe20000010047 */
[----:B------:R-:W-:Y:S02]  /*6210*/  HADD2.F32 R69, -RZ, R66.H1_H1 ;  /* 0x30000042ff457230 */ /* 0x000fe40000004100 */
[--C-:B------:R-:W-:Y:S02]  /*6220*/  HADD2.F32 R66, -RZ, R14.reuse.H1_H1 ;  /* 0x3000000eff427230 */ /* 0x100fe40000004100 */
[----:B------:R-:W-:-:S03]  /*6230*/  HADD2.F32 R14, -RZ, R14.H0_H0 ;  /* 0x2000000eff0e7230 */ /* 0x000fc60000004100 */
[-C--:B------:R-:W-:Y:S02]  /*6240*/  FMUL.FTZ R71, R66, R69.reuse ;  /* 0x0000004542477220 */ /* 0x080fe40000410000 */
[C---:B------:R-:W-:Y:S02]  /*6250*/  FMUL.FTZ R69, R14.reuse, R69 ;  /* 0x000000450e457220 */ /* 0x040fe40000410000 */
[-C--:B------:R-:W-:Y:S01]  /*6260*/  FFMA.FTZ R14, R14, R67.reuse, -R71 ;  /* 0x000000430e0e7223 */ /* 0x080fe20000010847 */
[----:B------:R-:W-:Y:S02]  /*6270*/  HADD2.F32 R71, -RZ, R147.H1_H1 ;  /* 0x30000093ff477230 */ /* 0x000fe40000004100 */
[----:B------:R-:W-:Y:S01]  /*6280*/  FFMA.FTZ R67, R66, R67, R69 ;  /* 0x0000004342437223 */ /* 0x000fe20000010045 */
[--C-:B------:R-:W-:Y:S02]  /*6290*/  HADD2.F32 R66, -RZ, R68.reuse.H1_H1 ;  /* 0x30000044ff427230 */ /* 0x100fe40000004100 */
[----:B------:R-:W-:-:S02]  /*62a0*/  HADD2.F32 R68, -RZ, R68.H0_H0 ;  /* 0x20000044ff447230 */ /* 0x000fc40000004100 */
[--C-:B------:R-:W-:Y:S02]  /*62b0*/  HADD2.F32 R69, -RZ, R146.reuse.H1_H1 ;  /* 0x30000092ff457230 */ /* 0x100fe40000004100 */
[-C--:B------:R-:W-:Y:S01]  /*62c0*/  FMUL.FTZ R77, R66, R71.reuse ;  /* 0x00000047424d7220 */ /* 0x080fe20000410000 */
[----:B------:R-:W-:Y:S02]  /*62d0*/  HADD2.F32 R147, -RZ, R147.H0_H0 ;  /* 0x20000093ff937230 */ /* 0x000fe40000004100 */
[C---:B------:R-:W-:Y:S01]  /*62e0*/  FMUL.FTZ R71, R68.reuse, R71 ;  /* 0x0000004744477220 */ /* 0x040fe20000410000 */
[----:B------:R-:W-:Y:S01]  /*62f0*/  F2FP.SATFINITE.E4M3.F32.PACK_AB_MERGE_C R14, R67, R14, RZ ;  /* 0x0000000e430e723e */ /* 0x000fe200048070ff */
[-C--:B------:R-:W-:Y:S02]  /*6300*/  FFMA.FTZ R68, R68, R69.reuse, -R77 ;  /* 0x0000004544447223 */ /* 0x080fe4000001084d */
[----:B------:R-:W-:Y:S01]  /*6310*/  FFMA.FTZ R71, R66, R69, R71 ;  /* 0x0000004542477223 */ /* 0x000fe20000010047 */
[----:B------:R-:W-:Y:S01]  /*6320*/  F2FP.F16.E4M3.UNPACK_B R66, R12 ;  /* 0x0000000cff42723e */ /* 0x000fe200020006ff */
[----:B------:R-:W-:Y:S01]  /*6330*/  HADD2.F32 R69, -RZ, R146.H0_H0 ;  /* 0x20000092ff457230 */ /* 0x000fe20000004100 */
[----:B------:R-:W-:-:S02]  /*6340*/  F2FP.SATFINITE.E4M3.F32.PACK_AB_MERGE_C R14, R64, R65, R14 ;  /* 0x00000041400e723e */ /* 0x000fc4000480700e */
[----:B------:R-:W-:Y:S01]  /*6350*/  F2FP.SATFINITE.E4M3.F32.PACK_AB_MERGE_C R68, R71, R68, RZ ;  /* 0x000000444744723e */ /* 0x000fe200048070ff */
[--C-:B------:R-:W-:Y:S02]  /*6360*/  HADD2.F32 R12, -RZ, R66.reuse.H1_H1 ;  /* 0x30000042ff0c7230 */ /* 0x100fe40000004100 */
[----:B------:R-:W-:-:S03]  /*6370*/  HADD2.F32 R66, -RZ, R66.H0_H0 ;  /* 0x20000042ff427230 */ /* 0x000fc60000004100 */
[-C--:B------:R-:W-:Y:S02]  /*6380*/  FMUL.FTZ R77, R12, R147.reuse ;  /* 0x000000930c4d7220 */ /* 0x080fe40000410000 */
[C---:B------:R-:W-:Y:S02]  /*6390*/  FMUL.FTZ R147, R66.reuse, R147 ;  /* 0x0000009342937220 */ /* 0x040fe40000410000 */
[-C--:B------:R-:W-:Y:S02]  /*63a0*/  FFMA.FTZ R66, R66, R69.reuse, -R77 ;  /* 0x0000004542427223 */ /* 0x080fe4000001084d */
[----:B------:R-:W-:-:S05]  /*63b0*/  FFMA.FTZ R147, R12, R69, R147 ;  /* 0x000000450c937223 */ /* 0x000fca0000010093 */
[----:B------:R-:W-:-:S07]  /*63c0*/  F2FP.SATFINITE.E4M3.F32.PACK_AB_MERGE_C R12, R147, R66, R68 ;  /* 0x00000042930c723e */ /* 0x000fce0004807044 */
.L_x_466:
[----:B------:R-:W-:Y:S05]  /*63d0*/  BSYNC B3 ;  /* 0x0000000000037941 */ /* 0x000fea0003800000 */
.L_x_465:
[----:B----4-:R-:W-:-:S05]  /*63e0*/  IADD3 R64, P3, R22, R11, RZ ;  /* 0x0000000b16407210 */ /* 0x010fca0007f7e0ff */
[----:B---3--:R-:W-:-:S05]  /*63f0*/  IMAD.X R65, R145, 0x1, R229, P3 ;  /* 0x0000000191417824 */ /* 0x008fca00018e06e5 */
[----:B------:R0:W-:Y:S03]  /*6400*/  ST.E.128 desc[UR50][R64.64], R12 ;  /* 0x0000000c40007985 */ /* 0x0001e6000c101d32 */
.L_x_464:
[----:B------:R-:W-:Y:S05]  /*6410*/  BSYNC B2 ;  /* 0x0000000000027941 */ /* 0x000fea0003800000 */
.L_x_463:
[----:B------:R-:W-:-:S13]  /*6420*/  ISETP.NE.AND P3, PT, R33, RZ, PT ;  /* 0x000000ff2100720c */ /* 0x000fda0003f65270 */
[----:B------:R-:W-:Y:S05]  /*6430*/  @!P3 BRA `(.L_x_446) ;  /* 0x0000000400d0b947 */ /* 0x000fea0003800000 */
[----:B------:R-:W5:Y:S01]  /*6440*/  LDL R66, [R1+0x20] ;  /* 0x0000200001427983 */ /* 0x000f620000100800 */
[----:B0---4-:R-:W-:Y:S01]  /*6450*/  IADD3 R64, P3, R220, R11, RZ ;  /* 0x0000000bdc407210 */ /* 0x011fe20007f7e0ff */
[----:B------:R-:W-:Y:S02]  /*6460*/  BSSY B2, `(.L_x_467) ;  /* 0x0000070000027945 */ /* 0x000fe40003800000 */
[----:B------:R0:W4:Y:S01]  /*6470*/  LDS.128 R12, [R89+0x29200] ;  /* 0x02920000590c7984 */ /* 0x0001220000000c00 */
[----:B---3--:R-:W-:Y:S02]  /*6480*/  IADD3.X R65, R145, R228, RZ, P3, !PT ;  /* 0x000000e491417210 */ /* 0x008fe40001ffe4ff */
[----:B-----5:R-:W-:-:S13]  /*6490*/  ISETP.GE.AND P3, PT, R66, R113, PT ;  /* 0x000000714200720c */ /* 0x020fda0003f66270 */
[----:B0---4-:R-:W-:Y:S05]  /*64a0*/  @P3 BRA `(.L_x_468) ;  /* 0x0000000400ac3947 */ /* 0x011fea0003800000 */
[----:B------:R-:W-:Y:S01]  /*64b0*/  IMAD.MOV.U32 R60, RZ, RZ, R13 ;  /* 0x000000ffff3c7224 */ /* 0x000fe200078e000d */
[----:B------:R-:W-:Y:S02]  /*64c0*/  F2FP.F16.E4M3.UNPACK_B R13, R143.H1 ;  /* 0x0000008fff0d723e */ /* 0x000fe400030006ff */
[----:B------:R-:W-:Y:S02]  /*64d0*/  F2FP.F16.E4M3.UNPACK_B R11, R142.H1 ;  /* 0x0000008eff0b723e */ /* 0x000fe400030006ff */
[----:B------:R-:W-:Y:S01]  /*64e0*/  F2FP.F16.E4M3.UNPACK_B R62, R60 ;  /* 0x0000003cff3e723e */ /* 0x000fe200020006ff */
[----:B------:R-:W-:Y:S02]  /*64f0*/  HADD2.F32 R68, -RZ, R13.H0_H0 ;  /* 0x2000000dff447230 */ /* 0x000fe40000004100 */
[----:B------:R-:W-:Y:S02]  /*6500*/  HADD2.F32 R66, -RZ, R11.H0_H0 ;  /* 0x2000000bff427230 */ /* 0x000fe40000004100 */
[----:B------:R-:W-:-:S02]  /*6510*/  HADD2.F32 R67, -RZ, R62.H1_H1 ;  /* 0x3000003eff437230 */ /* 0x000fc40000004100 */
[----:B------:R-:W-:Y:S02]  /*6520*/  HADD2.F32 R62, -RZ, R62.H0_H0 ;  /* 0x2000003eff3e7230 */ /* 0x000fe40000004100 */
[----:B------:R-:W-:Y:S02]  /*6530*/  HADD2.F32 R13, -RZ, R13.H1_H1 ;  /* 0x3000000dff0d7230 */ /* 0x000fe40000004100 */
[-C--:B------:R-:W-:Y:S01]  /*6540*/  FMUL.FTZ R69, R67, R68.reuse ;  /* 0x0000004443457220 */ /* 0x080fe20000410000 */
[----:B------:R-:W-:Y:S02]  /*6550*/  HADD2.F32 R11, -RZ, R11.H1_H1 ;  /* 0x3000000bff0b7230 */ /* 0x000fe40000004100 */
[C---:B------:R-:W-:Y:S01]  /*6560*/  FMUL.FTZ R68, R62.reuse, R68 ;  /* 0x000000443e447220 */ /* 0x040fe20000410000 */
[----:B------:R-:W-:-:S03]  /*6570*/  FFMA.FTZ R62, R62, R66, -R69 ;  /* 0x000000423e3e7223 */ /* 0x000fc60000010845 */
[----:B------:R-:W-:Y:S01]  /*6580*/  FFMA.FTZ R67, R67, R66, R68 ;  /* 0x0000004243437223 */ /* 0x000fe20000010044 */
[----:B------:R-:W-:Y:S01]  /*6590*/  F2FP.F16.E4M3.UNPACK_B R66, R60.H1 ;  /* 0x0000003cff42723e */ /* 0x000fe200030006ff */
[----:B------:R-:W-:-:S04]  /*65a0*/  IMAD.MOV.U32 R60, RZ, RZ, R12 ;  /* 0x000000ffff3c7224 */ /* 0x000fc800078e000c */
[--C-:B------:R-:W-:Y:S02]  /*65b0*/  HADD2.F32 R68, -RZ, R66.reuse.H1_H1 ;  /* 0x30000042ff447230 */ /* 0x100fe40000004100 */
[----:B------:R-:W-:-:S03]  /*65c0*/  HADD2.F32 R66, -RZ, R66.H0_H0 ;  /* 0x20000042ff427230 */ /* 0x000fc60000004100 */
[-C--:B------:R-:W-:Y:S02]  /*65d0*/  FMUL.FTZ R69, R68, R13.reuse ;  /* 0x0000000d44457220 */ /* 0x080fe40000410000 */
[C---:B------:R-:W-:Y:S02]  /*65e0*/  FMUL.FTZ R71, R66.reuse, R13 ;  /* 0x0000000d42477220 */ /* 0x040fe40000410000 */
[----:B------:R-:W-:Y:S01]  /*65f0*/  FFMA.FTZ R13, R66, R11, -R69 ;  /* 0x0000000b420d7223 */ /* 0x000fe20000010845 */
[----:B------:R-:W-:Y:S01]  /*6600*/  F2FP.F16.E4M3.UNPACK_B R69, R143 ;  /* 0x0000008fff45723e */ /* 0x000fe200020006ff */
[----:B------:R-:W-:Y:S01]  /*6610*/  FFMA.FTZ R68, R68, R11, R71 ;  /* 0x0000000b44447223 */ /* 0x000fe20000010047 */
[----:B------:R-:W-:Y:S02]  /*6620*/  F2FP.F16.E4M3.UNPACK_B R11, R60.H1 ;  /* 0x0000003cff0b723e */ /* 0x000fe400030006ff */
[----:B------:R-:W-:Y:S01]  /*6630*/  F2FP.F16.E4M3.UNPACK_B R66, R142 ;  /* 0x0000008eff42723e */ /* 0x000fe200020006ff */
[----:B------:R-:W-:Y:S01]  /*6640*/  HADD2.F32 R71, -RZ, R69.H1_H1 ;  /* 0x30000045ff477230 */ /* 0x000fe20000004100 */
[----:B------:R-:W-:Y:S01]  /*6650*/  F2FP.F16.E4M3.UNPACK_B R60, R60 ;  /* 0x0000003cff3c723e */ /* 0x000fe200020006ff */
[----:B------:R-:W-:-:S02]  /*6660*/  HADD2.F32 R12, -RZ, R11.H1_H1 ;  /* 0x3000000bff0c7230 */ /* 0x000fc40000004100 */
[----:B------:R-:W-:Y:S02]  /*6670*/  HADD2.F32 R11, -RZ, R11.H0_H0 ;  /* 0x2000000bff0b7230 */ /* 0x000fe40000004100 */
[--C-:B------:R-:W-:Y:S02]  /*6680*/  HADD2.F32 R70, -RZ, R66.reuse.H1_H1 ;  /* 0x30000042ff467230 */ /* 0x100fe40000004100 */
[CC--:B------:R-:W-:Y:S01]  /*6690*/  FMUL.FTZ R72, R12.reuse, R71.reuse ;  /* 0x000000470c487220 */ /* 0x0c0fe20000410000 */
[----:B------:R-:W-:Y:S02]  /*66a0*/  HADD2.F32 R69, -RZ, R69.H0_H0 ;  /* 0x20000045ff457230 */ /* 0x000fe40000004100 */
[C---:B------:R-:W-:Y:S01]  /*66b0*/  FMUL.FTZ R71, R11.reuse, R71 ;  /* 0x000000470b477220 */ /* 0x040fe20000410000 */
[----:B------:R-:W-:Y:S02]  /*66c0*/  HADD2.F32 R66, -RZ, R66.H0_H0 ;  /* 0x20000042ff427230 */ /* 0x000fe40000004100 */
[-C--:B------:R-:W-:Y:S01]  /*66d0*/  FFMA.FTZ R11, R11, R70.reuse, -R72 ;  /* 0x000000460b0b7223 */ /* 0x080fe20000010848 */
[----:B------:R-:W-:Y:S01]  /*66e0*/  FFMA.FTZ R12, R12, R70, R71 ;  /* 0x000000460c0c7223 */ /* 0x000fe20000010047 */
[----:B------:R-:W-:Y:S01]  /*66f0*/  F2FP.SATFINITE.E4M3.F32.PACK_AB_MERGE_C R70, R68, R13, RZ ;  /* 0x0000000d4446723e */ /* 0x000fe200048070ff */
[----:B------:R-:W-:-:S02]  /*6700*/  HADD2.F32 R13, -RZ, R60.H1_H1 ;  /* 0x3000003cff0d7230 */ /* 0x000fc40000004100 */
[----:B------:R-:W-:Y:S01]  /*6710*/  HADD2.F32 R60, -RZ, R60.H0_H0 ;  /* 0x2000003cff3c7230 */ /* 0x000fe20000004100 */
[----:B------:R-:W-:Y:S02]  /*6720*/  F2FP.SATFINITE.E4M3.F32.PACK_AB_MERGE_C R62, R67, R62, R70 ;  /* 0x0000003e433e723e */ /* 0x000fe40004807046 */
[-C--:B------:R-:W-:Y:S01]  /*6730*/  FMUL.FTZ R71, R13, R69.reuse ;  /* 0x000000450d477220 */ /* 0x080fe20000410000 */
[----:B------:R-:W-:Y:S01]  /*6740*/  LOP3.LUT R67, R63, 0xff0000ff, RZ, 0xc0, !PT ;  /* 0xff0000ff3f437812 */ /* 0x000fe200078ec0ff */
[C---:B------:R-:W-:Y:S01]  /*6750*/  FMUL.FTZ R68, R60.reuse, R69 ;  /* 0x000000453c447220 */ /* 0x040fe20000410000 */
[----:B------:R-:W-:Y:S01]  /*6760*/  SHF.R.U32.HI R69, RZ, 0x10, R63 ;  /* 0x00000010ff457819 */ /* 0x000fe2000001163f */
[-C--:B------:R-:W-:Y:S01]  /*6770*/  FFMA.FTZ R60, R60, R66.reuse, -R71 ;  /* 0x000000423c3c7223 */ /* 0x080fe20000010847 */
[----:B------:R-:W-:Y:S01]  /*6780*/  SHF.R.U32.HI R71, RZ, 0x8, R61 ;  /* 0x00000008ff477819 */ /* 0x000fe2000001163d */
[----:B------:R-:W-:Y:S01]  /*6790*/  FFMA.FTZ R13, R13, R66, R68 ;  /* 0x000000420d0d7223 */ /* 0x000fe20000010044 */
[----:B------:R-:W-:-:S02]  /*67a0*/  SHF.R.U32.HI R68, RZ, 0x8, R63 ;  /* 0x00000008ff447819 */ /* 0x000fc4000001163f */
[----:B------:R-:W-:Y:S02]  /*67b0*/  LOP3.LUT R66, R61, 0xff0000ff, RZ, 0xc0, !PT ;  /* 0xff0000ff3d427812 */ /* 0x000fe400078ec0ff */
[----:B------:R-:W-:Y:S01]  /*67c0*/  SHF.R.U32.HI R70, RZ, 0x10, R61 ;  /* 0x00000010ff467819 */ /* 0x000fe2000001163d */
[----:B------:R-:W-:Y:S01]  /*67d0*/  IMAD.SHL.U32 R68, R68, 0x100, RZ ;  /* 0x0000010044447824 */ /* 0x000fe200078e00ff */
[----:B------:R-:W-:Y:S01]  /*67e0*/  F2FP.SATFINITE.E4M3.F32.PACK_AB_MERGE_C R11, R12, R11, RZ ;  /* 0x0000000b0c0b723e */ /* 0x000fe200048070ff */
[----:B------:R-:W-:-:S03]  /*67f0*/  IMAD.SHL.U32 R61, R71, 0x100, RZ ;  /* 0x00000100473d7824 */ /* 0x000fc600078e00ff */
[----:B------:R-:W-:Y:S01]  /*6800*/  LOP3.LUT R63, R67, 0xff00, R68, 0xf8, !PT ;  /* 0x0000ff00433f7812 */ /* 0x000fe200078ef844 */
[----:B------:R-:W-:Y:S01]  /*6810*/  IMAD.U32 R68, R69, 0x10000, RZ ;  /* 0x0001000045447824 */ /* 0x000fe200078e00ff */
[----:B------:R-:W-:Y:S01]  /*6820*/  LOP3.LUT R61, R66, 0xff00, R61, 0xf8, !PT ;  /* 0x0000ff00423d7812 */ /* 0x000fe200078ef83d */
[----:B------:R-:W-:Y:S01]  /*6830*/  IMAD.MOV.U32 R67, RZ, RZ, R15 ;  /* 0x000000ffff437224 */ /* 0x000fe200078e000f */
[----:B------:R-:W-:Y:S02]  /*6840*/  SHF.L.U32 R66, R70, 0x10, RZ ;  /* 0x0000001046427819 */ /* 0x000fe400000006ff */
[----:B------:R-:W-:Y:S02]  /*6850*/  LOP3.LUT R63, R63, 0xff0000, R68, 0xf8, !PT ;  /* 0x00ff00003f3f7812 */ /* 0x000fe400078ef844 */
[----:B------:R-:W-:Y:S02]  /*6860*/  LOP3.LUT R61, R61, 0xff0000, R66, 0xf8, !PT ;  /* 0x00ff00003d3d7812 */ /* 0x000fe400078ef842 */
[----:B------:R-:W-:-:S02]  /*6870*/  F2FP.F16.E4M3.UNPACK_B R15, R67 ;  /* 0x00000043ff0f723e */ /* 0x000fc400020006ff */
[----:B------:R-:W-:Y:S02]  /*6880*/  F2FP.F16.E4M3.UNPACK_B R71, R63.H1 ;  /* 0x0000003fff47723e */ /* 0x000fe400030006ff */
[----:B------:R-:W-:Y:S01]  /*6890*/  F2FP.F16.E4M3.UNPACK_B R68, R61.H1 ;  /* 0x0000003dff44723e */ /* 0x000fe200030006ff */
[----:B------:R-:W-:Y:S01]  /*68a0*/  HADD2.F32 R69, -RZ, R15.H1_H1 ;  /* 0x3000000fff457230 */ /* 0x000fe20000004100 */
[----:B------:R-:W-:Y:S01]  /*68b0*/  F2FP.SATFINITE.E4M3.F32.PACK_AB_MERGE_C R12, R13, R60, R11 ;  /* 0x0000003c0d0c723e */ /* 0x000fe2000480700b */
[----:B------:R-:W-:Y:S02]  /*68c0*/  HADD2.F32 R66, -RZ, R71.H0_H0 ;  /* 0x20000047ff427230 */ /* 0x000fe40000004100 */
[----:B------:R-:W-:Y:S02]  /*68d0*/  HADD2.F32 R15, -RZ, R15.H0_H0 ;  /* 0x2000000fff0f7230 */ /* 0x000fe40000004100 */
[----:B------:R-:W-:Y:S02]  /*68e0*/  HADD2.F32 R70, -RZ, R68.H0_H0 ;  /* 0x20000044ff467230 */ /* 0x000fe40000004100 */
[----:B------:R-:W-:Y:S01]  /*68f0*/  FMUL.FTZ R72, R69, R66 ;  /* 0x0000004245487220 */ /* 0x000fe20000410000 */
[----:B------:R-:W-:-:S02]  /*6900*/  HADD2.F32 R71, -RZ, R71.H1_H1 ;  /* 0x30000047ff477230 */ /* 0x000fc40000004100 */
[C---:B------:R-:W-:Y:S01]  /*6910*/  FMUL.FTZ R74, R15.reuse, R66 ;  /* 0x000000420f4a7220 */ /* 0x040fe20000410000 */
[----:B------:R-:W-:Y:S02]  /*6920*/  HADD2.F32 R68, -RZ, R68.H1_H1 ;  /* 0x30000044ff447230 */ /* 0x000fe40000004100 */
[-C--:B------:R-:W-:Y:S01]  /*6930*/  FFMA.FTZ R66, R15, R70.reuse, -R72 ;  /* 0x000000460f427223 */ /* 0x080fe20000010848 */
[----:B------:R-:W-:Y:S01]  /*6940*/  F2FP.F16.E4M3.UNPACK_B R72, R63 ;  /* 0x0000003fff48723e */ /* 0x000fe200020006ff */
[----:B------:R-:W-:Y:S01]  /*6950*/  FFMA.FTZ R15, R69, R70, R74 ;  /* 0x00000046450f7223 */ /* 0x000fe2000001004a */
[----:B------:R-:W-:Y:S01]  /*6960*/  F2FP.F16.E4M3.UNPACK_B R69, R67.H1 ;  /* 0x00000043ff45723e */ /* 0x000fe200030006ff */
[----:B------:R-:W-:Y:S01]  /*6970*/  IMAD.MOV.U32 R67, RZ, RZ, R14 ;  /* 0x000000ffff437224 */ /* 0x000fe200078e000e */
[----:B------:R-:W-:Y:S01]  /*6980*/  F2FP.F16.E4M3.UNPACK_B R63, R61 ;  /* 0x0000003dff3f723e */ /* 0x000fe200020006ff */
[----:B------:R-:W-:Y:S02]  /*6990*/  HADD2.F32 R61, -RZ, R72.H1_H1 ;  /* 0x30000048ff3d7230 */ /* 0x000fe40000004100 */
[----:B------:R-:W-:-:S02]  /*69a0*/  HADD2.F32 R70, -RZ, R69.H1_H1 ;  /* 0x30000045ff467230 */ /* 0x000fc40000004100 */
[----:B------:R-:W-:Y:S02]  /*69b0*/  HADD2.F32 R69, -RZ, R69.H0_H0 ;  /* 0x20000045ff457230 */ /* 0x000fe40000004100 */
[----:B------:R-:W-:Y:S02]  /*69c0*/  HADD2.F32 R72, -RZ, R72.H0_H0 ;  /* 0x20000048ff487230 */ /* 0x000fe40000004100 */
[-C--:B------:R-:W-:Y:S01]  /*69d0*/  FMUL.FTZ R14, R70, R71.reuse ;  /* 0x00000047460e7220 */ /* 0x080fe20000410000 */
[----:B------:R-:W-:Y:S02]  /*69e0*/  IMAD.MOV.U32 R13, RZ, RZ, R62 ;  /* 0x000000ffff0d7224 */ /* 0x000fe400078e003e */
[C---:B------:R-:W-:Y:S01]  /*69f0*/  FMUL.FTZ R71, R69.reuse, R71 ;  /* 0x0000004745477220 */ /* 0x040fe20000410000 */
[----:B------:R-:W-:-:S03]  /*6a00*/  FFMA.FTZ R14, R69, R68, -R14 ;  /* 0x00000044450e7223 */ /* 0x000fc6000001080e */
[----:B------:R-:W-:Y:S01]  /*6a10*/  FFMA.FTZ R69, R70, R68, R71 ;  /* 0x0000004446457223 */ /* 0x000fe20000010047 */
[-C--:B------:R-:W-:Y:S01]  /*6a20*/  F2FP.F16.E4M3.UNPACK_B R68, R67.reuse.H1 ;  /* 0x00000043ff44723e */ /* 0x080fe200030006ff */
[--C-:B------:R-:W-:Y:S01]  /*6a30*/  HADD2.F32 R71, -RZ, R63.reuse.H1_H1 ;  /* 0x3000003fff477230 */ /* 0x100fe20000004100 */
[----:B------:R-:W-:Y:S01]  /*6a40*/  F2FP.F16.E4M3.UNPACK_B R67, R67 ;  /* 0x00000043ff43723e */ /* 0x000fe200020006ff */
[----:B------:R-:W-:Y:S01]  /*6a50*/  HADD2.F32 R63, -RZ, R63.H0_H0 ;  /* 0x2000003fff3f7230 */ /* 0x000fe20000004100 */
[----:B------:R-:W-:Y:S01]  /*6a60*/  F2FP.SATFINITE.E4M3.F32.PACK_AB_MERGE_C R69, R69, R14, RZ ;  /* 0x0000000e4545723e */ /* 0x000fe200048070ff */
[--C-:B------:R-:W-:Y:S02]  /*6a70*/  HADD2.F32 R70, -RZ, R68.reuse.H1_H1 ;  /* 0x30000044ff467230 */ /* 0x100fe40000004100 */
[----:B------:R-:W-:Y:S01]  /*6a80*/  HADD2.F32 R68, -RZ, R68.H0_H0 ;  /* 0x20000044ff447230 */ /* 0x000fe20000004100 */
[----:B------:R-:W-:Y:S02]  /*6a90*/  F2FP.SATFINITE.E4M3.F32.PACK_AB_MERGE_C R15, R15, R66, R69 ;  /* 0x000000420f0f723e */ /* 0x000fe40004807045 */
[----:B------:R-:W-:-:S02]  /*6aa0*/  FMUL.FTZ R73, R70, R61 ;  /* 0x0000003d46497220 */ /* 0x000fc40000410000 */
[C---:B------:R-:W-:Y:S02]  /*6ab0*/  FMUL.FTZ R75, R68.reuse, R61 ;  /* 0x0000003d444b7220 */ /* 0x040fe40000410000 */
[-C--:B------:R-:W-:Y:S02]  /*6ac0*/  FFMA.FTZ R61, R68, R71.reuse, -R73 ;  /* 0x00000047443d7223 */ /* 0x080fe40000010849 */
[----:B------:R-:W-:Y:S01]  /*6ad0*/  FFMA.FTZ R68, R70, R71, R75 ;  /* 0x0000004746447223 */ /* 0x000fe2000001004b */
[--C-:B------:R-:W-:Y:S02]  /*6ae0*/  HADD2.F32 R70, -RZ, R67.reuse.H1_H1 ;  /* 0x30000043ff467230 */ /* 0x100fe40000004100 */
[----:B------:R-:W-:Y:S02]  /*6af0*/  HADD2.F32 R67, -RZ, R67.H0_H0 ;  /* 0x20000043ff437230 */ /* 0x000fe40000004100 */
[----:B------:R-:W-:Y:S01]  /*6b00*/  F2FP.SATFINITE.E4M3.F32.PACK_AB_MERGE_C R61, R68, R61, RZ ;  /* 0x0000003d443d723e */ /* 0x000fe200048070ff */
[----:B------:R-:W-:-:S02]  /*6b10*/  FMUL.FTZ R74, R70, R72 ;  /* 0x00000048464a7220 */ /* 0x000fc40000410000 */
[C---:B------:R-:W-:Y:S02]  /*6b20*/  FMUL.FTZ R71, R67.reuse, R72 ;  /* 0x0000004843477220 */ /* 0x040fe40000410000 */
[-C--:B------:R-:W-:Y:S02]  /*6b30*/  FFMA.FTZ R74, R67, R63.reuse, -R74 ;  /* 0x0000003f434a7223 */ /* 0x080fe4000001084a */
[----:B------:R-:W-:-:S05]  /*6b40*/  FFMA.FTZ R71, R70, R63, R71 ;  /* 0x0000003f46477223 */ /* 0x000fca0000010047 */
[----:B------:R-:W-:-:S07]  /*6b50*/  F2FP.SATFINITE.E4M3.F32.PACK_AB_MERGE_C R14, R71, R74, R61 ;  /* 0x0000004a470e723e */ /* 0x000fce000480703d */
.L_x_468:
[----:B------:R-:W-:Y:S05]  /*6b60*/  BSYNC B2 ;  /* 0x0000000000027941 */ /* 0x000fea0003800000 */
.L_x_467:
[----:B------:R0:W-:Y:S02]  /*6b70*/  ST.E.128 desc[UR50][R64.64], R12 ;  /* 0x0000000c40007985 */ /* 0x0001e4000c101d32 */
.L_x_446:
[----:B------:R-:W-:Y:S05]  /*6b80*/  BSYNC B1 ;  /* 0x0000000000017941 */ /* 0x000fea0003800000 */
.L_x_445:
[----:B------:R-:W-:-:S03]  /*6b90*/  UMOV UR4, 0xffffffff ;  /* 0xffffffff00047882 */ /* 0x000fc60000000000 */
[----:B------:R-:W-:Y:S05]  /*6ba0*/  BRA.DIV UR4, `(.L_x_469) ;  /* 0x0000029604287947 */ /* 0x000fea000b800000 */
[----:B--2---:R-:W2:Y:S04]  /*6bb0*/  SHFL.IDX PT, R119, R119, 0x1, 0x1e1f ;  /* 0x003e1f0077777f89 */ /* 0x004ea800000e0000 */
[----:B------:R-:W0:Y:S02]  /*6bc0*/  SHFL.IDX PT, R120, R120, 0x1, 0x1e1f ;  /* 0x003e1f0078787f89 */ /* 0x000e2400000e0000 */
.L_x_788:
[----:B------:R-:W-:Y:S05]  /*6bd0*/  @P4 BRA `(.L_x_470) ;  /* 0x0000009800784947 */ /* 0x000fea0003800000 */
[----:B------:R-:W-:Y:S01]  /*6be0*/  ISETP.NE.AND P3, PT, R28, RZ, PT ;  /* 0x000000ff1c00720c */ /* 0x000fe20003f65270 */
[----:B------:R-:W-:-:S12]  /*6bf0*/  BSSY B1, `(.L_x_471) ;  /* 0x0000073000017945 */ /* 0x000fd80003800000 */
[----:B------:R-:W-:Y:S05]  /*6c00*/  @!P3 BRA `(.L_x_472) ;  /* 0x0000000400c4b947 */ /* 0x000fea0003800000 */
[----:B0-----:R0:W0:Y:S01]  /*6c10*/  LDS.128 R12, [R88+0x26200] ;  /* 0x02620000580c7984 */ /* 0x0010220000000c00 */
[----:B------:R-:W-:Y:S01]  /*6c20*/  IADD3 R60, P3, R16, R120, RZ ;  /* 0x00000078103c7210 */ /* 0x000fe20007f7e0ff */
[----:B------:R-:W-:Y:S03]  /*6c30*/  BSSY B2, `(.L_x_473) ;  /* 0x000006d000027945 */ /* 0x000fe60003800000 */
[----:B--2---:R-:W-:Y:S02]  /*6c40*/  IADD3.X R61, R119, R17, RZ, P3, !PT ;  /* 0x00000011773d7210 */ /* 0x004fe40001ffe4ff */
[----:B------:R-:W-:-:S13]  /*6c50*/  ISETP.GE.AND P3, PT, R224, R113, PT ;  /* 0x00000071e000720c */ /* 0x000fda0003f66270 */
[----:B------:R-:W-:Y:S05]  /*6c60*/  @P3 BRA `(.L_x_474) ;  /* 0x0000000400a43947 */ /* 0x000fea0003800000 */
[----:B0---4-:R-:W-:Y:S02]  /*6c70*/  F2FP.F16.E4M3.UNPACK_B R11, R13 ;  /* 0x0000000dff0b723e */ /* 0x011fe400020006ff */
[----:B------:R-:W-:Y:S02]  /*6c80*/  F2FP.F16.E4M3.UNPACK_B R64, R141.H1 ;  /* 0x0000008dff40723e */ /* 0x000fe400030006ff */
[----:B------:R-:W-:Y:S01]  /*6c90*/  F2FP.F16.E4M3.UNPACK_B R63, R140.H1 ;  /* 0x0000008cff3f723e */ /* 0x000fe200030006ff */
[--C-:B------:R-:W-:Y:S01]  /*6ca0*/  HADD2.F32 R56, -RZ, R11.reuse.H1_H1 ;  /* 0x3000000bff387230 */ /* 0x100fe20000004100 */
[----:B------:R-:W-:Y:S01]  /*6cb0*/  F2FP.F16.E4M3.UNPACK_B R13, R13.H1 ;  /* 0x0000000dff0d723e */ /* 0x000fe200030006ff */
[----:B------:R-:W-:Y:S02]  /*6cc0*/  HADD2.F32 R62, -RZ, R64.H0_H0 ;  /* 0x20000040ff3e7230 */ /* 0x000fe40000004100 */
[----:B------:R-:W-:Y:S02]  /*6cd0*/  HADD2.F32 R11, -RZ, R11.H0_H0 ;  /* 0x2000000bff0b7230 */ /* 0x000fe40000004100 */
[----:B------:R-:W-:-:S02]  /*6ce0*/  HADD2.F32 R58, -RZ, R63.H0_H0 ;  /* 0x2000003fff3a7230 */ /* 0x000fc40000004100 */
[CC--:B------:R-:W-:Y:S01]  /*6cf0*/  FMUL.FTZ R66, R56.reuse, R62.reuse ;  /* 0x0000003e38427220 */ /* 0x0c0fe20000410000 */
[----:B------:R-:W-:Y:S02]  /*6d00*/  HADD2.F32 R64, -RZ, R64.H1_H1 ;  /* 0x30000040ff407230 */ /* 0x000fe40000004100 */
[C---:B------:R-:W-:Y:S01]  /*6d10*/  FMUL.FTZ R65, R11.reuse, R62 ;  /* 0x0000003e0b417220 */ /* 0x040fe20000410000 */
[----:B------:R-:W-:Y:S02]  /*6d20*/  IMAD.MOV.U32 R62, RZ, RZ, R12 ;  /* 0x000000ffff3e7224 */ /* 0x000fe400078e000c */
[-C--:B------:R-:W-:Y:S01]  /*6d30*/  FFMA.FTZ R11, R11, R58.reuse, -R66 ;  /* 0x0000003a0b0b7223 */ /* 0x080fe20000010842 */
[----:B------:R-:W-:Y:S02]  /*6d40*/  HADD2.F32 R63, -RZ, R63.H1_H1 ;  /* 0x3000003fff3f7230 */ /* 0x000fe40000004100 */
[----:B------:R-:W-:Y:S01]  /*6d50*/  FFMA.FTZ R56, R56, R58, R65 ;  /* 0x0000003a38387223 */ /* 0x000fe20000010041 */
[--C-:B------:R-:W-:Y:S01]  /*6d60*/  HADD2.F32 R58, -RZ, R13.reuse.H1_H1 ;  /* 0x3000000dff3a7230 */ /* 0x100fe20000004100 */
[----:B------:R-:W-:Y:S01]  /*6d70*/  F2FP.F16.E4M3.UNPACK_B R66, R141 ;  /* 0x0000008dff42723e */ /* 0x000fe200020006ff */
[----:B------:R-:W-:-:S03]  /*6d80*/  HADD2.F32 R13, -RZ, R13.H0_H0 ;  /* 0x2000000dff0d7230 */ /* 0x000fc60000004100 */
[CC--:B------:R-:W-:Y:S01]  /*6d90*/  FMUL.FTZ R12, R58.reuse, R64.reuse ;  /* 0x000000403a0c7220 */ /* 0x0c0fe20000410000 */
[--C-:B------:R-:W-:Y:S02]  /*6da0*/  HADD2.F32 R67, -RZ, R66.reuse.H1_H1 ;  /* 0x30000042ff437230 */ /* 0x100fe40000004100 */
[C---:B------:R-:W-:Y:S01]  /*6db0*/  FMUL.FTZ R65, R13.reuse, R64 ;  /* 0x000000400d417220 */ /* 0x040fe20000410000 */
[----:B------:R-:W-:Y:S01]  /*6dc0*/  F2FP.F16.E4M3.UNPACK_B R64, R140 ;  /* 0x0000008cff40723e */ /* 0x000fe200020006ff */
[-C--:B------:R-:W-:Y:S01]  /*6dd0*/  FFMA.FTZ R12, R13, R63.reuse, -R12 ;  /* 0x0000003f0d0c7223 */ /* 0x080fe2000001080c */
[----:B------:R-:W-:Y:S02]  /*6de0*/  HADD2.F32 R66, -RZ, R66.H0_H0 ;  /* 0x20000042ff427230 */ /* 0x000fe40000004100 */
[----:B------:R-:W-:Y:S01]  /*6df0*/  FFMA.FTZ R13, R58, R63, R65 ;  /* 0x0000003f3a0d7223 */ /* 0x000fe20000010041 */
[-C--:B------:R-:W-:Y:S01]  /*6e00*/  F2FP.F16.E4M3.UNPACK_B R58, R62.reuse.H1 ;  /* 0x0000003eff3a723e */ /* 0x080fe200030006ff */
[--C-:B------:R-:W-:Y:S01]  /*6e10*/  HADD2.F32 R65, -RZ, R64.reuse.H1_H1 ;  /* 0x30000040ff417230 */ /* 0x100fe20000004100 */
[----:B------:R-:W-:Y:S01]  /*6e20*/  F2FP.F16.E4M3.UNPACK_B R62, R62 ;  /* 0x0000003eff3e723e */ /* 0x000fe200020006ff */
[----:B------:R-:W-:Y:S01]  /*6e30*/  HADD2.F32 R64, -RZ, R64.H0_H0 ;  /* 0x20000040ff407230 */ /* 0x000fe20000004100 */
[----:B------:R-:W-:Y:S01]  /*6e40*/  F2FP.SATFINITE.E4M3.F32.PACK_AB_MERGE_C R12, R13, R12, RZ ;  /* 0x0000000c0d0c723e */ /* 0x000fe200048070ff */
[----:B------:R-:W-:-:S02]  /*6e50*/  HADD2.F32 R63, -RZ, R58.H1_H1 ;  /* 0x3000003aff3f7230 */ /* 0x000fc40000004100 */
[----:B------:R-:W-:Y:S01]  /*6e60*/  HADD2.F32 R58, -RZ, R58.H0_H0 ;  /* 0x2000003aff3a7230 */ /* 0x000fe20000004100 */
[----:B------:R-:W-:Y:S02]  /*6e70*/  F2FP.SATFINITE.E4M3.F32.PACK_AB_MERGE_C R13, R56, R11, R12 ;  /* 0x0000000b380d723e */ /* 0x000fe4000480700c */
[CC--:B------:R-:W-:Y:S02]  /*6e80*/  FMUL.FTZ R69, R63.reuse, R67.reuse ;  /* 0x000000433f457220 */ /* 0x0c0fe40000410000 */
[C---:B------:R-:W-:Y:S02]  /*6e90*/  FMUL.FTZ R68, R58.reuse, R67 ;  /* 0x000000433a447220 */ /* 0x040fe40000410000 */
[-C--:B------:R-:W-:Y:S01]  /*6ea0*/  FFMA.FTZ R58, R58, R65.reuse, -R69 ;  /* 0x000000413a3a7223 */ /* 0x080fe20000010845 */
[--C-:B------:R-:W-:Y:S01]  /*6eb0*/  SHF.R.U32.HI R69, RZ, 0x8, R57.reuse ;  /* 0x00000008ff457819 */ /* 0x100fe20000011639 */
[----:B------:R-:W-:Y:S01]  /*6ec0*/  FFMA.FTZ R63, R63, R65, R68 ;  /* 0x000000413f3f7223 */ /* 0x000fe20000010044 */
[--C-:B------:R-:W-:Y:S01]  /*6ed0*/  HADD2.F32 R65, -RZ, R62.reuse.H1_H1 ;  /* 0x3000003eff417230 */ /* 0x100fe20000004100 */
[----:B------:R-:W-:Y:S01]  /*6ee0*/  SHF.R.U32.HI R68, RZ, 0x10, R57 ;  /* 0x00000010ff447819 */ /* 0x000fe20000011639 */
[----:B------:R-:W-:-:S02]  /*6ef0*/  HADD2.F32 R62, -RZ, R62.H0_H0 ;  /* 0x2000003eff3e7230 */ /* 0x000fc40000004100 */
[----:B------:R-:W-:Y:S01]  /*6f00*/  F2FP.SATFINITE.E4M3.F32.PACK_AB_MERGE_C R58, R63, R58, RZ ;  /* 0x0000003a3f3a723e */ /* 0x000fe200048070ff */
[CC--:B------:R-:W-:Y:S02]  /*6f10*/  FMUL.FTZ R67, R65.reuse, R66.reuse ;  /* 0x0000004241437220 */ /* 0x0c0fe40000410000 */
[C---:B------:R-:W-:Y:S02]  /*6f20*/  FMUL.FTZ R66, R62.reuse, R66 ;  /* 0x000000423e427220 */ /* 0x040fe40000410000 */
[-C--:B------:R-:W-:Y:S01]  /*6f30*/  FFMA.FTZ R62, R62, R64.reuse, -R67 ;  /* 0x000000403e3e7223 */ /* 0x080fe20000010843 */
[--C-:B------:R-:W-:Y:S01]  /*6f40*/  SHF.R.U32.HI R67, RZ, 0x8, R59.reuse ;  /* 0x00000008ff437819 */ /* 0x100fe2000001163b */
[----:B------:R-:W-:Y:S01]  /*6f50*/  FFMA.FTZ R65, R65, R64, R66 ;  /* 0x0000004041417223 */ /* 0x000fe20000010042 */
[----:B------:R-:W-:Y:S02]  /*6f60*/  LOP3.LUT R64, R59, 0xff0000ff, RZ, 0xc0, !PT ;  /* 0xff0000ff3b407812 */ /* 0x000fe400078ec0ff */
[----:B------:R-:W-:Y:S01]  /*6f70*/  SHF.R.U32.HI R66, RZ, 0x10, R59 ;  /* 0x00000010ff427819 */ /* 0x000fe2000001163b */
[----:B------:R-:W-:Y:S01]  /*6f80*/  IMAD.SHL.U32 R67, R67, 0x100, RZ ;  /* 0x0000010043437824 */ /* 0x000fe200078e00ff */
[----:B------:R-:W-:-:S02]  /*6f90*/  LOP3.LUT R59, R57, 0xff0000ff, RZ, 0xc0, !PT ;  /* 0xff0000ff393b7812 */ /* 0x000fc400078ec0ff */
[----:B------:R-:W-:Y:S01]  /*6fa0*/  F2FP.SATFINITE.E4M3.F32.PACK_AB_MERGE_C R12, R65, R62, R58 ;  /* 0x0000003e410c723e */ /* 0x000fe2000480703a */
[----:B------:R-:W-:Y:S01]  /*6fb0*/  IMAD.U32 R66, R66, 0x10000, RZ ;  /* 0x0001000042427824 */ /* 0x000fe200078e00ff */
[----:B------:R-:W-:Y:S01]  /*6fc0*/  LOP3.LUT R67, R64, 0xff00, R67, 0xf8, !PT ;  /* 0x0000ff0040437812 */ /* 0x000fe200078ef843 */
[----:B------:R-:W-:-:S05]  /*6fd0*/  IMAD.SHL.U32 R64, R69, 0x100, RZ ;  /* 0x0000010045407824 */ /* 0x000fca00078e00ff */
[----:B------:R-:W-:Y:S02]  /*6fe0*/  LOP3.LUT R57, R59, 0xff00, R64, 0xf8, !PT ;  /* 0x0000ff003b397812 */ /* 0x000fe400078ef840 */
[----:B------:R-:W-:Y:S01]  /*6ff0*/  LOP3.LUT R59, R67, 0xff0000, R66, 0xf8, !PT ;  /* 0x00ff0000433b7812 */ /* 0x000fe200078ef842 */
[----:B------:R-:W-:Y:S01]  /*7000*/  IMAD.MOV.U32 R66, RZ, RZ, R15 ;  /* 0x000000ffff427224 */ /* 0x000fe200078e000f */
[----:B------:R-:W-:Y:S02]  /*7010*/  SHF.L.U32 R64, R68, 0x10, RZ ;  /* 0x0000001044407819 */ /* 0x000fe400000006ff */
[----:B------:R-:W-:Y:S02]  /*7020*/  F2FP.F16.E4M3.UNPACK_B R68, R59.H1 ;  /* 0x0000003bff44723e */ /* 0x000fe400030006ff */
[----:B------:R-:W-:Y:S02]  /*7030*/  F2FP.F16.E4M3.UNPACK_B R15, R66 ;  /* 0x00000042ff0f723e */ /* 0x000fe400020006ff */
[----:B------:R-:W-:Y:S01]  /*7040*/  LOP3.LUT R57, R57, 0xff0000, R64, 0xf8, !PT ;  /* 0x00ff000039397812 */ /* 0x000fe200078ef840 */
[----:B------:R-:W-:-:S02]  /*7050*/  HADD2.F32 R70, -RZ, R68.H0_H0 ;  /* 0x20000044ff467230 */ /* 0x000fc40000004100 */
[--C-:B------:R-:W-:Y:S01]  /*7060*/  HADD2.F32 R64, -RZ, R15.reuse.H1_H1 ;  /* 0x3000000fff407230 */ /* 0x100fe20000004100 */
[----:B------:R-:W-:Y:S01]  /*7070*/  F2FP.F16.E4M3.UNPACK_B R69, R57.H1 ;  /* 0x00000039ff45723e */ /* 0x000fe200030006ff */
[----:B------:R-:W-:-:S03]  /*7080*/  HADD2.F32 R15, -RZ, R15.H0_H0 ;  /* 0x2000000fff0f7230 */ /* 0x000fc60000004100 */
[CC--:B------:R-:W-:Y:S01]  /*7090*/  FMUL.FTZ R72, R64.reuse, R70.reuse ;  /* 0x0000004640487220 */ /* 0x0c0fe20000410000 */
[--C-:B------:R-:W-:Y:S02]  /*70a0*/  HADD2.F32 R67, -RZ, R69.reuse.H0_H0 ;  /* 0x20000045ff437230 */ /* 0x100fe40000004100 */
[C---:B------:R-:W-:Y:S01]  /*70b0*/  FMUL.FTZ R71, R15.reuse, R70 ;  /* 0x000000460f477220 */ /* 0x040fe20000410000 */
[----:B------:R-:W-:Y:S02]  /*70c0*/  HADD2.F32 R69, -RZ, R69.H1_H1 ;  /* 0x30000045ff457230 */ /* 0x000fe40000004100 */
[-C--:B------:R-:W-:Y:S01]  /*70d0*/  FFMA.FTZ R15, R15, R67.reuse, -R72 ;  /* 0x000000430f0f7223 */ /* 0x080fe20000010848 */
[----:B------:R-:W-:Y:S01]  /*70e0*/  FFMA.FTZ R64, R64, R67, R71 ;  /* 0x0000004340407223 */ /* 0x000fe20000010047 */
[----:B------:R-:W-:Y:S01]  /*70f0*/  F2FP.F16.E4M3.UNPACK_B R67, R66.H1 ;  /* 0x00000042ff43723e */ /* 0x000fe200030006ff */
[----:B------:R-:W-:Y:S02]  /*7100*/  IMAD.MOV.U32 R66, RZ, RZ, R14 ;  /* 0x000000ffff427224 */ /* 0x000fe400078e000e */
[----:B------:R-:W-:-:S02]  /*7110*/  HADD2.F32 R14, -RZ, R68.H1_H1 ;  /* 0x30000044ff0e7230 */ /* 0x000fc40000004100 */
[--C-:B------:R-:W-:Y:S02]  /*7120*/  HADD2.F32 R68, -RZ, R67.reuse.H1_H1 ;  /* 0x30000043ff447230 */ /* 0x100fe40000004100 */
[----:B------:R-:W-:-:S03]  /*7130*/  HADD2.F32 R67, -RZ, R67.H0_H0 ;  /* 0x20000043ff437230 */ /* 0x000fc60000004100 */
[CC--:B------:R-:W-:Y:S02]  /*7140*/  FMUL.FTZ R70, R68.reuse, R14.reuse ;  /* 0x0000000e44467220 */ /* 0x0c0fe40000410000 */
[C---:B------:R-:W-:Y:S02]  /*7150*/  FMUL.FTZ R71, R67.reuse, R14 ;  /* 0x0000000e43477220 */ /* 0x040fe40000410000 */
[-C--:B------:R-:W-:Y:S02]  /*7160*/  FFMA.FTZ R14, R67, R69.reuse, -R70 ;  /* 0x00000045430e7223 */ /* 0x080fe40000010846 */
[----:B------:R-:W-:Y:S01]  /*7170*/  FFMA.FTZ R67, R68, R69, R71 ;  /* 0x0000004544437223 */ /* 0x000fe20000010047 */
[----:B------:R-:W-:Y:S02]  /*7180*/  F2FP.F16.E4M3.UNPACK_B R71, R59 ;  /* 0x0000003bff47723e */ /* 0x000fe400020006ff */
[-C--:B------:R-:W-:Y:S02]  /*7190*/  F2FP.F16.E4M3.UNPACK_B R59, R66.reuse.H1 ;  /* 0x00000042ff3b723e */ /* 0x080fe400030006ff */
[----:B------:R-:W-:Y:S01]  /*71a0*/  F2FP.F16.E4M3.UNPACK_B R69, R57 ;  /* 0x00000039ff45723e */ /* 0x000fe200020006ff */
[----:B------:R-:W-:Y:S01]  /*71b0*/  HADD2.F32 R57, -RZ, R71.H1_H1 ;  /* 0x30000047ff397230 */ /* 0x000fe20000004100 */
[----:B------:R-:W-:Y:S01]  /*71c0*/  F2FP.F16.E4M3.UNPACK_B R66, R66 ;  /* 0x00000042ff42723e */ /* 0x000fe200020006ff */
[--C-:B------:R-:W-:Y:S01]  /*71d0*/  HADD2.F32 R68, -RZ, R59.reuse.H1_H1 ;  /* 0x3000003bff447230 */ /* 0x100fe20000004100 */
[----:B------:R-:W-:Y:S01]  /*71e0*/  F2FP.SATFINITE.E4M3.F32.PACK_AB_MERGE_C R67, R67, R14, RZ ;  /* 0x0000000e4343723e */ /* 0x000fe200048070ff */
[----:B------:R-:W-:-:S02]  /*71f0*/  HADD2.F32 R59, -RZ, R59.H0_H0 ;  /* 0x2000003bff3b7230 */ /* 0x000fc40000004100 */
[----:B------:R-:W-:Y:S02]  /*7200*/  HADD2.F32 R70, -RZ, R69.H1_H1 ;  /* 0x30000045ff467230 */ /* 0x000fe40000004100 */
[CC--:B------:R-:W-:Y:S01]  /*7210*/  FMUL.FTZ R72, R68.reuse, R57.reuse ;  /* 0x0000003944487220 */ /* 0x0c0fe20000410000 */
[----:B------:R-:W-:Y:S02]  /*7220*/  HADD2.F32 R71, -RZ, R71.H0_H0 ;  /* 0x20000047ff477230 */ /* 0x000fe40000004100 */
[C---:B------:R-:W-:Y:S01]  /*7230*/  FMUL.FTZ R73, R59.reuse, R57 ;  /* 0x000000393b497220 */ /* 0x040fe20000410000 */
[----:B------:R-:W-:Y:S02]  /*7240*/  HADD2.F32 R69, -RZ, R69.H0_H0 ;  /* 0x20000045ff457230 */ /* 0x000fe40000004100 */
[-C--:B------:R-:W-:Y:S01]  /*7250*/  FFMA.FTZ R57, R59, R70.reuse, -R72 ;  /* 0x000000463b397223 */ /* 0x080fe20000010848 */
[--C-:B------:R-:W-:Y:S02]  /*7260*/  HADD2.F32 R59, -RZ, R66.reuse.H1_H1 ;  /* 0x30000042ff3b7230 */ /* 0x100fe40000004100 */
[----:B------:R-:W-:Y:S01]  /*7270*/  FFMA.FTZ R70, R68, R70, R73 ;  /* 0x0000004644467223 */ /* 0x000fe20000010049 */
[----:B------:R-:W-:Y:S01]  /*7280*/  HADD2.F32 R66, -RZ, R66.H0_H0 ;  /* 0x20000042ff427230 */ /* 0x000fe20000004100 */
[----:B------:R-:W-:Y:S01]  /*7290*/  F2FP.SATFINITE.E4M3.F32.PACK_AB_MERGE_C R15, R64, R15, R67 ;  /* 0x0000000f400f723e */ /* 0x000fe20004807043 */
[----:B------:R-:W-:-:S02]  /*72a0*/  FMUL.FTZ R73, R59, R71 ;  /* 0x000000473b497220 */ /* 0x000fc40000410000 */
[----:B------:R-:W-:Y:S01]  /*72b0*/  F2FP.SATFINITE.E4M3.F32.PACK_AB_MERGE_C R57, R70, R57, RZ ;  /* 0x000000394639723e */ /* 0x000fe200048070ff */
[C---:B------:R-:W-:Y:S01]  /*72c0*/  FMUL.FTZ R68, R66.reuse, R71 ;  /* 0x0000004742447220 */ /* 0x040fe20000410000 */
[----:B------:R-:W-:-:S03]  /*72d0*/  FFMA.FTZ R73, R66, R69, -R73 ;  /* 0x0000004542497223 */ /* 0x000fc60000010849 */
[----:B------:R-:W-:-:S05]  /*72e0*/  FFMA.FTZ R68, R59, R69, R68 ;  /* 0x000000453b447223 */ /* 0x000fca0000010044 */
[----:B------:R-:W-:-:S07]  /*72f0*/  F2FP.SATFINITE.E4M3.F32.PACK_AB_MERGE_C R14, R68, R73, R57 ;  /* 0x00000049440e723e */ /* 0x000fce0004807039 */
.L_x_474:
[----:B------:R-:W-:Y:S05]  /*7300*/  BSYNC B2 ;  /* 0x0000000000027941 */ /* 0x000fea0003800000 */
.L_x_473:
[----:B0-----:R0:W-:Y:S02]  /*7310*/  ST.E.128 desc[UR50][R60.64], R12 ;  /* 0x0000000c3c007985 */ /* 0x0011e4000c101d32 */
.L_x_472:
[----:B------:R-:W-:Y:S05]  /*7320*/  BSYNC B1 ;  /* 0x0000000000017941 */ /* 0x000fea0003800000 */
.L_x_471:
[----:B------:R-:W-:Y:S01]  /*7330*/  ISETP.NE.AND P3, PT, R29, RZ, PT ;  /* 0x000000ff1d00720c */ /* 0x000fe20003f65270 */
[----:B------:R-:W-:-:S12]  /*7340*/  BSSY B1, `(.L_x_475) ;  /* 0x0000074000017945 */ /* 0x000fd80003800000 */
[----:B------:R-:W-:Y:S05]  /*7350*/  @!P3 BRA `(.L_x_476) ;  /* 0x0000000400c8b947 */ /* 0x000fea0003800000 */
[----:B------:R-:W5:Y:S01]  /*7360*/  LDL R58, [R1+0x10] ;  /* 0x00001000013a7983 */ /* 0x000f620000100800 */
[----:B----4-:R-:W-:Y:S01]  /*7370*/  IMAD.SHL.U32 R11, R226, 0x10, RZ ;  /* 0x00000010e20b7824 */ /* 0x010fe200078e00ff */
[----:B------:R-:W-:Y:S02]  /*7380*/  BSSY B2, `(.L_x_477) ;  /* 0x000006e000027945 */ /* 0x000fe40003800000 */
[----:B0-----:R0:W4:Y:S02]  /*7390*/  LDS.128 R12, [R89+0x26200] ;  /* 0x02620000590c7984 */ /* 0x0011240000000c00 */
[----:B------:R-:W-:-:S04]  /*73a0*/  IADD3 R56, P3, R11, R120, RZ ;  /* 0x000000780b387210 */ /* 0x000fc80007f7e0ff */
[----:B--2---:R-:W-:Y:S02]  /*73b0*/  LEA.HI.X.SX32 R57, R11, R119, 0x1, P3 ;  /* 0x000000770b397211 */ /* 0x004fe400018f0eff */
[----:B-----5:R-:W-:-:S13]  /*73c0*/  ISETP.GE.AND P3, PT, R58, R113, PT ;  /* 0x000000713a00720c */ /* 0x020fda0003f66270 */
[----:B0---4-:R-:W-:Y:S05]  /*73d0*/  @P3 BRA `(.L_x_478) ;  /* 0x0000000400a03947 */ /* 0x011fea0003800000 */
[----:B------:R-:W-:Y:S01]  /*73e0*/  SHF.R.U32.HI R52, RZ, 0x8, R53 ;  /* 0x00000008ff347819 */ /* 0x000fe20000011635 */
[----:B------:R-:W-:Y:S01]  /*73f0*/  IMAD.MOV.U32 R11, RZ, RZ, R13 ;  /* 0x000000ffff0b7224 */ /* 0x000fe200078e000d */
[----:B------:R-:W-:Y:S02]  /*7400*/  SHF.R.U32.HI R54, RZ, 0x8, R55 ;  /* 0x00000008ff367819 */ /* 0x000fe40000011637 */
[----:B------:R-:W-:Y:S01]  /*7410*/  SHF.R.U32.HI R60, RZ, 0x10, R53 ;  /* 0x00000010ff3c7819 */ /* 0x000fe20000011635 */
[----:B------:R-:W-:Y:S01]  /*7420*/  IMAD.SHL.U32 R52, R52, 0x100, RZ ;  /* 0x0000010034347824 */ /* 0x000fe200078e00ff */
[----:B------:R-:W-:Y:S01]  /*7430*/  LOP3.LUT R59, R53, 0xff0000ff, RZ, 0xc0, !PT ;  /* 0xff0000ff353b7812 */ /* 0x000fe200078ec0ff */
[----:B------:R-:W-:Y:S01]  /*7440*/  IMAD.MOV.U32 R53, RZ, RZ, R12 ;  /* 0x000000ffff357224 */ /* 0x000fe200078e000c */
[----:B------:R-:W-:Y:S01]  /*7450*/  SHF.R.U32.HI R58, RZ, 0x10, R55 ;  /* 0x00000010ff3a7819 */ /* 0x000fe20000011637 */
[----:B------:R-:W-:Y:S01]  /*7460*/  IMAD.U32 R13, R60, 0x10000, RZ ;  /* 0x000100003c0d7824 */ /* 0x000fe200078e00ff */
[----:B------:R-:W-:-:S02]  /*7470*/  LOP3.LUT R55, R55, 0xff0000ff, RZ, 0xc0, !PT ;  /* 0xff0000ff37377812 */ /* 0x000fc400078ec0ff */
[----:B------:R-:W-:Y:S02]  /*7480*/  SHF.L.U32 R54, R54, 0x8, RZ ;  /* 0x0000000836367819 */ /* 0x000fe400000006ff */
[----:B------:R-:W-:Y:S02]  /*7490*/  LOP3.LUT R52, R59, 0xff00, R52, 0xf8, !PT ;  /* 0x0000ff003b347812 */ /* 0x000fe400078ef834 */
[----:B------:R-:W-:Y:S01]  /*74a0*/  LOP3.LUT R59, R55, 0xff00, R54, 0xf8, !PT ;  /* 0x0000ff00373b7812 */ /* 0x000fe200078ef836 */
[----:B------:R-:W-:Y:S01]  /*74b0*/  IMAD.U32 R54, R58, 0x10000, RZ ;  /* 0x000100003a367824 */ /* 0x000fe200078e00ff */
[----:B------:R-:W-:Y:S02]  /*74c0*/  F2FP.F16.E4M3.UNPACK_B R55, R139.H1 ;  /* 0x0000008bff37723e */ /* 0x000fe400030006ff */
[----:B------:R-:W-:Y:S02]  /*74d0*/  F2FP.F16.E4M3.UNPACK_B R12, R11 ;  /* 0x0000000bff0c723e */ /* 0x000fe400020006ff */
[----:B------:R-:W-:Y:S01]  /*74e0*/  LOP3.LUT R13, R52, 0xff0000, R13, 0xf8, !PT ;  /* 0x00ff0000340d7812 */ /* 0x000fe200078ef80d */
[--C-:B------:R-:W-:Y:S01]  /*74f0*/  HADD2.F32 R63, -RZ, R55.reuse.H0_H0 ;  /* 0x20000037ff3f7230 */ /* 0x100fe20000004100 */
[----:B------:R-:W-:Y:S01]  /*7500*/  LOP3.LUT R52, R59, 0xff0000, R54, 0xf8, !PT ;  /* 0x00ff00003b347812 */ /* 0x000fe200078ef836 */
[--C-:B------:R-:W-:Y:S01]  /*7510*/  HADD2.F32 R54, -RZ, R12.reuse.H1_H1 ;  /* 0x3000000cff367230 */ /* 0x100fe20000004100 */
[----:B------:R-:W-:Y:S01]  /*7520*/  F2FP.F16.E4M3.UNPACK_B R59, R137.H1 ;  /* 0x00000089ff3b723e */ /* 0x000fe200030006ff */
[----:B------:R-:W-:Y:S01]  /*7530*/  HADD2.F32 R12, -RZ, R12.H0_H0 ;  /* 0x2000000cff0c7230 */ /* 0x000fe20000004100 */
[----:B------:R-:W-:Y:S01]  /*7540*/  F2FP.F16.E4M3.UNPACK_B R11, R11.H1 ;  /* 0x0000000bff0b723e */ /* 0x000fe200030006ff */
[----:B------:R-:W-:-:S02]  /*7550*/  HADD2.F32 R60, -RZ, R55.H1_H1 ;  /* 0x30000037ff3c7230 */ /* 0x000fc40000004100 */
[-C--:B------:R-:W-:Y:S01]  /*7560*/  FMUL.FTZ R65, R54, R63.reuse ;  /* 0x0000003f36417220 */ /* 0x080fe20000410000 */
[----:B------:R-:W-:Y:S02]  /*7570*/  HADD2.F32 R61, -RZ, R59.H0_H0 ;  /* 0x2000003bff3d7230 */ /* 0x000fe40000004100 */
[C---:B------:R-:W-:Y:S01]  /*7580*/  FMUL.FTZ R63, R12.reuse, R63 ;  /* 0x0000003f0c3f7220 */ /* 0x040fe20000410000 */
[--C-:B------:R-:W-:Y:S01]  /*7590*/  HADD2.F32 R58, -RZ, R11.reuse.H1_H1 ;  /* 0x3000000bff3a7230 */ /* 0x100fe20000004100 */
[----:B------:R-:W-:Y:S01]  /*75a0*/  F2FP.F16.E4M3.UNPACK_B R139, R139 ;  /* 0x0000008bff8b723e */ /* 0x000fe200020006ff */
[----:B------:R-:W-:Y:S02]  /*75b0*/  HADD2.F32 R55, -RZ, R11.H0_H0 ;  /* 0x2000000bff377230 */ /* 0x000fe40000004100 */
[-C--:B------:R-:W-:Y:S01]  /*75c0*/  FFMA.FTZ R11, R12, R61.reuse, -R65 ;  /* 0x0000003d0c0b7223 */ /* 0x080fe20000010841 */
[----:B------:R-:W-:Y:S02]  /*75d0*/  HADD2.F32 R59, -RZ, R59.H1_H1 ;  /* 0x3000003bff3b7230 */ /* 0x000fe40000004100 */
[----:B------:R-:W-:Y:S01]  /*75e0*/  FFMA.FTZ R12, R54, R61, R63 ;  /* 0x0000003d360c7223 */ /* 0x000fe2000001003f */
[-C--:B------:R-:W-:Y:S01]  /*75f0*/  FMUL.FTZ R62, R58, R60.reuse ;  /* 0x0000003c3a3e7220 */ /* 0x080fe20000410000 */
[----:B------:R-:W-:Y:S01]  /*7600*/  FMUL.FTZ R65, R55, R60 ;  /* 0x0000003c37417220 */ /* 0x000fe20000410000 */
[----:B------:R-:W-:-:S02]  /*7610*/  F2FP.F16.E4M3.UNPACK_B R54, R53.H1 ;  /* 0x00000035ff36723e */ /* 0x000fc400030006ff */
[-C--:B------:R-:W-:Y:S01]  /*7620*/  FFMA.FTZ R63, R55, R59.reuse, -R62 ;  /* 0x0000003b373f7223 */ /* 0x080fe2000001083e */
[----:B------:R-:W-:Y:S01]  /*7630*/  FFMA.FTZ R66, R58, R59, R65 ;  /* 0x0000003b3a427223 */ /* 0x000fe20000010041 */
[----:B------:R-:W-:Y:S01]  /*7640*/  HADD2.F32 R62, -RZ, R139.H1_H1 ;  /* 0x3000008bff3e7230 */ /* 0x000fe20000004100 */
[----:B------:R-:W-:Y:S01]  /*7650*/  F2FP.F16.E4M3.UNPACK_B R137, R137 ;  /* 0x00000089ff89723e */ /* 0x000fe200020006ff */
[--C-:B------:R-:W-:Y:S01]  /*7660*/  HADD2.F32 R59, -RZ, R54.reuse.H1_H1 ;  /* 0x30000036ff3b7230 */ /* 0x100fe20000004100 */
[----:B------:R-:W-:Y:S01]  /*7670*/  F2FP.F16.E4M3.UNPACK_B R53, R53 ;  /* 0x00000035ff35723e */ /* 0x000fe200020006ff */
[----:B------:R-:W-:Y:S02]  /*7680*/  HADD2.F32 R55, -RZ, R54.H0_H0 ;  /* 0x20000036ff377230 */ /* 0x000fe40000004100 */
[----:B------:R-:W-:Y:S02]  /*7690*/  HADD2.F32 R60, -RZ, R137.H1_H1 ;  /* 0x30000089ff3c7230 */ /* 0x000fe40000004100 */
[----:B------:R-:W-:Y:S01]  /*76a0*/  FMUL.FTZ R64, R59, R62 ;  /* 0x0000003e3b407220 */ /* 0x000fe20000410000 */
[----:B------:R-:W-:-:S02]  /*76b0*/  HADD2.F32 R139, -RZ, R139.H0_H0 ;  /* 0x2000008bff8b7230 */ /* 0x000fc40000004100 */
[C---:B------:R-:W-:Y:S01]  /*76c0*/  FMUL.FTZ R62, R55.reuse, R62 ;  /* 0x0000003e373e7220 */ /* 0x040fe20000410000 */
[--C-:B------:R-:W-:Y:S02]  /*76d0*/  HADD2.F32 R58, -RZ, R53.reuse.H1_H1 ;  /* 0x30000035ff3a7230 */ /* 0x100fe40000004100 */
[-C--:B------:R-:W-:Y:S01]  /*76e0*/  FFMA.FTZ R64, R55, R60.reuse, -R64 ;  /* 0x0000003c37407223 */ /* 0x080fe20000010840 */
[----:B------:R-:W-:Y:S02]  /*76f0*/  HADD2.F32 R54, -RZ, R53.H0_H0 ;  /* 0x20000035ff367230 */ /* 0x000fe40000004100 */
[----:B------:R-:W-:Y:S01]  /*7700*/  FFMA.FTZ R61, R59, R60, R62 ;  /* 0x0000003c3b3d7223 */ /* 0x000fe2000001003e */
[----:B------:R-:W-:Y:S01]  /*7710*/  HADD2.F32 R137, -RZ, R137.H0_H0 ;  /* 0x20000089ff897230 */ /* 0x000fe20000004100 */
[----:B------:R-:W-:Y:S01]  /*7720*/  F2FP.F16.E4M3.UNPACK_B R59, R15.H1 ;  /* 0x0000000fff3b723e */ /* 0x000fe200030006ff */
[-C--:B------:R-:W-:Y:S01]  /*7730*/  FMUL.FTZ R53, R58, R139.reuse ;  /* 0x0000008b3a357220 */ /* 0x080fe20000410000 */
[----:B------:R-:W-:Y:S01]  /*7740*/  F2FP.F16.E4M3.UNPACK_B R62, R52.H1 ;  /* 0x00000034ff3e723e */ /* 0x000fe200030006ff */
[----:B------:R-:W-:Y:S01]  /*7750*/  FMUL.FTZ R139, R54, R139 ;  /* 0x0000008b368b7220 */ /* 0x000fe20000410000 */
[----:B------:R-:W-:Y:S01]  /*7760*/  F2FP.SATFINITE.E4M3.F32.PACK_AB_MERGE_C R55, R66, R63, RZ ;  /* 0x0000003f4237723e */ /* 0x000fe200048070ff */
[----:B------:R-:W-:Y:S01]  /*7770*/  FFMA.FTZ R53, R54, R137, -R53 ;  /* 0x0000008936357223 */ /* 0x000fe20000010835 */
[--C-:B------:R-:W-:Y:S01]  /*7780*/  HADD2.F32 R65, -RZ, R59.reuse.H0_H0 ;  /* 0x2000003bff417230 */ /* 0x100fe20000004100 */
[----:B------:R-:W-:Y:S01]  /*7790*/  F2FP.SATFINITE.E4M3.F32.PACK_AB_MERGE_C R54, R61, R64, RZ ;  /* 0x000000403d36723e */ /* 0x000fe200048070ff */
[----:B------:R-:W-:Y:S01]  /*77a0*/  HADD2.F32 R66, -RZ, R59.H1_H1 ;  /* 0x3000003bff427230 */ /* 0x000fe20000004100 */
[----:B------:R-:W-:Y:S01]  /*77b0*/  F2FP.F16.E4M3.UNPACK_B R59, R13.H1 ;  /* 0x0000000dff3b723e */ /* 0x000fe200030006ff */
[----:B------:R-:W-:Y:S01]  /*77c0*/  HADD2.F32 R67, -RZ, R62.H1_H1 ;  /* 0x3000003eff437230 */ /* 0x000fe20000004100 */
[----:B------:R-:W-:Y:S01]  /*77d0*/  F2FP.F16.E4M3.UNPACK_B R60, R14.H1 ;  /* 0x0000000eff3c723e */ /* 0x000fe200030006ff */
[----:B------:R-:W-:Y:S01]  /*77e0*/  FFMA.FTZ R58, R58, R137, R139 ;  /* 0x000000893a3a7223 */ /* 0x000fe2000001008b */
[----:B------:R-:W-:Y:S01]  /*77f0*/  F2FP.F16.E4M3.UNPACK_B R61, R52 ;  /* 0x00000034ff3d723e */ /* 0x000fe200020006ff */
[----:B------:R-:W-:Y:S01]  /*7800*/  HADD2.F32 R68, -RZ, R59.H1_H1 ;  /* 0x3000003bff447230 */ /* 0x000fe20000004100 */
[----:B------:R-:W-:Y:S01]  /*7810*/  F2FP.F16.E4M3.UNPACK_B R52, R13 ;  /* 0x0000000dff34723e */ /* 0x000fe200020006ff */
[----:B------:R-:W-:-:S02]  /*7820*/  HADD2.F32 R64, -RZ, R60.H1_H1 ;  /* 0x3000003cff407230 */ /* 0x000fc40000004100 */
[-C--:B------:R-:W-:Y:S01]  /*7830*/  FMUL.FTZ R70, R66, R67.reuse ;  /* 0x0000004342467220 */ /* 0x080fe20000410000 */
[----:B------:R-:W-:Y:S02]  /*7840*/  HADD2.F32 R69, -RZ, R61.H1_H1 ;  /* 0x3000003dff457230 */ /* 0x000fe40000004100 */
[C---:B------:R-:W-:Y:S01]  /*7850*/  FMUL.FTZ R71, R65.reuse, R67 ;  /* 0x0000004341477220 */ /* 0x040fe20000410000 */
[----:B------:R-:W-:Y:S02]  /*7860*/  HADD2.F32 R63, -RZ, R60.H0_H0 ;  /* 0x2000003cff3f7230 */ /* 0x000fe40000004100 */
[----:B------:R-:W-:Y:S01]  /*7870*/  FFMA.FTZ R13, R65, R68, -R70 ;  /* 0x00000044410d7223 */ /* 0x000fe20000010846 */
[----:B------:R-:W-:Y:S01]  /*7880*/  HADD2.F32 R67, -RZ, R52.H1_H1 ;  /* 0x30000034ff437230 */ /* 0x000fe20000004100 */
[----:B------:R-:W-:Y:S01]  /*7890*/  F2FP.F16.E4M3.UNPACK_B R14, R14 ;  /* 0x0000000eff0e723e */ /* 0x000fe200020006ff */
[----:B------:R-:W-:Y:S01]  /*78a0*/  FMUL.FTZ R70, R64, R69 ;  /* 0x0000004540467220 */ /* 0x000fe20000410000 */
[----:B------:R-:W-:Y:S01]  /*78b0*/  F2FP.F16.E4M3.UNPACK_B R65, R15 ;  /* 0x0000000fff41723e */ /* 0x000fe200020006ff */
[----:B------:R-:W-:Y:S01]  /*78c0*/  FFMA.FTZ R60, R66, R68, R71 ;  /* 0x00000044423c7223 */ /* 0x000fe20000010047 */
[----:B------:R-:W-:-:S02]  /*78d0*/  HADD2.F32 R66, -RZ, R62.H0_H0 ;  /* 0x2000003eff427230 */ /* 0x000fc40000004100 */
[C---:B------:R-:W-:Y:S01]  /*78e0*/  FMUL.FTZ R69, R63.reuse, R69 ;  /* 0x000000453f457220 */ /* 0x040fe20000410000 */
[----:B------:R-:W-:Y:S01]  /*78f0*/  FFMA.FTZ R15, R63, R67, -R70 ;  /* 0x000000433f0f7223 */ /* 0x000fe20000010846 */
[--C-:B------:R-:W-:Y:S01]  /*7900*/  HADD2.F32 R62, -RZ, R14.reuse.H0_H0 ;  /* 0x2000000eff3e7230 */ /* 0x100fe20000004100 */
[----:B------:R-:W-:Y:S01]  /*7910*/  F2FP.SATFINITE.E4M3.F32.PACK_AB_MERGE_C R60, R60, R13, RZ ;  /* 0x0000000d3c3c723e */ /* 0x000fe200048070ff */
[----:B------:R-:W-:Y:S02]  /*7920*/  HADD2.F32 R63, -RZ, R65.H0_H0 ;  /* 0x20000041ff3f7230 */ /* 0x000fe40000004100 */
[----:B------:R-:W-:Y:S01]  /*7930*/  FFMA.FTZ R68, R64, R67, R69 ;  /* 0x0000004340447223 */ /* 0x000fe20000010045 */
[----:B------:R-:W-:Y:S01]  /*7940*/  HADD2.F32 R14, -RZ, R14.H1_H1 ;  /* 0x3000000eff0e7230 */ /* 0x000fe20000004100 */
[----:B------:R-:W-:Y:S01]  /*7950*/  F2FP.SATFINITE.E4M3.F32.PACK_AB_MERGE_C R13, R12, R11, R55 ;  /* 0x0000000b0c0d723e */ /* 0x000fe20004807037 */
[----:B------:R-:W-:Y:S01]  /*7960*/  HADD2.F32 R61, -RZ, R61.H0_H0 ;  /* 0x2000003dff3d7230 */ /* 0x000fe20000004100 */
[----:B------:R-:W-:Y:S01]  /*7970*/  F2FP.SATFINITE.E4M3.F32.PACK_AB_MERGE_C R12, R58, R53, R54 ;  /* 0x000000353a0c723e */ /* 0x000fe20004807036 */
[----:B------:R-:W-:Y:S01]  /*7980*/  HADD2.F32 R65, -RZ, R65.H1_H1 ;  /* 0x30000041ff417230 */ /* 0x000fe20000004100 */
[----:B------:R-:W-:Y:S01]  /*7990*/  F2FP.SATFINITE.E4M3.F32.PACK_AB_MERGE_C R15, R68, R15, RZ ;  /* 0x0000000f440f723e */ /* 0x000fe200048070ff */
[----:B------:R-:W-:-:S02]  /*79a0*/  HADD2.F32 R64, -RZ, R59.H0_H0 ;  /* 0x2000003bff407230 */ /* 0x000fc40000004100 */
[-C--:B------:R-:W-:Y:S01]  /*79b0*/  FMUL.FTZ R67, R14, R61.reuse ;  /* 0x0000003d0e437220 */ /* 0x080fe20000410000 */
[----:B------:R-:W-:Y:S02]  /*79c0*/  HADD2.F32 R59, -RZ, R52.H0_H0 ;  /* 0x20000034ff3b7230 */ /* 0x000fe40000004100 */
[-C--:B------:R-:W-:Y:S01]  /*79d0*/  FMUL.FTZ R52, R65, R66.reuse ;  /* 0x0000004241347220 */ /* 0x080fe20000410000 */
[C---:B------:R-:W-:Y:S01]  /*79e0*/  FMUL.FTZ R61, R62.reuse, R61 ;  /* 0x0000003d3e3d7220 */ /* 0x040fe20000410000 */
[C---:B------:R-:W-:Y:S01]  /*79f0*/  FMUL.FTZ R66, R63.reuse, R66 ;  /* 0x000000423f427220 */ /* 0x040fe20000410000 */
[-C--:B------:R-:W-:Y:S02]  /*7a00*/  FFMA.FTZ R67, R62, R59.reuse, -R67 ;  /* 0x0000003b3e437223 */ /* 0x080fe40000010843 */
[----:B------:R-:W-:Y:S01]  /*7a10*/  FFMA.FTZ R14, R14, R59, R61 ;  /* 0x0000003b0e0e7223 */ /* 0x000fe2000001003d */
[-C--:B------:R-:W-:Y:S01]  /*7a20*/  FFMA.FTZ R52, R63, R64.reuse, -R52 ;  /* 0x000000403f347223 */ /* 0x080fe20000010834 */
[----:B------:R-:W-:-:S03]  /*7a30*/  FFMA.FTZ R65, R65, R64, R66 ;  /* 0x0000004041417223 */ /* 0x000fc60000010042 */
[----:B------:R-:W-:Y:S02]  /*7a40*/  F2FP.SATFINITE.E4M3.F32.PACK_AB_MERGE_C R14, R14, R67, R15 ;  /* 0x000000430e0e723e */ /* 0x000fe4000480700f */
[----:B------:R-:W-:-:S07]  /*7a50*/  F2FP.SATFINITE.E4M3.F32.PACK_AB_MERGE_C R15, R65, R52, R60 ;  /* 0x00000034410f723e */ /* 0x000fce000480703c */
.L_x_478:
[----:B------:R-:W-:Y:S05]  /*7a60*/  BSYNC B2 ;  /* 0x0000000000027941 */ /* 0x000fea0003800000 */
.L_x_477:
[----:B------:R0:W-:Y:S02]  /*7a70*/  ST.E.128 desc[UR50][R56.64], R12 ;  /* 0x0000000c38007985 */ /* 0x0001e4000c101d32 */
.L_x_476:
[----:B------:R-:W-:Y:S05]  /*7a80*/  BSYNC B1 ;  /* 0x0000000000017941 */ /* 0x000fea0003800000 */
.L_x_475:
[----:B------:R-:W-:Y:S01]  /*7a90*/  ISETP.NE.AND P3, PT, R30, RZ, PT ;  /* 0x000000ff1e00720c */ /* 0x000fe20003f65270 */
[----:B------:R-:W-:-:S12]  /*7aa0*/  BSSY B1, `(.L_x_479) ;  /* 0x0000074000017945 */ /* 0x000fd80003800000 */
[----:B------:R-:W-:Y:S05]  /*7ab0*/  @!P3 BRA `(.L_x_480) ;  /* 0x0000000400c8b947 */ /* 0x000fea0003800000 */
[----:B------:R-:W5:Y:S01]  /*7ac0*/  LDL R54, [R1+0x18] ;  /* 0x0000180001367983 */ /* 0x000f620000100800 */
[----:B----4-:R-:W-:Y:S01]  /*7ad0*/  SHF.L.U32 R11, R227, 0x4, RZ ;  /* 0x00000004e30b7819 */ /* 0x010fe200000006ff */
[----:B------:R-:W-:Y:S02]  /*7ae0*/  BSSY B2, `(.L_x_481) ;  /* 0x000006e000027945 */ /* 0x000fe40003800000 */
[----:B0-----:R0:W4:Y:S01]  /*7af0*/  LDS.128 R12, [R88+0x28a00] ;  /* 0x028a0000580c7984 */ /* 0x0011220000000c00 */
[----:B------:R-:W-:-:S04]  /*7b00*/  IADD3 R52, P3, R11, R120, RZ ;  /* 0x000000780b347210 */ /* 0x000fc80007f7e0ff */
[----:B--2---:R-:W-:Y:S02]  /*7b10*/  LEA.HI.X.SX32 R53, R11, R119, 0x1, P3 ;  /* 0x000000770b357211 */ /* 0x004fe400018f0eff */
[----:B-----5:R-:W-:-:S13]  /*7b20*/  ISETP.GE.AND P3, PT, R54, R113, PT ;  /* 0x000000713600720c */ /* 0x020fda0003f66270 */
[----:B0---4-:R-:W-:Y:S05]  /*7b30*/  @P3 BRA `(.L_x_482) ;  /* 0x0000000400a03947 */ /* 0x011fea0003800000 */
[----:B------:R-:W-:Y:S02]  /*7b40*/  SHF.R.U32.HI R11, RZ, 0x8, R49 ;  /* 0x00000008ff0b7819 */ /* 0x000fe40000011631 */
[--C-:B------:R-:W-:Y:S02]  /*7b50*/  SHF.R.U32.HI R55, RZ, 0x8, R51.reuse ;  /* 0x00000008ff377819 */ /* 0x100fe40000011633 */
[----:B------:R-:W-:Y:S02]  /*7b60*/  LOP3.LUT R50, R51, 0xff0000ff, RZ, 0xc0, !PT ;  /* 0xff0000ff33327812 */ /* 0x000fe400078ec0ff */
[----:B------:R-:W-:Y:S01]  /*7b70*/  SHF.R.U32.HI R54, RZ, 0x10, R51 ;  /* 0x00000010ff367819 */ /* 0x000fe20000011633 */
[----:B------:R-:W-:Y:S01]  /*7b80*/  IMAD.SHL.U32 R51, R11, 0x100, RZ ;  /* 0x000001000b337824 */ /* 0x000fe200078e00ff */
[----:B------:R-:W-:Y:S01]  /*7b90*/  LOP3.LUT R48, R49, 0xff0000ff, RZ, 0xc0, !PT ;  /* 0xff0000ff31307812 */ /* 0x000fe200078ec0ff */
[----:B------:R-:W-:Y:S01]  /*7ba0*/  IMAD.SHL.U32 R55, R55, 0x100, RZ ;  /* 0x0000010037377824 */ /* 0x000fe200078e00ff */
[----:B------:R-:W-:Y:S01]  /*7bb0*/  SHF.R.U32.HI R56, RZ, 0x10, R49 ;  /* 0x00000010ff387819 */ /* 0x000fe20000011631 */
[----:B------:R-:W-:Y:S01]  /*7bc0*/  IMAD.MOV.U32 R11, RZ, RZ, R13 ;  /* 0x000000ffff0b7224 */ /* 0x000fe200078e000d */
[----:B------:R-:W-:Y:S01]  /*7bd0*/  LOP3.LUT R13, R48, 0xff00, R51, 0xf8, !PT ;  /* 0x0000ff00300d7812 */ /* 0x000fe200078ef833 */
[----:B------:R-:W-:Y:S01]  /*7be0*/  IMAD.MOV.U32 R49, RZ, RZ, R12 ;  /* 0x000000ffff317224 */ /* 0x000fe200078e000c */
[----:B------:R-:W-:Y:S01]  /*7bf0*/  LOP3.LUT R50, R50, 0xff00, R55, 0xf8, !PT ;  /* 0x0000ff0032327812 */ /* 0x000fe200078ef837 */
[----:B------:R-:W-:Y:S01]  /*7c00*/  IMAD.U32 R55, R54, 0x10000, RZ ;  /* 0x0001000036377824 */ /* 0x000fe200078e00ff */
[----:B------:R-:W-:-:S02]  /*7c10*/  SHF.L.U32 R48, R56, 0x10, RZ ;  /* 0x0000001038307819 */ /* 0x000fc400000006ff */
        /* <DEDUP_REMOVED lines=21> */
[----:B------:R-:W-:Y:S01]  /*7d70*/  F2FP.F16.E4M3.UNPACK_B R50, R49.H1 ;  /* 0x00000031ff32723e */ /* 0x000fe200030006ff */
[----:B------:R-:W-:-:S02]  /*7d80*/  HADD2.F32 R56, -RZ, R136.H1_H1 ;  /* 0x30000088ff387230 */ /* 0x000fc40000004100 */
[-C--:B------:R-:W-:Y:S01]  /*7d90*/  FFMA.FTZ R58, R51, R55.reuse, -R58 ;  /* 0x00000037333a7223 */ /* 0x080fe2000001083a */
[----:B------:R-:W-:Y:S01]  /*7da0*/  FFMA.FTZ R61, R54, R55, R61 ;  /* 0x00000037363d7223 */ /* 0x000fe2000001003d */
[----:B------:R-:W-:Y:S01]  /*7db0*/  F2FP.F16.E4M3.UNPACK_B R49, R49 ;  /* 0x00000031ff31723e */ /* 0x000fe200020006ff */
[--C-:B------:R-:W-:Y:S01]  /*7dc0*/  HADD2.F32 R55, -RZ, R50.reuse.H1_H1 ;  /* 0x30000032ff377230 */ /* 0x100fe20000004100 */
[----:B------:R-:W-:Y:S01]  /*7dd0*/  F2FP.F16.E4M3.UNPACK_B R135, R135 ;  /* 0x00000087ff87723e */ /* 0x000fe200020006ff */
[----:B------:R-:W-:Y:S01]  /*7de0*/  HADD2.F32 R54, -RZ, R50.H0_H0 ;  /* 0x20000032ff367230 */ /* 0x000fe20000004100 */
[----:B------:R-:W-:Y:S01]  /*7df0*/  F2FP.F16.E4M3.UNPACK_B R62, R48.H1 ;  /* 0x00000030ff3e723e */ /* 0x000fe200030006ff */
[--C-:B------:R-:W-:Y:S02]  /*7e00*/  HADD2.F32 R50, -RZ, R49.reuse.H0_H0 ;  /* 0x20000031ff327230 */ /* 0x100fe40000004100 */
[----:B------:R-:W-:Y:S01]  /*7e10*/  FMUL.FTZ R59, R55, R56 ;  /* 0x00000038373b7220 */ /* 0x000fe20000410000 */
[----:B------:R-:W-:-:S02]  /*7e20*/  HADD2.F32 R51, -RZ, R49.H1_H1 ;  /* 0x30000031ff337230 */ /* 0x000fc40000004100 */
[----:B------:R-:W-:Y:S01]  /*7e30*/  FMUL.FTZ R56, R54, R56 ;  /* 0x0000003836387220 */ /* 0x000fe20000410000 */
[----:B------:R-:W-:Y:S02]  /*7e40*/  HADD2.F32 R136, -RZ, R136.H0_H0 ;  /* 0x20000088ff887230 */ /* 0x000fe40000004100 */
[--C-:B------:R-:W-:Y:S02]  /*7e50*/  HADD2.F32 R49, -RZ, R135.reuse.H1_H1 ;  /* 0x30000087ff317230 */ /* 0x100fe40000004100 */
[----:B------:R-:W-:Y:S02]  /*7e60*/  HADD2.F32 R135, -RZ, R135.H0_H0 ;  /* 0x20000087ff877230 */ /* 0x000fe40000004100 */
[-C--:B------:R-:W-:Y:S01]  /*7e70*/  FMUL.FTZ R57, R51, R136.reuse ;  /* 0x0000008833397220 */ /* 0x080fe20000410000 */
[----:B------:R-:W-:Y:S01]  /*7e80*/  FMUL.FTZ R136, R50, R136 ;  /* 0x0000008832887220 */ /* 0x000fe20000410000 */
[-C--:B------:R-:W-:Y:S01]  /*7e90*/  FFMA.FTZ R55, R55, R49.reuse, R56 ;  /* 0x0000003137377223 */ /* 0x080fe20000010038 */
[----:B------:R-:W-:Y:S01]  /*7ea0*/  FFMA.FTZ R54, R54, R49, -R59 ;  /* 0x0000003136367223 */ /* 0x000fe2000001083b */
[----:B------:R-:W-:Y:S01]  /*7eb0*/  F2FP.F16.E4M3.UNPACK_B R56, R15.H1 ;  /* 0x0000000fff38723e */ /* 0x000fe200030006ff */
[-C--:B------:R-:W-:Y:S01]  /*7ec0*/  FFMA.FTZ R49, R50, R135.reuse, -R57 ;  /* 0x0000008732317223 */ /* 0x080fe20000010839 */
[----:B------:R-:W-:Y:S01]  /*7ed0*/  FFMA.FTZ R50, R51, R135, R136 ;  /* 0x0000008733327223 */ /* 0x000fe20000010088 */
[----:B------:R-:W-:Y:S01]  /*7ee0*/  F2FP.SATFINITE.E4M3.F32.PACK_AB_MERGE_C R51, R61, R58, RZ ;  /* 0x0000003a3d33723e */ /* 0x000fe200048070ff */
[----:B------:R-:W-:Y:S01]  /*7ef0*/  HADD2.F32 R64, -RZ, R62.H1_H1 ;  /* 0x3000003eff407230 */ /* 0x000fe20000004100 */
[----:B------:R-:W-:Y:S01]  /*7f00*/  F2FP.SATFINITE.E4M3.F32.PACK_AB_MERGE_C R54, R55, R54, RZ ;  /* 0x000000363736723e */ /* 0x000fe200048070ff */
[--C-:B------:R-:W-:Y:S01]  /*7f10*/  HADD2.F32 R57, -RZ, R56.reuse.H0_H0 ;  /* 0x20000038ff397230 */ /* 0x100fe20000004100 */
[-C--:B------:R-:W-:Y:S01]  /*7f20*/  F2FP.F16.E4M3.UNPACK_B R59, R13.reuse.H1 ;  /* 0x0000000dff3b723e */ /* 0x080fe200030006ff */
[----:B------:R-:W-:Y:S01]  /*7f30*/  HADD2.F32 R56, -RZ, R56.H1_H1 ;  /* 0x30000038ff387230 */ /* 0x000fe20000004100 */
[----:B------:R-:W-:Y:S01]  /*7f40*/  F2FP.F16.E4M3.UNPACK_B R55, R14.H1 ;  /* 0x0000000eff37723e */ /* 0x000fe200030006ff */
[----:B------:R-:W-:Y:S01]  /*7f50*/  HADD2.F32 R62, -RZ, R62.H0_H0 ;  /* 0x2000003eff3e7230 */ /* 0x000fe20000004100 */
        /* <DEDUP_REMOVED lines=9> */
[----:B------:R-:W-:Y:S02]  /*7ff0*/  HADD2.F32 R57, -RZ, R58.H1_H1 ;  /* 0x3000003aff397230 */ /* 0x000fe40000004100 */
[----:B------:R-:W-:Y:S01]  /*8000*/  FMUL.FTZ R64, R48, R63 ;  /* 0x0000003f30407220 */ /* 0x000fe20000410000 */
[----:B------:R-:W-:Y:S01]  /*8010*/  F2FP.F16.E4M3.UNPACK_B R15, R15 ;  /* 0x0000000fff0f723e */ /* 0x000fe200020006ff */
[C---:B------:R-:W-:Y:S01]  /*8020*/  FMUL.FTZ R63, R55.reuse, R63 ;  /* 0x0000003f373f7220 */ /* 0x040fe20000410000 */
[----:B------:R-:W-:Y:S01]  /*8030*/  F2FP.F16.E4M3.UNPACK_B R14, R14 ;  /* 0x0000000eff0e723e */ /* 0x000fe200020006ff */
[----:B------:R-:W-:Y:S01]  /*8040*/  FFMA.FTZ R64, R55, R57, -R64 ;  /* 0x0000003937407223 */ /* 0x000fe20000010840 */
[----:B------:R-:W-:-:S02]  /*8050*/  HADD2.F32 R61, -RZ, R61.H0_H0 ;  /* 0x2000003dff3d7230 */ /* 0x000fc40000004100 */
[----:B------:R-:W-:Y:S01]  /*8060*/  FFMA.FTZ R63, R48, R57, R63 ;  /* 0x00000039303f7223 */ /* 0x000fe2000001003f */
[--C-:B------:R-:W-:Y:S02]  /*8070*/  HADD2.F32 R48, -RZ, R15.reuse.H0_H0 ;  /* 0x2000000fff307230 */ /* 0x100fe40000004100 */
[----:B------:R-:W-:Y:S01]  /*8080*/  FFMA.FTZ R60, R56, R60, R65 ;  /* 0x0000003c383c7223 */ /* 0x000fe20000010041 */
[----:B------:R-:W-:Y:S02]  /*8090*/  HADD2.F32 R55, -RZ, R15.H1_H1 ;  /* 0x3000000fff377230 */ /* 0x000fe40000004100 */
[--C-:B------:R-:W-:Y:S01]  /*80a0*/  HADD2.F32 R15, -RZ, R14.reuse.H0_H0 ;  /* 0x2000000eff0f7230 */ /* 0x100fe20000004100 */
[----:B------:R-:W-:Y:S01]  /*80b0*/  F2FP.SATFINITE.E4M3.F32.PACK_AB_MERGE_C R63, R63, R64, RZ ;  /* 0x000000403f3f723e */ /* 0x000fe200048070ff */
[----:B------:R-:W-:Y:S02]  /*80c0*/  HADD2.F32 R14, -RZ, R14.H1_H1 ;  /* 0x3000000eff0e7230 */ /* 0x000fe40000004100 */
[----:B------:R-:W-:Y:S01]  /*80d0*/  FMUL.FTZ R57, R55, R62 ;  /* 0x0000003e37397220 */ /* 0x000fe20000410000 */
[----:B------:R-:W-:-:S02]  /*80e0*/  HADD2.F32 R59, -RZ, R59.H0_H0 ;  /* 0x2000003bff3b7230 */ /* 0x000fc40000004100 */
[----:B------:R-:W-:Y:S01]  /*80f0*/  FMUL.FTZ R62, R48, R62 ;  /* 0x0000003e303e7220 */ /* 0x000fe20000410000 */
[----:B------:R-:W-:Y:S02]  /*8100*/  HADD2.F32 R58, -RZ, R58.H0_H0 ;  /* 0x2000003aff3a7230 */ /* 0x000fe40000004100 */
[-C--:B------:R-:W-:Y:S01]  /*8110*/  FMUL.FTZ R56, R14, R61.reuse ;  /* 0x0000003d0e387220 */ /* 0x080fe20000410000 */
[----:B------:R-:W-:Y:S01]  /*8120*/  FMUL.FTZ R61, R15, R61 ;  /* 0x0000003d0f3d7220 */ /* 0x000fe20000410000 */
[-C--:B------:R-:W-:Y:S01]  /*8130*/  FFMA.FTZ R57, R48, R59.reuse, -R57 ;  /* 0x0000003b30397223 */ /* 0x080fe20000010839 */
[----:B------:R-:W-:Y:S01]  /*8140*/  FFMA.FTZ R62, R55, R59, R62 ;  /* 0x0000003b373e7223 */ /* 0x000fe2000001003e */
[-C--:B------:R-:W-:Y:S01]  /*8150*/  FFMA.FTZ R56, R15, R58.reuse, -R56 ;  /* 0x0000003a0f387223 */ /* 0x080fe20000010838 */
[----:B------:R-:W-:Y:S01]  /*8160*/  FFMA.FTZ R61, R14, R58, R61 ;  /* 0x0000003a0e3d7223 */ /* 0x000fe2000001003d */
[----:B------:R-:W-:Y:S02]  /*8170*/  F2FP.SATFINITE.E4M3.F32.PACK_AB_MERGE_C R60, R60, R13, RZ ;  /* 0x0000000d3c3c723e */ /* 0x000fe400048070ff */
[----:B------:R-:W-:-:S02]  /*8180*/  F2FP.SATFINITE.E4M3.F32.PACK_AB_MERGE_C R13, R12, R11, R51 ;  /* 0x0000000b0c0d723e */ /* 0x000fc40004807033 */
[----:B------:R-:W-:Y:S02]  /*8190*/  F2FP.SATFINITE.E4M3.F32.PACK_AB_MERGE_C R12, R50, R49, R54 ;  /* 0x00000031320c723e */ /* 0x000fe40004807036 */
[----:B------:R-:W-:Y:S02]  /*81a0*/  F2FP.SATFINITE.E4M3.F32.PACK_AB_MERGE_C R14, R61, R56, R63 ;  /* 0x000000383d0e723e */ /* 0x000fe4000480703f */
[----:B------:R-:W-:-:S07]  /*81b0*/  F2FP.SATFINITE.E4M3.F32.PACK_AB_MERGE_C R15, R62, R57, R60 ;  /* 0x000000393e0f723e */ /* 0x000fce000480703c */
.L_x_482:
[----:B------:R-:W-:Y:S05]  /*81c0*/  BSYNC B2 ;  /* 0x0000000000027941 */ /* 0x000fea0003800000 */
.L_x_481:
[----:B------:R0:W-:Y:S02]  /*81d0*/  ST.E.128 desc[UR50][R52.64], R12 ;  /* 0x0000000c34007985 */ /* 0x0001e4000c101d32 */
.L_x_480:
[----:B------:R-:W-:Y:S05]  /*81e0*/  BSYNC B1 ;  /* 0x0000000000017941 */ /* 0x000fea0003800000 */
.L_x_479:
[----:B------:R-:W-:Y:S01]  /*81f0*/  ISETP.NE.AND P3, PT, R31, RZ, PT ;  /* 0x000000ff1f00720c */ /* 0x000fe20003f65270 */
[----:B------:R-:W-:-:S12]  /*8200*/  BSSY B1, `(.L_x_483) ;  /* 0x0000074000017945 */ /* 0x000fd80003800000 */
[----:B------:R-:W-:Y:S05]  /*8210*/  @!P3 BRA `(.L_x_484) ;  /* 0x0000000400c8b947 */ /* 0x000fea0003800000 */
[----:B0-----:R-:W2:Y:S04]  /*8220*/  LDL R12, [R1] ;  /* 0x00000000010c7983 */ /* 0x001ea80000100800 */
[----:B----4-:R-:W4:Y:S01]  /*8230*/  LDL R11, [R1+0x1c] ;  /* 0x00001c00010b7983 */ /* 0x010f220000100800 */
[----:B------:R-:W-:Y:S01]  /*8240*/  IADD3 R48, P3, R23, R120, RZ ;  /* 0x0000007817307210 */ /* 0x000fe20007f7e0ff */
[----:B------:R-:W-:Y:S04]  /*8250*/  BSSY B2, `(.L_x_485) ;  /* 0x000006d000027945 */ /* 0x000fe80003800000 */
[----:B--2---:R-:W-:-:S02]  /*8260*/  IMAD.X R49, R119, 0x1, R12, P3 ;  /* 0x0000000177317824 */ /* 0x004fc400018e060c */
[----:B------:R0:W2:Y:S01]  /*8270*/  LDS.128 R12, [R89+0x28a00] ;  /* 0x028a0000590c7984 */ /* 0x0000a20000000c00 */
[----:B----4-:R-:W-:-:S13]  /*8280*/  ISETP.GE.AND P3, PT, R11, R113, PT ;  /* 0x000000710b00720c */ /* 0x010fda0003f66270 */
[----:B0-----:R-:W-:Y:S05]  /*8290*/  @P3 BRA `(.L_x_486) ;  /* 0x0000000400a03947 */ /* 0x001fea0003800000 */
[----:B------:R-:W-:Y:S02]  /*82a0*/  SHF.R.U32.HI R44, RZ, 0x8, R45 ;  /* 0x00000008ff2c7819 */ /* 0x000fe4000001162d */
[----:B------:R-:W-:Y:S02]  /*82b0*/  SHF.R.U32.HI R46, RZ, 0x8, R47 ;  /* 0x00000008ff2e7819 */ /* 0x000fe4000001162f */
[----:B------:R-:W-:Y:S01]  /*82c0*/  SHF.R.U32.HI R52, RZ, 0x10, R45 ;  /* 0x00000010ff347819 */ /* 0x000fe2000001162d */
[----:B------:R-:W-:Y:S01]  /*82d0*/  IMAD.SHL.U32 R44, R44, 0x100, RZ ;  /* 0x000001002c2c7824 */ /* 0x000fe200078e00ff */
[----:B------:R-:W-:Y:S01]  /*82e0*/  SHF.R.U32.HI R50, RZ, 0x10, R47 ;  /* 0x00000010ff327819 */ /* 0x000fe2000001162f */
[----:B------:R-:W-:Y:S01]  /*82f0*/  IMAD.SHL.U32 R46, R46, 0x100, RZ ;  /* 0x000001002e2e7824 */ /* 0x000fe200078e00ff */
[----:B------:R-:W-:Y:S01]  /*8300*/  LOP3.LUT R51, R45, 0xff0000ff, RZ, 0xc0, !PT ;  /* 0xff0000ff2d337812 */ /* 0x000fe200078ec0ff */
[----:B--2---:R-:W-:Y:S01]  /*8310*/  IMAD.MOV.U32 R45, RZ, RZ, R12 ;  /* 0x000000ffff2d7224 */ /* 0x004fe200078e000c */
[----:B------:R-:W-:Y:S01]  /*8320*/  LOP3.LUT R47, R47, 0xff0000ff, RZ, 0xc0, !PT ;  /* 0xff0000ff2f2f7812 */ /* 0x000fe200078ec0ff */
[----:B------:R-:W-:Y:S01]  /*8330*/  IMAD.U32 R12, R52, 0x10000, RZ ;  /* 0x00010000340c7824 */ /* 0x000fe200078e00ff */
[----:B------:R-:W-:Y:S01]  /*8340*/  MOV R11, R13 ;  /* 0x0000000d000b7202 */ /* 0x000fe20000000f00 */
[----:B------:R-:W-:Y:S01]  /*8350*/  IMAD.U32 R13, R50, 0x10000, RZ ;  /* 0x00010000320d7824 */ /* 0x000fe200078e00ff */
[----:B------:R-:W-:-:S02]  /*8360*/  LOP3.LUT R51, R51, 0xff00, R44, 0xf8, !PT ;  /* 0x0000ff0033337812 */ /* 0x000fc400078ef82c */
[----:B------:R-:W-:Y:S02]  /*8370*/  LOP3.LUT R46, R47, 0xff00, R46, 0xf8, !PT ;  /* 0x0000ff002f2e7812 */ /* 0x000fe400078ef82e */
        /* <DEDUP_REMOVED lines=48> */
[----:B------:R-:W-:Y:S01]  /*8680*/  F2FP.F16.E4M3.UNPACK_B R55, R12.H1 ;  /* 0x0000000cff37723e */ /* 0x000fe200030006ff */
[----:B------:R-:W-:Y:S01]  /*8690*/  HADD2.F32 R52, -RZ, R52.H1_H1 ;  /* 0x30000034ff347230 */ /* 0x000fe20000004100 */
[----:B------:R-:W-:Y:S01]  /*86a0*/  F2FP.F16.E4M3.UNPACK_B R51, R14.H1 ;  /* 0x0000000eff33723e */ /* 0x000fe200030006ff */
[----:B------:R-:W-:Y:S01]  /*86b0*/  HADD2.F32 R58, -RZ, R58.H0_H0 ;  /* 0x2000003aff3a7230 */ /* 0x000fe20000004100 */
[----:B------:R-:W-:Y:S01]  /*86c0*/  F2FP.F16.E4M3.UNPACK_B R57, R13 ;  /* 0x0000000dff39723e */ /* 0x000fe200020006ff */
[----:B------:R-:W-:Y:S01]  /*86d0*/  HADD2.F32 R56, -RZ, R55.H1_H1 ;  /* 0x30000037ff387230 */ /* 0x000fe20000004100 */
[----:B------:R-:W-:Y:S01]  /*86e0*/  F2FP.F16.E4M3.UNPACK_B R54, R12 ;  /* 0x0000000cff36723e */ /* 0x000fe200020006ff */
[----:B------:R-:W-:-:S02]  /*86f0*/  HADD2.F32 R13, -RZ, R51.H1_H1 ;  /* 0x30000033ff0d7230 */ /* 0x000fc40000004100 */
[CC--:B------:R-:W-:Y:S01]  /*8700*/  FMUL.FTZ R12, R52.reuse, R59.reuse ;  /* 0x0000003b340c7220 */ /* 0x0c0fe20000410000 */
[----:B------:R-:W-:Y:S02]  /*8710*/  HADD2.F32 R60, -RZ, R57.H1_H1 ;  /* 0x30000039ff3c7230 */ /* 0x000fe40000004100 */
[C---:B------:R-:W-:Y:S01]  /*8720*/  FMUL.FTZ R59, R53.reuse, R59 ;  /* 0x0000003b353b7220 */ /* 0x040fe20000410000 */
[----:B------:R-:W-:Y:S02]  /*8730*/  HADD2.F32 R51, -RZ, R51.H0_H0 ;  /* 0x20000033ff337230 */ /* 0x000fe40000004100 */
[----:B------:R-:W-:Y:S01]  /*8740*/  FFMA.FTZ R61, R53, R56, -R12 ;  /* 0x00000038353d7223 */ /* 0x000fe2000001080c */
[----:B------:R-:W-:Y:S02]  /*8750*/  HADD2.F32 R12, -RZ, R54.H1_H1 ;  /* 0x30000036ff0c7230 */ /* 0x000fe40000004100 */
[-C--:B------:R-:W-:Y:S01]  /*8760*/  FMUL.FTZ R62, R13, R60.reuse ;  /* 0x0000003c0d3e7220 */ /* 0x080fe20000410000 */
[----:B------:R-:W-:Y:S01]  /*8770*/  F2FP.F16.E4M3.UNPACK_B R15, R15 ;  /* 0x0000000fff0f723e */ /* 0x000fe200020006ff */
[C---:B------:R-:W-:Y:S01]  /*8780*/  FMUL.FTZ R60, R51.reuse, R60 ;  /* 0x0000003c333c7220 */ /* 0x040fe20000410000 */
[----:B------:R-:W-:Y:S01]  /*8790*/  F2FP.F16.E4M3.UNPACK_B R14, R14 ;  /* 0x0000000eff0e723e */ /* 0x000fe200020006ff */
[----:B------:R-:W-:Y:S01]  /*87a0*/  FFMA.FTZ R56, R52, R56, R59 ;  /* 0x0000003834387223 */ /* 0x000fe2000001003b */
[-C--:B------:R-:W-:Y:S01]  /*87b0*/  FFMA.FTZ R62, R51, R12.reuse, -R62 ;  /* 0x0000000c333e7223 */ /* 0x080fe2000001083e */
[----:B------:R-:W-:Y:S01]  /*87c0*/  FFMA.FTZ R59, R13, R12, R60 ;  /* 0x0000000c0d3b7223 */ /* 0x000fe2000001003c */
[----:B------:R-:W-:-:S02]  /*87d0*/  HADD2.F32 R13, -RZ, R15.H0_H0 ;  /* 0x2000000fff0d7230 */ /* 0x000fc40000004100 */
[--C-:B------:R-:W-:Y:S01]  /*87e0*/  HADD2.F32 R12, -RZ, R14.reuse.H0_H0 ;  /* 0x2000000eff0c7230 */ /* 0x100fe20000004100 */
[----:B------:R-:W-:Y:S01]  /*87f0*/  F2FP.SATFINITE.E4M3.F32.PACK_AB_MERGE_C R56, R56, R61, RZ ;  /* 0x0000003d3838723e */ /* 0x000fe200048070ff */
[----:B------:R-:W-:Y:S01]  /*8800*/  HADD2.F32 R15, -RZ, R15.H1_H1 ;  /* 0x3000000fff0f7230 */ /* 0x000fe20000004100 */
[----:B------:R-:W-:Y:S01]  /*8810*/  F2FP.SATFINITE.E4M3.F32.PACK_AB_MERGE_C R59, R59, R62, RZ ;  /* 0x0000003e3b3b723e */ /* 0x000fe200048070ff */
[----:B------:R-:W-:Y:S02]  /*8820*/  HADD2.F32 R14, -RZ, R14.H1_H1 ;  /* 0x3000000eff0e7230 */ /* 0x000fe40000004100 */
[----:B------:R-:W-:Y:S02]  /*8830*/  HADD2.F32 R57, -RZ, R57.H0_H0 ;  /* 0x20000039ff397230 */ /* 0x000fe40000004100 */
[----:B------:R-:W-:Y:S02]  /*8840*/  HADD2.F32 R51, -RZ, R54.H0_H0 ;  /* 0x20000036ff337230 */ /* 0x000fe40000004100 */
[----:B------:R-:W-:Y:S01]  /*8850*/  FMUL.FTZ R54, R15, R58 ;  /* 0x0000003a0f367220 */ /* 0x000fe20000410000 */
[----:B------:R-:W-:-:S02]  /*8860*/  HADD2.F32 R52, -RZ, R55.H0_H0 ;  /* 0x20000037ff347230 */ /* 0x000fc40000004100 */
[-C--:B------:R-:W-:Y:S01]  /*8870*/  FMUL.FTZ R53, R14, R57.reuse ;  /* 0x000000390e357220 */ /* 0x080fe20000410000 */
[C---:B------:R-:W-:Y:S01]  /*8880*/  FMUL.FTZ R58, R13.reuse, R58 ;  /* 0x0000003a0d3a7220 */ /* 0x040fe20000410000 */
[C---:B------:R-:W-:Y:S01]  /*8890*/  FMUL.FTZ R57, R12.reuse, R57 ;  /* 0x000000390c397220 */ /* 0x040fe20000410000 */
[-C--:B------:R-:W-:Y:S02]  /*88a0*/  FFMA.FTZ R54, R13, R52.reuse, -R54 ;  /* 0x000000340d367223 */ /* 0x080fe40000010836 */
[----:B------:R-:W-:Y:S01]  /*88b0*/  FFMA.FTZ R15, R15, R52, R58 ;  /* 0x000000340f0f7223 */ /* 0x000fe2000001003a */
[-C--:B------:R-:W-:Y:S01]  /*88c0*/  FFMA.FTZ R53, R12, R51.reuse, -R53 ;  /* 0x000000330c357223 */ /* 0x080fe20000010835 */
[----:B------:R-:W-:Y:S01]  /*88d0*/  FFMA.FTZ R14, R14, R51, R57 ;  /* 0x000000330e0e7223 */ /* 0x000fe20000010039 */
[----:B------:R-:W-:Y:S02]  /*88e0*/  F2FP.SATFINITE.E4M3.F32.PACK_AB_MERGE_C R13, R44, R11, R47 ;  /* 0x0000000b2c0d723e */ /* 0x000fe4000480702f */
[----:B------:R-:W-:-:S02]  /*88f0*/  F2FP.SATFINITE.E4M3.F32.PACK_AB_MERGE_C R12, R46, R45, R50 ;  /* 0x0000002d2e0c723e */ /* 0x000fc40004807032 */
[----:B------:R-:W-:Y:S02]  /*8900*/  F2FP.SATFINITE.E4M3.F32.PACK_AB_MERGE_C R14, R14, R53, R59 ;  /* 0x000000350e0e723e */ /* 0x000fe4000480703b */
[----:B------:R-:W-:-:S07]  /*8910*/  F2FP.SATFINITE.E4M3.F32.PACK_AB_MERGE_C R15, R15, R54, R56 ;  /* 0x000000360f0f723e */ /* 0x000fce0004807038 */
.L_x_486:
[----:B------:R-:W-:Y:S05]  /*8920*/  BSYNC B2 ;  /* 0x0000000000027941 */ /* 0x000fea0003800000 */
.L_x_485:
[----:B--2---:R0:W-:Y:S02]  /*8930*/  ST.E.128 desc[UR50][R48.64], R12 ;  /* 0x0000000c30007985 */ /* 0x0041e4000c101d32 */
.L_x_484:
[----:B------:R-:W-:Y:S05]  /*8940*/  BSYNC B1 ;  /* 0x0000000000017941 */ /* 0x000fea0003800000 */
.L_x_483:
[----:B------:R-:W-:Y:S01]  /*8950*/  ISETP.NE.AND P3, PT, R32, RZ, PT ;  /* 0x000000ff2000720c */ /* 0x000fe20003f65270 */
[----:B------:R-:W-:-:S12]  /*8960*/  BSSY B1, `(.L_x_487) ;  /* 0x0000073000017945 */ /* 0x000fd80003800000 */
[----:B------:R-:W-:Y:S05]  /*8970*/  @!P3 BRA `(.L_x_488) ;  /* 0x0000000400c4b947 */ /* 0x000fea0003800000 */
[----:B----4-:R-:W4:Y:S01]  /*8980*/  LDL R11, [R1+0x14] ;  /* 0x00001400010b7983 */ /* 0x010f220000100800 */
[----:B0-----:R-:W-:Y:S01]  /*8990*/  IADD3 R44, P3, R22, R120, RZ ;  /* 0x00000078162c7210 */ /* 0x001fe20007f7e0ff */
[----:B------:R-:W-:Y:S02]  /*89a0*/  BSSY B2, `(.L_x_489) ;  /* 0x000006d000027945 */ /* 0x000fe40003800000 */
[----:B------:R0:W0:Y:S02]  /*89b0*/  LDS.128 R12, [R88+0x2b200] ;  /* 0x02b20000580c7984 */ /* 0x0000240000000c00 */
[----:B--2---:R-:W-:Y:S01]  /*89c0*/  IMAD.X R45, R119, 0x1, R229, P3 ;  /* 0x00000001772d7824 */ /* 0x004fe200018e06e5 */
[----:B----4-:R-:W-:-:S13]  /*89d0*/  ISETP.GE.AND P3, PT, R11, R113, PT ;  /* 0x000000710b00720c */ /* 0x010fda0003f66270 */
[----:B0-----:R-:W-:Y:S05]  /*89e0*/  @P3 BRA `(.L_x_490) ;  /* 0x0000000400a03947 */ /* 0x001fea0003800000 */
[----:B------:R-:W-:Y:S02]  /*89f0*/  SHF.R.U32.HI R11, RZ, 0x8, R41 ;  /* 0x00000008ff0b7819 */ /* 0x000fe40000011629 */
[--C-:B------:R-:W-:Y:S02]  /*8a00*/  SHF.R.U32.HI R47, RZ, 0x8, R43.reuse ;  /* 0x00000008ff2f7819 */ /* 0x100fe4000001162b */
[----:B------:R-:W-:Y:S02]  /*8a10*/  LOP3.LUT R42, R43, 0xff0000ff, RZ, 0xc0, !PT ;  /* 0xff0000ff2b2a7812 */ /* 0x000fe400078ec0ff */
[----:B------:R-:W-:Y:S01]  /*8a20*/  SHF.R.U32.HI R46, RZ, 0x10, R43 ;  /* 0x00000010ff2e7819 */ /* 0x000fe2000001162b */
[----:B------:R-:W-:Y:S01]  /*8a30*/  IMAD.SHL.U32 R47, R47, 0x100, RZ ;  /* 0x000001002f2f7824 */ /* 0x000fe200078e00ff */
[----:B------:R-:W-:Y:S02]  /*8a40*/  LOP3.LUT R40, R41, 0xff0000ff, RZ, 0xc0, !PT ;  /* 0xff0000ff29287812 */ /* 0x000fe400078ec0ff */
[----:B------:R-:W-:Y:S01]  /*8a50*/  SHF.R.U32.HI R48, RZ, 0x10, R41 ;  /* 0x00000010ff307819 */ /* 0x000fe20000011629 */
[----:B------:R-:W-:Y:S01]  /*8a60*/  IMAD.MOV.U32 R41, RZ, RZ, R12 ;  /* 0x000000ffff297224 */ /* 0x000fe200078e000c */
[----:B------:R-:W-:Y:S01]  /*8a70*/  SHF.L.U32 R43, R11, 0x8, RZ ;  /* 0x000000080b2b7819 */ /* 0x000fe200000006ff */
[----:B------:R-:W-:Y:S01]  /*8a80*/  IMAD.MOV.U32 R11, RZ, RZ, R13 ;  /* 0x000000ffff0b7224 */ /* 0x000fe200078e000d */
[----:B------:R-:W-:-:S02]  /*8a90*/  LOP3.LUT R42, R42, 0xff00, R47, 0xf8, !PT ;  /* 0x0000ff002a2a7812 */ /* 0x000fc400078ef82f */
[----:B------:R-:W-:Y:S01]  /*8aa0*/  LOP3.LUT R13, R40, 0xff00, R43, 0xf8, !PT ;  /* 0x0000ff00280d7812 */ /* 0x000fe200078ef82b */
[----:B------:R-:W-:Y:S01]  /*8ab0*/  IMAD.U32 R40, R48, 0x10000, RZ ;  /* 0x0001000030287824 */ /* 0x000fe200078e00ff */
[----:B------:R-:W-:Y:S02]  /*8ac0*/  SHF.L.U32 R47, R46, 0x10, RZ ;  /* 0x000000102e2f7819 */ /* 0x000fe400000006ff */
[----:B------:R-:W-:Y:S02]  /*8ad0*/  F2FP.F16.E4M3.UNPACK_B R43, R87.H1 ;  /* 0x00000057ff2b723e */ /* 0x000fe400030006ff */
[-C--:B------:R-:W-:Y:S02]  /*8ae0*/  F2FP.F16.E4M3.UNPACK_B R12, R11.reuse ;  /* 0x0000000bff0c723e */ /* 0x080fe400020006ff */
        /* <DEDUP_REMOVED lines=17> */
[CC--:B------:R-:W-:Y:S01]  /*8c00*/  FMUL.FTZ R50, R46.reuse, R48.reuse ;  /* 0x000000302e327220 */ /* 0x0c0fe20000410000 */
[C---:B------:R-:W-:Y:S01]  /*8c10*/  FMUL.FTZ R53, R43.reuse, R48 ;  /* 0x000000302b357220 */ /* 0x040fe20000410000 */
[-C--:B------:R-:W-:Y:S01]  /*8c20*/  F2FP.F16.E4M3.UNPACK_B R42, R41.reuse.H1 ;  /* 0x00000029ff2a723e */ /* 0x080fe200030006ff */
[----:B------:R-:W-:Y:S01]  /*8c30*/  HADD2.F32 R48, -RZ, R87.H1_H1 ;  /* 0x30000057ff307230 */ /* 0x000fe20000004100 */
[----:B------:R-:W-:Y:S01]  /*8c40*/  F2FP.F16.E4M3.UNPACK_B R41, R41 ;  /* 0x00000029ff29723e */ /* 0x000fe200020006ff */
[-C--:B------:R-:W-:Y:S01]  /*8c50*/  FFMA.FTZ R52, R43, R47.reuse, -R50 ;  /* 0x0000002f2b347223 */ /* 0x080fe20000010832 */
[----:B------:R-:W-:Y:S01]  /*8c60*/  FFMA.FTZ R53, R46, R47, R53 ;  /* 0x0000002f2e357223 */ /* 0x000fe20000010035 */
[----:B------:R-:W-:Y:S01]  /*8c70*/  F2FP.F16.E4M3.UNPACK_B R86, R86 ;  /* 0x00000056ff56723e */ /* 0x000fe200020006ff */
[----:B------:R-:W-:-:S02]  /*8c80*/  HADD2.F32 R46, -RZ, R42.H0_H0 ;  /* 0x2000002aff2e7230 */ /* 0x000fc40000004100 */
[----:B------:R-:W-:Y:S02]  /*8c90*/  HADD2.F32 R47, -RZ, R42.H1_H1 ;  /* 0x3000002aff2f7230 */ /* 0x000fe40000004100 */
[----:B------:R-:W-:Y:S02]  /*8ca0*/  HADD2.F32 R87, -RZ, R87.H0_H0 ;  /* 0x20000057ff577230 */ /* 0x000fe40000004100 */
[-C--:B------:R-:W-:Y:S01]  /*8cb0*/  FMUL.FTZ R50, R46, R48.reuse ;  /* 0x000000302e327220 */ /* 0x080fe20000410000 */
[--C-:B------:R-:W-:Y:S02]  /*8cc0*/  HADD2.F32 R43, -RZ, R41.reuse.H1_H1 ;  /* 0x30000029ff2b7230 */ /* 0x100fe40000004100 */
[----:B------:R-:W-:Y:S01]  /*8cd0*/  FMUL.FTZ R51, R47, R48 ;  /* 0x000000302f337220 */ /* 0x000fe20000410000 */
[----:B------:R-:W-:Y:S02]  /*8ce0*/  HADD2.F32 R42, -RZ, R41.H0_H0 ;  /* 0x20000029ff2a7230 */ /* 0x000fe40000004100 */
[----:B------:R-:W-:-:S02]  /*8cf0*/  HADD2.F32 R41, -RZ, R86.H1_H1 ;  /* 0x30000056ff297230 */ /* 0x000fc40000004100 */
[-C--:B------:R-:W-:Y:S01]  /*8d00*/  FMUL.FTZ R49, R43, R87.reuse ;  /* 0x000000572b317220 */ /* 0x080fe20000410000 */
[----:B------:R-:W-:Y:S02]  /*8d10*/  HADD2.F32 R86, -RZ, R86.H0_H0 ;  /* 0x20000056ff567230 */ /* 0x000fe40000004100 */
[----:B------:R-:W-:Y:S01]  /*8d20*/  FMUL.FTZ R48, R42, R87 ;  /* 0x000000572a307220 */ /* 0x000fe20000410000 */
[-C--:B------:R-:W-:Y:S01]  /*8d30*/  FFMA.FTZ R51, R46, R41.reuse, -R51 ;  /* 0x000000292e337223 */ /* 0x080fe20000010833 */
[----:B------:R-:W-:Y:S01]  /*8d40*/  FFMA.FTZ R50, R47, R41, R50 ;  /* 0x000000292f327223 */ /* 0x000fe20000010032 */
[-C--:B------:R-:W-:Y:S01]  /*8d50*/  FFMA.FTZ R41, R42, R86.reuse, -R49 ;  /* 0x000000562a297223 */ /* 0x080fe20000010831 */
[----:B------:R-:W-:Y:S01]  /*8d60*/  FFMA.FTZ R42, R43, R86, R48 ;  /* 0x000000562b2a7223 */ /* 0x000fe20000010030 */
[----:B------:R-:W-:Y:S02]  /*8d70*/  F2FP.F16.E4M3.UNPACK_B R47, R15.H1 ;  /* 0x0000000fff2f723e */ /* 0x000fe400030006ff */
[----:B------:R-:W-:-:S02]  /*8d80*/  F2FP.SATFINITE.E4M3.F32.PACK_AB_MERGE_C R43, R53, R52, RZ ;  /* 0x00000034352b723e */ /* 0x000fc400048070ff */
[----:B------:R-:W-:Y:S01]  /*8d90*/  F2FP.F16.E4M3.UNPACK_B R53, R40.H1 ;  /* 0x00000028ff35723e */ /* 0x000fe200030006ff */
[--C-:B------:R-:W-:Y:S01]  /*8da0*/  HADD2.F32 R48, -RZ, R47.reuse.H0_H0 ;  /* 0x2000002fff307230 */ /* 0x100fe20000004100 */
[----:B------:R-:W-:Y:S01]  /*8db0*/  F2FP.SATFINITE.E4M3.F32.PACK_AB_MERGE_C R58, R50, R51, RZ ;  /* 0x00000033323a723e */ /* 0x000fe200048070ff */
[----:B------:R-:W-:Y:S01]  /*8dc0*/  HADD2.F32 R47, -RZ, R47.H1_H1 ;  /* 0x3000002fff2f7230 */ /* 0x000fe20000004100 */
[-C--:B------:R-:W-:Y:S01]  /*8dd0*/  F2FP.F16.E4M3.UNPACK_B R50, R13.reuse.H1 ;  /* 0x0000000dff32723e */ /* 0x080fe200030006ff */
[--C-:B------:R-:W-:Y:S01]  /*8de0*/  HADD2.F32 R54, -RZ, R53.reuse.H1_H1 ;  /* 0x30000035ff367230 */ /* 0x100fe20000004100 */
[----:B------:R-:W-:Y:S01]  /*8df0*/  F2FP.F16.E4M3.UNPACK_B R46, R14.H1 ;  /* 0x0000000eff2e723e */ /* 0x000fe200030006ff */
[----:B------:R-:W-:Y:S01]  /*8e00*/  HADD2.F32 R53, -RZ, R53.H0_H0 ;  /* 0x20000035ff357230 */ /* 0x000fe20000004100 */
[----:B------:R-:W-:Y:S01]  /*8e10*/  F2FP.F16.E4M3.UNPACK_B R52, R40 ;  /* 0x00000028ff34723e */ /* 0x000fe200020006ff */
[----:B------:R-:W-:Y:S01]  /*8e20*/  HADD2.F32 R51, -RZ, R50.H1_H1 ;  /* 0x30000032ff337230 */ /* 0x000fe20000004100 */
[----:B------:R-:W-:Y:S01]  /*8e30*/  F2FP.F16.E4M3.UNPACK_B R49, R13 ;  /* 0x0000000dff31723e */ /* 0x000fe200020006ff */
[----:B------:R-:W-:-:S02]  /*8e40*/  HADD2.F32 R40, -RZ, R46.H1_H1 ;  /* 0x3000002eff287230 */ /* 0x000fc40000004100 */
[----:B------:R-:W-:Y:S01]  /*8e50*/  FMUL.FTZ R13, R47, R54 ;  /* 0x000000362f0d7220 */ /* 0x000fe20000410000 */
[----:B------:R-:W-:Y:S01]  /*8e60*/  HADD2.F32 R55, -RZ, R52.H1_H1 ;  /* 0x30000034ff377230 */ /* 0x000fe20000004100 */
[----:B------:R-:W-:Y:S01]  /*8e70*/  F2FP.F16.E4M3.UNPACK_B R15, R15 ;  /* 0x0000000fff0f723e */ /* 0x000fe200020006ff */
[----:B------:R-:W-:Y:S02]  /*8e80*/  HADD2.F32 R46, -RZ, R46.H0_H0 ;  /* 0x2000002eff2e7230 */ /* 0x000fe40000004100 */
[----:B------:R-:W-:Y:S01]  /*8e90*/  FFMA.FTZ R56, R48, R51, -R13 ;  /* 0x0000003330387223 */ /* 0x000fe2000001080d */
[----:B------:R-:W-:Y:S02]  /*8ea0*/  HADD2.F32 R13, -RZ, R49.H1_H1 ;  /* 0x30000031ff0d7230 */ /* 0x000fe40000004100 */
[-C--:B------:R-:W-:Y:S01]  /*8eb0*/  FMUL.FTZ R57, R40, R55.reuse ;  /* 0x0000003728397220 */ /* 0x080fe20000410000 */
[----:B------:R-:W-:Y:S01]  /*8ec0*/  F2FP.F16.E4M3.UNPACK_B R14, R14 ;  /* 0x0000000eff0e723e */ /* 0x000fe200020006ff */
[----:B------:R-:W-:Y:S01]  /*8ed0*/  FMUL.FTZ R55, R46, R55 ;  /* 0x000000372e377220 */ /* 0x000fe20000410000 */
[----:B------:R-:W-:Y:S01]  /*8ee0*/  FMUL.FTZ R54, R48, R54 ;  /* 0x0000003630367220 */ /* 0x000fe20000410000 */
[----:B------:R-:W-:Y:S01]  /*8ef0*/  FFMA.FTZ R57, R46, R13, -R57 ;  /* 0x0000000d2e397223 */ /* 0x000fe20000010839 */
[----:B------:R-:W-:-:S02]  /*8f00*/  HADD2.F32 R52, -RZ, R52.H0_H0 ;  /* 0x20000034ff347230 */ /* 0x000fc40000004100 */
[----:B------:R-:W-:Y:S01]  /*8f10*/  FFMA.FTZ R48, R40, R13, R55 ;  /* 0x0000000d28307223 */ /* 0x000fe20000010037 */
[--C-:B------:R-:W-:Y:S02]  /*8f20*/  HADD2.F32 R40, -RZ, R15.reuse.H0_H0 ;  /* 0x2000000fff287230 */ /* 0x100fe40000004100 */
[----:B------:R-:W-:Y:S01]  /*8f30*/  FFMA.FTZ R59, R47, R51, R54 ;  /* 0x000000332f3b7223 */ /* 0x000fe20000010036 */
[--C-:B------:R-:W-:Y:S02]  /*8f40*/  HADD2.F32 R13, -RZ, R14.reuse.H0_H0 ;  /* 0x2000000eff0d7230 */ /* 0x100fe40000004100 */
[----:B------:R-:W-:Y:S02]  /*8f50*/  HADD2.F32 R15, -RZ, R15.H1_H1 ;  /* 0x3000000fff0f7230 */ /* 0x000fe40000004100 */
[----:B------:R-:W-:Y:S01]  /*8f60*/  FMUL.FTZ R54, R40, R53 ;  /* 0x0000003528367220 */ /* 0x000fe20000410000 */
[----:B------:R-:W-:Y:S02]  /*8f70*/  HADD2.F32 R14, -RZ, R14.H1_H1 ;  /* 0x3000000eff0e7230 */ /* 0x000fe40000004100 */
[----:B------:R-:W-:Y:S01]  /*8f80*/  FMUL.FTZ R47, R13, R52 ;  /* 0x000000340d2f7220 */ /* 0x000fe20000410000 */
[----:B------:R-:W-:-:S02]  /*8f90*/  HADD2.F32 R50, -RZ, R50.H0_H0 ;  /* 0x20000032ff327230 */ /* 0x000fc40000004100 */
[C---:B------:R-:W-:Y:S01]  /*8fa0*/  FMUL.FTZ R51, R15.reuse, R53 ;  /* 0x000000350f337220 */ /* 0x040fe20000410000 */
[----:B------:R-:W-:Y:S02]  /*8fb0*/  HADD2.F32 R49, -RZ, R49.H0_H0 ;  /* 0x20000031ff317230 */ /* 0x000fe40000004100 */
[----:B------:R-:W-:Y:S01]  /*8fc0*/  FMUL.FTZ R46, R14, R52 ;  /* 0x000000340e2e7220 */ /* 0x000fe20000410000 */
[----:B------:R-:W-:Y:S01]  /*8fd0*/  F2FP.SATFINITE.E4M3.F32.PACK_AB_MERGE_C R48, R48, R57, RZ ;  /* 0x000000393030723e */ /* 0x000fe200048070ff */
        /* <DEDUP_REMOVED lines=9> */
.L_x_490:
[----:B------:R-:W-:Y:S05]  /*9070*/  BSYNC B2 ;  /* 0x0000000000027941 */ /* 0x000fea0003800000 */
.L_x_489:
[----:B------:R0:W-:Y:S02]  /*9080*/  ST.E.128 desc[UR50][R44.64], R12 ;  /* 0x0000000c2c007985 */ /* 0x0001e4000c101d32 */
.L_x_488:
[----:B------:R-:W-:Y:S05]  /*9090*/  BSYNC B1 ;  /* 0x0000000000017941 */ /* 0x000fea0003800000 */
.L_x_487:
[----:B------:R-:W-:-:S13]  /*90a0*/  ISETP.NE.AND P3, PT, R33, RZ, PT ;  /* 0x000000ff2100720c */ /* 0x000fda0003f65270 */
        /* <DEDUP_REMOVED lines=10> */
[----:B------:R-:W-:Y:S01]  /*9150*/  LOP3.LUT R38, R37, 0xff0000ff, RZ, 0xc0, !PT ;  /* 0xff0000ff25267812 */ /* 0x000fe200078ec0ff */
[----:B------:R-:W-:Y:S01]  /*9160*/  IMAD.SHL.U32 R11, R11, 0x100, RZ ;  /* 0x000001000b0b7824 */ /* 0x000fe200078e00ff */
[----:B------:R-:W-:Y:S02]  /*9170*/  SHF.R.U32.HI R44, RZ, 0x10, R39 ;  /* 0x00000010ff2c7819 */ /* 0x000fe40000011627 */
[----:B------:R-:W-:Y:S01]  /*9180*/  LOP3.LUT R42, R39, 0xff0000ff, RZ, 0xc0, !PT ;  /* 0xff0000ff272a7812 */ /* 0x000fe200078ec0ff */
[----:B------:R-:W-:Y:S01]  /*9190*/  IMAD.SHL.U32 R39, R36, 0x100, RZ ;  /* 0x0000010024277824 */ /* 0x000fe200078e00ff */
[----:B------:R-:W-:Y:S01]  /*91a0*/  SHF.R.U32.HI R45, RZ, 0x10, R37 ;  /* 0x00000010ff2d7819 */ /* 0x000fe20000011625 */
[----:B------:R-:W-:Y:S01]  /*91b0*/  IMAD.MOV.U32 R36, RZ, RZ, R12 ;  /* 0x000000ffff247224 */ /* 0x000fe200078e000c */
[----:B------:R-:W-:Y:S01]  /*91c0*/  LOP3.LUT R37, R38, 0xff00, R11, 0xf8, !PT ;  /* 0x0000ff0026257812 */ /* 0x000fe200078ef80b */
[----:B------:R-:W-:Y:S01]  /*91d0*/  IMAD.U32 R38, R44, 0x10000, RZ ;  /* 0x000100002c267824 */ /* 0x000fe200078e00ff */
[----:B------:R-:W-:-:S02]  /*91e0*/  LOP3.LUT R43, R42, 0xff00, R39, 0xf8, !PT ;  /* 0x0000ff002a2b7812 */ /* 0x000fc400078ef827 */
[----:B------:R-:W-:Y:S02]  /*91f0*/  SHF.L.U32 R12, R45, 0x10, RZ ;  /* 0x000000102d0c7819 */ /* 0x000fe400000006ff */
[----:B------:R-:W-:Y:S02]  /*9200*/  F2FP.F16.E4M3.UNPACK_B R39, R85.H1 ;  /* 0x00000055ff27723e */ /* 0x000fe400030006ff */
[-C--:B------:R-:W-:Y:S02]  /*9210*/  F2FP.F16.E4M3.UNPACK_B R11, R13.reuse ;  /* 0x0000000dff0b723e */ /* 0x080fe400020006ff */
[----:B------:R-:W-:Y:S01]  /*9220*/  LOP3.LUT R45, R43, 0xff0000, R38, 0xf8, !PT ;  /* 0x00ff00002b2d7812 */ /* 0x000fe200078ef826 */
[----:B------:R-:W-:Y:S01]  /*9230*/  HADD2.F32 R43, -RZ, R39.H0_H0 ;  /* 0x20000027ff2b7230 */ /* 0x000fe20000004100 */
[----:B------:R-:W-:Y:S01]  /*9240*/  LOP3.LUT R42, R37, 0xff0000, R12, 0xf8, !PT ;  /* 0x00ff0000252a7812 */ /* 0x000fe200078ef80c */
[----:B------:R-:W-:Y:S01]  /*9250*/  HADD2.F32 R12, -RZ, R11.H1_H1 ;  /* 0x3000000bff0c7230 */ /* 0x000fe20000004100 */
[----:B------:R-:W-:Y:S01]  /*9260*/  F2FP.F16.E4M3.UNPACK_B R38, R84.H1 ;  /* 0x00000054ff26723e */ /* 0x000fe200030006ff */
[----:B------:R-:W-:Y:S01]  /*9270*/  HADD2.F32 R44, -RZ, R39.H1_H1 ;  /* 0x30000027ff2c7230 */ /* 0x000fe20000004100 */
[----:B------:R-:W-:Y:S01]  /*9280*/  F2FP.F16.E4M3.UNPACK_B R13, R13.H1 ;  /* 0x0000000dff0d723e */ /* 0x000fe200030006ff */
[----:B------:R-:W-:-:S02]  /*9290*/  HADD2.F32 R11, -RZ, R11.H0_H0 ;  /* 0x2000000bff0b7230 */ /* 0x000fc40000004100 */
[C---:B------:R-:W-:Y:S01]  /*92a0*/  FMUL.FTZ R46, R12.reuse, R43 ;  /* 0x0000002b0c2e7220 */ /* 0x040fe20000410000 */
[--C-:B------:R-:W-:Y:S01]  /*92b0*/  HADD2.F32 R39, -RZ, R38.reuse.H0_H0 ;  /* 0x20000026ff277230 */ /* 0x100fe20000004100 */
[----:B------:R-:W-:Y:S01]  /*92c0*/  F2FP.F16.E4M3.UNPACK_B R85, R85 ;  /* 0x00000055ff55723e */ /* 0x000fe200020006ff */
[--C-:B------:R-:W-:Y:S02]  /*92d0*/  HADD2.F32 R37, -RZ, R13.reuse.H1_H1 ;  /* 0x3000000dff257230 */ /* 0x100fe40000004100 */
[C---:B------:R-:W-:Y:S01]  /*92e0*/  FMUL.FTZ R43, R11.reuse, R43 ;  /* 0x0000002b0b2b7220 */ /* 0x040fe20000410000 */
[----:B------:R-:W-:Y:S02]  /*92f0*/  HADD2.F32 R13, -RZ, R13.H0_H0 ;  /* 0x2000000dff0d7230 */ /* 0x000fe40000004100 */
[-C--:B------:R-:W-:Y:S01]  /*9300*/  FFMA.FTZ R11, R11, R39.reuse, -R46 ;  /* 0x000000270b0b7223 */ /* 0x080fe2000001082e */
[----:B------:R-:W-:Y:S02]  /*9310*/  HADD2.F32 R38, -RZ, R38.H1_H1 ;  /* 0x30000026ff267230 */ /* 0x000fe40000004100 */
[-C--:B------:R-:W-:Y:S01]  /*9320*/  FMUL.FTZ R46, R37, R44.reuse ;  /* 0x0000002c252e7220 */ /* 0x080fe20000410000 */
[----:B------:R-:W-:Y:S01]  /*9330*/  FFMA.FTZ R12, R12, R39, R43 ;  /* 0x000000270c0c7223 */ /* 0x000fe2000001002b */
[----:B------:R-:W-:Y:S01]  /*9340*/  FMUL.FTZ R44, R13, R44 ;  /* 0x0000002c0d2c7220 */ /* 0x000fe20000410000 */
[----:B------:R-:W-:-:S02]  /*9350*/  HADD2.F32 R43, -RZ, R85.H1_H1 ;  /* 0x30000055ff2b7230 */ /* 0x000fc40000004100 */
[----:B------:R-:W-:Y:S01]  /*9360*/  FFMA.FTZ R47, R13, R38, -R46 ;  /* 0x000000260d2f7223 */ /* 0x000fe2000001082e */
[----:B------:R-:W-:Y:S01]  /*9370*/  F2FP.F16.E4M3.UNPACK_B R13, R36.H1 ;  /* 0x00000024ff0d723e */ /* 0x000fe200030006ff */
[----:B------:R-:W-:Y:S01]  /*9380*/  FFMA.FTZ R50, R37, R38, R44 ;  /* 0x0000002625327223 */ /* 0x000fe2000001002c */
[----:B------:R-:W-:Y:S01]  /*9390*/  F2FP.F16.E4M3.UNPACK_B R36, R36 ;  /* 0x00000024ff24723e */ /* 0x000fe200020006ff */
[----:B------:R-:W-:Y:S01]  /*93a0*/  HADD2.F32 R85, -RZ, R85.H0_H0 ;  /* 0x20000055ff557230 */ /* 0x000fe20000004100 */
[----:B------:R-:W-:Y:S01]  /*93b0*/  F2FP.F16.E4M3.UNPACK_B R84, R84 ;  /* 0x00000054ff54723e */ /* 0x000fe200020006ff */
[--C-:B------:R-:W-:Y:S01]  /*93c0*/  HADD2.F32 R37, -RZ, R13.reuse.H0_H0 ;  /* 0x2000000dff257230 */ /* 0x100fe20000004100 */
[----:B------:R-:W-:Y:S01]  /*93d0*/  F2FP.SATFINITE.E4M3.F32.PACK_AB_MERGE_C R53, R50, R47, RZ ;  /* 0x0000002f3235723e */ /* 0x000fe200048070ff */
[----:B------:R-:W-:Y:S02]  /*93e0*/  HADD2.F32 R38, -RZ, R13.H1_H1 ;  /* 0x3000000dff267230 */ /* 0x000fe40000004100 */
[----:B------:R-:W-:-:S02]  /*93f0*/  HADD2.F32 R13, -RZ, R36.H0_H0 ;  /* 0x20000024ff0d7230 */ /* 0x000fc40000004100 */
[----:B------:R-:W-:Y:S02]  /*9400*/  HADD2.F32 R36, -RZ, R36.H1_H1 ;  /* 0x30000024ff247230 */ /* 0x000fe40000004100 */
[-C--:B------:R-:W-:Y:S01]  /*9410*/  FMUL.FTZ R46, R38, R43.reuse ;  /* 0x0000002b262e7220 */ /* 0x080fe20000410000 */
[--C-:B------:R-:W-:Y:S02]  /*9420*/  HADD2.F32 R39, -RZ, R84.reuse.H1_H1 ;  /* 0x30000054ff277230 */ /* 0x100fe40000004100 */
        /* <DEDUP_REMOVED lines=8> */
[----:B------:R-:W-:-:S02]  /*94b0*/  F2FP.F16.E4M3.UNPACK_B R36, R15.H1 ;  /* 0x0000000fff24723e */ /* 0x000fc400030006ff */
[-C--:B------:R-:W-:Y:S02]  /*94c0*/  F2FP.F16.E4M3.UNPACK_B R44, R45.reuse.H1 ;  /* 0x0000002dff2c723e */ /* 0x080fe400030006ff */
[----:B------:R-:W-:Y:S01]  /*94d0*/  F2FP.F16.E4M3.UNPACK_B R39, R42.H1 ;  /* 0x0000002aff27723e */ /* 0x000fe200030006ff */
[----:B------:R-:W-:Y:S01]  /*94e0*/  HADD2.F32 R38, -RZ, R36.H1_H1 ;  /* 0x30000024ff267230 */ /* 0x000fe20000004100 */
[----:B------:R-:W-:Y:S01]  /*94f0*/  F2FP.F16.E4M3.UNPACK_B R13, R14.H1 ;  /* 0x0000000eff0d723e */ /* 0x000fe200030006ff */
[----:B------:R-:W-:Y:S01]  /*9500*/  HADD2.F32 R47, -RZ, R44.H1_H1 ;  /* 0x3000002cff2f7230 */ /* 0x000fe20000004100 */
[----:B------:R-:W-:Y:S01]  /*9510*/  F2FP.F16.E4M3.UNPACK_B R45, R45 ;  /* 0x0000002dff2d723e */ /* 0x000fe200020006ff */
[----:B------:R-:W-:Y:S01]  /*9520*/  HADD2.F32 R37, -RZ, R36.H0_H0 ;  /* 0x20000024ff257230 */ /* 0x000fe20000004100 */
[----:B------:R-:W-:Y:S01]  /*9530*/  F2FP.SATFINITE.E4M3.F32.PACK_AB_MERGE_C R52, R43, R46, RZ ;  /* 0x0000002e2b34723e */ /* 0x000fe200048070ff */
        /* <DEDUP_REMOVED lines=18> */
[--C-:B------:R-:W-:Y:S02]  /*9660*/  HADD2.F32 R13, -RZ, R14.reuse.H0_H0 ;  /* 0x2000000eff0d7230 */ /* 0x100fe40000004100 */
[----:B------:R-:W-:Y:S01]  /*9670*/  HADD2.F32 R15, -RZ, R15.H1_H1 ;  /* 0x3000000fff0f7230 */ /* 0x000fe20000004100 */
[----:B------:R-:W-:Y:S01]  /*9680*/  F2FP.SATFINITE.E4M3.F32.PACK_AB_MERGE_C R47, R47, R50, RZ ;  /* 0x000000322f2f723e */ /* 0x000fe200048070ff */
[----:B------:R-:W-:Y:S01]  /*9690*/  HADD2.F32 R14, -RZ, R14.H1_H1 ;  /* 0x3000000eff0e7230 */ /* 0x000fe20000004100 */
[----:B------:R-:W-:Y:S01]  /*96a0*/  F2FP.SATFINITE.E4M3.F32.PACK_AB_MERGE_C R46, R46, R49, RZ ;  /* 0x000000312e2e723e */ /* 0x000fe200048070ff */
[----:B------:R-:W-:-:S02]  /*96b0*/  HADD2.F32 R45, -RZ, R45.H0_H0 ;  /* 0x2000002dff2d7230 */ /* 0x000fc40000004100 */
[-C--:B------:R-:W-:Y:S01]  /*96c0*/  FMUL.FTZ R37, R15, R44.reuse ;  /* 0x0000002c0f257220 */ /* 0x080fe20000410000 */
[----:B------:R-:W-:Y:S02]  /*96d0*/  HADD2.F32 R39, -RZ, R39.H0_H0 ;  /* 0x20000027ff277230 */ /* 0x000fe40000004100 */
        /* <DEDUP_REMOVED lines=8> */
[----:B------:R-:W-:-:S02]  /*9760*/  F2FP.SATFINITE.E4M3.F32.PACK_AB_MERGE_C R13, R12, R11, R53 ;  /* 0x0000000b0c0d723e */ /* 0x000fc40004807035 */
[----:B------:R-:W-:Y:S02]  /*9770*/  F2FP.SATFINITE.E4M3.F32.PACK_AB_MERGE_C R12, R85, R48, R52 ;  /* 0x00000030550c723e */ /* 0x000fe40004807034 */
[----:B------:R-:W-:Y:S02]  /*9780*/  F2FP.SATFINITE.E4M3.F32.PACK_AB_MERGE_C R14, R45, R38, R47 ;  /* 0x000000262d0e723e */ /* 0x000fe4000480702f */
[----:B------:R-:W-:-:S07]  /*9790*/  F2FP.SATFINITE.E4M3.F32.PACK_AB_MERGE_C R15, R44, R37, R46 ;  /* 0x000000252c0f723e */ /* 0x000fce000480702e */
.L_x_492:
[----:B------:R-:W-:Y:S05]  /*97a0*/  BSYNC B1 ;  /* 0x0000000000017941 */ /* 0x000fea0003800000 */
.L_x_491:
[----:B------:R0:W-:Y:S01]  /*97b0*/  ST.E.128 desc[UR50][R40.64], R12 ;  /* 0x0000000c28007985 */ /* 0x0001e2000c101d32 */
[----:B------:R-:W-:Y:S05]  /*97c0*/  BRA `(.L_x_470) ;  /* 0x0000006c007c7947 */ /* 0x000fea0003800000 */
.L_x_436:
[----:B------:R-:W0:Y:S01]  /*97d0*/  S2R R66, SR_TID.X ;  /* 0x0000000000427919 */ /* 0x000e220000002100 */
[----:B------:R-:W-:Y:S01]  /*97e0*/  BSSY B1, `(.L_x_493) ;  /* 0x0000034000017945 */ /* 0x000fe20003800000 */
        /* <DEDUP_REMOVED lines=17> */
[----:B0-----:R-:W-:-:S02]  /*9900*/  VIADD R73, R66, 0xffffff80 ;  /* 0xffffff8042497836 */ /* 0x001fc40000000000 */
[----:B------:R-:W-:Y:S01]  /*9910*/  VIADD R72, R66, 0xffffff80 ;  /* 0xffffff8042487836 */ /* 0x000fe20000000000 */
[----:B------:R-:W-:-:S04]  /*9920*/  CS2R R66, SRZ ;  /* 0x0000000000427805 */ /* 0x000fc8000001ff00 */
[----:B------:R-:W-:-:S04]  /*9930*/  LEA.HI R72, R72, R73, RZ, 0x1 ;  /* 0x0000004948487211 */ /* 0x000fc800078f08ff */
[----:B------:R-:W-:-:S04]  /*9940*/  SHF.R.S32.HI R72, RZ, 0x1, R72 ;  /* 0x00000001ff487819 */ /* 0x000fc80000011448 */
[----:B------:R-:W-:-:S13]  /*9950*/  ISETP.GE.AND P3, PT, R72, R92, PT ;  /* 0x0000005c4800720c */ /* 0x000fda0003f66270 */
[----:B------:R-:W-:Y:S05]  /*9960*/  @P3 BRA `(.L_x_494) ;  /* 0x00000000006c3947 */ /* 0x000fea0003800000 */
[----:B------:R-:W-:Y:S01]  /*9970*/  ULDC.64 UR4, c[0x0][0x3e8] ;  /* 0x0000fa0000047ab9 */ /* 0x000fe20000000a00 */
[----:B------:R-:W-:Y:S02]  /*9980*/  CS2R R48, SRZ ;  /* 0x0000000000307805 */ /* 0x000fe4000001ff00 */
[----:B------:R-:W-:Y:S02]  /*9990*/  IADD3 R72, P2, P4, R104, UR4, R14 ;  /* 0x0000000468487c10 */ /* 0x000fe4000fc5e00e */
[----:B------:R-:W-:Y:S02]  /*99a0*/  CS2R R50, SRZ ;  /* 0x0000000000327805 */ /* 0x000fe4000001ff00 */
[----:B------:R-:W-:Y:S02]  /*99b0*/  CS2R R36, SRZ ;  /* 0x0000000000247805 */ /* 0x000fe4000001ff00 */
[----:B------:R-:W-:Y:S02]  /*99c0*/  CS2R R38, SRZ ;  /* 0x0000000000267805 */ /* 0x000fe4000001ff00 */
[----:B------:R-:W-:Y:S01]  /*99d0*/  IADD3.X R73, R9, UR5, R11, P2, P4 ;  /* 0x0000000509497c10 */ /* 0x000fe200097e840b */
[----:B------:R-:W-:-:S02]  /*99e0*/  ULDC.64 UR4, c[0x0][0x400] ;  /* 0x0001000000047ab9 */ /* 0x000fc40000000a00 */
[----:B------:R-:W-:-:S04]  /*99f0*/  IADD3 R74, P2, P4, R96, UR4, R12 ;  /* 0x00000004604a7c10 */ /* 0x000fc8000fc5e00c */
[----:B------:R-:W-:Y:S02]  /*9a00*/  IADD3.X R75, R20, UR5, R86, P2, P4 ;  /* 0x00000005144b7c10 */ /* 0x000fe400097e8456 */
[----:B------:R-:W-:Y:S02]  /*9a10*/  ISETP.GE.AND P2, PT, R16, R113, PT ;  /* 0x000000711000720c */ /* 0x000fe40003f46270 */
[----:B------:R-:W-:Y:S02]  /*9a20*/  CS2R R52, SRZ ;  /* 0x0000000000347805 */ /* 0x000fe4000001ff00 */
[----:B------:R-:W-:Y:S02]  /*9a30*/  CS2R R54, SRZ ;  /* 0x0000000000367805 */ /* 0x000fe4000001ff00 */
[----:B------:R-:W-:Y:S02]  /*9a40*/  CS2R R40, SRZ ;  /* 0x0000000000287805 */ /* 0x000fe4000001ff00 */
[----:B------:R-:W-:-:S05]  /*9a50*/  CS2R R42, SRZ ;  /* 0x00000000002a7805 */ /* 0x000fca000001ff00 */
[----:B------:R0:W5:Y:S04]  /*9a60*/  @!P2 LDG.E.128 R48, desc[UR50][R72.64] ;  /* 0x000000324830a981 */ /* 0x000168000c1e1d00 */
[----:B------:R0:W5:Y:S01]  /*9a70*/  @!P2 LDG.E.128 R36, desc[UR50][R74.64] ;  /* 0x000000324a24a981 */ /* 0x000162000c1e1d00 */
[----:B------:R-:W-:Y:S02]  /*9a80*/  ISETP.GE.AND P2, PT, R221, R113, PT ;  /* 0x00000071dd00720c */ /* 0x000fe40003f46270 */
[----:B------:R-:W-:Y:S02]  /*9a90*/  CS2R R56, SRZ ;  /* 0x0000000000387805 */ /* 0x000fe4000001ff00 */
[----:B------:R-:W-:Y:S02]  /*9aa0*/  CS2R R58, SRZ ;  /* 0x00000000003a7805 */ /* 0x000fe4000001ff00 */
[----:B------:R-:W-:-:S02]  /*9ab0*/  CS2R R44, SRZ ;  /* 0x00000000002c7805 */ /* 0x000fc4000001ff00 */
[----:B------:R-:W-:-:S05]  /*9ac0*/  CS2R R46, SRZ ;  /* 0x00000000002e7805 */ /* 0x000fca000001ff00 */
[----:B------:R0:W5:Y:S04]  /*9ad0*/  @!P2 LDG.E.128 R52, desc[UR50][R72.64+0x20] ;  /* 0x000020324834a981 */ /* 0x000168000c1e1d00 */
[----:B------:R0:W5:Y:S01]  /*9ae0*/  @!P2 LDG.E.128 R40, desc[UR50][R74.64+0x20] ;  /* 0x000020324a28a981 */ /* 0x000162000c1e1d00 */
[----:B------:R-:W-:-:S13]  /*9af0*/  ISETP.GE.AND P2, PT, R222, R113, PT ;  /* 0x00000071de00720c */ /* 0x000fda0003f46270 */
[----:B------:R0:W5:Y:S04]  /*9b00*/  @!P2 LDG.E.128 R56, desc[UR50][R72.64+0x40] ;  /* 0x000040324838a981 */ /* 0x000168000c1e1d00 */
[----:B------:R0:W5:Y:S02]  /*9b10*/  @!P2 LDG.E.128 R44, desc[UR50][R74.64+0x40] ;  /* 0x000040324a2ca981 */ /* 0x000164000c1e1d00 */
.L_x_494:
[----:B------:R-:W-:Y:S05]  /*9b20*/  BSYNC B1 ;  /* 0x0000000000017941 */ /* 0x000fea0003800000 */
.L_x_493:
[----:B------:R-:W1:Y:S01]  /*9b30*/  S2R R78, SR_TID.X ;  /* 0x00000000004e7919 */ /* 0x000e620000002100 */
[----:B------:R-:W-:Y:S01]  /*9b40*/  BSSY B1, `(.L_x_495) ;  /* 0x000002d000017945 */ /* 0x000fe20003800000 */
[----:B0-----:R-:W-:Y:S02]  /*9b50*/  CS2R R72, SRZ ;  /* 0x0000000000487805 */ /* 0x001fe4000001ff00 */
[----:B------:R-:W-:Y:S02]  /*9b60*/  CS2R R74, SRZ ;  /* 0x00000000004a7805 */ /* 0x000fe4000001ff00 */
[----:B------:R-:W-:Y:S02]  /*9b70*/  CS2R R76, SRZ ;  /* 0x00000000004c7805 */ /* 0x000fe4000001ff00 */
[----:B------:R-:W-:Y:S02]  /*9b80*/  CS2R R80, SRZ ;  /* 0x0000000000507805 */ /* 0x000fe4000001ff00 */
[----:B------:R-:W-:Y:S01]  /*9b90*/  CS2R R82, SRZ ;  /* 0x0000000000527805 */ /* 0x000fe2000001ff00 */
[C---:B-1----:R-:W-:Y:S01]  /*9ba0*/  VIADD R85, R78.reuse, 0xffffff80 ;  /* 0xffffff804e557836 */ /* 0x042fe20000000000 */
[----:B------:R-:W-:-:S02]  /*9bb0*/  IADD3 R84, R78, -0x80, RZ ;  /* 0xffffff804e547810 */ /* 0x000fc40007ffe0ff */
[----:B------:R-:W-:Y:S02]  /*9bc0*/  CS2R R78, SRZ ;  /* 0x00000000004e7805 */ /* 0x000fe4000001ff00 */
[----:B------:R-:W-:-:S04]  /*9bd0*/  LEA.HI R84, R84, R85, RZ, 0x1 ;  /* 0x0000005554547211 */ /* 0x000fc800078f08ff */
[----:B------:R-:W-:-:S05]  /*9be0*/  SHF.R.S32.HI R84, RZ, 0x1, R84 ;  /* 0x00000001ff547819 */ /* 0x000fca0000011454 */
[----:B------:R-:W-:-:S05]  /*9bf0*/  VIADD R84, R84, 0x80 ;  /* 0x0000008054547836 */ /* 0x000fca0000000000 */
[----:B------:R-:W-:-:S13]  /*9c00*/  ISETP.GE.AND P4, PT, R84, R92, PT ;  /* 0x0000005c5400720c */ /* 0x000fda0003f86270 */
[----:B------:R-:W-:Y:S05]  /*9c10*/  @P4 BRA `(.L_x_496) ;  /* 0x00000000007c4947 */ /* 0x000fea0003800000 */
[----:B------:R-:W-:Y:S01]  /*9c20*/  IADD3 R14, P2, P5, R104, R14, R5 ;  /* 0x0000000e680e7210 */ /* 0x000fe20007d5e005 */
[----:B------:R-:W-:Y:S01]  /*9c30*/  ULDC.64 UR4, c[0x0][0x3e8] ;  /* 0x0000fa0000047ab9 */ /* 0x000fe20000000a00 */
[----:B------:R-:W-:Y:S02]  /*9c40*/  CS2R R72, SRZ ;  /* 0x0000000000487805 */ /* 0x000fe4000001ff00 */
[----:B------:R-:W-:Y:S02]  /*9c50*/  CS2R R74, SRZ ;  /* 0x00000000004a7805 */ /* 0x000fe4000001ff00 */
[----:B------:R-:W-:Y:S02]  /*9c60*/  IADD3.X R11, R9, R11, R4, P2, P5 ;  /* 0x0000000b090b7210 */ /* 0x000fe400017ea404 */
[----:B------:R-:W-:Y:S02]  /*9c70*/  CS2R R60, SRZ ;  /* 0x00000000003c7805 */ /* 0x000fe4000001ff00 */
[----:B------:R-:W-:-:S02]  /*9c80*/  IADD3 R12, P2, P5, R96, R12, R7 ;  /* 0x0000000c600c7210 */ /* 0x000fc40007d5e007 */
[----:B------:R-:W-:Y:S02]  /*9c90*/  CS2R R62, SRZ ;  /* 0x00000000003e7805 */ /* 0x000fe4000001ff00 */
        /* <DEDUP_REMOVED lines=23> */
.L_x_496:
[----:B------:R-:W-:Y:S05]  /*9e10*/  BSYNC B1 ;  /* 0x0000000000017941 */ /* 0x000fea0003800000 */
.L_x_495:
        /* <DEDUP_REMOVED lines=28> */
.L_x_497:
[----:B------:R-:W2:Y:S01]  /*9fe0*/  LDL R11, [R1+0xc] ;  /* 0x00000c00010b7983 */ /* 0x000ea20000100800 */
[----:B------:R-:W-:Y:S01]  /*9ff0*/  IMAD R93, R19, 0x8, R18 ;  /* 0x00000008135d7824 */ /* 0x000fe200078e0212 */
[----:B------:R-:W-:Y:S01]  /*a000*/  BSSY B1, `(.L_x_498) ;  /* 0x0000004000017945 */ /* 0x000fe20003800000 */
[----:B--2---:R-:W-:-:S04]  /*a010*/  SHF.L.U32 R94, R11, 0x1f, RZ ;  /* 0x0000001f0b5e7819 */ /* 0x004fc800000006ff */
[----:B------:R-:W1:Y:S02]  /*a020*/  SYNCS.PHASECHK.TRANS64.TRYWAIT P5, [R93+URZ+0x33490], R94 ;  /* 0x0334905e5d0075a7 */ /* 0x000e6400080a017f */
[----:B-1----:R-:W-:Y:S05]  /*a030*/  @!P5 BRA `(.L_x_499) ;  /* 0x000002600050d947 */ /* 0x002fea0003800000 */
.L_x_789:
[----:B------:R-:W-:Y:S05]  /*a040*/  BSYNC B1 ;  /* 0x0000000000017941 */ /* 0x000fea0003800000 */
.L_x_498:
[----:B------:R-:W2:Y:S01]  /*a050*/  LDC R133, c[0x0][0x2f4] ;  /* 0x0000bd00ff857b82 */ /* 0x000ea20000000800 */
[----:B------:R-:W-:Y:S01]  /*a060*/  UMOV UR4, 0xffffffff ;  /* 0xffffffff00047882 */ /* 0x000fe20000000000 */
[----:B--2---:R-:W-:Y:S02]  /*a070*/  IMAD.IADD R139, R133, 0x1, -R114 ;  /* 0x00000001858b7824 */ /* 0x004fe400078e0a72 */
[----:B------:R-:W-:Y:S05]  /*a080*/  BRA.DIV UR4, `(.L_x_500) ;  /* 0x0000026204507947 */ /* 0x000fea000b800000 */
[----:B------:R2:W3:Y:S04]  /*a090*/  SHFL.IDX PT, R149, R119, RZ, 0x1e1f ;  /* 0x001e1fff77957589 */ /* 0x0004e800000e0000 */
[----:B------:R2:W4:Y:S02]  /*a0a0*/  SHFL.IDX PT, R11, R120, RZ, 0x1e1f ;  /* 0x001e1fff780b7589 */ /* 0x00052400000e0000 */
.L_x_793:
[----:B------:R-:W-:Y:S04]  /*a0b0*/  BSSY B1, `(.L_x_501) ;  /* 0x00002f2000017945 */ /* 0x000fe80003800000 */
[----:B------:R-:W-:Y:S05]  /*a0c0*/  @P3 BRA `(.L_x_502) ;  /* 0x0000002c00c03947 */ /* 0x000fea0003800000 */
[----:B------:R-:W-:Y:S01]  /*a0d0*/  ISETP.NE.AND P3, PT, R28, RZ, PT ;  /* 0x000000ff1c00720c */ /* 0x000fe20003f65270 */
[----:B------:R-:W-:-:S12]  /*a0e0*/  BSSY B2, `(.L_x_503) ;  /* 0x00000f9000027945 */ /* 0x000fd80003800000 */
[----:B------:R-:W-:Y:S05]  /*a0f0*/  @!P3 BRA `(.L_x_504) ;  /* 0x0000000c00dcb947 */ /* 0x000fea0003800000 */
[----:B------:R-:W5:Y:S04]  /*a100*/  LDL R84, [R1+0x28] ;  /* 0x0000280001547983 */ /* 0x000f680000100800 */
[----:B0-----:R-:W2:Y:S04]  /*a110*/  LDL R14, [R1+0x2c] ;  /* 0x00002c00010e7983 */ /* 0x001ea80000100800 */
[----:B------:R-:W3:Y:S01]  /*a120*/  LDL R15, [R1+0x30] ;  /* 0x00003000010f7983 */ /* 0x000ee20000100800 */
[----:B------:R-:W-:-:S04]  /*a130*/  SEL R12, R114, R139, !P0 ;  /* 0x0000008b720c7207 */ /* 0x000fc80004000000 */
[----:B------:R-:W-:-:S04]  /*a140*/  SHF.R.S32.HI R13, RZ, 0x1f, R12 ;  /* 0x0000001fff0d7819 */ /* 0x000fc8000001140c */
[----:B------:R-:W-:-:S04]  /*a150*/  LEA.HI R13, R13, R12, RZ, 0x5 ;  /* 0x0000000c0d0d7211 */ /* 0x000fc800078f28ff */
[----:B------:R-:W-:-:S04]  /*a160*/  LEA.HI.SX32 R162, R13, R112, 0x1b ;  /* 0x000000700da27211 */ /* 0x000fc800078fdaff */
[----:B------:R-:W-:-:S04]  /*a170*/  SHF.R.S32.HI R13, RZ, 0x1f, R162 ;  /* 0x0000001fff0d7819 */ /* 0x000fc800000114a2 */
[----:B------:R-:W-:Y:S01]  /*a180*/  LEA.HI R13, R13, R162, RZ, 0x2 ;  /* 0x000000a20d0d7211 */ /* 0x000fe200078f10ff */
[----:B------:R-:W-:-:S03]  /*a190*/  IMAD.SHL.U32 R162, R162, 0x10, RZ ;  /* 0x00000010a2a27824 */ /* 0x000fc600078e00ff */
[----:B------:R-:W-:Y:S02]  /*a1a0*/  SHF.R.S32.HI R13, RZ, 0x2, R13 ;  /* 0x00000002ff0d7819 */ /* 0x000fe4000001140d */
[----:B------:R-:W-:Y:S01]  /*a1b0*/  ISETP.GE.AND P3, PT, R16, R113, PT ;  /* 0x000000711000720c */ /* 0x000fe20003f66270 */
[----:B------:R-:W-:Y:S01]  /*a1c0*/  BSSY B3, `(.L_x_505) ;  /* 0x00000e3000037945 */ /* 0x000fe20003800000 */
[----:B-----5:R-:W-:-:S04]  /*a1d0*/  LOP3.LUT R12, R84, 0x30, R162, 0xf8, !PT ;  /* 0x00000030540c7812 */ /* 0x020fc800078ef8a2 */
[----:B--2---:R-:W-:Y:S01]  /*a1e0*/  LOP3.LUT R12, R12, R14, RZ, 0x3c, !PT ;  /* 0x0000000e0c0c7212 */ /* 0x004fe200078e3cff */
[----:B---3--:R-:W-:-:S04]  /*a1f0*/  IMAD R13, R13, 0x2800, R15 ;  /* 0x000028000d0d7824 */ /* 0x008fc800078e020f */
[----:B------:R-:W-:-:S04]  /*a200*/  IMAD.IADD R12, R13, 0x1, R12 ;  /* 0x000000010d0c7824 */ /* 0x000fc800078e020c */
[C---:B------:R-:W-:Y:S02]  /*a210*/  IMAD R84, R19.reuse, 0x7800, R12 ;  /* 0x0000780013547824 */ /* 0x040fe400078e020c */
[----:B------:R-:W-:Y:S02]  /*a220*/  IMAD R12, R19, 0x7800, R128 ;  /* 0x00007800130c7824 */ /* 0x000fe400078e0280 */
[----:B------:R-:W-:-:S03]  /*a230*/  IMAD.IADD R84, R18, 0x1, R84 ;  /* 0x0000000112547824 */ /* 0x000fc600078e0254 */
[----:B------:R-:W-:-:S03]  /*a240*/  IADD3 R12, R18, R12, RZ ;  /* 0x0000000c120c7210 */ /* 0x000fc60007ffe0ff */
[----:B------:R-:W0:Y:S04]  /*a250*/  LDS.128 R84, [R84+0x24200] ;  /* 0x0242000054547984 */ /* 0x000e280000000c00 */
[----:B------:R-:W2:Y:S01]  /*a260*/  LDS.128 R12, [R12+0x24200] ;  /* 0x024200000c0c7984 */ /* 0x000ea20000000c00 */
[----:B------:R-:W-:Y:S05]  /*a270*/  @P3 BRA `(.L_x_506) ;  /* 0x0000000c005c3947 */ /* 0x000fea0003800000 */
[----:B------:R-:W-:Y:S02]  /*a280*/  SHF.R.U32.HI R38, RZ, 0x8, R49 ;  /* 0x00000008ff267819 */ /* 0x000fe40000011631 */
[--C-:B------:R-:W-:Y:S02]  /*a290*/  SHF.R.U32.HI R36, RZ, 0x10, R51.reuse ;  /* 0x00000010ff247819 */ /* 0x100fe40000011633 */
[----:B------:R-:W-:Y:S01]  /*a2a0*/  SHF.R.U32.HI R163, RZ, 0x8, R51 ;  /* 0x00000008ffa37819 */ /* 0x000fe20000011633 */
[----:B------:R-:W-:Y:S01]  /*a2b0*/  IMAD.SHL.U32 R167, R38, 0x100, RZ ;  /* 0x0000010026a77824 */ /* 0x000fe200078e00ff */
[----:B------:R-:W-:Y:S01]  /*a2c0*/  LOP3.LUT R165, R51, 0xff0000ff, RZ, 0xc0, !PT ;  /* 0xff0000ff33a57812 */ /* 0x000fe200078ec0ff */
[----:B------:R-:W-:Y:S01]  /*a2d0*/  IMAD.U32 R36, R36, 0x10000, RZ ;  /* 0x0001000024247824 */ /* 0x000fe200078e00ff */
[----:B------:R-:W-:Y:S01]  /*a2e0*/  SHF.R.U32.HI R51, RZ, 0x8, R37 ;  /* 0x00000008ff337819 */ /* 0x000fe20000011625 */
[----:B------:R-:W-:Y:S01]  /*a2f0*/  IMAD.SHL.U32 R163, R163, 0x100, RZ ;  /* 0x00000100a3a37824 */ /* 0x000fe200078e00ff */
[----:B------:R-:W-:-:S02]  /*a300*/  SHF.R.U32.HI R48, RZ, 0x10, R49 ;  /* 0x00000010ff307819 */ /* 0x000fc40000011631 */
[----:B------:R-:W-:Y:S02]  /*a310*/  LOP3.LUT R50, R49, 0xff0000ff, RZ, 0xc0, !PT ;  /* 0xff0000ff31327812 */ /* 0x000fe400078ec0ff */
[----:B------:R-:W-:Y:S02]  /*a320*/  SHF.R.U32.HI R164, RZ, 0x10, R37 ;  /* 0x00000010ffa47819 */ /* 0x000fe40000011625 */
[----:B------:R-:W-:Y:S02]  /*a330*/  LOP3.LUT R166, R37, 0xff0000ff, RZ, 0xc0, !PT ;  /* 0xff0000ff25a67812 */ /* 0x000fe400078ec0ff */
[--C-:B------:R-:W-:Y:S01]  /*a340*/  SHF.R.U32.HI R37, RZ, 0x10, R39.reuse ;  /* 0x00000010ff257819 */ /* 0x100fe20000011627 */
[----:B------:R-:W-:Y:S01]  /*a350*/  IMAD.U32 R164, R164, 0x10000, RZ ;  /* 0x00010000a4a47824 */ /* 0x000fe200078e00ff */
[----:B------:R-:W-:Y:S02]  /*a360*/  SHF.R.U32.HI R38, RZ, 0x8, R39 ;  /* 0x00000008ff267819 */ /* 0x000fe40000011627 */
[----:B------:R-:W-:Y:S01]  /*a370*/  LOP3.LUT R49, R39, 0xff0000ff, RZ, 0xc0, !PT ;  /* 0xff0000ff27317812 */ /* 0x000fe200078ec0ff */
[----:B------:R-:W-:Y:S01]  /*a380*/  IMAD.SHL.U32 R39, R51, 0x100, RZ ;  /* 0x0000010033277824 */ /* 0x000fe200078e00ff */
[----:B------:R-:W-:Y:S01]  /*a390*/  LOP3.LUT R50, R50, 0xff00, R167, 0xf8, !PT ;  /* 0x0000ff0032327812 */ /* 0x000fe200078ef8a7 */
[----:B------:R-:W-:Y:S01]  /*a3a0*/  IMAD.SHL.U32 R38, R38, 0x100, RZ ;  /* 0x0000010026267824 */ /* 0x000fe200078e00ff */
[----:B------:R-:W-:Y:S01]  /*a3b0*/  SHF.L.U32 R48, R48, 0x10, RZ ;  /* 0x0000001030307819 */ /* 0x000fe200000006ff */
[----:B------:R-:W-:Y:S01]  /*a3c0*/  IMAD.U32 R37, R37, 0x10000, RZ ;  /* 0x0001000025257824 */ /* 0x000fe200078e00ff */
[----:B------:R-:W-:-:S02]  /*a3d0*/  LOP3.LUT R39, R166, 0xff00, R39, 0xf8, !PT ;  /* 0x0000ff00a6277812 */ /* 0x000fc400078ef827 */
[----:B------:R-:W-:Y:S02]  /*a3e0*/  LOP3.LUT R51, R165, 0xff00, R163, 0xf8, !PT ;  /* 0x0000ff00a5337812 */ /* 0x000fe400078ef8a3 */
[----:B------:R-:W-:Y:S02]  /*a3f0*/  LOP3.LUT R165, R50, 0xff0000, R48, 0xf8, !PT ;  /* 0x00ff000032a57812 */ /* 0x000fe400078ef830 */
[----:B------:R-:W-:Y:S02]  /*a400*/  LOP3.LUT R50, R39, 0xff0000, R164, 0xf8, !PT ;  /* 0x00ff000027327812 */ /* 0x000fe400078ef8a4 */
[----:B0-----:R-:W-:Y:S02]  /*a410*/  F2FP.F16.E4M3.UNPACK_B R163, R85 ;  /* 0x00000055ffa3723e */ /* 0x001fe400020006ff */
[----:B------:R-:W-:Y:S02]  /*a420*/  F2FP.F16.E4M3.UNPACK_B R166, R50 ;  /* 0x00000032ffa6723e */ /* 0x000fe400020006ff */
[----:B--2---:R-:W-:Y:S01]  /*a430*/  F2FP.F16.E4M3.UNPACK_B R39, R13 ;  /* 0x0000000dff27723e */ /* 0x004fe200020006ff */
[----:B------:R-:W-:Y:S01]  /*a440*/  HADD2.F32 R48, -RZ, R163.H0_H0 ;  /* 0x200000a3ff307230 */ /* 0x000fe20000004100 */
[----:B------:R-:W-:Y:S01]  /*a450*/  F2FP.F16.E4M3.UNPACK_B R167, R165 ;  /* 0x000000a5ffa7723e */ /* 0x000fe200020006ff */
[----:B------:R-:W-:Y:S01]  /*a460*/  HADD2.F32 R169, -RZ, R166.H0_H0 ;  /* 0x200000a6ffa97230 */ /* 0x000fe20000004100 */
[----:B------:R-:W-:Y:S01]  /*a470*/  F2FP.F16.E4M3.UNPACK_B R85, R85.H1 ;  /* 0x00000055ff55723e */ /* 0x000fe200030006ff */
[----:B------:R-:W-:Y:S01]  /*a480*/  HADD2.F32 R164, -RZ, R39.H0_H0 ;  /* 0x20000027ffa47230 */ /* 0x000fe20000004100 */
[----:B------:R-:W-:Y:S01]  /*a490*/  F2FP.F16.E4M3.UNPACK_B R165, R165.H1 ;  /* 0x000000a5ffa5723e */ /* 0x000fe200030006ff */
[----:B------:R-:W-:-:S02]  /*a4a0*/  HADD2.F32 R168, -RZ, R167.H0_H0 ;  /* 0x200000a7ffa87230 */ /* 0x000fc40000004100 */
[-C--:B------:R-:W-:Y:S01]  /*a4b0*/  FMUL.FTZ R170, R48, R169.reuse ;  /* 0x000000a930aa7220 */ /* 0x080fe20000410000 */
[----:B------:R-:W-:Y:S02]  /*a4c0*/  HADD2.F32 R166, -RZ, R166.H1_H1 ;  /* 0x300000a6ffa67230 */ /* 0x000fe40000004100 */
[C---:B------:R-:W-:Y:S01]  /*a4d0*/  FMUL.FTZ R169, R164.reuse, R169 ;  /* 0x000000a9a4a97220 */ /* 0x040fe20000410000 */
[----:B------:R-:W-:Y:S02]  /*a4e0*/  HADD2.F32 R39, -RZ, R39.H1_H1 ;  /* 0x30000027ff277230 */ /* 0x000fe40000004100 */
[-C--:B------:R-:W-:Y:S01]  /*a4f0*/  FFMA.FTZ R164, R164, R168.reuse, -R170 ;  /* 0x000000a8a4a47223 */ /* 0x080fe200000108aa */
[----:B------:R-:W-:Y:S02]  /*a500*/  HADD2.F32 R167, -RZ, R167.H1_H1 ;  /* 0x300000a7ffa77230 */ /* 0x000fe40000004100 */
[----:B------:R-:W-:Y:S01]  /*a510*/  FFMA.FTZ R48, R48, R168, R169 ;  /* 0x000000a830307223 */ /* 0x000fe200000100a9 */
[----:B------:R-:W-:Y:S01]  /*a520*/  HADD2.F32 R168, -RZ, R163.H1_H1 ;  /* 0x300000a3ffa87230 */ /* 0x000fe20000004100 */
[----:B------:R-:W-:-:S02]  /*a530*/  LOP3.LUT R49, R49, 0xff00, R38, 0xf8, !PT ;  /* 0x0000ff0031317812 */ /* 0x000fc400078ef826 */
[----:B------:R-:W-:Y:S02]  /*a540*/  LOP3.LUT R51, R51, 0xff0000, R36, 0xf8, !PT ;  /* 0x00ff000033337812 */ /* 0x000fe400078ef824 */
[CC--:B------:R-:W-:Y:S01]  /*a550*/  FMUL.FTZ R163, R168.reuse, R166.reuse ;  /* 0x000000a6a8a37220 */ /* 0x0c0fe20000410000 */
[----:B------:R-:W-:Y:S01]  /*a560*/  FMUL.FTZ R166, R39, R166 ;  /* 0x000000a627a67220 */ /* 0x000fe20000410000 */
[----:B------:R-:W-:Y:S02]  /*a570*/  LOP3.LUT R36, R49, 0xff0000, R37, 0xf8, !PT ;  /* 0x00ff000031247812 */ /* 0x000fe400078ef825 */
[-C--:B------:R-:W-:Y:S01]  /*a580*/  FFMA.FTZ R163, R39, R167.reuse, -R163 ;  /* 0x000000a727a37223 */ /* 0x080fe200000108a3 */
[----:B------:R-:W-:Y:S01]  /*a590*/  FFMA.FTZ R39, R168, R167, R166 ;  /* 0x000000a7a8277223 */ /* 0x000fe200000100a6 */
[----:B------:R-:W-:Y:S01]  /*a5a0*/  F2FP.F16.E4M3.UNPACK_B R166, R50.H1 ;  /* 0x00000032ffa6723e */ /* 0x000fe200030006ff */
[----:B------:R-:W-:Y:S01]  /*a5b0*/  HADD2.F32 R168, -RZ, R165.H0_H0 ;  /* 0x200000a5ffa87230 */ /* 0x000fe20000004100 */
[----:B------:R-:W-:Y:S01]  /*a5c0*/  F2FP.F16.E4M3.UNPACK_B R167, R13.H1 ;  /* 0x0000000dffa7723e */ /* 0x000fe200030006ff */
[----:B------:R-:W-:Y:S01]  /*a5d0*/  HADD2.F32 R13, -RZ, R85.H0_H0 ;  /* 0x20000055ff0d7230 */ /* 0x000fe20000004100 */
[----:B------:R-:W-:Y:S01]  /*a5e0*/  MOV R37, R87 ;  /* 0x0000005700257202 */ /* 0x000fe20000000f00 */
[----:B------:R-:W-:-:S02]  /*a5f0*/  HADD2.F32 R169, -RZ, R166.H0_H0 ;  /* 0x200000a6ffa97230 */ /* 0x000fc40000004100 */
[----:B------:R-:W-:Y:S01]  /*a600*/  HADD2.F32 R50, -RZ, R167.H0_H0 ;  /* 0x200000a7ff327230 */ /* 0x000fe20000004100 */
[----:B------:R-:W-:Y:S01]  /*a610*/  F2FP.F16.E4M3.UNPACK_B R38, R37 ;  /* 0x00000025ff26723e */ /* 0x000fe200020006ff */
[----:B------:R-:W-:Y:S02]  /*a620*/  HADD2.F32 R85, -RZ, R85.H1_H1 ;  /* 0x30000055ff557230 */ /* 0x000fe40000004100 */
[CC--:B------:R-:W-:Y:S01]  /*a630*/  FMUL.FTZ R170, R13.reuse, R169.reuse ;  /* 0x000000a90daa7220 */ /* 0x0c0fe20000410000 */
[----:B------:R-:W-:Y:S02]  /*a640*/  HADD2.F32 R166, -RZ, R166.H1_H1 ;  /* 0x300000a6ffa67230 */ /* 0x000fe40000004100 */
[C---:B------:R-:W-:Y:S01]  /*a650*/  FMUL.FTZ R169, R50.reuse, R169 ;  /* 0x000000a932a97220 */ /* 0x040fe20000410000 */
[----:B------:R-:W-:Y:S02]  /*a660*/  IMAD.MOV.U32 R87, RZ, RZ, R15 ;  /* 0x000000ffff577224 */ /* 0x000fe400078e000f */
[-C--:B------:R-:W-:Y:S01]  /*a670*/  FFMA.FTZ R50, R50, R168.reuse, -R170 ;  /* 0x000000a832327223 */ /* 0x080fe200000108aa */
[----:B------:R-:W-:Y:S01]  /*a680*/  F2FP.F16.E4M3.UNPACK_B R37, R37.H1 ;  /* 0x00000025ff25723e */ /* 0x000fe200030006ff */
[----:B------:R-:W-:Y:S01]  /*a690*/  FFMA.FTZ R13, R13, R168, R169 ;  /* 0x000000a80d0d7223 */ /* 0x000fe200000100a9 */
[----:B------:R-:W-:Y:S01]  /*a6a0*/  HADD2.F32 R168, -RZ, R167.H1_H1 ;  /* 0x300000a7ffa87230 */ /* 0x000fe20000004100 */
[----:B------:R-:W-:Y:S01]  /*a6b0*/  F2FP.F16.E4M3.UNPACK_B R15, R87 ;  /* 0x00000057ff0f723e */ /* 0x000fe200020006ff */
[----:B------:R-:W-:-:S02]  /*a6c0*/  HADD2.F32 R167, -RZ, R165.H1_H1 ;  /* 0x300000a5ffa77230 */ /* 0x000fc40000004100 */
[CC--:B------:R-:W-:Y:S01]  /*a6d0*/  FMUL.FTZ R165, R85.reuse, R166.reuse ;  /* 0x000000a655a57220 */ /* 0x0c0fe20000410000 */
[C---:B------:R-:W-:Y:S01]  /*a6e0*/  FMUL.FTZ R166, R168.reuse, R166 ;  /* 0x000000a6a8a67220 */ /* 0x040fe20000410000 */
[--C-:B------:R-:W-:Y:S02]  /*a6f0*/  HADD2.F32 R170, -RZ, R15.reuse.H0_H0 ;  /* 0x2000000fffaa7230 */ /* 0x100fe40000004100 */
[-C--:B------:R-:W-:Y:S01]  /*a700*/  FFMA.FTZ R165, R168, R167.reuse, -R165 ;  /* 0x000000a7a8a57223 */ /* 0x080fe200000108a5 */
[----:B------:R-:W-:Y:S02]  /*a710*/  HADD2.F32 R168, -RZ, R38.H0_H0 ;  /* 0x20000026ffa87230 */ /* 0x000fe40000004100 */
[----:B------:R-:W-:Y:S01]  /*a720*/  FFMA.FTZ R85, R85, R167, R166 ;  /* 0x000000a755557223 */ /* 0x000fe200000100a6 */
[----:B------:R-:W-:Y:S01]  /*a730*/  F2FP.F16.E4M3.UNPACK_B R166, R36 ;  /* 0x00000024ffa6723e */ /* 0x000fe200020006ff */
[----:B------:R-:W-:Y:S01]  /*a740*/  HADD2.F32 R15, -RZ, R15.H1_H1 ;  /* 0x3000000fff0f7230 */ /* 0x000fe20000004100 */
[----:B------:R-:W-:-:S02]  /*a750*/  F2FP.F16.E4M3.UNPACK_B R167, R51 ;  /* 0x00000033ffa7723e */ /* 0x000fc400020006ff */
[----:B------:R-:W-:Y:S01]  /*a760*/  F2FP.F16.E4M3.UNPACK_B R36, R36.H1 ;  /* 0x00000024ff24723e */ /* 0x000fe200030006ff */
[--C-:B------:R-:W-:Y:S01]  /*a770*/  HADD2.F32 R49, -RZ, R166.reuse.H0_H0 ;  /* 0x200000a6ff317230 */ /* 0x100fe20000004100 */
[----:B------:R-:W-:Y:S01]  /*a780*/  F2FP.F16.E4M3.UNPACK_B R51, R51.H1 ;  /* 0x00000033ff33723e */ /* 0x000fe200030006ff */
[--C-:B------:R-:W-:Y:S01]  /*a790*/  HADD2.F32 R169, -RZ, R167.reuse.H0_H0 ;  /* 0x200000a7ffa97230 */ /* 0x100fe20000004100 */
[----:B------:R-:W-:Y:S01]  /*a7a0*/  F2FP.SATFINITE.E4M3.F32.PACK_AB_MERGE_C R50, R165, R50, RZ ;  /* 0x00000032a532723e */ /* 0x000fe200048070ff */
[----:B------:R-:W-:Y:S02]  /*a7b0*/  HADD2.F32 R166, -RZ, R166.H1_H1 ;  /* 0x300000a6ffa67230 */ /* 0x000fe40000004100 */
[-C--:B------:R-:W-:Y:S01]  /*a7c0*/  FMUL.FTZ R171, R168, R49.reuse ;  /* 0x00000031a8ab7220 */ /* 0x080fe20000410000 */
[C---:B------:R-:W-:Y:S01]  /*a7d0*/  FMUL.FTZ R49, R170.reuse, R49 ;  /* 0x00000031aa317220 */ /* 0x040fe20000410000 */
[----:B------:R-:W-:Y:S01]  /*a7e0*/  HADD2.F32 R167, -RZ, R167.H1_H1 ;  /* 0x300000a7ffa77230 */ /* 0x000fe20000004100 */
[----:B------:R-:W-:Y:S01]  /*a7f0*/  F2FP.SATFINITE.E4M3.F32.PACK_AB_MERGE_C R163, R163, R164, R50 ;  /* 0x000000a4a3a3723e */ /* 0x000fe20004807032 */
[-C--:B------:R-:W-:Y:S01]  /*a800*/  FFMA.FTZ R171, R170, R169.reuse, -R171 ;  /* 0x000000a9aaab7223 */ /* 0x080fe200000108ab */
[----:B------:R-:W-:Y:S01]  /*a810*/  FFMA.FTZ R168, R168, R169, R49 ;  /* 0x000000a9a8a87223 */ /* 0x000fe20000010031 */
[----:B------:R-:W-:Y:S01]  /*a820*/  HADD2.F32 R49, -RZ, R38.H1_H1 ;  /* 0x30000026ff317230 */ /* 0x000fe20000004100 */
[----:B------:R-:W-:Y:S01]  /*a830*/  F2FP.F16.E4M3.UNPACK_B R50, R84.H1 ;  /* 0x00000054ff32723e */ /* 0x000fe200030006ff */
[--C-:B------:R-:W-:Y:S01]  /*a840*/  HADD2.F32 R169, -RZ, R36.reuse.H0_H0 ;  /* 0x20000024ffa97230 */ /* 0x100fe20000004100 */
[----:B------:R-:W-:Y:S01]  /*a850*/  F2FP.SATFINITE.E4M3.F32.PACK_AB_MERGE_C R13, R85, R13, RZ ;  /* 0x0000000d550d723e */ /* 0x000fe200048070ff */
[----:B------:R-:W-:-:S02]  /*a860*/  HADD2.F32 R36, -RZ, R36.H1_H1 ;  /* 0x30000024ff247230 */ /* 0x000fc40000004100 */
[----:B------:R-:W-:Y:S01]  /*a870*/  FMUL.FTZ R38, R49, R166 ;  /* 0x000000a631267220 */ /* 0x000fe20000410000 */
[----:B------:R-:W-:Y:S02]  /*a880*/  F2FP.F16.E4M3.UNPACK_B R85, R158.H1 ;  /* 0x0000009eff55723e */ /* 0x000fe400030006ff */
[----:B------:R-:W-:Y:S01]  /*a890*/  F2FP.F16.E4M3.UNPACK_B R84, R84 ;  /* 0x00000054ff54723e */ /* 0x000fe200020006ff */
[CC--:B------:R-:W-:Y:S01]  /*a8a0*/  FFMA.FTZ R38, R15.reuse, R167.reuse, -R38 ;  /* 0x000000a70f267223 */ /* 0x0c0fe20000010826 */
[----:B------:R-:W-:Y:S01]  /*a8b0*/  FMUL.FTZ R15, R15, R166 ;  /* 0x000000a60f0f7220 */ /* 0x000fe20000410000 */
[--C-:B------:R-:W-:Y:S01]  /*a8c0*/  HADD2.F32 R166, -RZ, R51.reuse.H0_H0 ;  /* 0x20000033ffa67230 */ /* 0x100fe20000004100 */
[----:B------:R-:W-:Y:S01]  /*a8d0*/  F2FP.F16.E4M3.UNPACK_B R158, R158 ;  /* 0x0000009eff9e723e */ /* 0x000fe200020006ff */
[----:B------:R-:W-:Y:S02]  /*a8e0*/  HADD2.F32 R51, -RZ, R51.H1_H1 ;  /* 0x30000033ff337230 */ /* 0x000fe40000004100 */
[----:B------:R-:W-:Y:S01]  /*a8f0*/  FFMA.FTZ R15, R49, R167, R15 ;  /* 0x000000a7310f7223 */ /* 0x000fe2000001000f */
[----:B------:R-:W-:Y:S01]  /*a900*/  F2FP.F16.E4M3.UNPACK_B R49, R87.H1 ;  /* 0x00000057ff31723e */ /* 0x000fe200030006ff */
[--C-:B------:R-:W-:Y:S01]  /*a910*/  HADD2.F32 R87, -RZ, R37.reuse.H0_H0 ;  /* 0x20000025ff577230 */ /* 0x100fe20000004100 */
[----:B------:R-:W-:Y:S01]  /*a920*/  F2FP.SATFINITE.E4M3.F32.PACK_AB_MERGE_C R39, R39, R48, R13 ;  /* 0x000000302727723e */ /* 0x000fe2000480700d */
[----:B------:R-:W-:-:S02]  /*a930*/  HADD2.F32 R37, -RZ, R37.H1_H1 ;  /* 0x30000025ff257230 */ /* 0x000fc40000004100 */
[--C-:B------:R-:W-:Y:S02]  /*a940*/  HADD2.F32 R167, -RZ, R49.reuse.H0_H0 ;  /* 0x20000031ffa77230 */ /* 0x100fe40000004100 */
[-C--:B------:R-:W-:Y:S01]  /*a950*/  FMUL.FTZ R170, R87, R169.reuse ;  /* 0x000000a957aa7220 */ /* 0x080fe20000410000 */
[----:B------:R-:W-:Y:S02]  /*a960*/  HADD2.F32 R49, -RZ, R49.H1_H1 ;  /* 0x30000031ff317230 */ /* 0x000fe40000004100 */
[--C-:B------:R-:W-:Y:S02]  /*a970*/  HADD2.F32 R165, -RZ, R85.reuse.H0_H0 ;  /* 0x20000055ffa57230 */ /* 0x100fe40000004100 */
[C---:B------:R-:W-:Y:S01]  /*a980*/  FFMA.FTZ R170, R167.reuse, R166, -R170 ;  /* 0x000000a6a7aa7223 */ /* 0x040fe200000108aa */
[----:B------:R-:W-:Y:S01]  /*a990*/  FMUL.FTZ R167, R167, R169 ;  /* 0x000000a9a7a77220 */ /* 0x000fe20000410000 */
[----:B------:R-:W-:Y:S02]  /*a9a0*/  HADD2.F32 R85, -RZ, R85.H1_H1 ;  /* 0x30000055ff557230 */ /* 0x000fe40000004100 */
[----:B------:R-:W-:-:S02]  /*a9b0*/  IMAD.MOV.U32 R13, RZ, RZ, R163 ;  /* 0x000000ffff0d7224 */ /* 0x000fc400078e00a3 */
[----:B------:R-:W-:Y:S01]  /*a9c0*/  FFMA.FTZ R167, R87, R166, R167 ;  /* 0x000000a657a77223 */ /* 0x000fe200000100a7 */
[-C--:B------:R-:W-:Y:S01]  /*a9d0*/  FMUL.FTZ R87, R37, R36.reuse ;  /* 0x0000002425577220 */ /* 0x080fe20000410000 */
[----:B------:R-:W-:-:S03]  /*a9e0*/  FMUL.FTZ R36, R49, R36 ;  /* 0x0000002431247220 */ /* 0x000fc60000410000 */
[-C--:B------:R-:W-:Y:S01]  /*a9f0*/  FFMA.FTZ R87, R49, R51.reuse, -R87 ;  /* 0x0000003331577223 */ /* 0x080fe20000010857 */
[----:B------:R-:W-:Y:S01]  /*aa00*/  FFMA.FTZ R37, R37, R51, R36 ;  /* 0x0000003325257223 */ /* 0x000fe20000010024 */
[-C--:B------:R-:W-:Y:S01]  /*aa10*/  F2FP.F16.E4M3.UNPACK_B R36, R159.reuse.H1 ;  /* 0x0000009fff24723e */ /* 0x080fe200030006ff */
[--C-:B------:R-:W-:Y:S01]  /*aa20*/  HADD2.F32 R51, -RZ, R50.reuse.H0_H0 ;  /* 0x20000032ff337230 */ /* 0x100fe20000004100 */
[-C--:B------:R-:W-:Y:S01]  /*aa30*/  F2FP.F16.E4M3.UNPACK_B R49, R12.reuse.H1 ;  /* 0x0000000cff31723e */ /* 0x080fe200030006ff */
[----:B------:R-:W-:Y:S01]  /*aa40*/  HADD2.F32 R50, -RZ, R50.H1_H1 ;  /* 0x30000032ff327230 */ /* 0x000fe20000004100 */
[----:B------:R-:W-:Y:S01]  /*aa50*/  F2FP.F16.E4M3.UNPACK_B R159, R159 ;  /* 0x0000009fff9f723e */ /* 0x000fe200020006ff */
[--C-:B------:R-:W-:Y:S01]  /*aa60*/  HADD2.F32 R169, -RZ, R36.reuse.H0_H0 ;  /* 0x20000024ffa97230 */ /* 0x100fe20000004100 */
[----:B------:R-:W-:Y:S01]  /*aa70*/  F2FP.F16.E4M3.UNPACK_B R12, R12 ;  /* 0x0000000cff0c723e */ /* 0x000fe200020006ff */
[----:B------:R-:W-:Y:S01]  /*aa80*/  HADD2.F32 R164, -RZ, R49.H0_H0 ;  /* 0x20000031ffa47230 */ /* 0x000fe20000004100 */
[----:B------:R-:W-:Y:S01]  /*aa90*/  F2FP.SATFINITE.E4M3.F32.PACK_AB_MERGE_C R87, R87, R170, RZ ;  /* 0x000000aa5757723e */ /* 0x000fe200048070ff */
[----:B------:R-:W-:-:S02]  /*aaa0*/  HADD2.F32 R36, -RZ, R36.H1_H1 ;  /* 0x30000024ff247230 */ /* 0x000fc40000004100 */
[-C--:B------:R-:W-:Y:S01]  /*aab0*/  FMUL.FTZ R166, R51, R169.reuse ;  /* 0x000000a933a67220 */ /* 0x080fe20000410000 */
[----:B------:R-:W-:Y:S02]  /*aac0*/  HADD2.F32 R49, -RZ, R49.H1_H1 ;  /* 0x30000031ff317230 */ /* 0x000fe40000004100 */
[C---:B------:R-:W-:Y:S01]  /*aad0*/  FMUL.FTZ R169, R164.reuse, R169 ;  /* 0x000000a9a4a97220 */ /* 0x040fe20000410000 */
[----:B------:R-:W-:Y:S01]  /*aae0*/  F2FP.SATFINITE.E4M3.F32.PACK_AB_MERGE_C R37, R37, R167, RZ ;  /* 0x000000a72525723e */ /* 0x000fe200048070ff */
[----:B------:R-:W-:Y:S01]  /*aaf0*/  FFMA.FTZ R166, R164, R165, -R166 ;  /* 0x000000a5a4a67223 */ /* 0x000fe200000108a6 */
[----:B------:R-:W-:Y:S01]  /*ab00*/  F2FP.SATFINITE.E4M3.F32.PACK_AB_MERGE_C R38, R38, R171, R87 ;  /* 0x000000ab2626723e */ /* 0x000fe20004807057 */
[----:B------:R-:W-:Y:S01]  /*ab10*/  FFMA.FTZ R169, R51, R165, R169 ;  /* 0x000000a533a97223 */ /* 0x000fe200000100a9 */
[CC--:B------:R-:W-:Y:S01]  /*ab20*/  FMUL.FTZ R51, R50.reuse, R36.reuse ;  /* 0x0000002432337220 */ /* 0x0c0fe20000410000 */
[----:B------:R-:W-:Y:S01]  /*ab30*/  FMUL.FTZ R36, R49, R36 ;  /* 0x0000002431247220 */ /* 0x000fe20000410000 */
[----:B------:R-:W-:Y:S01]  /*ab40*/  HADD2.F32 R165, -RZ, R159.H0_H0 ;  /* 0x2000009fffa57230 */ /* 0x000fe20000004100 */
[----:B------:R-:W-:Y:S01]  /*ab50*/  F2FP.SATFINITE.E4M3.F32.PACK_AB_MERGE_C R37, R15, R168, R37 ;  /* 0x000000a80f25723e */ /* 0x000fe20004807025 */
[-C--:B------:R-:W-:Y:S01]  /*ab60*/  FFMA.FTZ R49, R49, R85.reuse, -R51 ;  /* 0x0000005531317223 */ /* 0x080fe20000010833 */
[----:B------:R-:W-:Y:S01]  /*ab70*/  FFMA.FTZ R36, R50, R85, R36 ;  /* 0x0000005532247223 */ /* 0x000fe20000010024 */
[----:B------:R-:W-:Y:S01]  /*ab80*/  HADD2.F32 R50, -RZ, R84.H0_H0 ;  /* 0x20000054ff327230 */ /* 0x000fe20000004100 */
[----:B------:R-:W-:Y:S01]  /*ab90*/  MOV R87, R37 ;  /* 0x0000002500577202 */ /* 0x000fe20000000f00 */
[----:B------:R-:W-:Y:S01]  /*aba0*/  HADD2.F32 R85, -RZ, R12.H0_H0 ;  /* 0x2000000cff557230 */ /* 0x000fe20000004100 */
[----:B------:R-:W-:Y:S01]  /*abb0*/  F2FP.SATFINITE.E4M3.F32.PACK_AB_MERGE_C R49, R49, R166, RZ ;  /* 0x000000a63131723e */ /* 0x000fe200048070ff */
[----:B------:R-:W-:-:S02]  /*abc0*/  HADD2.F32 R51, -RZ, R158.H0_H0 ;  /* 0x2000009eff337230 */ /* 0x000fc40000004100 */
[CC--:B------:R-:W-:Y:S01]  /*abd0*/  FMUL.FTZ R164, R50.reuse, R165.reuse ;  /* 0x000000a532a47220 */ /* 0x0c0fe20000410000 */
[----:B------:R-:W-:Y:S02]  /*abe0*/  HADD2.F32 R159, -RZ, R159.H1_H1 ;  /* 0x3000009fff9f7230 */ /* 0x000fe40000004100 */
[C---:B------:R-:W-:Y:S01]  /*abf0*/  FMUL.FTZ R165, R85.reuse, R165 ;  /* 0x000000a555a57220 */ /* 0x040fe20000410000 */
[----:B------:R-:W-:Y:S02]  /*ac00*/  HADD2.F32 R84, -RZ, R84.H1_H1 ;  /* 0x30000054ff547230 */ /* 0x000fe40000004100 */
[-C--:B------:R-:W-:Y:S01]  /*ac10*/  FFMA.FTZ R164, R85, R51.reuse, -R164 ;  /* 0x0000003355a47223 */ /* 0x080fe200000108a4 */
[----:B------:R-:W-:Y:S02]  /*ac20*/  HADD2.F32 R12, -RZ, R12.H1_H1 ;  /* 0x3000000cff0c7230 */ /* 0x000fe40000004100 */
[----:B------:R-:W-:Y:S01]  /*ac30*/  FFMA.FTZ R165, R50, R51, R165 ;  /* 0x0000003332a57223 */ /* 0x000fe200000100a5 */
[----:B------:R-:W-:-:S02]  /*ac40*/  HADD2.F32 R158, -RZ, R158.H1_H1 ;  /* 0x3000009eff9e7230 */ /* 0x000fc40000004100 */
[-C--:B------:R-:W-:Y:S01]  /*ac50*/  FMUL.FTZ R50, R84, R159.reuse ;  /* 0x0000009f54327220 */ /* 0x080fe20000410000 */
[----:B------:R-:W-:Y:S01]  /*ac60*/  F2FP.F16.E4M3.UNPACK_B R51, R86.H1 ;  /* 0x00000056ff33723e */ /* 0x000fe200030006ff */
[C---:B------:R-:W-:Y:S01]  /*ac70*/  FMUL.FTZ R159, R12.reuse, R159 ;  /* 0x0000009f0c9f7220 */ /* 0x040fe20000410000 */
[-C--:B------:R-:W-:Y:S01]  /*ac80*/  F2FP.F16.E4M3.UNPACK_B R85, R161.reuse.H1 ;  /* 0x000000a1ff55723e */ /* 0x080fe200030006ff */
[----:B------:R-:W-:Y:S01]  /*ac90*/  FFMA.FTZ R50, R12, R158, -R50 ;  /* 0x0000009e0c327223 */ /* 0x000fe20000010832 */
[----:B------:R-:W-:Y:S01]  /*aca0*/  F2FP.F16.E4M3.UNPACK_B R86, R86 ;  /* 0x00000056ff56723e */ /* 0x000fe200020006ff */
[----:B------:R-:W-:Y:S01]  /*acb0*/  FFMA.FTZ R12, R84, R158, R159 ;  /* 0x0000009e540c7223 */ /* 0x000fe2000001009f */
[----:B------:R-:W-:Y:S01]  /*acc0*/  HADD2.F32 R84, -RZ, R51.H0_H0 ;  /* 0x20000033ff547230 */ /* 0x000fe20000004100 */
[----:B------:R-:W-:Y:S01]  /*acd0*/  F2FP.F16.E4M3.UNPACK_B R161, R161 ;  /* 0x000000a1ffa1723e */ /* 0x000fe200020006ff */
[----:B------:R-:W-:Y:S01]  /*ace0*/  HADD2.F32 R159, -RZ, R85.H0_H0 ;  /* 0x20000055ff9f7230 */ /* 0x000fe20000004100 */
[----:B------:R-:W-:Y:S01]  /*acf0*/  F2FP.SATFINITE.E4M3.F32.PACK_AB_MERGE_C R164, R50, R164, R49 ;  /* 0x000000a432a4723e */ /* 0x000fe20004807031 */
[----:B------:R-:W-:Y:S01]  /*ad00*/  IMAD.MOV.U32 R49, RZ, RZ, R14 ;  /* 0x000000ffff317224 */ /* 0x000fe200078e000e */
[-C--:B------:R-:W-:Y:S01]  /*ad10*/  F2FP.F16.E4M3.UNPACK_B R14, R160.reuse.H1 ;  /* 0x000000a0ff0e723e */ /* 0x080fe200030006ff */
[----:B------:R-:W-:Y:S01]  /*ad20*/  HADD2.F32 R51, -RZ, R51.H1_H1 ;  /* 0x30000033ff337230 */ /* 0x000fe20000004100 */
[----:B------:R-:W-:Y:S01]  /*ad30*/  F2FP.F16.E4M3.UNPACK_B R160, R160 ;  /* 0x000000a0ffa0723e */ /* 0x000fe200020006ff */
[----:B------:R-:W-:Y:S01]  /*ad40*/  HADD2.F32 R85, -RZ, R85.H1_H1 ;  /* 0x30000055ff557230 */ /* 0x000fe20000004100 */
[-C--:B------:R-:W-:Y:S01]  /*ad50*/  F2FP.F16.E4M3.UNPACK_B R50, R49.reuse.H1 ;  /* 0x00000031ff32723e */ /* 0x080fe200030006ff */
[--C-:B------:R-:W-:Y:S01]  /*ad60*/  HADD2.F32 R170, -RZ, R14.reuse.H0_H0 ;  /* 0x2000000effaa7230 */ /* 0x100fe20000004100 */
[----:B------:R-:W-:Y:S01]  /*ad70*/  F2FP.F16.E4M3.UNPACK_B R49, R49 ;  /* 0x00000031ff31723e */ /* 0x000fe200020006ff */
[----:B------:R-:W-:Y:S01]  /*ad80*/  HADD2.F32 R14, -RZ, R14.H1_H1 ;  /* 0x3000000eff0e7230 */ /* 0x000fe20000004100 */
[----:B------:R-:W-:Y:S01]  /*ad90*/  F2FP.SATFINITE.E4M3.F32.PACK_AB_MERGE_C R36, R36, R169, RZ ;  /* 0x000000a92424723e */ /* 0x000fe200048070ff */
[----:B------:R-:W-:-:S02]  /*ada0*/  HADD2.F32 R158, -RZ, R50.H0_H0 ;  /* 0x20000032ff9e7230 */ /* 0x000fc40000004100 */
[-C--:B------:R-:W-:Y:S01]  /*adb0*/  FMUL.FTZ R166, R84, R170.reuse ;  /* 0x000000aa54a67220 */ /* 0x080fe20000410000 */
[----:B------:R-:W-:Y:S01]  /*adc0*/  HADD2.F32 R50, -RZ, R50.H1_H1 ;  /* 0x30000032ff327230 */ /* 0x000fe20000004100 */
[----:B------:R-:W-:Y:S01]  /*add0*/  F2FP.SATFINITE.E4M3.F32.PACK_AB_MERGE_C R36, R12, R165, R36 ;  /* 0x000000a50c24723e */ /* 0x000fe20004807024 */
[----:B------:R-:W-:Y:S02]  /*ade0*/  IMAD.MOV.U32 R12, RZ, RZ, R164 ;  /* 0x000000ffff0c7224 */ /* 0x000fe400078e00a4 */
[C---:B------:R-:W-:Y:S01]  /*adf0*/  FMUL.FTZ R170, R158.reuse, R170 ;  /* 0x000000aa9eaa7220 */ /* 0x040fe20000410000 */
[-C--:B------:R-:W-:Y:S01]  /*ae00*/  FFMA.FTZ R166, R158, R159.reuse, -R166 ;  /* 0x0000009f9ea67223 */ /* 0x080fe200000108a6 */
[----:B------:R-:W-:Y:S02]  /*ae10*/  IMAD.MOV.U32 R15, RZ, RZ, R38 ;  /* 0x000000ffff0f7224 */ /* 0x000fe400078e0026 */
[----:B------:R-:W-:Y:S01]  /*ae20*/  FFMA.FTZ R170, R84, R159, R170 ;  /* 0x0000009f54aa7223 */ /* 0x000fe200000100aa */
[-C--:B------:R-:W-:Y:S01]  /*ae30*/  FMUL.FTZ R84, R51, R14.reuse ;  /* 0x0000000e33547220 */ /* 0x080fe20000410000 */
[----:B------:R-:W-:Y:S01]  /*ae40*/  FMUL.FTZ R14, R50, R14 ;  /* 0x0000000e320e7220 */ /* 0x000fe20000410000 */
[----:B------:R-:W-:-:S02]  /*ae50*/  HADD2.F32 R159, -RZ, R160.H0_H0 ;  /* 0x200000a0ff9f7230 */ /* 0x000fc40000004100 */
[-C--:B------:R-:W-:Y:S01]  /*ae60*/  FFMA.FTZ R50, R50, R85.reuse, -R84 ;  /* 0x0000005532327223 */ /* 0x080fe20000010854 */
[----:B------:R-:W-:Y:S01]  /*ae70*/  FFMA.FTZ R14, R51, R85, R14 ;  /* 0x00000055330e7223 */ /* 0x000fe2000001000e */
[----:B------:R-:W-:Y:S02]  /*ae80*/  HADD2.F32 R51, -RZ, R86.H0_H0 ;  /* 0x20000056ff337230 */ /* 0x000fe40000004100 */
[----:B------:R-:W-:Y:S01]  /*ae90*/  HADD2.F32 R85, -RZ, R49.H0_H0 ;  /* 0x20000031ff557230 */ /* 0x000fe20000004100 */
[----:B------:R-:W-:Y:S01]  /*aea0*/  F2FP.SATFINITE.E4M3.F32.PACK_AB_MERGE_C R50, R50, R166, RZ ;  /* 0x000000a63232723e */ /* 0x000fe200048070ff */
[----:B------:R-:W-:Y:S02]  /*aeb0*/  HADD2.F32 R84, -RZ, R161.H0_H0 ;  /* 0x200000a1ff547230 */ /* 0x000fe40000004100 */
[-C--:B------:R-:W-:Y:S01]  /*aec0*/  FMUL.FTZ R158, R51, R159.reuse ;  /* 0x0000009f339e7220 */ /* 0x080fe20000410000 */
[----:B------:R-:W-:Y:S02]  /*aed0*/  HADD2.F32 R160, -RZ, R160.H1_H1 ;  /* 0x300000a0ffa07230 */ /* 0x000fe40000004100 */
[----:B------:R-:W-:Y:S01]  /*aee0*/  FMUL.FTZ R159, R85, R159 ;  /* 0x0000009f559f7220 */ /* 0x000fe20000410000 */
[----:B------:R-:W-:-:S02]  /*aef0*/  HADD2.F32 R86, -RZ, R86.H1_H1 ;  /* 0x30000056ff567230 */ /* 0x000fc40000004100 */
[-C--:B------:R-:W-:Y:S01]  /*af00*/  FFMA.FTZ R158, R85, R84.reuse, -R158 ;  /* 0x00000054559e7223 */ /* 0x080fe2000001089e */
[----:B------:R-:W-:Y:S02]  /*af10*/  HADD2.F32 R49, -RZ, R49.H1_H1 ;  /* 0x30000031ff317230 */ /* 0x000fe40000004100 */
[----:B------:R-:W-:Y:S01]  /*af20*/  FFMA.FTZ R159, R51, R84, R159 ;  /* 0x00000054339f7223 */ /* 0x000fe2000001009f */
[----:B------:R-:W-:Y:S02]  /*af30*/  HADD2.F32 R161, -RZ, R161.H1_H1 ;  /* 0x300000a1ffa17230 */ /* 0x000fe40000004100 */
[----:B------:R-:W-:Y:S01]  /*af40*/  FMUL.FTZ R51, R86, R160 ;  /* 0x000000a056337220 */ /* 0x000fe20000410000 */
[----:B------:R-:W-:Y:S01]  /*af50*/  F2FP.SATFINITE.E4M3.F32.PACK_AB_MERGE_C R14, R14, R170, RZ ;  /* 0x000000aa0e0e723e */ /* 0x000fe200048070ff */
[C---:B------:R-:W-:Y:S01]  /*af60*/  FMUL.FTZ R160, R49.reuse, R160 ;  /* 0x000000a031a07220 */ /* 0x040fe20000410000 */
[----:B------:R-:W-:Y:S01]  /*af70*/  MOV R84, R36 ;  /* 0x0000002400547202 */ /* 0x000fe20000000f00 */
[----:B------:R-:W-:Y:S01]  /*af80*/  FFMA.FTZ R51, R49, R161, -R51 ;  /* 0x000000a131337223 */ /* 0x000fe20000010833 */
[----:B------:R-:W-:-:S02]  /*af90*/  IMAD.MOV.U32 R85, RZ, RZ, R39 ;  /* 0x000000ffff557224 */ /* 0x000fc400078e0027 */
[----:B------:R-:W-:Y:S02]  /*afa0*/  FFMA.FTZ R160, R86, R161, R160 ;  /* 0x000000a156a07223 */ /* 0x000fe400000100a0 */
[----:B------:R-:W-:-:S03]  /*afb0*/  F2FP.SATFINITE.E4M3.F32.PACK_AB_MERGE_C R50, R51, R158, R50 ;  /* 0x0000009e3332723e */ /* 0x000fc60004807032 */
[----:B------:R-:W-:Y:S02]  /*afc0*/  F2FP.SATFINITE.E4M3.F32.PACK_AB_MERGE_C R159, R160, R159, R14 ;  /* 0x0000009fa09f723e */ /* 0x000fe4000480700e */
[----:B------:R-:W-:-:S03]  /*afd0*/  IMAD.MOV.U32 R14, RZ, RZ, R50 ;  /* 0x000000ffff0e7224 */ /* 0x000fc600078e0032 */
[----:B------:R-:W-:-:S07]  /*afe0*/  IMAD.MOV.U32 R86, RZ, RZ, R159 ;  /* 0x000000ffff567224 */ /* 0x000fce00078e009f */
.L_x_506:
[----:B------:R-:W-:Y:S05]  /*aff0*/  BSYNC B3 ;  /* 0x0000000000037941 */ /* 0x000fea0003800000 */
.L_x_505:
[----:B----4-:R-:W-:-:S05]  /*b000*/  IADD3 R36, P3, R21, R11, RZ ;  /* 0x0000000b15247210 */ /* 0x010fca0007f7e0ff */
[----:B------:R-:W-:Y:S01]  /*b010*/  IMAD.X R37, R149, 0x1, R108, P3 ;  /* 0x0000000195257824 */ /* 0x000fe200018e066c */
[----:B------:R-:W-:-:S04]  /*b020*/  ISETP.GE.AND P3, PT, R162, R133, PT ;  /* 0x00000085a200720c */ /* 0x000fc80003f66270 */
[----:B--2---:R2:W-:Y:S09]  /*b030*/  ST.E.128 desc[UR50][R36.64], R12 ;  /* 0x0000000c24007985 */ /* 0x0045f2000c101d32 */
[----:B------:R-:W-:-:S04]  /*b040*/  @!P3 IADD3 R38, P5, R11, R162, RZ ;  /* 0x000000a20b26b210 */ /* 0x000fc80007fbe0ff */
[----:B------:R-:W-:-:S05]  /*b050*/  @!P3 LEA.HI.X.SX32 R39, R162, R149, 0x1, P5 ;  /* 0x00000095a227b211 */ /* 0x000fca00028f0eff */
[----:B0-----:R2:W-:Y:S04]  /*b060*/  @!P3 ST.E.128 desc[UR50][R38.64], R84 ;  /* 0x000000542600b985 */ /* 0x0015e8000c101d32 */
.L_x_504:
[----:B------:R-:W-:Y:S05]  /*b070*/  BSYNC B2 ;  /* 0x0000000000027941 */ /* 0x000fea0003800000 */
.L_x_503:
[----:B------:R-:W-:Y:S01]  /*b080*/  ISETP.NE.AND P3, PT, R29, RZ, PT ;  /* 0x000000ff1d00720c */ /* 0x000fe20003f65270 */
[----:B------:R-:W-:-:S12]  /*b090*/  BSSY B2, `(.L_x_507) ;  /* 0x00000f7000027945 */ /* 0x000fd80003800000 */
[----:B------:R-:W-:Y:S05]  /*b0a0*/  @!P3 BRA `(.L_x_508) ;  /* 0x0000000c00d4b947 */ /* 0x000fea0003800000 */
[----:B--2---:R-:W2:Y:S04]  /*b0b0*/  LDL R36, [R1+0x28] ;  /* 0x0000280001247983 */ /* 0x004ea80000100800 */
[----:B0-----:R-:W5:Y:S04]  /*b0c0*/  LDL R14, [R1+0x2c] ;  /* 0x00002c00010e7983 */ /* 0x001f680000100800 */
        /* <DEDUP_REMOVED lines=11> */
[----:B--2---:R-:W-:-:S04]  /*b180*/  LOP3.LUT R12, R36, 0x30, R48, 0xf8, !PT ;  /* 0x00000030240c7812 */ /* 0x004fc800078ef830 */
[----:B-----5:R-:W-:Y:S01]  /*b190*/  LOP3.LUT R12, R12, R14, RZ, 0x3c, !PT ;  /* 0x0000000e0c0c7212 */ /* 0x020fe200078e3cff */
[----:B---3--:R-:W-:-:S04]  /*b1a0*/  IMAD R13, R13, 0x2800, R15 ;  /* 0x000028000d0d7824 */ /* 0x008fc800078e020f */
[----:B------:R-:W-:-:S04]  /*b1b0*/  IMAD.IADD R12, R13, 0x1, R12 ;  /* 0x000000010d0c7824 */ /* 0x000fc800078e020c */
[C---:B------:R-:W-:Y:S02]  /*b1c0*/  IMAD R36, R19.reuse, 0x7800, R12 ;  /* 0x0000780013247824 */ /* 0x040fe400078e020c */
[----:B------:R-:W-:-:S03]  /*b1d0*/  IMAD R12, R19, 0x7800, R127 ;  /* 0x00007800130c7824 */ /* 0x000fc600078e027f */
[C---:B------:R-:W-:Y:S01]  /*b1e0*/  IADD3 R36, R18.reuse, R36, RZ ;  /* 0x0000002412247210 */ /* 0x040fe20007ffe0ff */
[----:B------:R-:W-:-:S05]  /*b1f0*/  IMAD.IADD R12, R18, 0x1, R12 ;  /* 0x00000001120c7824 */ /* 0x000fca00078e020c */
[----:B------:R-:W0:Y:S04]  /*b200*/  LDS.128 R36, [R36+0x24200] ;  /* 0x0242000024247984 */ /* 0x000e280000000c00 */
[----:B------:R-:W2:Y:S01]  /*b210*/  LDS.128 R12, [R12+0x24200] ;  /* 0x024200000c0c7984 */ /* 0x000ea20000000c00 */
[----:B------:R-:W-:Y:S05]  /*b220*/  @P3 BRA `(.L_x_510) ;  /* 0x0000000c00543947 */ /* 0x000fea0003800000 */
[----:B------:R-:W-:Y:S02]  /*b230*/  SHF.R.U32.HI R50, RZ, 0x8, R53 ;  /* 0x00000008ff327819 */ /* 0x000fe40000011635 */
[----:B------:R-:W-:Y:S02]  /*b240*/  SHF.R.U32.HI R54, RZ, 0x8, R41 ;  /* 0x00000008ff367819 */ /* 0x000fe40000011629 */
[----:B------:R-:W-:Y:S02]  /*b250*/  SHF.R.U32.HI R51, RZ, 0x8, R55 ;  /* 0x00000008ff337819 */ /* 0x000fe40000011637 */
[----:B------:R-:W-:Y:S01]  /*b260*/  SHF.R.U32.HI R49, RZ, 0x10, R53 ;  /* 0x00000010ff317819 */ /* 0x000fe20000011635 */
[----:B------:R-:W-:Y:S01]  /*b270*/  IMAD.SHL.U32 R54, R54, 0x100, RZ ;  /* 0x0000010036367824 */ /* 0x000fe200078e00ff */
[----:B------:R-:W-:Y:S01]  /*b280*/  LOP3.LUT R84, R55, 0xff0000ff, RZ, 0xc0, !PT ;  /* 0xff0000ff37547812 */ /* 0x000fe200078ec0ff */
[----:B------:R-:W-:Y:S01]  /*b290*/  IMAD.SHL.U32 R51, R51, 0x100, RZ ;  /* 0x0000010033337824 */ /* 0x000fe200078e00ff */
[----:B------:R-:W-:Y:S01]  /*b2a0*/  SHF.R.U32.HI R40, RZ, 0x10, R55 ;  /* 0x00000010ff287819 */ /* 0x000fe20000011637 */
[----:B------:R-:W-:Y:S01]  /*b2b0*/  IMAD.SHL.U32 R55, R50, 0x100, RZ ;  /* 0x0000010032377824 */ /* 0x000fe200078e00ff */
[----:B------:R-:W-:Y:S01]  /*b2c0*/  LOP3.LUT R42, R53, 0xff0000ff, RZ, 0xc0, !PT ;  /* 0xff0000ff352a7812 */ /* 0x000fe200078ec0ff */
[----:B------:R-:W-:Y:S01]  /*b2d0*/  IMAD.U32 R49, R49, 0x10000, RZ ;  /* 0x0001000031317824 */ /* 0x000fe200078e00ff */
[----:B------:R-:W-:Y:S01]  /*b2e0*/  LOP3.LUT R53, R41, 0xff0000ff, RZ, 0xc0, !PT ;  /* 0xff0000ff29357812 */ /* 0x000fe200078ec0ff */
[----:B------:R-:W-:Y:S01]  /*b2f0*/  IMAD.U32 R40, R40, 0x10000, RZ ;  /* 0x0001000028287824 */ /* 0x000fe200078e00ff */
[----:B------:R-:W-:-:S02]  /*b300*/  SHF.R.U32.HI R41, RZ, 0x10, R41 ;  /* 0x00000010ff297819 */ /* 0x000fc40000011629 */
[----:B------:R-:W-:Y:S02]  /*b310*/  LOP3.LUT R42, R42, 0xff00, R55, 0xf8, !PT ;  /* 0x0000ff002a2a7812 */ /* 0x000fe400078ef837 */
[----:B------:R-:W-:Y:S02]  /*b320*/  LOP3.LUT R53, R53, 0xff00, R54, 0xf8, !PT ;  /* 0x0000ff0035357812 */ /* 0x000fe400078ef836 */
[----:B------:R-:W-:Y:S02]  /*b330*/  SHF.L.U32 R41, R41, 0x10, RZ ;  /* 0x0000001029297819 */ /* 0x000fe400000006ff */
[----:B------:R-:W-:Y:S02]  /*b340*/  LOP3.LUT R84, R84, 0xff00, R51, 0xf8, !PT ;  /* 0x0000ff0054547812 */ /* 0x000fe400078ef833 */
[----:B------:R-:W-:Y:S02]  /*b350*/  LOP3.LUT R51, R42, 0xff0000, R49, 0xf8, !PT ;  /* 0x00ff00002a337812 */ /* 0x000fe400078ef831 */
[----:B------:R-:W-:-:S02]  /*b360*/  LOP3.LUT R49, R53, 0xff0000, R41, 0xf8, !PT ;  /* 0x00ff000035317812 */ /* 0x000fc400078ef829 */
        /* <DEDUP_REMOVED lines=18> */
[----:B------:R-:W-:-:S02]  /*b490*/  SHF.R.U32.HI R50, RZ, 0x8, R43 ;  /* 0x00000008ff327819 */ /* 0x000fc4000001162b */
[----:B------:R-:W-:Y:S02]  /*b4a0*/  LOP3.LUT R52, R43, 0xff0000ff, RZ, 0xc0, !PT ;  /* 0xff0000ff2b347812 */ /* 0x000fe400078ec0ff */
[CC--:B------:R-:W-:Y:S01]  /*b4b0*/  FMUL.FTZ R53, R86.reuse, R55.reuse ;  /* 0x0000003756357220 */ /* 0x0c0fe20000410000 */
[C---:B------:R-:W-:Y:S01]  /*b4c0*/  FMUL.FTZ R55, R41.reuse, R55 ;  /* 0x0000003729377220 */ /* 0x040fe20000410000 */
[----:B------:R-:W-:Y:S02]  /*b4d0*/  SHF.R.U32.HI R43, RZ, 0x10, R43 ;  /* 0x00000010ff2b7819 */ /* 0x000fe4000001162b */
[-C--:B------:R-:W-:Y:S01]  /*b4e0*/  FFMA.FTZ R53, R41, R85.reuse, -R53 ;  /* 0x0000005529357223 */ /* 0x080fe20000010835 */
[----:B------:R-:W-:Y:S01]  /*b4f0*/  FFMA.FTZ R41, R86, R85, R55 ;  /* 0x0000005556297223 */ /* 0x000fe20000010037 */
[----:B------:R-:W-:Y:S01]  /*b500*/  F2FP.F16.E4M3.UNPACK_B R55, R49.H1 ;  /* 0x00000031ff37723e */ /* 0x000fe200030006ff */
[----:B------:R-:W-:Y:S01]  /*b510*/  HADD2.F32 R86, -RZ, R51.H0_H0 ;  /* 0x20000033ff567230 */ /* 0x000fe20000004100 */
[----:B------:R-:W-:Y:S01]  /*b520*/  F2FP.F16.E4M3.UNPACK_B R85, R13.H1 ;  /* 0x0000000dff55723e */ /* 0x000fe200030006ff */
[----:B------:R-:W-:-:S02]  /*b530*/  HADD2.F32 R13, -RZ, R37.H0_H0 ;  /* 0x20000025ff0d7230 */ /* 0x000fc40000004100 */
[----:B------:R-:W-:Y:S02]  /*b540*/  HADD2.F32 R87, -RZ, R55.H0_H0 ;  /* 0x20000037ff577230 */ /* 0x000fe40000004100 */
[----:B------:R-:W-:Y:S02]  /*b550*/  HADD2.F32 R49, -RZ, R85.H0_H0 ;  /* 0x20000055ff317230 */ /* 0x000fe40000004100 */
[----:B------:R-:W-:Y:S02]  /*b560*/  HADD2.F32 R37, -RZ, R37.H1_H1 ;  /* 0x30000025ff257230 */ /* 0x000fe40000004100 */
[-C--:B------:R-:W-:Y:S01]  /*b570*/  FMUL.FTZ R158, R13, R87.reuse ;  /* 0x000000570d9e7220 */ /* 0x080fe20000410000 */
[----:B------:R-:W-:Y:S02]  /*b580*/  HADD2.F32 R55, -RZ, R55.H1_H1 ;  /* 0x30000037ff377230 */ /* 0x000fe40000004100 */
[----:B------:R-:W-:Y:S01]  /*b590*/  FMUL.FTZ R87, R49, R87 ;  /* 0x0000005731577220 */ /* 0x000fe20000410000 */
[----:B------:R-:W-:-:S02]  /*b5a0*/  HADD2.F32 R85, -RZ, R85.H1_H1 ;  /* 0x30000055ff557230 */ /* 0x000fc40000004100 */
[-C--:B------:R-:W-:Y:S01]  /*b5b0*/  FFMA.FTZ R49, R49, R86.reuse, -R158 ;  /* 0x0000005631317223 */ /* 0x080fe2000001089e */
[----:B------:R-:W-:Y:S02]  /*b5c0*/  HADD2.F32 R51, -RZ, R51.H1_H1 ;  /* 0x30000033ff337230 */ /* 0x000fe40000004100 */
[----:B------:R-:W-:Y:S01]  /*b5d0*/  FFMA.FTZ R13, R13, R86, R87 ;  /* 0x000000560d0d7223 */ /* 0x000fe20000010057 */
[-C--:B------:R-:W-:Y:S01]  /*b5e0*/  FMUL.FTZ R86, R37, R55.reuse ;  /* 0x0000003725567220 */ /* 0x080fe20000410000 */
[----:B------:R-:W-:Y:S01]  /*b5f0*/  FMUL.FTZ R87, R85, R55 ;  /* 0x0000003755577220 */ /* 0x000fe20000410000 */
[----:B------:R-:W-:Y:S02]  /*b600*/  IMAD.U32 R43, R43, 0x10000, RZ ;  /* 0x000100002b2b7824 */ /* 0x000fe400078e00ff */
[-C--:B------:R-:W-:Y:S01]  /*b610*/  FFMA.FTZ R55, R85, R51.reuse, -R86 ;  /* 0x0000003355377223 */ /* 0x080fe20000010856 */
[----:B------:R-:W-:Y:S01]  /*b620*/  FFMA.FTZ R51, R37, R51, R87 ;  /* 0x0000003325337223 */ /* 0x000fe20000010057 */
[----:B------:R-:W-:Y:S01]  /*b630*/  IMAD.SHL.U32 R37, R50, 0x100, RZ ;  /* 0x0000010032257824 */ /* 0x000fe200078e00ff */
[----:B------:R-:W-:-:S02]  /*b640*/  LOP3.LUT R50, R84, 0xff0000, R40, 0xf8, !PT ;  /* 0x00ff000054327812 */ /* 0x000fc400078ef828 */
[----:B------:R-:W-:Y:S02]  /*b650*/  F2FP.F16.E4M3.UNPACK_B R40, R39 ;  /* 0x00000027ff28723e */ /* 0x000fe400020006ff */
[----:B------:R-:W-:Y:S01]  /*b660*/  LOP3.LUT R37, R52, 0xff00, R37, 0xf8, !PT ;  /* 0x0000ff0034257812 */ /* 0x000fe200078ef825 */
[----:B------:R-:W-:Y:S01]  /*b670*/  IMAD.MOV.U32 R52, RZ, RZ, R15 ;  /* 0x000000ffff347224 */ /* 0x000fe200078e000f */
[----:B------:R-:W-:Y:S01]  /*b680*/  F2FP.F16.E4M3.UNPACK_B R85, R50 ;  /* 0x00000032ff55723e */ /* 0x000fe200020006ff */
[----:B------:R-:W-:Y:S01]  /*b690*/  HADD2.F32 R86, -RZ, R40.H0_H0 ;  /* 0x20000028ff567230 */ /* 0x000fe20000004100 */
[----:B------:R-:W-:Y:S02]  /*b6a0*/  LOP3.LUT R37, R37, 0xff0000, R43, 0xf8, !PT ;  /* 0x00ff000025257812 */ /* 0x000fe400078ef82b */
[----:B------:R-:W-:Y:S01]  /*b6b0*/  F2FP.F16.E4M3.UNPACK_B R15, R52 ;  /* 0x00000034ff0f723e */ /* 0x000fe200020006ff */
[--C-:B------:R-:W-:Y:S01]  /*b6c0*/  HADD2.F32 R87, -RZ, R85.reuse.H0_H0 ;  /* 0x20000055ff577230 */ /* 0x100fe20000004100 */
[----:B------:R-:W-:Y:S01]  /*b6d0*/  F2FP.F16.E4M3.UNPACK_B R84, R37 ;  /* 0x00000025ff54723e */ /* 0x000fe200020006ff */
[----:B------:R-:W-:Y:S01]  /*b6e0*/  HADD2.F32 R85, -RZ, R85.H1_H1 ;  /* 0x30000055ff557230 */ /* 0x000fe20000004100 */
[----:B------:R-:W-:Y:S01]  /*b6f0*/  F2FP.F16.E4M3.UNPACK_B R39, R39.H1 ;  /* 0x00000027ff27723e */ /* 0x000fe200030006ff */
[--C-:B------:R-:W-:Y:S01]  /*b700*/  HADD2.F32 R158, -RZ, R15.reuse.H0_H0 ;  /* 0x2000000fff9e7230 */ /* 0x100fe20000004100 */
[----:B------:R-:W-:Y:S01]  /*b710*/  F2FP.F16.E4M3.UNPACK_B R37, R37.H1 ;  /* 0x00000025ff25723e */ /* 0x000fe200030006ff */
[--C-:B------:R-:W-:Y:S01]  /*b720*/  HADD2.F32 R43, -RZ, R84.reuse.H0_H0 ;  /* 0x20000054ff2b7230 */ /* 0x100fe20000004100 */
[----:B------:R-:W-:Y:S01]  /*b730*/  F2FP.F16.E4M3.UNPACK_B R50, R50.H1 ;  /* 0x00000032ff32723e */ /* 0x000fe200030006ff */
[----:B------:R-:W-:Y:S01]  /*b740*/  HADD2.F32 R84, -RZ, R84.H1_H1 ;  /* 0x30000054ff547230 */ /* 0x000fe20000004100 */
[----:B------:R-:W-:Y:S01]  /*b750*/  F2FP.SATFINITE.E4M3.F32.PACK_AB_MERGE_C R49, R55, R49, RZ ;  /* 0x000000313731723e */ /* 0x000fe200048070ff */
[----:B------:R-:W-:-:S02]  /*b760*/  HADD2.F32 R15, -RZ, R15.H1_H1 ;  /* 0x3000000fff0f7230 */ /* 0x000fc40000004100 */
[-C--:B------:R-:W-:Y:S01]  /*b770*/  FMUL.FTZ R159, R86, R43.reuse ;  /* 0x0000002b569f7220 */ /* 0x080fe20000410000 */
[C---:B------:R-:W-:Y:S01]  /*b780*/  FMUL.FTZ R43, R158.reuse, R43 ;  /* 0x0000002b9e2b7220 */ /* 0x040fe20000410000 */
[----:B------:R-:W-:Y:S02]  /*b790*/  F2FP.SATFINITE.E4M3.F32.PACK_AB_MERGE_C R53, R53, R54, R49 ;  /* 0x000000363535723e */ /* 0x000fe40004807031 */
        /* <DEDUP_REMOVED lines=33> */
[----:B------:R-:W-:Y:S01]  /*b9b0*/  F2FP.F16.E4M3.UNPACK_B R37, R154.H1 ;  /* 0x0000009aff25723e */ /* 0x000fe200030006ff */
[--C-:B------:R-:W-:Y:S01]  /*b9c0*/  HADD2.F32 R50, -RZ, R49.reuse.H0_H0 ;  /* 0x20000031ff327230 */ /* 0x100fe20000004100 */
[----:B------:R-:W-:Y:S01]  /*b9d0*/  F2FP.F16.E4M3.UNPACK_B R43, R12.H1 ;  /* 0x0000000cff2b723e */ /* 0x000fe200030006ff */
[----:B------:R-:W-:Y:S01]  /*b9e0*/  HADD2.F32 R49, -RZ, R49.H1_H1 ;  /* 0x30000031ff317230 */ /* 0x000fe20000004100 */
[----:B------:R-:W-:Y:S01]  /*b9f0*/  F2FP.F16.E4M3.UNPACK_B R154, R154 ;  /* 0x0000009aff9a723e */ /* 0x000fe200020006ff */
[----:B------:R-:W-:Y:S01]  /*ba00*/  HADD2.F32 R87, -RZ, R37.H0_H0 ;  /* 0x20000025ff577230 */ /* 0x000fe20000004100 */
        /* <DEDUP_REMOVED lines=11> */
[-C--:B------:R-:W-:Y:S01]  /*bac0*/  FMUL.FTZ R50, R49, R37.reuse ;  /* 0x0000002531327220 */ /* 0x080fe20000410000 */
[----:B------:R-:W-:Y:S01]  /*bad0*/  FMUL.FTZ R37, R43, R37 ;  /* 0x000000252b257220 */ /* 0x000fe20000410000 */
[----:B------:R-:W-:Y:S01]  /*bae0*/  HADD2.F32 R55, -RZ, R154.H0_H0 ;  /* 0x2000009aff377230 */ /* 0x000fe20000004100 */
[----:B------:R-:W-:Y:S01]  /*baf0*/  F2FP.SATFINITE.E4M3.F32.PACK_AB_MERGE_C R39, R15, R86, R39 ;  /* 0x000000560f27723e */ /* 0x000fe20004807027 */
[-C--:B------:R-:W-:Y:S01]  /*bb00*/  FFMA.FTZ R43, R43, R51.reuse, -R50 ;  /* 0x000000332b2b7223 */ /* 0x080fe20000010832 */
[----:B------:R-:W-:Y:S01]  /*bb10*/  FFMA.FTZ R37, R49, R51, R37 ;  /* 0x0000003331257223 */ /* 0x000fe20000010025 */
[----:B------:R-:W-:-:S02]  /*bb20*/  HADD2.F32 R49, -RZ, R36.H0_H0 ;  /* 0x20000024ff317230 */ /* 0x000fc40000004100 */
[----:B------:R-:W-:Y:S01]  /*bb30*/  HADD2.F32 R51, -RZ, R12.H0_H0 ;  /* 0x2000000cff337230 */ /* 0x000fe20000004100 */
[----:B------:R-:W-:Y:S01]  /*bb40*/  F2FP.SATFINITE.E4M3.F32.PACK_AB_MERGE_C R43, R43, R84, RZ ;  /* 0x000000542b2b723e */ /* 0x000fe200048070ff */
[----:B------:R-:W-:Y:S02]  /*bb50*/  HADD2.F32 R50, -RZ, R156.H0_H0 ;  /* 0x2000009cff327230 */ /* 0x000fe40000004100 */
[-C--:B------:R-:W-:Y:S01]  /*bb60*/  FMUL.FTZ R54, R49, R55.reuse ;  /* 0x0000003731367220 */ /* 0x080fe20000410000 */
[----:B------:R-:W-:Y:S02]  /*bb70*/  HADD2.F32 R154, -RZ, R154.H1_H1 ;  /* 0x3000009aff9a7230 */ /* 0x000fe40000004100 */
[C---:B------:R-:W-:Y:S01]  /*bb80*/  FMUL.FTZ R55, R51.reuse, R55 ;  /* 0x0000003733377220 */ /* 0x040fe20000410000 */
[----:B------:R-:W-:Y:S02]  /*bb90*/  HADD2.F32 R36, -RZ, R36.H1_H1 ;  /* 0x30000024ff247230 */ /* 0x000fe40000004100 */
[----:B------:R-:W-:Y:S01]  /*bba0*/  FFMA.FTZ R54, R51, R50, -R54 ;  /* 0x0000003233367223 */ /* 0x000fe20000010836 */
[----:B------:R-:W-:-:S02]  /*bbb0*/  HADD2.F32 R12, -RZ, R12.H1_H1 ;  /* 0x3000000cff0c7230 */ /* 0x000fc40000004100 */
[----:B------:R-:W-:Y:S01]  /*bbc0*/  FFMA.FTZ R55, R49, R50, R55 ;  /* 0x0000003231377223 */ /* 0x000fe20000010037 */
[----:B------:R-:W-:Y:S02]  /*bbd0*/  HADD2.F32 R156, -RZ, R156.H1_H1 ;  /* 0x3000009cff9c7230 */ /* 0x000fe40000004100 */
[-C--:B------:R-:W-:Y:S01]  /*bbe0*/  FMUL.FTZ R49, R36, R154.reuse ;  /* 0x0000009a24317220 */ /* 0x080fe20000410000 */
[-C--:B------:R-:W-:Y:S01]  /*bbf0*/  F2FP.F16.E4M3.UNPACK_B R51, R157.reuse.H1 ;  /* 0x0000009dff33723e */ /* 0x080fe200030006ff */
[C---:B------:R-:W-:Y:S01]  /*bc00*/  FMUL.FTZ R154, R12.reuse, R154 ;  /* 0x0000009a0c9a7220 */ /* 0x040fe20000410000 */
[----:B------:R-:W-:Y:S01]  /*bc10*/  F2FP.F16.E4M3.UNPACK_B R157, R157 ;  /* 0x0000009dff9d723e */ /* 0x000fe200020006ff */
[-C--:B------:R-:W-:Y:S01]  /*bc20*/  FFMA.FTZ R49, R12, R156.reuse, -R49 ;  /* 0x0000009c0c317223 */ /* 0x080fe20000010831 */
[----:B------:R-:W-:Y:S01]  /*bc30*/  F2FP.SATFINITE.E4M3.F32.PACK_AB_MERGE_C R37, R37, R87, RZ ;  /* 0x000000572525723e */ /* 0x000fe200048070ff */
[----:B------:R-:W-:Y:S01]  /*bc40*/  FFMA.FTZ R12, R36, R156, R154 ;  /* 0x0000009c240c7223 */ /* 0x000fe2000001009a */
[----:B------:R-:W-:Y:S01]  /*bc50*/  MOV R36, R14 ;  /* 0x0000000e00247202 */ /* 0x000fe20000000f00 */
[--C-:B------:R-:W-:Y:S01]  /*bc60*/  HADD2.F32 R154, -RZ, R51.reuse.H0_H0 ;  /* 0x20000033ff9a7230 */ /* 0x100fe20000004100 */
[----:B------:R-:W-:Y:S01]  /*bc70*/  F2FP.SATFINITE.E4M3.F32.PACK_AB_MERGE_C R54, R49, R54, R43 ;  /* 0x000000363136723e */ /* 0x000fe2000480702b */
[----:B------:R-:W-:Y:S01]  /*bc80*/  HADD2.F32 R51, -RZ, R51.H1_H1 ;  /* 0x30000033ff337230 */ /* 0x000fe20000004100 */
[----:B------:R-:W-:Y:S01]  /*bc90*/  F2FP.F16.E4M3.UNPACK_B R14, R155.H1 ;  /* 0x0000009bff0e723e */ /* 0x000fe200030006ff */
[----:B------:R-:W-:Y:S01]  /*bca0*/  IMAD.MOV.U32 R15, RZ, RZ, R40 ;  /* 0x000000ffff0f7224 */ /* 0x000fe200078e0028 */
[----:B------:R-:W-:-:S02]  /*bcb0*/  F2FP.F16.E4M3.UNPACK_B R49, R38.H1 ;  /* 0x00000026ff31723e */ /* 0x000fc400030006ff */
[----:B------:R-:W-:Y:S01]  /*bcc0*/  F2FP.F16.E4M3.UNPACK_B R43, R36.H1 ;  /* 0x00000024ff2b723e */ /* 0x000fe200030006ff */
[--C-:B------:R-:W-:Y:S01]  /*bcd0*/  HADD2.F32 R158, -RZ, R14.reuse.H0_H0 ;  /* 0x2000000eff9e7230 */ /* 0x100fe20000004100 */
[----:B------:R-:W-:Y:S01]  /*bce0*/  F2FP.F16.E4M3.UNPACK_B R155, R155 ;  /* 0x0000009bff9b723e */ /* 0x000fe200020006ff */
[----:B------:R-:W-:Y:S01]  /*bcf0*/  HADD2.F32 R50, -RZ, R49.H0_H0 ;  /* 0x20000031ff327230 */ /* 0x000fe20000004100 */
[----:B------:R-:W-:Y:S01]  /*bd00*/  F2FP.F16.E4M3.UNPACK_B R38, R38 ;  /* 0x00000026ff26723e */ /* 0x000fe200020006ff */
[----:B------:R-:W-:Y:S01]  /*bd10*/  HADD2.F32 R84, -RZ, R43.H0_H0 ;  /* 0x2000002bff547230 */ /* 0x000fe20000004100 */
[----:B------:R-:W-:Y:S01]  /*bd20*/  F2FP.F16.E4M3.UNPACK_B R36, R36 ;  /* 0x00000024ff24723e */ /* 0x000fe200020006ff */
[----:B------:R-:W-:Y:S02]  /*bd30*/  HADD2.F32 R14, -RZ, R14.H1_H1 ;  /* 0x3000000eff0e7230 */ /* 0x000fe40000004100 */
[----:B------:R-:W-:Y:S01]  /*bd40*/  FMUL.FTZ R156, R50, R158 ;  /* 0x0000009e329c7220 */ /* 0x000fe20000410000 */
[----:B------:R-:W-:-:S02]  /*bd50*/  HADD2.F32 R49, -RZ, R49.H1_H1 ;  /* 0x30000031ff317230 */ /* 0x000fc40000004100 */
[C---:B------:R-:W-:Y:S01]  /*bd60*/  FMUL.FTZ R158, R84.reuse, R158 ;  /* 0x0000009e549e7220 */ /* 0x040fe20000410000 */
[----:B------:R-:W-:Y:S02]  /*bd70*/  HADD2.F32 R43, -RZ, R43.H1_H1 ;  /* 0x3000002bff2b7230 */ /* 0x000fe40000004100 */
[-C--:B------:R-:W-:Y:S01]  /*bd80*/  FFMA.FTZ R156, R84, R154.reuse, -R156 ;  /* 0x0000009a549c7223 */ /* 0x080fe2000001089c */
[----:B------:R-:W-:Y:S01]  /*bd90*/  F2FP.SATFINITE.E4M3.F32.PACK_AB_MERGE_C R37, R12, R55, R37 ;  /* 0x000000370c25723e */ /* 0x000fe20004807025 */
[----:B------:R-:W-:Y:S01]  /*bda0*/  FFMA.FTZ R158, R50, R154, R158 ;  /* 0x0000009a329e7223 */ /* 0x000fe2000001009e */
[-C--:B------:R-:W-:Y:S01]  /*bdb0*/  FMUL.FTZ R50, R49, R14.reuse ;  /* 0x0000000e31327220 */ /* 0x080fe20000410000 */
[C---:B------:R-:W-:Y:S01]  /*bdc0*/  FMUL.FTZ R14, R43.reuse, R14 ;  /* 0x0000000e2b0e7220 */ /* 0x040fe20000410000 */
[----:B------:R-:W-:Y:S02]  /*bdd0*/  HADD2.F32 R154, -RZ, R155.H0_H0 ;  /* 0x2000009bff9a7230 */ /* 0x000fe40000004100 */
        /* <DEDUP_REMOVED lines=15> */
[----:B------:R-:W-:Y:S01]  /*bed0*/  F2FP.SATFINITE.E4M3.F32.PACK_AB_MERGE_C R14, R14, R158, RZ ;  /* 0x0000009e0e0e723e */ /* 0x000fe200048070ff */
[C---:B------:R-:W-:Y:S01]  /*bee0*/  FMUL.FTZ R155, R36.reuse, R155 ;  /* 0x0000009b249b7220 */ /* 0x040fe20000410000 */
[----:B------:R-:W-:Y:S02]  /*bef0*/  IMAD.MOV.U32 R12, RZ, RZ, R54 ;  /* 0x000000ffff0c7224 */ /* 0x000fe400078e0036 */
[-C--:B------:R-:W-:Y:S01]  /*bf00*/  FFMA.FTZ R49, R36, R157.reuse, -R49 ;  /* 0x0000009d24317223 */ /* 0x080fe20000010831 */
[----:B------:R-:W-:Y:S02]  /*bf10*/  IMAD.MOV.U32 R36, RZ, RZ, R37 ;  /* 0x000000ffff247224 */ /* 0x000fe400078e0025 */
[----:B------:R-:W-:Y:S01]  /*bf20*/  FFMA.FTZ R155, R38, R157, R155 ;  /* 0x0000009d269b7223 */ /* 0x000fe2000001009b */
[----:B------:R-:W-:Y:S01]  /*bf30*/  IMAD.MOV.U32 R37, RZ, RZ, R41 ;  /* 0x000000ffff257224 */ /* 0x000fe200078e0029 */
[----:B------:R-:W-:-:S03]  /*bf40*/  F2FP.SATFINITE.E4M3.F32.PACK_AB_MERGE_C R43, R49, R84, R43 ;  /* 0x00000054312b723e */ /* 0x000fc6000480702b */
[----:B------:R-:W-:Y:S02]  /*bf50*/  F2FP.SATFINITE.E4M3.F32.PACK_AB_MERGE_C R154, R155, R154, R14 ;  /* 0x0000009a9b9a723e */ /* 0x000fe4000480700e */
[----:B------:R-:W-:-:S03]  /*bf60*/  MOV R14, R43 ;  /* 0x0000002b000e7202 */ /* 0x000fc60000000f00 */
[----:B------:R-:W-:-:S07]  /*bf70*/  IMAD.MOV.U32 R38, RZ, RZ, R154 ;  /* 0x000000ffff267224 */ /* 0x000fce00078e009a */
.L_x_510:
[----:B------:R-:W-:Y:S05]  /*bf80*/  BSYNC B3 ;  /* 0x0000000000037941 */ /* 0x000fea0003800000 */
.L_x_509:
[----:B----4-:R-:W-:-:S05]  /*bf90*/  IADD3 R40, P3, R25, R11, RZ ;  /* 0x0000000b19287210 */ /* 0x010fca0007f7e0ff */
[----:B------:R-:W-:Y:S01]  /*bfa0*/  IMAD.X R41, R149, 0x1, R95, P3 ;  /* 0x0000000195297824 */ /* 0x000fe200018e065f */
[----:B------:R-:W-:-:S04]  /*bfb0*/  ISETP.GE.AND P3, PT, R48, R133, PT ;  /* 0x000000853000720c */ /* 0x000fc80003f66270 */
[----:B--2---:R2:W-:Y:S09]  /*bfc0*/  ST.E.128 desc[UR50][R40.64], R12 ;  /* 0x0000000c28007985 */ /* 0x0045f2000c101d32 */
[----:B------:R-:W-:-:S04]  /*bfd0*/  @!P3 IADD3 R42, P5, R11, R48, RZ ;  /* 0x000000300b2ab210 */ /* 0x000fc80007fbe0ff */
[----:B------:R-:W-:-:S05]  /*bfe0*/  @!P3 LEA.HI.X.SX32 R43, R48, R149, 0x1, P5 ;  /* 0x00000095302bb211 */ /* 0x000fca00028f0eff */
[----:B0-----:R2:W-:Y:S04]  /*bff0*/  @!P3 ST.E.128 desc[UR50][R42.64], R36 ;  /* 0x000000242a00b985 */ /* 0x0015e8000c101d32 */
.L_x_508:
[----:B------:R-:W-:Y:S05]  /*c000*/  BSYNC B2 ;  /* 0x0000000000027941 */ /* 0x000fea0003800000 */
.L_x_507:
[----:B------:R-:W-:-:S13]  /*c010*/  ISETP.NE.AND P3, PT, R30, RZ, PT ;  /* 0x000000ff1e00720c */ /* 0x000fda0003f65270 */
[----:B------:R-:W-:Y:S05]  /*c020*/  @!P3 BRA `(.L_x_502) ;  /* 0x0000000c00e8b947 */ /* 0x000fea0003800000 */
[----:B0-2---:R-:W2:Y:S04]  /*c030*/  LDL R12, [R1+0x8] ;  /* 0x00000800010c7983 */ /* 0x005ea80000100800 */
[----:B------:R-:W5:Y:S04]  /*c040*/  LDL R15, [R1+0x28] ;  /* 0x00002800010f7983 */ /* 0x000f680000100800 */
[----:B------:R-:W3:Y:S04]  /*c050*/  LDL R14, [R1+0x30] ;  /* 0x00003000010e7983 */ /* 0x000ee80000100800 */
[----:B------:R-:W4:Y:S01]  /*c060*/  LDL R13, [R1+0x2c] ;  /* 0x00002c00010d7983 */ /* 0x000f220000100800 */
[----:B------:R-:W-:Y:S01]  /*c070*/  ISETP.GE.AND P3, PT, R222, R113, PT ;  /* 0x00000071de00720c */ /* 0x000fe20003f66270 */
[----:B------:R-:W-:Y:S01]  /*c080*/  BSSY B2, `(.L_x_511) ;  /* 0x00000ed000027945 */ /* 0x000fe20003800000 */
[----:B--2---:R-:W-:-:S04]  /*c090*/  LOP3.LUT P5, RZ, R12, 0x1, RZ, 0xc0, !PT ;  /* 0x000000010cff7812 */ /* 0x004fc800078ac0ff */
[----:B------:R-:W-:Y:S01]  /*c0a0*/  SEL R12, R114, R139, !P5 ;  /* 0x0000008b720c7207 */ /* 0x000fe20006800000 */
[----:B-----5:R-:W-:Y:S01]  /*c0b0*/  IMAD.MOV.U32 R36, RZ, RZ, R15 ;  /* 0x000000ffff247224 */ /* 0x020fe200078e000f */
[----:B---3--:R-:W-:Y:S01]  /*c0c0*/  MOV R15, R14 ;  /* 0x0000000e000f7202 */ /* 0x008fe20000000f00 */
[----:B----4-:R-:W-:Y:S01]  /*c0d0*/  IMAD.MOV.U32 R14, RZ, RZ, R13 ;  /* 0x000000ffff0e7224 */ /* 0x010fe200078e000d */
[----:B------:R-:W-:-:S04]  /*c0e0*/  SHF.R.S32.HI R13, RZ, 0x1f, R12 ;  /* 0x0000001fff0d7819 */ /* 0x000fc8000001140c */
[----:B------:R-:W-:-:S04]  /*c0f0*/  LEA.HI R13, R13, R12, RZ, 0x5 ;  /* 0x0000000c0d0d7211 */ /* 0x000fc800078f28ff */
[----:B------:R-:W-:-:S04]  /*c100*/  LEA.HI.SX32 R13, R13, R110, 0x1b ;  /* 0x0000006e0d0d7211 */ /* 0x000fc800078fdaff */
[----:B------:R-:W-:Y:S01]  /*c110*/  SHF.R.S32.HI R12, RZ, 0x1f, R13 ;  /* 0x0000001fff0c7819 */ /* 0x000fe2000001140d */
[----:B------:R-:W-:-:S03]  /*c120*/  IMAD.SHL.U32 R41, R13, 0x10, RZ ;  /* 0x000000100d297824 */ /* 0x000fc600078e00ff */
[----:B------:R-:W-:-:S04]  /*c130*/  LEA.HI R12, R12, R13, RZ, 0x2 ;  /* 0x0000000d0c0c7211 */ /* 0x000fc800078f10ff */
[----:B------:R-:W-:Y:S02]  /*c140*/  SHF.R.S32.HI R13, RZ, 0x2, R12 ;  /* 0x00000002ff0d7819 */ /* 0x000fe4000001140c */
[----:B------:R-:W-:-:S03]  /*c150*/  LOP3.LUT R12, R36, 0x30, R41, 0xf8, !PT ;  /* 0x00000030240c7812 */ /* 0x000fc600078ef829 */
[----:B------:R-:W-:Y:S01]  /*c160*/  IMAD R13, R13, 0x2800, R15 ;  /* 0x000028000d0d7824 */ /* 0x000fe200078e020f */
[----:B------:R-:W-:-:S05]  /*c170*/  LOP3.LUT R12, R12, R14, RZ, 0x3c, !PT ;  /* 0x0000000e0c0c7212 */ /* 0x000fca00078e3cff */
[----:B------:R-:W-:Y:S02]  /*c180*/  IMAD.IADD R12, R13, 0x1, R12 ;  /* 0x000000010d0c7824 */ /* 0x000fe400078e020c */
        /* <DEDUP_REMOVED lines=8> */
[----:B------:R-:W-:Y:S02]  /*c210*/  SHF.R.U32.HI R44, RZ, 0x8, R57 ;  /* 0x00000008ff2c7819 */ /* 0x000fe40000011639 */
[----:B------:R-:W-:Y:S01]  /*c220*/  SHF.R.U32.HI R50, RZ, 0x10, R45 ;  /* 0x00000010ff327819 */ /* 0x000fe2000001162d */
[----:B------:R-:W-:Y:S01]  /*c230*/  IMAD.SHL.U32 R51, R51, 0x100, RZ ;  /* 0x0000010033337824 */ /* 0x000fe200078e00ff */
[----:B------:R-:W-:Y:S01]  /*c240*/  LOP3.LUT R45, R45, 0xff0000ff, RZ, 0xc0, !PT ;  /* 0xff0000ff2d2d7812 */ /* 0x000fe200078ec0ff */
[----:B------:R-:W-:Y:S01]  /*c250*/  IMAD.SHL.U32 R53, R44, 0x100, RZ ;  /* 0x000001002c357824 */ /* 0x000fe200078e00ff */
[----:B------:R-:W-:Y:S02]  /*c260*/  SHF.R.U32.HI R49, RZ, 0x8, R59 ;  /* 0x00000008ff317819 */ /* 0x000fe4000001163b */
[----:B------:R-:W-:-:S02]  /*c270*/  SHF.R.U32.HI R42, RZ, 0x10, R57 ;  /* 0x00000010ff2a7819 */ /* 0x000fc40000011639 */
[----:B------:R-:W-:Y:S01]  /*c280*/  LOP3.LUT R43, R57, 0xff0000ff, RZ, 0xc0, !PT ;  /* 0xff0000ff392b7812 */ /* 0x000fe200078ec0ff */
[----:B------:R-:W-:Y:S01]  /*c290*/  IMAD.SHL.U32 R49, R49, 0x100, RZ ;  /* 0x0000010031317824 */ /* 0x000fe200078e00ff */
[----:B------:R-:W-:Y:S01]  /*c2a0*/  LOP3.LUT R45, R45, 0xff00, R51, 0xf8, !PT ;  /* 0x0000ff002d2d7812 */ /* 0x000fe200078ef833 */
[----:B------:R-:W-:Y:S01]  /*c2b0*/  IMAD.U32 R42, R42, 0x10000, RZ ;  /* 0x000100002a2a7824 */ /* 0x000fe200078e00ff */
[----:B------:R-:W-:Y:S02]  /*c2c0*/  SHF.L.U32 R50, R50, 0x10, RZ ;  /* 0x0000001032327819 */ /* 0x000fe400000006ff */
[----:B------:R-:W-:Y:S02]  /*c2d0*/  LOP3.LUT R52, R59, 0xff0000ff, RZ, 0xc0, !PT ;  /* 0xff0000ff3b347812 */ /* 0x000fe400078ec0ff */
[----:B------:R-:W-:Y:S02]  /*c2e0*/  LOP3.LUT R43, R43, 0xff00, R53, 0xf8, !PT ;  /* 0x0000ff002b2b7812 */ /* 0x000fe400078ef835 */
[----:B------:R-:W-:-:S02]  /*c2f0*/  LOP3.LUT R45, R45, 0xff0000, R50, 0xf8, !PT ;  /* 0x00ff00002d2d7812 */ /* 0x000fc400078ef832 */
[--C-:B------:R-:W-:Y:S02]  /*c300*/  SHF.R.U32.HI R44, RZ, 0x10, R47.reuse ;  /* 0x00000010ff2c7819 */ /* 0x100fe4000001162f */
[----:B------:R-:W-:Y:S02]  /*c310*/  SHF.R.U32.HI R46, RZ, 0x8, R47 ;  /* 0x00000008ff2e7819 */ /* 0x000fe4000001162f */
[----:B------:R-:W-:Y:S01]  /*c320*/  LOP3.LUT R48, R47, 0xff0000ff, RZ, 0xc0, !PT ;  /* 0xff0000ff2f307812 */ /* 0x000fe200078ec0ff */
[----:B------:R-:W-:Y:S01]  /*c330*/  IMAD.U32 R44, R44, 0x10000, RZ ;  /* 0x000100002c2c7824 */ /* 0x000fe200078e00ff */
[----:B------:R-:W-:Y:S02]  /*c340*/  LOP3.LUT R52, R52, 0xff00, R49, 0xf8, !PT ;  /* 0x0000ff0034347812 */ /* 0x000fe400078ef831 */
[----:B------:R-:W-:Y:S02]  /*c350*/  LOP3.LUT R47, R43, 0xff0000, R42, 0xf8, !PT ;  /* 0x00ff00002b2f7812 */ /* 0x000fe400078ef82a */
[----:B--2---:R-:W-:-:S02]  /*c360*/  F2FP.F16.E4M3.UNPACK_B R49, R37 ;  /* 0x00000025ff31723e */ /* 0x004fc400020006ff */
[----:B------:R-:W-:Y:S02]  /*c370*/  F2FP.F16.E4M3.UNPACK_B R51, R45 ;  /* 0x0000002dff33723e */ /* 0x000fe400020006ff */
[----:B0-----:R-:W-:Y:S01]  /*c380*/  F2FP.F16.E4M3.UNPACK_B R42, R13 ;  /* 0x0000000dff2a723e */ /* 0x001fe200020006ff */
[----:B------:R-:W-:Y:S01]  /*c390*/  HADD2.F32 R43, -RZ, R49.H0_H0 ;  /* 0x20000031ff2b7230 */ /* 0x000fe20000004100 */
[----:B------:R-:W-:Y:S01]  /*c3a0*/  F2FP.F16.E4M3.UNPACK_B R53, R47 ;  /* 0x0000002fff35723e */ /* 0x000fe200020006ff */
[----:B------:R-:W-:Y:S01]  /*c3b0*/  HADD2.F32 R55, -RZ, R51.H0_H0 ;  /* 0x20000033ff377230 */ /* 0x000fe20000004100 */
[----:B------:R-:W-:Y:S01]  /*c3c0*/  F2FP.F16.E4M3.UNPACK_B R37, R37.H1 ;  /* 0x00000025ff25723e */ /* 0x000fe200030006ff */
[----:B------:R-:W-:Y:S01]  /*c3d0*/  HADD2.F32 R50, -RZ, R42.H0_H0 ;  /* 0x2000002aff327230 */ /* 0x000fe20000004100 */
[----:B------:R-:W-:Y:S01]  /*c3e0*/  F2FP.F16.E4M3.UNPACK_B R47, R47.H1 ;  /* 0x0000002fff2f723e */ /* 0x000fe200030006ff */
[----:B------:R-:W-:Y:S02]  /*c3f0*/  HADD2.F32 R54, -RZ, R53.H0_H0 ;  /* 0x20000035ff367230 */ /* 0x000fe40000004100 */
[----:B------:R-:W-:Y:S01]  /*c400*/  FMUL.FTZ R56, R43, R55 ;  /* 0x000000372b387220 */ /* 0x000fe20000410000 */
[----:B------:R-:W-:-:S02]  /*c410*/  HADD2.F32 R51, -RZ, R51.H1_H1 ;  /* 0x30000033ff337230 */ /* 0x000fc40000004100 */
[C---:B------:R-:W-:Y:S01]  /*c420*/  FMUL.FTZ R55, R50.reuse, R55 ;  /* 0x0000003732377220 */ /* 0x040fe20000410000 */
[----:B------:R-:W-:Y:S02]  /*c430*/  HADD2.F32 R42, -RZ, R42.H1_H1 ;  /* 0x3000002aff2a7230 */ /* 0x000fe40000004100 */
[-C--:B------:R-:W-:Y:S01]  /*c440*/  FFMA.FTZ R50, R50, R54.reuse, -R56 ;  /* 0x0000003632327223 */ /* 0x080fe20000010838 */
[----:B------:R-:W-:Y:S02]  /*c450*/  HADD2.F32 R53, -RZ, R53.H1_H1 ;  /* 0x30000035ff357230 */ /* 0x000fe40000004100 */
[----:B------:R-:W-:Y:S01]  /*c460*/  FFMA.FTZ R43, R43, R54, R55 ;  /* 0x000000362b2b7223 */ /* 0x000fe20000010037 */
[----:B------:R-:W-:Y:S01]  /*c470*/  HADD2.F32 R54, -RZ, R49.H1_H1 ;  /* 0x30000031ff367230 */ /* 0x000fe20000004100 */
[----:B------:R-:W-:-:S04]  /*c480*/  SHF.R.U32.HI R40, RZ, 0x10, R59 ;  /* 0x00000010ff287819 */ /* 0x000fc8000001163b */
[-C--:B------:R-:W-:Y:S01]  /*c490*/  FMUL.FTZ R49, R54, R51.reuse ;  /* 0x0000003336317220 */ /* 0x080fe20000410000 */
[----:B------:R-:W-:Y:S01]  /*c4a0*/  FMUL.FTZ R51, R42, R51 ;  /* 0x000000332a337220 */ /* 0x000fe20000410000 */
[----:B------:R-:W-:Y:S02]  /*c4b0*/  IMAD.U32 R40, R40, 0x10000, RZ ;  /* 0x0001000028287824 */ /* 0x000fe400078e00ff */
[-C--:B------:R-:W-:Y:S01]  /*c4c0*/  FFMA.FTZ R49, R42, R53.reuse, -R49 ;  /* 0x000000352a317223 */ /* 0x080fe20000010831 */
[----:B------:R-:W-:Y:S01]  /*c4d0*/  FFMA.FTZ R42, R54, R53, R51 ;  /* 0x00000035362a7223 */ /* 0x000fe20000010033 */
[----:B------:R-:W-:Y:S01]  /*c4e0*/  F2FP.F16.E4M3.UNPACK_B R51, R45.H1 ;  /* 0x0000002dff33723e */ /* 0x000fe200030006ff */
[----:B------:R-:W-:Y:S01]  /*c4f0*/  HADD2.F32 R54, -RZ, R47.H0_H0 ;  /* 0x2000002fff367230 */ /* 0x000fe20000004100 */
[----:B------:R-:W-:Y:S01]  /*c500*/  F2FP.F16.E4M3.UNPACK_B R53, R13.H1 ;  /* 0x0000000dff35723e */ /* 0x000fe200030006ff */
[----:B------:R-:W-:Y:S02]  /*c510*/  HADD2.F32 R13, -RZ, R37.H0_H0 ;  /* 0x20000025ff0d7230 */ /* 0x000fe40000004100 */
[----:B------:R-:W-:-:S02]  /*c520*/  HADD2.F32 R55, -RZ, R51.H0_H0 ;  /* 0x20000033ff377230 */ /* 0x000fc40000004100 */
[----:B------:R-:W-:Y:S02]  /*c530*/  HADD2.F32 R45, -RZ, R53.H0_H0 ;  /* 0x20000035ff2d7230 */ /* 0x000fe40000004100 */
[----:B------:R-:W-:Y:S02]  /*c540*/  HADD2.F32 R37, -RZ, R37.H1_H1 ;  /* 0x30000025ff257230 */ /* 0x000fe40000004100 */
[-C--:B------:R-:W-:Y:S01]  /*c550*/  FMUL.FTZ R56, R13, R55.reuse ;  /* 0x000000370d387220 */ /* 0x080fe20000410000 */
[----:B------:R-:W-:Y:S02]  /*c560*/  HADD2.F32 R51, -RZ, R51.H1_H1 ;  /* 0x30000033ff337230 */ /* 0x000fe40000004100 */
[C---:B------:R-:W-:Y:S01]  /*c570*/  FMUL.FTZ R55, R45.reuse, R55 ;  /* 0x000000372d377220 */ /* 0x040fe20000410000 */
[----:B------:R-:W-:Y:S02]  /*c580*/  HADD2.F32 R53, -RZ, R53.H1_H1 ;  /* 0x30000035ff357230 */ /* 0x000fe40000004100 */
[----:B------:R-:W-:Y:S01]  /*c590*/  FFMA.FTZ R45, R45, R54, -R56 ;  /* 0x000000362d2d7223 */ /* 0x000fe20000010838 */
[----:B------:R-:W-:-:S02]  /*c5a0*/  HADD2.F32 R47, -RZ, R47.H1_H1 ;  /* 0x3000002fff2f7230 */ /* 0x000fc40000004100 */
[----:B------:R-:W-:Y:S01]  /*c5b0*/  FFMA.FTZ R13, R13, R54, R55 ;  /* 0x000000360d0d7223 */ /* 0x000fe20000010037 */
[-C--:B------:R-:W-:Y:S01]  /*c5c0*/  FMUL.FTZ R54, R37, R51.reuse ;  /* 0x0000003325367220 */ /* 0x080fe20000410000 */
[----:B------:R-:W-:-:S03]  /*c5d0*/  FMUL.FTZ R55, R53, R51 ;  /* 0x0000003335377220 */ /* 0x000fc60000410000 */
[-C--:B------:R-:W-:Y:S01]  /*c5e0*/  FFMA.FTZ R51, R53, R47.reuse, -R54 ;  /* 0x0000002f35337223 */ /* 0x080fe20000010836 */
[----:B------:R-:W-:Y:S01]  /*c5f0*/  FFMA.FTZ R47, R37, R47, R55 ;  /* 0x0000002f252f7223 */ /* 0x000fe20000010037 */
[----:B------:R-:W-:Y:S01]  /*c600*/  IMAD.SHL.U32 R37, R46, 0x100, RZ ;  /* 0x000001002e257824 */ /* 0x000fe200078e00ff */
[----:B------:R-:W-:Y:S02]  /*c610*/  LOP3.LUT R46, R52, 0xff0000, R40, 0xf8, !PT ;  /* 0x00ff0000342e7812 */ /* 0x000fe400078ef828 */
[----:B------:R-:W-:Y:S02]  /*c620*/  F2FP.F16.E4M3.UNPACK_B R40, R39 ;  /* 0x00000027ff28723e */ /* 0x000fe400020006ff */
[----:B------:R-:W-:Y:S01]  /*c630*/  LOP3.LUT R37, R48, 0xff00, R37, 0xf8, !PT ;  /* 0x0000ff0030257812 */ /* 0x000fe200078ef825 */
[----:B------:R-:W-:Y:S01]  /*c640*/  IMAD.MOV.U32 R48, RZ, RZ, R15 ;  /* 0x000000ffff307224 */ /* 0x000fe200078e000f */
[----:B------:R-:W-:Y:S01]  /*c650*/  F2FP.F16.E4M3.UNPACK_B R53, R46 ;  /* 0x0000002eff35723e */ /* 0x000fe200020006ff */
[----:B------:R-:W-:Y:S01]  /*c660*/  HADD2.F32 R54, -RZ, R40.H0_H0 ;  /* 0x20000028ff367230 */ /* 0x000fe20000004100 */
[----:B------:R-:W-:-:S02]  /*c670*/  LOP3.LUT R37, R37, 0xff0000, R44, 0xf8, !PT ;  /* 0x00ff000025257812 */ /* 0x000fc400078ef82c */
        /* <DEDUP_REMOVED lines=22> */
[C---:B------:R-:W-:Y:S01]  /*c7e0*/  FMUL.FTZ R40, R44.reuse, R52 ;  /* 0x000000342c287220 */ /* 0x040fe20000410000 */
        /* <DEDUP_REMOVED lines=39> */
[-C--:B------:R-:W-:Y:S02]  /*ca60*/  FFMA.FTZ R52, R50, R51.reuse, -R52 ;  /* 0x0000003332347223 */ /* 0x080fe40000010834 */
[----:B------:R-:W-:Y:S01]  /*ca70*/  FFMA.FTZ R55, R46, R51, R55 ;  /* 0x000000332e377223 */ /* 0x000fe20000010037 */
[-C--:B------:R-:W-:Y:S01]  /*ca80*/  FMUL.FTZ R46, R45, R37.reuse ;  /* 0x000000252d2e7220 */ /* 0x080fe20000410000 */
[C---:B------:R-:W-:Y:S01]  /*ca90*/  FMUL.FTZ R37, R44.reuse, R37 ;  /* 0x000000252c257220 */ /* 0x040fe20000410000 */
        /* <DEDUP_REMOVED lines=27> */
[----:B------:R-:W-:-:S02]  /*cc50*/  F2FP.F16.E4M3.UNPACK_B R14, R151.H1 ;  /* 0x00000097ff0e723e */ /* 0x000fc400030006ff */
[----:B------:R-:W-:Y:S02]  /*cc60*/  F2FP.F16.E4M3.UNPACK_B R45, R38.H1 ;  /* 0x00000026ff2d723e */ /* 0x000fe400030006ff */
[----:B------:R-:W-:Y:S01]  /*cc70*/  F2FP.F16.E4M3.UNPACK_B R44, R36.H1 ;  /* 0x00000024ff2c723e */ /* 0x000fe200030006ff */
[----:B------:R-:W-:Y:S01]  /*cc80*/  HADD2.F32 R59, -RZ, R14.H0_H0 ;  /* 0x2000000eff3b7230 */ /* 0x000fe20000004100 */
[----:B------:R-:W-:Y:S01]  /*cc90*/  F2FP.F16.E4M3.UNPACK_B R151, R151 ;  /* 0x00000097ff97723e */ /* 0x000fe200020006ff */
[--C-:B------:R-:W-:Y:S01]  /*cca0*/  HADD2.F32 R46, -RZ, R45.reuse.H0_H0 ;  /* 0x2000002dff2e7230 */ /* 0x100fe20000004100 */
        /* <DEDUP_REMOVED lines=11> */
[CC--:B------:R-:W-:Y:S01]  /*cd60*/  FMUL.FTZ R46, R45.reuse, R14.reuse ;  /* 0x0000000e2d2e7220 */ /* 0x0c0fe20000410000 */
        /* <DEDUP_REMOVED lines=16> */
[----:B------:R-:W-:Y:S01]  /*ce70*/  FMUL.FTZ R45, R38, R151 ;  /* 0x00000097262d7220 */ /* 0x000fe20000410000 */
        /* <DEDUP_REMOVED lines=9> */
[----:B------:R-:W-:Y:S02]  /*cf10*/  F2FP.SATFINITE.E4M3.F32.PACK_AB_MERGE_C R45, R40, R57, R48 ;  /* 0x00000039282d723e */ /* 0x000fe40004807030 */
[----:B------:R-:W-:Y:S01]  /*cf20*/  MOV R14, R44 ;  /* 0x0000002c000e7202 */ /* 0x000fe20000000f00 */
[----:B------:R-:W-:Y:S02]  /*cf30*/  IMAD.MOV.U32 R38, RZ, RZ, R56 ;  /* 0x000000ffff267224 */ /* 0x000fe400078e0038 */
[----:B------:R-:W-:-:S07]  /*cf40*/  IMAD.MOV.U32 R15, RZ, RZ, R45 ;  /* 0x000000ffff0f7224 */ /* 0x000fce00078e002d */
.L_x_512:
[----:B------:R-:W-:Y:S05]  /*cf50*/  BSYNC B2 ;  /* 0x0000000000027941 */ /* 0x000fea0003800000 */
.L_x_511:
[----:B------:R-:W-:-:S13]  /*cf60*/  ISETP.GE.AND P3, PT, R41, R133, PT ;  /* 0x000000852900720c */ /* 0x000fda0003f66270 */
[----:B------:R-:W-:-:S04]  /*cf70*/  @!P3 IADD3 R40, P5, R11, R41, RZ ;  /* 0x000000290b28b210 */ /* 0x000fc80007fbe0ff */
[----:B------:R-:W-:Y:S02]  /*cf80*/  @!P3 LEA.HI.X.SX32 R41, R41, R149, 0x1, P5 ;  /* 0x000000952929b211 */ /* 0x000fe400028f0eff */
[----:B------:R-:W-:-:S05]  /*cf90*/  IADD3 R42, P5, R26, R11, RZ ;  /* 0x0000000b1a2a7210 */ /* 0x000fca0007fbe0ff */
[----:B------:R-:W-:-:S05]  /*cfa0*/  IMAD.X R43, R149, 0x1, R27, P5 ;  /* 0x00000001952b7824 */ /* 0x000fca00028e061b */
[----:B0-----:R0:W-:Y:S04]  /*cfb0*/  ST.E.128 desc[UR50][R42.64], R12 ;  /* 0x0000000c2a007985 */ /* 0x0011e8000c101d32 */
[----:B--2---:R0:W-:Y:S02]  /*cfc0*/  @!P3 ST.E.128 desc[UR50][R40.64], R36 ;  /* 0x000000242800b985 */ /* 0x0041e4000c101d32 */
.L_x_502:
[----:B------:R-:W-:Y:S05]  /*cfd0*/  BSYNC B1 ;  /* 0x0000000000017941 */ /* 0x000fea0003800000 */
.L_x_501:
[----:B------:R-:W-:-:S03]  /*cfe0*/  UMOV UR4, 0xffffffff ;  /* 0xffffffff00047882 */ /* 0x000fc60000000000 */
[----:B------:R-:W-:Y:S05]  /*cff0*/  BRA.DIV UR4, `(.L_x_513) ;  /* 0x0000023204c07947 */ /* 0x000fea000b800000 */
[----:B--2---:R-:W2:Y:S04]  /*d000*/  SHFL.IDX PT, R119, R119, 0x1, 0x1e1f ;  /* 0x003e1f0077777f89 */ /* 0x004ea800000e0000 */
[----:B------:R-:W0:Y:S02]  /*d010*/  SHFL.IDX PT, R120, R120, 0x1, 0x1e1f ;  /* 0x003e1f0078787f89 */ /* 0x000e2400000e0000 */
.L_x_797:
[----:B------:R-:W-:Y:S05]  /*d020*/  @P4 BRA `(.L_x_470) ;  /* 0x0000003400644947 */ /* 0x000fea0003800000 */
[----:B------:R-:W-:Y:S01]  /*d030*/  ISETP.NE.AND P3, PT, R28, RZ, PT ;  /* 0x000000ff1c00720c */ /* 0x000fe20003f65270 */
[----:B------:R-:W-:-:S12]  /*d040*/  BSSY B1, `(.L_x_514) ;  /* 0x00000f0000017945 */ /* 0x000fd80003800000 */
[----:B------:R-:W-:Y:S05]  /*d050*/  @!P3 BRA `(.L_x_515) ;  /* 0x0000000c00b8b947 */ /* 0x000fea0003800000 */
[----:B0-----:R-:W5:Y:S04]  /*d060*/  LDL R15, [R1+0x38] ;  /* 0x00003800010f7983 */ /* 0x001f680000100800 */
[----:B------:R-:W3:Y:S01]  /*d070*/  LDL R14, [R1+0x3c] ;  /* 0x00003c00010e7983 */ /* 0x000ee20000100800 */
[----:B----4-:R-:W-:Y:S01]  /*d080*/  SEL R11, R114, R139, !P0 ;  /* 0x0000008b720b7207 */ /* 0x010fe20004000000 */
[----:B------:R-:W-:Y:S01]  /*d090*/  BSSY B2, `(.L_x_516) ;  /* 0x00000e5000027945 */ /* 0x000fe20003800000 */
[----:B------:R-:W-:Y:S02]  /*d0a0*/  IADD3 R40, P3, R21, R120, RZ ;  /* 0x0000007815287210 */ /* 0x000fe40007f7e0ff */
[----:B------:R-:W-:-:S03]  /*d0b0*/  SHF.R.S32.HI R12, RZ, 0x1f, R11 ;  /* 0x0000001fff0c7819 */ /* 0x000fc6000001140b */
[----:B--2---:R-:W-:Y:S01]  /*d0c0*/  IMAD.X R41, R119, 0x1, R108, P3 ;  /* 0x0000000177297824 */ /* 0x004fe200018e066c */
[----:B------:R-:W-:Y:S02]  /*d0d0*/  LEA.HI R11, R12, R11, RZ, 0x5 ;  /* 0x0000000b0c0b7211 */ /* 0x000fe400078f28ff */
[----:B------:R-:W-:Y:S02]  /*d0e0*/  ISETP.GE.AND P3, PT, R16, R113, PT ;  /* 0x000000711000720c */ /* 0x000fe40003f66270 */
[----:B------:R-:W-:-:S04]  /*d0f0*/  LEA.HI.SX32 R11, R11, R112, 0x1b ;  /* 0x000000700b0b7211 */ /* 0x000fc800078fdaff */
[----:B------:R-:W-:-:S04]  /*d100*/  SHF.R.S32.HI R12, RZ, 0x1f, R11 ;  /* 0x0000001fff0c7819 */ /* 0x000fc8000001140b */
[----:B------:R-:W-:Y:S02]  /*d110*/  LEA.HI R12, R12, R11, RZ, 0x2 ;  /* 0x0000000b0c0c7211 */ /* 0x000fe400078f10ff */
[----:B------:R-:W-:Y:S02]  /*d120*/  SHF.L.U32 R11, R11, 0x4, RZ ;  /* 0x000000040b0b7819 */ /* 0x000fe400000006ff */
[----:B------:R-:W-:Y:S02]  /*d130*/  SHF.R.S32.HI R13, RZ, 0x2, R12 ;  /* 0x00000002ff0d7819 */ /* 0x000fe4000001140c */
[----:B-----5:R-:W-:-:S04]  /*d140*/  LOP3.LUT R12, R15, 0x30, R11, 0xf8, !PT ;  /* 0x000000300f0c7812 */ /* 0x020fc800078ef80b */
[----:B------:R-:W-:Y:S01]  /*d150*/  LOP3.LUT R12, R12, R3, RZ, 0x3c, !PT ;  /* 0x000000030c0c7212 */ /* 0x000fe200078e3cff */
[----:B---3--:R-:W-:-:S04]  /*d160*/  IMAD R13, R13, 0x2800, R14 ;  /* 0x000028000d0d7824 */ /* 0x008fc800078e020e */
[----:B------:R-:W-:Y:S02]  /*d170*/  IMAD.IADD R12, R13, 0x1, R12 ;  /* 0x000000010d0c7824 */ /* 0x000fe400078e020c */
[C---:B------:R-:W-:Y:S02]  /*d180*/  IMAD R13, R19.reuse, 0x7800, R126 ;  /* 0x00007800130d7824 */ /* 0x040fe400078e027e */
[----:B------:R-:W-:Y:S02]  /*d190*/  IMAD R15, R19, 0x7800, R12 ;  /* 0x00007800130f7824 */ /* 0x000fe400078e020c */
[C---:B------:R-:W-:Y:S02]  /*d1a0*/  IMAD.IADD R13, R18.reuse, 0x1, R13 ;  /* 0x00000001120d7824 */ /* 0x040fe400078e020d */
[----:B------:R-:W-:-:S04]  /*d1b0*/  IMAD.IADD R36, R18, 0x1, R15 ;  /* 0x0000000112247824 */ /* 0x000fc800078e020f */
[----:B------:R-:W0:Y:S04]  /*d1c0*/  LDS.128 R12, [R13+0x24200] ;  /* 0x024200000d0c7984 */ /* 0x000e280000000c00 */
[----:B------:R-:W2:Y:S01]  /*d1d0*/  LDS.128 R36, [R36+0x24200] ;  /* 0x0242000024247984 */ /* 0x000ea20000000c00 */
[----:B------:R-:W-:Y:S05]  /*d1e0*/  @P3 BRA `(.L_x_517) ;  /* 0x0000000c003c3947 */ /* 0x000fea0003800000 */
[----:B------:R-:W-:Y:S02]  /*d1f0*/  SHF.R.U32.HI R43, RZ, 0x8, R73 ;  /* 0x00000008ff2b7819 */ /* 0x000fe40000011649 */
[--C-:B------:R-:W-:Y:S02]  /*d200*/  SHF.R.U32.HI R45, RZ, 0x8, R61.reuse ;  /* 0x00000008ff2d7819 */ /* 0x100fe4000001163d */
[----:B------:R-:W-:Y:S01]  /*d210*/  LOP3.LUT R42, R73, 0xff0000ff, RZ, 0xc0, !PT ;  /* 0xff0000ff492a7812 */ /* 0x000fe200078ec0ff */
[----:B------:R-:W-:Y:S01]  /*d220*/  IMAD.SHL.U32 R43, R43, 0x100, RZ ;  /* 0x000001002b2b7824 */ /* 0x000fe200078e00ff */
[----:B------:R-:W-:Y:S02]  /*d230*/  SHF.R.U32.HI R46, RZ, 0x10, R61 ;  /* 0x00000010ff2e7819 */ /* 0x000fe4000001163d */
[----:B------:R-:W-:Y:S02]  /*d240*/  SHF.R.U32.HI R47, RZ, 0x10, R73 ;  /* 0x00000010ff2f7819 */ /* 0x000fe40000011649 */
[----:B------:R-:W-:-:S02]  /*d250*/  LOP3.LUT R44, R61, 0xff0000ff, RZ, 0xc0, !PT ;  /* 0xff0000ff3d2c7812 */ /* 0x000fc400078ec0ff */
[----:B------:R-:W-:Y:S02]  /*d260*/  SHF.L.U32 R45, R45, 0x8, RZ ;  /* 0x000000082d2d7819 */ /* 0x000fe400000006ff */
[----:B------:R-:W-:Y:S01]  /*d270*/  LOP3.LUT R42, R42, 0xff00, R43, 0xf8, !PT ;  /* 0x0000ff002a2a7812 */ /* 0x000fe200078ef82b */
[----:B------:R-:W-:Y:S01]  /*d280*/  IMAD.U32 R43, R46, 0x10000, RZ ;  /* 0x000100002e2b7824 */ /* 0x000fe200078e00ff */
[----:B------:R-:W-:Y:S01]  /*d290*/  LOP3.LUT R44, R44, 0xff00, R45, 0xf8, !PT ;  /* 0x0000ff002c2c7812 */ /* 0x000fe200078ef82d */
[----:B------:R-:W-:Y:S02]  /*d2a0*/  IMAD.U32 R45, R47, 0x10000, RZ ;  /* 0x000100002f2d7824 */ /* 0x000fe400078e00ff */
[----:B--2---:R-:W-:Y:S01]  /*d2b0*/  IMAD.MOV.U32 R47, RZ, RZ, R37 ;  /* 0x000000ffff2f7224 */ /* 0x004fe200078e0025 */
[----:B------:R-:W-:Y:S02]  /*d2c0*/  LOP3.LUT R46, R44, 0xff0000, R43, 0xf8, !PT ;  /* 0x00ff00002c2e7812 */ /* 0x000fe400078ef82b */
[----:B0-----:R-:W-:-:S02]  /*d2d0*/  F2FP.F16.E4M3.UNPACK_B R43, R13 ;  /* 0x0000000dff2b723e */ /* 0x001fc400020006ff */
[-C--:B------:R-:W-:Y:S02]  /*d2e0*/  F2FP.F16.E4M3.UNPACK_B R49, R47.reuse ;  /* 0x0000002fff31723e */ /* 0x080fe400020006ff */
[-C--:B------:R-:W-:Y:S01]  /*d2f0*/  F2FP.F16.E4M3.UNPACK_B R48, R46.reuse ;  /* 0x0000002eff30723e */ /* 0x080fe200020006ff */
[----:B------:R-:W-:Y:S01]  /*d300*/  HADD2.F32 R44, -RZ, R43.H0_H0 ;  /* 0x2000002bff2c7230 */ /* 0x000fe20000004100 */
[----:B------:R-:W-:Y:S01]  /*d310*/  LOP3.LUT R45, R42, 0xff0000, R45, 0xf8, !PT ;  /* 0x00ff00002a2d7812 */ /* 0x000fe200078ef82d */
[--C-:B------:R-:W-:Y:S01]  /*d320*/  HADD2.F32 R42, -RZ, R49.reuse.H0_H0 ;  /* 0x20000031ff2a7230 */ /* 0x100fe20000004100 */
[----:B------:R-:W-:Y:S01]  /*d330*/  F2FP.F16.E4M3.UNPACK_B R47, R47.H1 ;  /* 0x0000002fff2f723e */ /* 0x000fe200030006ff */
[----:B------:R-:W-:Y:S01]  /*d340*/  HADD2.F32 R49, -RZ, R49.H1_H1 ;  /* 0x30000031ff317230 */ /* 0x000fe20000004100 */
[-C--:B------:R-:W-:Y:S01]  /*d350*/  F2FP.F16.E4M3.UNPACK_B R37, R45.reuse ;  /* 0x0000002dff25723e */ /* 0x080fe200020006ff */
[--C-:B------:R-:W-:Y:S01]  /*d360*/  HADD2.F32 R50, -RZ, R48.reuse.H1_H1 ;  /* 0x30000030ff327230 */ /* 0x100fe20000004100 */
[----:B------:R-:W-:Y:S01]  /*d370*/  F2FP.F16.E4M3.UNPACK_B R46, R46.H1 ;  /* 0x0000002eff2e723e */ /* 0x000fe200030006ff */
[----:B------:R-:W-:Y:S01]  /*d380*/  HADD2.F32 R43, -RZ, R43.H1_H1 ;  /* 0x3000002bff2b7230 */ /* 0x000fe20000004100 */
[----:B------:R-:W-:Y:S01]  /*d390*/  F2FP.F16.E4M3.UNPACK_B R45, R45.H1 ;  /* 0x0000002dff2d723e */ /* 0x000fe200030006ff */
[----:B------:R-:W-:-:S02]  /*d3a0*/  HADD2.F32 R53, -RZ, R48.H0_H0 ;  /* 0x20000030ff357230 */ /* 0x000fc40000004100 */
[-C--:B------:R-:W-:Y:S01]  /*d3b0*/  FMUL.FTZ R52, R49, R50.reuse ;  /* 0x0000003231347220 */ /* 0x080fe20000410000 */
[--C-:B------:R-:W-:Y:S02]  /*d3c0*/  HADD2.F32 R48, -RZ, R37.reuse.H1_H1 ;  /* 0x30000025ff307230 */ /* 0x100fe40000004100 */
[C---:B------:R-:W-:Y:S01]  /*d3d0*/  FMUL.FTZ R50, R43.reuse, R50 ;  /* 0x000000322b327220 */ /* 0x040fe20000410000 */
[----:B------:R-:W-:Y:S02]  /*d3e0*/  HADD2.F32 R51, -RZ, R37.H0_H0 ;  /* 0x20000025ff337230 */ /* 0x000fe40000004100 */
[-C--:B------:R-:W-:Y:S01]  /*d3f0*/  FMUL.FTZ R55, R42, R53.reuse ;  /* 0x000000352a377220 */ /* 0x080fe20000410000 */
[----:B------:R-:W-:Y:S01]  /*d400*/  FMUL.FTZ R53, R44, R53 ;  /* 0x000000352c357220 */ /* 0x000fe20000410000 */
[-C--:B------:R-:W-:Y:S01]  /*d410*/  FFMA.FTZ R43, R43, R48.reuse, -R52 ;  /* 0x000000302b2b7223 */ /* 0x080fe20000010834 */
[----:B------:R-:W-:Y:S01]  /*d420*/  FFMA.FTZ R37, R49, R48, R50 ;  /* 0x0000003031257223 */ /* 0x000fe20000010032 */
[----:B------:R-:W-:Y:S01]  /*d430*/  F2FP.F16.E4M3.UNPACK_B R48, R13.H1 ;  /* 0x0000000dff30723e */ /* 0x000fe200030006ff */
[----:B------:R-:W-:-:S02]  /*d440*/  HADD2.F32 R13, -RZ, R47.H0_H0 ;  /* 0x2000002fff0d7230 */ /* 0x000fc40000004100 */
[-C--:B------:R-:W-:Y:S01]  /*d450*/  FFMA.FTZ R42, R42, R51.reuse, R53 ;  /* 0x000000332a2a7223 */ /* 0x080fe20000010035 */
[----:B------:R-:W-:Y:S02]  /*d460*/  HADD2.F32 R50, -RZ, R46.H0_H0 ;  /* 0x2000002eff327230 */ /* 0x000fe40000004100 */
[----:B------:R-:W-:Y:S01]  /*d470*/  FFMA.FTZ R44, R44, R51, -R55 ;  /* 0x000000332c2c7223 */ /* 0x000fe20000010837 */
[----:B------:R-:W-:Y:S02]  /*d480*/  HADD2.F32 R52, -RZ, R48.H0_H0 ;  /* 0x20000030ff347230 */ /* 0x000fe40000004100 */
[----:B------:R-:W-:Y:S02]  /*d490*/  HADD2.F32 R47, -RZ, R47.H1_H1 ;  /* 0x3000002fff2f7230 */ /* 0x000fe40000004100 */
[-C--:B------:R-:W-:Y:S01]  /*d4a0*/  FMUL.FTZ R51, R13, R50.reuse ;  /* 0x000000320d337220 */ /* 0x080fe20000410000 */
[----:B------:R-:W-:Y:S02]  /*d4b0*/  HADD2.F32 R46, -RZ, R46.H1_H1 ;  /* 0x3000002eff2e7230 */ /* 0x000fe40000004100 */
[----:B------:R-:W-:Y:S01]  /*d4c0*/  FMUL.FTZ R50, R52, R50 ;  /* 0x0000003234327220 */ /* 0x000fe20000410000 */
[----:B------:R-:W-:-:S02]  /*d4d0*/  HADD2.F32 R48, -RZ, R48.H1_H1 ;  /* 0x30000030ff307230 */ /* 0x000fc40000004100 */
[--C-:B------:R-:W-:Y:S02]  /*d4e0*/  HADD2.F32 R49, -RZ, R45.reuse.H0_H0 ;  /* 0x2000002dff317230 */ /* 0x100fe40000004100 */
[-C--:B------:R-:W-:Y:S01]  /*d4f0*/  FMUL.FTZ R53, R47, R46.reuse ;  /* 0x0000002e2f357220 */ /* 0x080fe20000410000 */
[----:B------:R-:W-:Y:S02]  /*d500*/  HADD2.F32 R45, -RZ, R45.H1_H1 ;  /* 0x3000002dff2d7230 */ /* 0x000fe40000004100 */
[----:B------:R-:W-:Y:S01]  /*d510*/  FMUL.FTZ R46, R48, R46 ;  /* 0x0000002e302e7220 */ /* 0x000fe20000410000 */
[-C--:B------:R-:W-:Y:S01]  /*d520*/  FFMA.FTZ R52, R52, R49.reuse, -R51 ;  /* 0x0000003134347223 */ /* 0x080fe20000010833 */
[----:B------:R-:W-:Y:S01]  /*d530*/  FFMA.FTZ R13, R13, R49, R50 ;  /* 0x000000310d0d7223 */ /* 0x000fe20000010032 */
[-C--:B------:R-:W-:Y:S01]  /*d540*/  FFMA.FTZ R53, R48, R45.reuse, -R53 ;  /* 0x0000002d30357223 */ /* 0x080fe20000010835 */
[----:B------:R-:W-:Y:S01]  /*d550*/  FFMA.FTZ R45, R47, R45, R46 ;  /* 0x0000002d2f2d7223 */ /* 0x000fe2000001002e */
[----:B------:R-:W-:-:S02]  /*d560*/  SHF.R.U32.HI R47, RZ, 0x8, R75 ;  /* 0x00000008ff2f7819 */ /* 0x000fc4000001164b */
[--C-:B------:R-:W-:Y:S02]  /*d570*/  SHF.R.U32.HI R49, RZ, 0x8, R63.reuse ;  /* 0x00000008ff317819 */ /* 0x100fe4000001163f */
[----:B------:R-:W-:Y:S01]  /*d580*/  LOP3.LUT R46, R75, 0xff0000ff, RZ, 0xc0, !PT ;  /* 0xff0000ff4b2e7812 */ /* 0x000fe200078ec0ff */
[----:B------:R-:W-:Y:S01]  /*d590*/  IMAD.SHL.U32 R47, R47, 0x100, RZ ;  /* 0x000001002f2f7824 */ /* 0x000fe200078e00ff */
[----:B------:R-:W-:Y:S02]  /*d5a0*/  SHF.R.U32.HI R50, RZ, 0x10, R63 ;  /* 0x00000010ff327819 */ /* 0x000fe4000001163f */
[----:B------:R-:W-:Y:S02]  /*d5b0*/  LOP3.LUT R48, R63, 0xff0000ff, RZ, 0xc0, !PT ;  /* 0xff0000ff3f307812 */ /* 0x000fe400078ec0ff */
[----:B------:R-:W-:Y:S02]  /*d5c0*/  SHF.L.U32 R49, R49, 0x8, RZ ;  /* 0x0000000831317819 */ /* 0x000fe400000006ff */
[----:B------:R-:W-:-:S02]  /*d5d0*/  SHF.R.U32.HI R51, RZ, 0x10, R75 ;  /* 0x00000010ff337819 */ /* 0x000fc4000001164b */
[----:B------:R-:W-:Y:S01]  /*d5e0*/  LOP3.LUT R46, R46, 0xff00, R47, 0xf8, !PT ;  /* 0x0000ff002e2e7812 */ /* 0x000fe200078ef82f */
[----:B------:R-:W-:Y:S01]  /*d5f0*/  IMAD.U32 R47, R50, 0x10000, RZ ;  /* 0x00010000322f7824 */ /* 0x000fe200078e00ff */
[----:B------:R-:W-:Y:S01]  /*d600*/  LOP3.LUT R48, R48, 0xff00, R49, 0xf8, !PT ;  /* 0x0000ff0030307812 */ /* 0x000fe200078ef831 */
[----:B------:R-:W-:Y:S01]  /*d610*/  IMAD.U32 R51, R51, 0x10000, RZ ;  /* 0x0001000033337824 */ /* 0x000fe200078e00ff */
[----:B------:R-:W-:Y:S02]  /*d620*/  F2FP.SATFINITE.E4M3.F32.PACK_AB_MERGE_C R52, R53, R52, RZ ;  /* 0x000000343534723e */ /* 0x000fe400048070ff */
[----:B------:R-:W-:Y:S02]  /*d630*/  LOP3.LUT R50, R48, 0xff0000, R47, 0xf8, !PT ;  /* 0x00ff000030327812 */ /* 0x000fe400078ef82f */
[----:B------:R-:W-:Y:S02]  /*d640*/  LOP3.LUT R51, R46, 0xff0000, R51, 0xf8, !PT ;  /* 0x00ff00002e337812 */ /* 0x000fe400078ef833 */
[----:B------:R-:W-:-:S02]  /*d650*/  F2FP.F16.E4M3.UNPACK_B R46, R39 ;  /* 0x00000027ff2e723e */ /* 0x000fc400020006ff */
[-C--:B------:R-:W-:Y:S02]  /*d660*/  F2FP.F16.E4M3.UNPACK_B R54, R50.reuse ;  /* 0x00000032ff36723e */ /* 0x080fe400020006ff */
[----:B------:R-:W-:Y:S01]  /*d670*/  F2FP.F16.E4M3.UNPACK_B R48, R15 ;  /* 0x0000000fff30723e */ /* 0x000fe200020006ff */
[----:B------:R-:W-:Y:S01]  /*d680*/  HADD2.F32 R47, -RZ, R46.H0_H0 ;  /* 0x2000002eff2f7230 */ /* 0x000fe20000004100 */
[-C--:B------:R-:W-:Y:S01]  /*d690*/  F2FP.F16.E4M3.UNPACK_B R55, R51.reuse ;  /* 0x00000033ff37723e */ /* 0x080fe200020006ff */
        /* <DEDUP_REMOVED lines=13> */
[----:B------:R-:W-:Y:S01]  /*d770*/  F2FP.F16.E4M3.UNPACK_B R54, R39.H1 ;  /* 0x00000027ff36723e */ /* 0x000fe200030006ff */
[----:B------:R-:W-:Y:S01]  /*d780*/  HADD2.F32 R56, -RZ, R51.H0_H0 ;  /* 0x20000033ff387230 */ /* 0x000fe20000004100 */
[----:B------:R-:W-:-:S02]  /*d790*/  F2FP.F16.E4M3.UNPACK_B R53, R145.H1 ;  /* 0x00000091ff35723e */ /* 0x000fc400030006ff */
[-C--:B------:R-:W-:Y:S01]  /*d7a0*/  FMUL.FTZ R59, R46, R57.reuse ;  /* 0x000000392e3b7220 */ /* 0x080fe20000410000 */
[C---:B------:R-:W-:Y:S01]  /*d7b0*/  FMUL.FTZ R57, R48.reuse, R57 ;  /* 0x0000003930397220 */ /* 0x040fe20000410000 */
[----:B------:R-:W-:Y:S01]  /*d7c0*/  F2FP.F16.E4M3.UNPACK_B R145, R145 ;  /* 0x00000091ff91723e */ /* 0x000fe200020006ff */
[----:B------:R-:W-:Y:S02]  /*d7d0*/  HADD2.F32 R61, -RZ, R53.H0_H0 ;  /* 0x20000035ff3d7230 */ /* 0x000fe40000004100 */
[-C--:B------:R-:W-:Y:S01]  /*d7e0*/  FFMA.FTZ R48, R48, R55.reuse, -R59 ;  /* 0x0000003730307223 */ /* 0x080fe2000001083b */
[----:B------:R-:W-:Y:S01]  /*d7f0*/  FFMA.FTZ R46, R46, R55, R57 ;  /* 0x000000372e2e7223 */ /* 0x000fe20000010039 */
[----:B------:R-:W-:Y:S01]  /*d800*/  F2FP.F16.E4M3.UNPACK_B R55, R15.H1 ;  /* 0x0000000fff37723e */ /* 0x000fe200030006ff */
[----:B------:R-:W-:Y:S01]  /*d810*/  HADD2.F32 R15, -RZ, R54.H0_H0 ;  /* 0x20000036ff0f7230 */ /* 0x000fe20000004100 */
[----:B------:R-:W-:Y:S01]  /*d820*/  F2FP.SATFINITE.E4M3.F32.PACK_AB_MERGE_C R45, R45, R13, RZ ;  /* 0x0000000d2d2d723e */ /* 0x000fe200048070ff */
[----:B------:R-:W-:Y:S01]  /*d830*/  HADD2.F32 R57, -RZ, R50.H0_H0 ;  /* 0x20000032ff397230 */ /* 0x000fe20000004100 */
[----:B------:R-:W-:Y:S01]  /*d840*/  F2FP.SATFINITE.E4M3.F32.PACK_AB_MERGE_C R13, R43, R44, R52 ;  /* 0x0000002c2b0d723e */ /* 0x000fe20004807034 */
[----:B------:R-:W-:Y:S01]  /*d850*/  HADD2.F32 R39, -RZ, R55.H0_H0 ;  /* 0x20000037ff277230 */ /* 0x000fe20000004100 */
[----:B------:R-:W-:Y:S01]  /*d860*/  F2FP.SATFINITE.E4M3.F32.PACK_AB_MERGE_C R37, R37, R42, R45 ;  /* 0x0000002a2525723e */ /* 0x000fe2000480702d */
[----:B------:R-:W-:-:S02]  /*d870*/  HADD2.F32 R54, -RZ, R54.H1_H1 ;  /* 0x30000036ff367230 */ /* 0x000fc40000004100 */
[-C--:B------:R-:W-:Y:S01]  /*d880*/  FMUL.FTZ R58, R15, R57.reuse ;  /* 0x000000390f3a7220 */ /* 0x080fe20000410000 */
[----:B------:R-:W-:Y:S02]  /*d890*/  HADD2.F32 R53, -RZ, R53.H1_H1 ;  /* 0x30000035ff357230 */ /* 0x000fe40000004100 */
[C---:B------:R-:W-:Y:S01]  /*d8a0*/  FMUL.FTZ R57, R39.reuse, R57 ;  /* 0x0000003927397220 */ /* 0x040fe20000410000 */
[----:B------:R-:W-:-:S03]  /*d8b0*/  FFMA.FTZ R39, R39, R56, -R58 ;  /* 0x0000003827277223 */ /* 0x000fc6000001083a */
[----:B------:R-:W-:Y:S01]  /*d8c0*/  FFMA.FTZ R15, R15, R56, R57 ;  /* 0x000000380f0f7223 */ /* 0x000fe20000010039 */
[----:B------:R-:W-:Y:S02]  /*d8d0*/  HADD2.F32 R57, -RZ, R50.H1_H1 ;  /* 0x30000032ff397230 */ /* 0x000fe40000004100 */
[----:B------:R-:W-:Y:S02]  /*d8e0*/  HADD2.F32 R50, -RZ, R55.H1_H1 ;  /* 0x30000037ff327230 */ /* 0x000fe40000004100 */
[----:B------:R-:W-:Y:S02]  /*d8f0*/  HADD2.F32 R55, -RZ, R51.H1_H1 ;  /* 0x30000033ff377230 */ /* 0x000fe40000004100 */
[-C--:B------:R-:W-:Y:S01]  /*d900*/  FMUL.FTZ R51, R54, R57.reuse ;  /* 0x0000003936337220 */ /* 0x080fe20000410000 */
[----:B------:R-:W-:-:S03]  /*d910*/  FMUL.FTZ R57, R50, R57 ;  /* 0x0000003932397220 */ /* 0x000fc60000410000 */
[-C--:B------:R-:W-:Y:S01]  /*d920*/  FFMA.FTZ R51, R50, R55.reuse, -R51 ;  /* 0x0000003732337223 */ /* 0x080fe20000010833 */
[----:B------:R-:W-:Y:S01]  /*d930*/  FFMA.FTZ R50, R54, R55, R57 ;  /* 0x0000003736327223 */ /* 0x000fe20000010039 */
[----:B------:R-:W-:Y:S02]  /*d940*/  F2FP.F16.E4M3.UNPACK_B R55, R36.H1 ;  /* 0x00000024ff37723e */ /* 0x000fe400030006ff */
[----:B------:R-:W-:Y:S02]  /*d950*/  F2FP.F16.E4M3.UNPACK_B R54, R12.H1 ;  /* 0x0000000cff36723e */ /* 0x000fe400030006ff */
[----:B------:R-:W-:Y:S01]  /*d960*/  F2FP.F16.E4M3.UNPACK_B R57, R147.H1 ;  /* 0x00000093ff39723e */ /* 0x000fe200030006ff */
        /* <DEDUP_REMOVED lines=12> */
[-C--:B------:R-:W-:Y:S01]  /*da30*/  FMUL.FTZ R56, R55, R53.reuse ;  /* 0x0000003537387220 */ /* 0x080fe20000410000 */
[----:B------:R-:W-:Y:S01]  /*da40*/  FMUL.FTZ R53, R54, R53 ;  /* 0x0000003536357220 */ /* 0x000fe20000410000 */
[----:B------:R-:W-:Y:S01]  /*da50*/  F2FP.F16.E4M3.UNPACK_B R147, R147 ;  /* 0x00000093ff93723e */ /* 0x000fe200020006ff */
[----:B------:R-:W-:-:S02]  /*da60*/  HADD2.F32 R59, -RZ, R145.H0_H0 ;  /* 0x20000091ff3b7230 */ /* 0x000fc40000004100 */
[-C--:B------:R-:W-:Y:S01]  /*da70*/  FFMA.FTZ R54, R54, R57.reuse, -R56 ;  /* 0x0000003936367223 */ /* 0x080fe20000010838 */
[----:B------:R-:W-:Y:S01]  /*da80*/  FFMA.FTZ R53, R55, R57, R53 ;  /* 0x0000003937357223 */ /* 0x000fe20000010035 */
[----:B------:R-:W-:Y:S01]  /*da90*/  HADD2.F32 R55, -RZ, R36.H0_H0 ;  /* 0x20000024ff377230 */ /* 0x000fe20000004100 */
[----:B------:R-:W-:Y:S01]  /*daa0*/  F2FP.SATFINITE.E4M3.F32.PACK_AB_MERGE_C R39, R51, R39, RZ ;  /* 0x000000273327723e */ /* 0x000fe200048070ff */
        /* <DEDUP_REMOVED lines=11> */
[-C--:B------:R-:W-:Y:S01]  /*db60*/  FMUL.FTZ R55, R36, R145.reuse ;  /* 0x0000009124377220 */ /* 0x080fe20000410000 */
[-C--:B------:R-:W-:Y:S01]  /*db70*/  F2FP.F16.E4M3.UNPACK_B R57, R148.reuse.H1 ;  /* 0x00000094ff39723e */ /* 0x080fe200030006ff */
[C---:B------:R-:W-:Y:S01]  /*db80*/  FMUL.FTZ R145, R12.reuse, R145 ;  /* 0x000000910c917220 */ /* 0x040fe20000410000 */
[----:B------:R-:W-:Y:S01]  /*db90*/  F2FP.F16.E4M3.UNPACK_B R148, R148 ;  /* 0x00000094ff94723e */ /* 0x000fe200020006ff */
[----:B------:R-:W-:Y:S01]  /*dba0*/  FFMA.FTZ R55, R12, R147, -R55 ;  /* 0x000000930c377223 */ /* 0x000fe20000010837 */
[----:B------:R-:W-:Y:S01]  /*dbb0*/  F2FP.SATFINITE.E4M3.F32.PACK_AB_MERGE_C R50, R50, R15, RZ ;  /* 0x0000000f3232723e */ /* 0x000fe200048070ff */
[----:B------:R-:W-:Y:S01]  /*dbc0*/  FFMA.FTZ R12, R36, R147, R145 ;  /* 0x00000093240c7223 */ /* 0x000fe20000010091 */
[----:B------:R-:W-:Y:S01]  /*dbd0*/  IMAD.MOV.U32 R36, RZ, RZ, R14 ;  /* 0x000000ffff247224 */ /* 0x000fe200078e000e */
[----:B------:R-:W-:Y:S01]  /*dbe0*/  F2FP.F16.E4M3.UNPACK_B R14, R146.H1 ;  /* 0x00000092ff0e723e */ /* 0x000fe200030006ff */
[----:B------:R-:W-:Y:S01]  /*dbf0*/  HADD2.F32 R62, -RZ, R57.H0_H0 ;  /* 0x20000039ff3e7230 */ /* 0x000fe20000004100 */
[----:B------:R-:W-:-:S02]  /*dc00*/  F2FP.SATFINITE.E4M3.F32.PACK_AB_MERGE_C R58, R55, R58, R54 ;  /* 0x0000003a373a723e */ /* 0x000fc40004807036 */
[----:B------:R-:W-:Y:S01]  /*dc10*/  F2FP.F16.E4M3.UNPACK_B R55, R38.H1 ;  /* 0x00000026ff37723e */ /* 0x000fe200030006ff */
[--C-:B------:R-:W-:Y:S01]  /*dc20*/  HADD2.F32 R72, -RZ, R14.reuse.H0_H0 ;  /* 0x2000000eff487230 */ /* 0x100fe20000004100 */
[----:B------:R-:W-:Y:S01]  /*dc30*/  F2FP.F16.E4M3.UNPACK_B R54, R36.H1 ;  /* 0x00000024ff36723e */ /* 0x000fe200030006ff */
[----:B------:R-:W-:Y:S01]  /*dc40*/  HADD2.F32 R14, -RZ, R14.H1_H1 ;  /* 0x3000000eff0e7230 */ /* 0x000fe20000004100 */
[----:B------:R-:W-:Y:S01]  /*dc50*/  F2FP.F16.E4M3.UNPACK_B R146, R146 ;  /* 0x00000092ff92723e */ /* 0x000fe200020006ff */
[--C-:B------:R-:W-:Y:S01]  /*dc60*/  HADD2.F32 R56, -RZ, R55.reuse.H0_H0 ;  /* 0x20000037ff387230 */ /* 0x100fe20000004100 */
[----:B------:R-:W-:Y:S01]  /*dc70*/  F2FP.F16.E4M3.UNPACK_B R38, R38 ;  /* 0x00000026ff26723e */ /* 0x000fe200020006ff */
[--C-:B------:R-:W-:Y:S01]  /*dc80*/  HADD2.F32 R60, -RZ, R54.reuse.H0_H0 ;  /* 0x20000036ff3c7230 */ /* 0x100fe20000004100 */
[----:B------:R-:W-:Y:S01]  /*dc90*/  F2FP.F16.E4M3.UNPACK_B R36, R36 ;  /* 0x00000024ff24723e */ /* 0x000fe200020006ff */
[----:B------:R-:W-:Y:S02]  /*dca0*/  HADD2.F32 R55, -RZ, R55.H1_H1 ;  /* 0x30000037ff377230 */ /* 0x000fe40000004100 */
[----:B------:R-:W-:Y:S01]  /*dcb0*/  FMUL.FTZ R63, R56, R72 ;  /* 0x00000048383f7220 */ /* 0x000fe20000410000 */
[----:B------:R-:W-:-:S02]  /*dcc0*/  HADD2.F32 R73, -RZ, R54.H1_H1 ;  /* 0x30000036ff497230 */ /* 0x000fc40000004100 */
[----:B------:R-:W-:Y:S01]  /*dcd0*/  FMUL.FTZ R72, R60, R72 ;  /* 0x000000483c487220 */ /* 0x000fe20000410000 */
[----:B------:R-:W-:Y:S01]  /*dce0*/  F2FP.SATFINITE.E4M3.F32.PACK_AB_MERGE_C R15, R48, R49, R39 ;  /* 0x00000031300f723e */ /* 0x000fe20004807027 */
[----:B------:R-:W-:Y:S01]  /*dcf0*/  FMUL.FTZ R54, R55, R14 ;  /* 0x0000000e37367220 */ /* 0x000fe20000410000 */
[-C--:B------:R-:W-:Y:S01]  /*dd00*/  FFMA.FTZ R63, R60, R62.reuse, -R63 ;  /* 0x0000003e3c3f7223 */ /* 0x080fe2000001083f */
[----:B------:R-:W-:Y:S01]  /*dd10*/  FFMA.FTZ R72, R56, R62, R72 ;  /* 0x0000003e38487223 */ /* 0x000fe20000010048 */
[----:B------:R-:W-:Y:S02]  /*dd20*/  HADD2.F32 R56, -RZ, R57.H1_H1 ;  /* 0x30000039ff387230 */ /* 0x000fe40000004100 */
[----:B------:R-:W-:Y:S01]  /*dd30*/  FMUL.FTZ R14, R73, R14 ;  /* 0x0000000e490e7220 */ /* 0x000fe20000410000 */
[----:B------:R-:W-:Y:S01]  /*dd40*/  HADD2.F32 R62, -RZ, R146.H0_H0 ;  /* 0x20000092ff3e7230 */ /* 0x000fe20000004100 */
[----:B------:R-:W-:Y:S01]  /*dd50*/  F2FP.SATFINITE.E4M3.F32.PACK_AB_MERGE_C R39, R46, R47, R50 ;  /* 0x0000002f2e27723e */ /* 0x000fe20004807032 */
[----:B------:R-:W-:-:S02]  /*dd60*/  HADD2.F32 R57, -RZ, R36.H0_H0 ;  /* 0x20000024ff397230 */ /* 0x000fc40000004100 */
[-C--:B------:R-:W-:Y:S01]  /*dd70*/  FFMA.FTZ R14, R55, R56.reuse, R14 ;  /* 0x00000038370e7223 */ /* 0x080fe2000001000e */
[----:B------:R-:W-:Y:S02]  /*dd80*/  HADD2.F32 R55, -RZ, R38.H0_H0 ;  /* 0x20000026ff377230 */ /* 0x000fe40000004100 */
[----:B------:R-:W-:Y:S01]  /*dd90*/  FFMA.FTZ R54, R73, R56, -R54 ;  /* 0x0000003849367223 */ /* 0x000fe20000010836 */
[----:B------:R-:W-:Y:S02]  /*dda0*/  HADD2.F32 R56, -RZ, R148.H0_H0 ;  /* 0x20000094ff387230 */ /* 0x000fe40000004100 */
[----:B------:R-:W-:Y:S02]  /*ddb0*/  HADD2.F32 R146, -RZ, R146.H1_H1 ;  /* 0x30000092ff927230 */ /* 0x000fe40000004100 */
[-C--:B------:R-:W-:Y:S01]  /*ddc0*/  FMUL.FTZ R60, R55, R62.reuse ;  /* 0x0000003e373c7220 */ /* 0x080fe20000410000 */
[C---:B------:R-:W-:Y:S01]  /*ddd0*/  FMUL.FTZ R62, R57.reuse, R62 ;  /* 0x0000003e393e7220 */ /* 0x040fe20000410000 */
[----:B------:R-:W-:Y:S01]  /*dde0*/  HADD2.F32 R148, -RZ, R148.H1_H1 ;  /* 0x30000094ff947230 */ /* 0x000fe20000004100 */
[----:B------:R-:W-:Y:S01]  /*ddf0*/  F2FP.SATFINITE.E4M3.F32.PACK_AB_MERGE_C R54, R54, R63, RZ ;  /* 0x0000003f3636723e */ /* 0x000fe200048070ff */
[-C--:B------:R-:W-:Y:S01]  /*de00*/  FFMA.FTZ R60, R57, R56.reuse, -R60 ;  /* 0x00000038393c7223 */ /* 0x080fe2000001083c */
[----:B------:R-:W-:Y:S01]  /*de10*/  FFMA.FTZ R62, R55, R56, R62 ;  /* 0x00000038373e7223 */ /* 0x000fe2000001003e */
[----:B------:R-:W-:Y:S01]  /*de20*/  HADD2.F32 R55, -RZ, R38.H1_H1 ;  /* 0x30000026ff377230 */ /* 0x000fe20000004100 */
[----:B------:R-:W-:Y:S01]  /*de30*/  F2FP.SATFINITE.E4M3.F32.PACK_AB_MERGE_C R72, R14, R72, RZ ;  /* 0x000000480e48723e */ /* 0x000fe200048070ff */
[----:B------:R-:W-:-:S03]  /*de40*/  HADD2.F32 R57, -RZ, R36.H1_H1 ;  /* 0x30000024ff397230 */ /* 0x000fc60000004100 */
[-C--:B------:R-:W-:Y:S02]  /*de50*/  FMUL.FTZ R36, R55, R146.reuse ;  /* 0x0000009237247220 */ /* 0x080fe40000410000 */
[C---:B------:R-:W-:Y:S02]  /*de60*/  FMUL.FTZ R146, R57.reuse, R146 ;  /* 0x0000009239927220 */ /* 0x040fe40000410000 */
[-C--:B------:R-:W-:Y:S01]  /*de70*/  FFMA.FTZ R57, R57, R148.reuse, -R36 ;  /* 0x0000009439397223 */ /* 0x080fe20000010824 */
[----:B------:R-:W-:Y:S01]  /*de80*/  F2FP.SATFINITE.E4M3.F32.PACK_AB_MERGE_C R36, R53, R61, RZ ;  /* 0x0000003d3524723e */ /* 0x000fe200048070ff */
[----:B------:R-:W-:-:S03]  /*de90*/  FFMA.FTZ R55, R55, R148, R146 ;  /* 0x0000009437377223 */ /* 0x000fc60000010092 */
[----:B------:R-:W-:Y:S01]  /*dea0*/  F2FP.SATFINITE.E4M3.F32.PACK_AB_MERGE_C R36, R12, R59, R36 ;  /* 0x0000003b0c24723e */ /* 0x000fe20004807024 */
[----:B------:R-:W-:Y:S01]  /*deb0*/  IMAD.MOV.U32 R12, RZ, RZ, R58 ;  /* 0x000000ffff0c7224 */ /* 0x000fe200078e003a */
[----:B------:R-:W-:Y:S02]  /*dec0*/  F2FP.SATFINITE.E4M3.F32.PACK_AB_MERGE_C R14, R57, R60, R54 ;  /* 0x0000003c390e723e */ /* 0x000fe40004807036 */
[----:B------:R-:W-:-:S07]  /*ded0*/  F2FP.SATFINITE.E4M3.F32.PACK_AB_MERGE_C R38, R55, R62, R72 ;  /* 0x0000003e3726723e */ /* 0x000fce0004807048 */
.L_x_517:
[----:B------:R-:W-:Y:S05]  /*dee0*/  BSYNC B2 ;  /* 0x0000000000027941 */ /* 0x000fea0003800000 */
.L_x_516:
[----:B------:R-:W-:Y:S01]  /*def0*/  ISETP.GE.AND P3, PT, R11, R133, PT ;  /* 0x000000850b00720c */ /* 0x000fe20003f66270 */
[----:B0-----:R0:W-:-:S12]  /*df00*/  ST.E.128 desc[UR50][R40.64], R12 ;  /* 0x0000000c28007985 */ /* 0x0011d8000c101d32 */
[----:B------:R-:W-:-:S04]  /*df10*/  @!P3 IADD3 R42, P4, R11, R120, RZ ;  /* 0x000000780b2ab210 */ /* 0x000fc80007f9e0ff */
[----:B------:R-:W-:-:S05]  /*df20*/  @!P3 LEA.HI.X.SX32 R43, R11, R119, 0x1, P4 ;  /* 0x000000770b2bb211 */ /* 0x000fca00020f0eff */
[----:B--2---:R0:W-:Y:S04]  /*df30*/  @!P3 ST.E.128 desc[UR50][R42.64], R36 ;  /* 0x000000242a00b985 */ /* 0x0041e8000c101d32 */
.L_x_515:
[----:B------:R-:W-:Y:S05]  /*df40*/  BSYNC B1 ;  /* 0x0000000000017941 */ /* 0x000fea0003800000 */
.L_x_514:
        /* <DEDUP_REMOVED lines=8> */
[----:B------:R-:W-:Y:S02]  /*dfd0*/  SHF.R.S32.HI R12, RZ, 0x1f, R11 ;  /* 0x0000001fff0c7819 */ /* 0x000fe4000001140b */
[----:B--2---:R-:W-:-:S02]  /*dfe0*/  IADD3.X R41, R119, R95, RZ, P3, !PT ;  /* 0x0000005f77297210 */ /* 0x004fc40001ffe4ff */
[----:B------:R-:W-:Y:S02]  /*dff0*/  LEA.HI R12, R12, R11, RZ, 0x5 ;  /* 0x0000000b0c0c7211 */ /* 0x000fe400078f28ff */
[----:B------:R-:W-:Y:S02]  /*e000*/  ISETP.GE.AND P3, PT, R221, R113, PT ;  /* 0x00000071dd00720c */ /* 0x000fe40003f66270 */
[----:B------:R-:W-:-:S04]  /*e010*/  LEA.HI.SX32 R12, R12, R111, 0x1b ;  /* 0x0000006f0c0c7211 */ /* 0x000fc800078fdaff */
[----:B------:R-:W-:Y:S01]  /*e020*/  SHF.R.S32.HI R11, RZ, 0x1f, R12 ;  /* 0x0000001fff0b7819 */ /* 0x000fe2000001140c */
[----:B------:R-:W-:-:S03]  /*e030*/  IMAD.SHL.U32 R44, R12, 0x10, RZ ;  /* 0x000000100c2c7824 */ /* 0x000fc600078e00ff */
[----:B------:R-:W-:-:S04]  /*e040*/  LEA.HI R11, R11, R12, RZ, 0x2 ;  /* 0x0000000c0b0b7211 */ /* 0x000fc800078f10ff */
        /* <DEDUP_REMOVED lines=8> */
[----:B------:R-:W-:-:S03]  /*e0d0*/  IMAD.IADD R36, R18, 0x1, R13 ;  /* 0x0000000112247824 */ /* 0x000fc600078e020d */
[----:B------:R0:W2:Y:S04]  /*e0e0*/  LDS.128 R12, [R11+0x24200] ;  /* 0x024200000b0c7984 */ /* 0x0000a80000000c00 */
[----:B------:R-:W3:Y:S01]  /*e0f0*/  LDS.128 R36, [R36+0x24200] ;  /* 0x0242000024247984 */ /* 0x000ee20000000c00 */
[----:B------:R-:W-:Y:S05]  /*e100*/  @P3 BRA `(.L_x_521) ;  /* 0x0000000c004c3947 */ /* 0x000fea0003800000 */
[----:B------:R-:W-:Y:S01]  /*e110*/  SHF.R.U32.HI R42, RZ, 0x8, R77 ;  /* 0x00000008ff2a7819 */ /* 0x000fe2000001164d */
[----:B---3--:R-:W-:Y:S01]  /*e120*/  IMAD.MOV.U32 R47, RZ, RZ, R36 ;  /* 0x000000ffff2f7224 */ /* 0x008fe200078e0024 */
[----:B--2---:R-:W-:Y:S01]  /*e130*/  MOV R46, R12 ;  /* 0x0000000c002e7202 */ /* 0x004fe20000000f00 */
[----:B------:R-:W-:Y:S01]  /*e140*/  IMAD.MOV.U32 R43, RZ, RZ, R38 ;  /* 0x000000ffff2b7224 */ /* 0x000fe200078e0026 */
[----:B------:R-:W-:Y:S01]  /*e150*/  LOP3.LUT R51, R77, 0xff0000ff, RZ, 0xc0, !PT ;  /* 0xff0000ff4d337812 */ /* 0x000fe200078ec0ff */
[----:B------:R-:W-:Y:S01]  /*e160*/  IMAD.SHL.U32 R12, R42, 0x100, RZ ;  /* 0x000001002a0c7824 */ /* 0x000fe200078e00ff */
[----:B------:R-:W-:Y:S01]  /*e170*/  SHF.R.U32.HI R54, RZ, 0x8, R79 ;  /* 0x00000008ff367819 */ /* 0x000fe2000001164f */
[----:B------:R-:W-:Y:S01]  /*e180*/  IMAD.MOV.U32 R42, RZ, RZ, R14 ;  /* 0x000000ffff2a7224 */ /* 0x000fe200078e000e */
[----:B------:R-:W-:Y:S02]  /*e190*/  SHF.R.U32.HI R49, RZ, 0x10, R77 ;  /* 0x00000010ff317819 */ /* 0x000fe4000001164d */
[----:B------:R-:W-:-:S02]  /*e1a0*/  SHF.R.U32.HI R52, RZ, 0x8, R65 ;  /* 0x00000008ff347819 */ /* 0x000fc40000011641 */
[----:B------:R-:W-:Y:S01]  /*e1b0*/  LOP3.LUT R51, R51, 0xff00, R12, 0xf8, !PT ;  /* 0x0000ff0033337812 */ /* 0x000fe200078ef80c */
[----:B------:R-:W-:Y:S01]  /*e1c0*/  IMAD.U32 R14, R49, 0x10000, RZ ;  /* 0x00010000310e7824 */ /* 0x000fe200078e00ff */
[----:B------:R-:W-:Y:S01]  /*e1d0*/  LOP3.LUT R53, R79, 0xff0000ff, RZ, 0xc0, !PT ;  /* 0xff0000ff4f357812 */ /* 0x000fe200078ec0ff */
[----:B------:R-:W-:Y:S01]  /*e1e0*/  IMAD.SHL.U32 R36, R52, 0x100, RZ ;  /* 0x0000010034247824 */ /* 0x000fe200078e00ff */
[----:B------:R-:W-:Y:S02]  /*e1f0*/  SHF.R.U32.HI R50, RZ, 0x8, R67 ;  /* 0x00000008ff327819 */ /* 0x000fe40000011643 */
[----:B------:R-:W-:Y:S02]  /*e200*/  SHF.L.U32 R12, R54, 0x8, RZ ;  /* 0x00000008360c7819 */ /* 0x000fe400000006ff */
[----:B------:R-:W-:Y:S01]  /*e210*/  LOP3.LUT R55, R65, 0xff0000ff, RZ, 0xc0, !PT ;  /* 0xff0000ff41377812 */ /* 0x000fe200078ec0ff */
[----:B------:R-:W-:Y:S01]  /*e220*/  IMAD.SHL.U32 R38, R50, 0x100, RZ ;  /* 0x0000010032267824 */ /* 0x000fe200078e00ff */
[----:B------:R-:W-:-:S02]  /*e230*/  LOP3.LUT R12, R53, 0xff00, R12, 0xf8, !PT ;  /* 0x0000ff00350c7812 */ /* 0x000fc400078ef80c */
[----:B------:R-:W-:Y:S02]  /*e240*/  F2FP.F16.E4M3.UNPACK_B R53, R140.H1 ;  /* 0x0000008cff35723e */ /* 0x000fe400030006ff */
[----:B------:R-:W-:Y:S02]  /*e250*/  F2FP.F16.E4M3.UNPACK_B R52, R47.H1 ;  /* 0x0000002fff34723e */ /* 0x000fe400030006ff */
[----:B------:R-:W-:Y:S02]  /*e260*/  LOP3.LUT R59, R67, 0xff0000ff, RZ, 0xc0, !PT ;  /* 0xff0000ff433b7812 */ /* 0x000fe400078ec0ff */
[----:B------:R-:W-:Y:S01]  /*e270*/  F2FP.F16.E4M3.UNPACK_B R49, R46.H1 ;  /* 0x0000002eff31723e */ /* 0x000fe200030006ff */
[----:B------:R-:W-:Y:S01]  /*e280*/  HADD2.F32 R50, -RZ, R52.H0_H0 ;  /* 0x20000034ff327230 */ /* 0x000fe20000004100 */
[----:B------:R-:W-:Y:S02]  /*e290*/  LOP3.LUT R14, R51, 0xff0000, R14, 0xf8, !PT ;  /* 0x00ff0000330e7812 */ /* 0x000fe400078ef80e */
[----:B------:R-:W-:-:S02]  /*e2a0*/  SHF.R.U32.HI R45, RZ, 0x10, R65 ;  /* 0x00000010ff2d7819 */ /* 0x000fc40000011641 */
[----:B------:R-:W-:Y:S01]  /*e2b0*/  LOP3.LUT R57, R55, 0xff00, R36, 0xf8, !PT ;  /* 0x0000ff0037397812 */ /* 0x000fe200078ef824 */
[----:B------:R-:W-:Y:S01]  /*e2c0*/  HADD2.F32 R55, -RZ, R53.H0_H0 ;  /* 0x20000035ff377230 */ /* 0x000fe20000004100 */
[----:B------:R-:W-:Y:S02]  /*e2d0*/  F2FP.F16.E4M3.UNPACK_B R51, R142.H1 ;  /* 0x0000008eff33723e */ /* 0x000fe400030006ff */
[----:B------:R-:W-:Y:S01]  /*e2e0*/  LOP3.LUT R59, R59, 0xff00, R38, 0xf8, !PT ;  /* 0x0000ff003b3b7812 */ /* 0x000fe200078ef826 */
[----:B------:R-:W-:Y:S01]  /*e2f0*/  HADD2.F32 R38, -RZ, R49.H0_H0 ;  /* 0x20000031ff267230 */ /* 0x000fe20000004100 */
[----:B0-----:R-:W-:Y:S01]  /*e300*/  SHF.R.U32.HI R11, RZ, 0x10, R79 ;  /* 0x00000010ff0b7819 */ /* 0x001fe2000001164f */
[-C--:B------:R-:W-:Y:S01]  /*e310*/  FMUL.FTZ R61, R50, R55.reuse ;  /* 0x00000037323d7220 */ /* 0x080fe20000410000 */
[----:B------:R-:W-:Y:S01]  /*e320*/  SHF.L.U32 R36, R45, 0x10, RZ ;  /* 0x000000102d247819 */ /* 0x000fe200000006ff */
[--C-:B------:R-:W-:Y:S02]  /*e330*/  HADD2.F32 R45, -RZ, R51.reuse.H0_H0 ;  /* 0x20000033ff2d7230 */ /* 0x100fe40000004100 */
[----:B------:R-:W-:Y:S01]  /*e340*/  FMUL.FTZ R55, R38, R55 ;  /* 0x0000003726377220 */ /* 0x000fe20000410000 */
[----:B------:R-:W-:Y:S01]  /*e350*/  IMAD.U32 R11, R11, 0x10000, RZ ;  /* 0x000100000b0b7824 */ /* 0x000fe200078e00ff */
[----:B------:R-:W-:Y:S01]  /*e360*/  SHF.R.U32.HI R48, RZ, 0x10, R67 ;  /* 0x00000010ff307819 */ /* 0x000fe20000011643 */
[----:B------:R-:W-:-:S02]  /*e370*/  HADD2.F32 R54, -RZ, R51.H1_H1 ;  /* 0x30000033ff367230 */ /* 0x000fc40000004100 */
[-C--:B------:R-:W-:Y:S01]  /*e380*/  FFMA.FTZ R38, R38, R45.reuse, -R61 ;  /* 0x0000002d26267223 */ /* 0x080fe2000001083d */
[----:B------:R-:W-:Y:S01]  /*e390*/  FFMA.FTZ R45, R50, R45, R55 ;  /* 0x0000002d322d7223 */ /* 0x000fe20000010037 */
[----:B------:R-:W-:Y:S01]  /*e3a0*/  F2FP.F16.E4M3.UNPACK_B R140, R140 ;  /* 0x0000008cff8c723e */ /* 0x000fe200020006ff */
[----:B------:R-:W-:Y:S01]  /*e3b0*/  HADD2.F32 R55, -RZ, R53.H1_H1 ;  /* 0x30000035ff377230 */ /* 0x000fe20000004100 */
[----:B------:R-:W-:Y:S01]  /*e3c0*/  F2FP.F16.E4M3.UNPACK_B R51, R47 ;  /* 0x0000002fff33723e */ /* 0x000fe200020006ff */
[----:B------:R-:W-:Y:S01]  /*e3d0*/  HADD2.F32 R49, -RZ, R49.H1_H1 ;  /* 0x30000031ff317230 */ /* 0x000fe20000004100 */
[----:B------:R-:W-:Y:S01]  /*e3e0*/  F2FP.F16.E4M3.UNPACK_B R50, R46 ;  /* 0x0000002eff32723e */ /* 0x000fe200020006ff */
[----:B------:R-:W-:Y:S01]  /*e3f0*/  HADD2.F32 R47, -RZ, R140.H0_H0 ;  /* 0x2000008cff2f7230 */ /* 0x000fe20000004100 */
[----:B------:R-:W-:Y:S01]  /*e400*/  LOP3.LUT R11, R12, 0xff0000, R11, 0xf8, !PT ;  /* 0x00ff00000c0b7812 */ /* 0x000fe200078ef80b */
[----:B------:R-:W-:Y:S01]  /*e410*/  IMAD.U32 R12, R48, 0x10000, RZ ;  /* 0x00010000300c7824 */ /* 0x000fe200078e00ff */
[----:B------:R-:W-:Y:S01]  /*e420*/  F2FP.F16.E4M3.UNPACK_B R142, R142 ;  /* 0x0000008eff8e723e */ /* 0x000fe200020006ff */
[----:B------:R-:W-:Y:S01]  /*e430*/  HADD2.F32 R48, -RZ, R52.H1_H1 ;  /* 0x30000034ff307230 */ /* 0x000fe20000004100 */
[----:B------:R-:W-:Y:S01]  /*e440*/  LOP3.LUT R36, R57, 0xff0000, R36, 0xf8, !PT ;  /* 0x00ff000039247812 */ /* 0x000fe200078ef824 */
[----:B------:R-:W-:Y:S01]  /*e450*/  HADD2.F32 R52, -RZ, R51.H0_H0 ;  /* 0x20000033ff347230 */ /* 0x000fe20000004100 */
[----:B------:R-:W-:Y:S01]  /*e460*/  LOP3.LUT R12, R59, 0xff0000, R12, 0xf8, !PT ;  /* 0x00ff00003b0c7812 */ /* 0x000fe200078ef80c */
[----:B------:R-:W-:-:S02]  /*e470*/  HADD2.F32 R46, -RZ, R50.H0_H0 ;  /* 0x20000032ff2e7230 */ /* 0x000fc40000004100 */
[-C--:B------:R-:W-:Y:S01]  /*e480*/  FMUL.FTZ R56, R48, R55.reuse ;  /* 0x0000003730387220 */ /* 0x080fe20000410000 */
[----:B------:R-:W-:Y:S02]  /*e490*/  HADD2.F32 R53, -RZ, R142.H0_H0 ;  /* 0x2000008eff357230 */ /* 0x000fe40000004100 */
[C---:B------:R-:W-:Y:S01]  /*e4a0*/  FMUL.FTZ R59, R49.reuse, R55 ;  /* 0x00000037313b7220 */ /* 0x040fe20000410000 */
[-C--:B------:R-:W-:Y:S01]  /*e4b0*/  FMUL.FTZ R55, R52, R47.reuse ;  /* 0x0000002f34377220 */ /* 0x080fe20000410000 */
[----:B------:R-:W-:Y:S01]  /*e4c0*/  FMUL.FTZ R57, R46, R47 ;  /* 0x0000002f2e397220 */ /* 0x000fe20000410000 */
[-C--:B------:R-:W-:Y:S01]  /*e4d0*/  FFMA.FTZ R47, R49, R54.reuse, -R56 ;  /* 0x00000036312f7223 */ /* 0x080fe20000010838 */
[----:B------:R-:W-:Y:S01]  /*e4e0*/  FFMA.FTZ R48, R48, R54, R59 ;  /* 0x0000003630307223 */ /* 0x000fe2000001003b */
[-C--:B------:R-:W-:Y:S01]  /*e4f0*/  FFMA.FTZ R46, R46, R53.reuse, -R55 ;  /* 0x000000352e2e7223 */ /* 0x080fe20000010837 */
[----:B------:R-:W-:Y:S01]  /*e500*/  FFMA.FTZ R49, R52, R53, R57 ;  /* 0x0000003534317223 */ /* 0x000fe20000010039 */
[----:B------:R-:W-:Y:S01]  /*e510*/  HADD2.F32 R140, -RZ, R140.H1_H1 ;  /* 0x3000008cff8c7230 */ /* 0x000fe20000004100 */
[----:B------:R-:W-:Y:S01]  /*e520*/  F2FP.F16.E4M3.UNPACK_B R57, R141.H1 ;  /* 0x0000008dff39723e */ /* 0x000fe200030006ff */
[----:B------:R-:W-:Y:S01]  /*e530*/  HADD2.F32 R53, -RZ, R51.H1_H1 ;  /* 0x30000033ff357230 */ /* 0x000fe20000004100 */
[----:B------:R-:W-:Y:S01]  /*e540*/  F2FP.F16.E4M3.UNPACK_B R55, R43.H1 ;  /* 0x0000002bff37723e */ /* 0x000fe200030006ff */
[----:B------:R-:W-:Y:S01]  /*e550*/  HADD2.F32 R50, -RZ, R50.H1_H1 ;  /* 0x30000032ff327230 */ /* 0x000fe20000004100 */
[----:B------:R-:W-:Y:S01]  /*e560*/  F2FP.F16.E4M3.UNPACK_B R54, R42.H1 ;  /* 0x0000002aff36723e */ /* 0x000fe200030006ff */
[----:B------:R-:W-:-:S02]  /*e570*/  HADD2.F32 R142, -RZ, R142.H1_H1 ;  /* 0x3000008eff8e7230 */ /* 0x000fc40000004100 */
[CC--:B------:R-:W-:Y:S01]  /*e580*/  FMUL.FTZ R51, R53.reuse, R140.reuse ;  /* 0x0000008c35337220 */ /* 0x0c0fe20000410000 */
[----:B------:R-:W-:Y:S01]  /*e590*/  HADD2.F32 R59, -RZ, R57.H0_H0 ;  /* 0x20000039ff3b7230 */ /* 0x000fe20000004100 */
[----:B------:R-:W-:Y:S01]  /*e5a0*/  F2FP.F16.E4M3.UNPACK_B R58, R143.H1 ;  /* 0x0000008fff3a723e */ /* 0x000fe200030006ff */
[----:B------:R-:W-:Y:S02]  /*e5b0*/  HADD2.F32 R56, -RZ, R55.H0_H0 ;  /* 0x20000037ff387230 */ /* 0x000fe40000004100 */
[C---:B------:R-:W-:Y:S01]  /*e5c0*/  FMUL.FTZ R140, R50.reuse, R140 ;  /* 0x0000008c328c7220 */ /* 0x040fe20000410000 */
[--C-:B------:R-:W-:Y:S02]  /*e5d0*/  HADD2.F32 R52, -RZ, R54.reuse.H0_H0 ;  /* 0x20000036ff347230 */ /* 0x100fe40000004100 */
[-C--:B------:R-:W-:Y:S01]  /*e5e0*/  FFMA.FTZ R51, R50, R142.reuse, -R51 ;  /* 0x0000008e32337223 */ /* 0x080fe20000010833 */
[----:B------:R-:W-:Y:S02]  /*e5f0*/  HADD2.F32 R54, -RZ, R54.H1_H1 ;  /* 0x30000036ff367230 */ /* 0x000fe40000004100 */
[----:B------:R-:W-:Y:S01]  /*e600*/  FFMA.FTZ R50, R53, R142, R140 ;  /* 0x0000008e35327223 */ /* 0x000fe2000001008c */
[-C--:B------:R-:W-:Y:S01]  /*e610*/  FMUL.FTZ R61, R56, R59.reuse ;  /* 0x0000003b383d7220 */ /* 0x080fe20000410000 */
[----:B------:R-:W-:Y:S01]  /*e620*/  FMUL.FTZ R63, R52, R59 ;  /* 0x0000003b343f7220 */ /* 0x000fe20000410000 */
[----:B------:R-:W-:Y:S01]  /*e630*/  HADD2.F32 R53, -RZ, R58.H0_H0 ;  /* 0x2000003aff357230 */ /* 0x000fe20000004100 */
[----:B------:R-:W-:Y:S01]  /*e640*/  F2FP.F16.E4M3.UNPACK_B R141, R141 ;  /* 0x0000008dff8d723e */ /* 0x000fe200020006ff */
[----:B------:R-:W-:Y:S01]  /*e650*/  HADD2.F32 R59, -RZ, R57.H1_H1 ;  /* 0x30000039ff3b7230 */ /* 0x000fe20000004100 */
[----:B------:R-:W-:Y:S01]  /*e660*/  F2FP.F16.E4M3.UNPACK_B R143, R143 ;  /* 0x0000008fff8f723e */ /* 0x000fe200020006ff */
[----:B------:R-:W-:-:S02]  /*e670*/  HADD2.F32 R57, -RZ, R55.H1_H1 ;  /* 0x30000037ff397230 */ /* 0x000fc40000004100 */
[----:B------:R-:W-:Y:S01]  /*e680*/  FFMA.FTZ R52, R52, R53, -R61 ;  /* 0x0000003534347223 */ /* 0x000fe2000001083d */
[----:B------:R-:W-:Y:S01]  /*e690*/  HADD2.F32 R58, -RZ, R58.H1_H1 ;  /* 0x3000003aff3a7230 */ /* 0x000fe20000004100 */
[----:B------:R-:W-:Y:S01]  /*e6a0*/  F2FP.F16.E4M3.UNPACK_B R55, R43 ;  /* 0x0000002bff37723e */ /* 0x000fe200020006ff */
[----:B------:R-:W-:Y:S01]  /*e6b0*/  FFMA.FTZ R53, R56, R53, R63 ;  /* 0x0000003538357223 */ /* 0x000fe2000001003f */
[-C--:B------:R-:W-:Y:S01]  /*e6c0*/  FMUL.FTZ R61, R57, R59.reuse ;  /* 0x0000003b393d7220 */ /* 0x080fe20000410000 */
[----:B------:R-:W-:Y:S01]  /*e6d0*/  F2FP.F16.E4M3.UNPACK_B R42, R42 ;  /* 0x0000002aff2a723e */ /* 0x000fe200020006ff */
[C---:B------:R-:W-:Y:S01]  /*e6e0*/  FMUL.FTZ R60, R54.reuse, R59 ;  /* 0x0000003b363c7220 */ /* 0x040fe20000410000 */
[----:B------:R-:W-:Y:S02]  /*e6f0*/  HADD2.F32 R56, -RZ, R55.H0_H0 ;  /* 0x20000037ff387230 */ /* 0x000fe40000004100 */
[----:B------:R-:W-:Y:S01]  /*e700*/  FFMA.FTZ R43, R54, R58, -R61 ;  /* 0x0000003a362b7223 */ /* 0x000fe2000001083d */
[----:B------:R-:W-:-:S02]  /*e710*/  HADD2.F32 R61, -RZ, R141.H0_H0 ;  /* 0x2000008dff3d7230 */ /* 0x000fc40000004100 */
[----:B------:R-:W-:Y:S01]  /*e720*/  FFMA.FTZ R62, R57, R58, R60 ;  /* 0x0000003a393e7223 */ /* 0x000fe2000001003c */
[--C-:B------:R-:W-:Y:S01]  /*e730*/  HADD2.F32 R54, -RZ, R42.reuse.H0_H0 ;  /* 0x2000002aff367230 */ /* 0x100fe20000004100 */
[----:B------:R-:W-:Y:S01]  /*e740*/  F2FP.SATFINITE.E4M3.F32.PACK_AB_MERGE_C R38, R47, R38, RZ ;  /* 0x000000262f26723e */ /* 0x000fe200048070ff */
[----:B------:R-:W-:Y:S02]  /*e750*/  HADD2.F32 R59, -RZ, R143.H0_H0 ;  /* 0x2000008fff3b7230 */ /* 0x000fe40000004100 */
[-C--:B------:R-:W-:Y:S01]  /*e760*/  FMUL.FTZ R63, R56, R61.reuse ;  /* 0x0000003d383f7220 */ /* 0x080fe20000410000 */
[----:B------:R-:W-:Y:S02]  /*e770*/  HADD2.F32 R58, -RZ, R141.H1_H1 ;  /* 0x3000008dff3a7230 */ /* 0x000fe40000004100 */
[----:B------:R-:W-:Y:S01]  /*e780*/  FMUL.FTZ R61, R54, R61 ;  /* 0x0000003d363d7220 */ /* 0x000fe20000410000 */
[----:B------:R-:W-:Y:S01]  /*e790*/  HADD2.F32 R57, -RZ, R55.H1_H1 ;  /* 0x30000037ff397230 */ /* 0x000fe20000004100 */
[----:B------:R-:W-:Y:S01]  /*e7a0*/  F2FP.SATFINITE.E4M3.F32.PACK_AB_MERGE_C R47, R48, R45, RZ ;  /* 0x0000002d302f723e */ /* 0x000fe200048070ff */
[----:B------:R-:W-:-:S02]  /*e7b0*/  HADD2.F32 R55, -RZ, R42.H1_H1 ;  /* 0x3000002aff377230 */ /* 0x000fc40000004100 */
[-C--:B------:R-:W-:Y:S01]  /*e7c0*/  FFMA.FTZ R42, R54, R59.reuse, -R63 ;  /* 0x0000003b362a7223 */ /* 0x080fe2000001083f */
[----:B------:R-:W-:Y:S02]  /*e7d0*/  HADD2.F32 R54, -RZ, R143.H1_H1 ;  /* 0x3000008fff367230 */ /* 0x000fe40000004100 */
[-C--:B------:R-:W-:Y:S01]  /*e7e0*/  FMUL.FTZ R60, R57, R58.reuse ;  /* 0x0000003a393c7220 */ /* 0x080fe20000410000 */
[----:B------:R-:W-:Y:S01]  /*e7f0*/  FFMA.FTZ R61, R56, R59, R61 ;  /* 0x0000003b383d7223 */ /* 0x000fe2000001003d */
[----:B------:R-:W-:Y:S01]  /*e800*/  FMUL.FTZ R58, R55, R58 ;  /* 0x0000003a373a7220 */ /* 0x000fe20000410000 */
[----:B------:R-:W-:Y:S01]  /*e810*/  F2FP.SATFINITE.E4M3.F32.PACK_AB_MERGE_C R56, R43, R52, RZ ;  /* 0x000000342b38723e */ /* 0x000fe200048070ff */
[-C--:B------:R-:W-:Y:S01]  /*e820*/  FFMA.FTZ R55, R55, R54.reuse, -R60 ;  /* 0x0000003637377223 */ /* 0x080fe2000001083c */
[----:B------:R-:W-:Y:S01]  /*e830*/  F2FP.SATFINITE.E4M3.F32.PACK_AB_MERGE_C R43, R50, R49, R47 ;  /* 0x00000031322b723e */ /* 0x000fe2000480702f */
[----:B------:R-:W-:Y:S01]  /*e840*/  FFMA.FTZ R58, R57, R54, R58 ;  /* 0x00000036393a7223 */ /* 0x000fe2000001003a */
[----:B------:R-:W-:-:S02]  /*e850*/  F2FP.F16.E4M3.UNPACK_B R48, R37 ;  /* 0x00000025ff30723e */ /* 0x000fc400020006ff */
[----:B------:R-:W-:Y:S02]  /*e860*/  F2FP.F16.E4M3.UNPACK_B R54, R36 ;  /* 0x00000024ff36723e */ /* 0x000fe400020006ff */
[----:B------:R-:W-:Y:S01]  /*e870*/  F2FP.F16.E4M3.UNPACK_B R47, R13 ;  /* 0x0000000dff2f723e */ /* 0x000fe200020006ff */
[----:B------:R-:W-:Y:S01]  /*e880*/  HADD2.F32 R50, -RZ, R48.H0_H0 ;  /* 0x20000030ff327230 */ /* 0x000fe20000004100 */
[----:B------:R-:W-:Y:S01]  /*e890*/  F2FP.SATFINITE.E4M3.F32.PACK_AB_MERGE_C R45, R51, R46, R38 ;  /* 0x0000002e332d723e */ /* 0x000fe20004807026 */
[----:B------:R-:W-:Y:S01]  /*e8a0*/  HADD2.F32 R49, -RZ, R54.H0_H0 ;  /* 0x20000036ff317230 */ /* 0x000fe20000004100 */
[----:B------:R-:W-:Y:S01]  /*e8b0*/  F2FP.SATFINITE.E4M3.F32.PACK_AB_MERGE_C R53, R62, R53, RZ ;  /* 0x000000353e35723e */ /* 0x000fe200048070ff */
[----:B------:R-:W-:Y:S01]  /*e8c0*/  HADD2.F32 R46, -RZ, R47.H0_H0 ;  /* 0x2000002fff2e7230 */ /* 0x000fe20000004100 */
[----:B------:R-:W-:Y:S01]  /*e8d0*/  F2FP.F16.E4M3.UNPACK_B R52, R14 ;  /* 0x0000000eff34723e */ /* 0x000fe200020006ff */
[----:B------:R-:W-:Y:S01]  /*e8e0*/  HADD2.F32 R51, -RZ, R48.H1_H1 ;  /* 0x30000030ff337230 */ /* 0x000fe20000004100 */
[----:B------:R-:W-:Y:S01]  /*e8f0*/  F2FP.SATFINITE.E4M3.F32.PACK_AB_MERGE_C R42, R55, R42, R56 ;  /* 0x0000002a372a723e */ /* 0x000fe20004807038 */
[----:B------:R-:W-:Y:S01]  /*e900*/  FMUL.FTZ R55, R50, R49 ;  /* 0x0000003132377220 */ /* 0x000fe20000410000 */
[----:B------:R-:W-:Y:S01]  /*e910*/  F2FP.SATFINITE.E4M3.F32.PACK_AB_MERGE_C R38, R58, R61, R53 ;  /* 0x0000003d3a26723e */ /* 0x000fe20004807035 */
[----:B------:R-:W-:-:S02]  /*e920*/  HADD2.F32 R53, -RZ, R52.H0_H0 ;  /* 0x20000034ff357230 */ /* 0x000fc40000004100 */
[C---:B------:R-:W-:Y:S01]  /*e930*/  FMUL.FTZ R57, R46.reuse, R49 ;  /* 0x000000312e397220 */ /* 0x040fe20000410000 */
[----:B------:R-:W-:Y:S01]  /*e940*/  HADD2.F32 R54, -RZ, R54.H1_H1 ;  /* 0x30000036ff367230 */ /* 0x000fe20000004100 */
[----:B------:R-:W-:Y:S01]  /*e950*/  F2FP.F16.E4M3.UNPACK_B R48, R13.H1 ;  /* 0x0000000dff30723e */ /* 0x000fe200030006ff */
[----:B------:R-:W-:Y:S02]  /*e960*/  HADD2.F32 R49, -RZ, R47.H1_H1 ;  /* 0x3000002fff317230 */ /* 0x000fe40000004100 */
[-C--:B------:R-:W-:Y:S01]  /*e970*/  FFMA.FTZ R46, R46, R53.reuse, -R55 ;  /* 0x000000352e2e7223 */ /* 0x080fe20000010837 */
[----:B------:R-:W-:Y:S01]  /*e980*/  FFMA.FTZ R47, R50, R53, R57 ;  /* 0x00000035322f7223 */ /* 0x000fe20000010039 */
[----:B------:R-:W-:Y:S02]  /*e990*/  HADD2.F32 R52, -RZ, R52.H1_H1 ;  /* 0x30000034ff347230 */ /* 0x000fe40000004100 */
[-C--:B------:R-:W-:Y:S01]  /*e9a0*/  FMUL.FTZ R56, R51, R54.reuse ;  /* 0x0000003633387220 */ /* 0x080fe20000410000 */
[C---:B------:R-:W-:Y:S01]  /*e9b0*/  FMUL.FTZ R54, R49.reuse, R54 ;  /* 0x0000003631367220 */ /* 0x040fe20000410000 */
[----:B------:R-:W-:Y:S01]  /*e9c0*/  F2FP.F16.E4M3.UNPACK_B R50, R37.H1 ;  /* 0x00000025ff32723e */ /* 0x000fe200030006ff */
[----:B------:R-:W-:Y:S01]  /*e9d0*/  HADD2.F32 R37, -RZ, R48.H0_H0 ;  /* 0x20000030ff257230 */ /* 0x000fe20000004100 */
[----:B------:R-:W-:Y:S01]  /*e9e0*/  F2FP.F16.E4M3.UNPACK_B R53, R36.H1 ;  /* 0x00000024ff35723e */ /* 0x000fe200030006ff */
[-C--:B------:R-:W-:Y:S01]  /*e9f0*/  FFMA.FTZ R13, R49, R52.reuse, -R56 ;  /* 0x00000034310d7223 */ /* 0x080fe20000010838 */
[----:B------:R-:W-:Y:S01]  /*ea00*/  FFMA.FTZ R36, R51, R52, R54 ;  /* 0x0000003433247223 */ /* 0x000fe20000010036 */
[----:B------:R-:W-:Y:S01]  /*ea10*/  F2FP.F16.E4M3.UNPACK_B R14, R14.H1 ;  /* 0x0000000eff0e723e */ /* 0x000fe200030006ff */
[--C-:B------:R-:W-:Y:S01]  /*ea20*/  HADD2.F32 R49, -RZ, R50.reuse.H0_H0 ;  /* 0x20000032ff317230 */ /* 0x100fe20000004100 */
[-C--:B------:R-:W-:Y:S01]  /*ea30*/  F2FP.F16.E4M3.UNPACK_B R59, R12.reuse ;  /* 0x0000000cff3b723e */ /* 0x080fe200020006ff */
[----:B------:R-:W-:Y:S01]  /*ea40*/  HADD2.F32 R52, -RZ, R53.H0_H0 ;  /* 0x20000035ff347230 */ /* 0x000fe20000004100 */
[----:B------:R-:W-:Y:S01]  /*ea50*/  F2FP.F16.E4M3.UNPACK_B R57, R11.H1 ;  /* 0x0000000bff39723e */ /* 0x000fe200030006ff */
[----:B------:R-:W-:Y:S01]  /*ea60*/  HADD2.F32 R51, -RZ, R50.H1_H1 ;  /* 0x30000032ff337230 */ /* 0x000fe20000004100 */
[----:B------:R-:W-:Y:S01]  /*ea70*/  F2FP.F16.E4M3.UNPACK_B R60, R12.H1 ;  /* 0x0000000cff3c723e */ /* 0x000fe200030006ff */
[----:B------:R-:W-:-:S02]  /*ea80*/  HADD2.F32 R50, -RZ, R14.H0_H0 ;  /* 0x2000000eff327230 */ /* 0x000fc40000004100 */
[-C--:B------:R-:W-:Y:S01]  /*ea90*/  FMUL.FTZ R56, R49, R52.reuse ;  /* 0x0000003431387220 */ /* 0x080fe20000410000 */
[----:B------:R-:W-:Y:S02]  /*eaa0*/  HADD2.F32 R54, -RZ, R53.H1_H1 ;  /* 0x30000035ff367230 */ /* 0x000fe40000004100 */
[C---:B------:R-:W-:Y:S01]  /*eab0*/  FMUL.FTZ R52, R37.reuse, R52 ;  /* 0x0000003425347220 */ /* 0x040fe20000410000 */
[----:B------:R-:W-:Y:S02]  /*eac0*/  HADD2.F32 R48, -RZ, R48.H1_H1 ;  /* 0x30000030ff307230 */ /* 0x000fe40000004100 */
[----:B------:R-:W-:Y:S02]  /*ead0*/  HADD2.F32 R53, -RZ, R14.H1_H1 ;  /* 0x3000000eff357230 */ /* 0x000fe40000004100 */
[----:B------:R-:W-:Y:S01]  /*eae0*/  FFMA.FTZ R14, R37, R50, -R56 ;  /* 0x00000032250e7223 */ /* 0x000fe20000010838 */
[----:B------:R-:W-:Y:S01]  /*eaf0*/  FMUL.FTZ R55, R51, R54 ;  /* 0x0000003633377220 */ /* 0x000fe20000410000 */
[----:B------:R-:W-:Y:S01]  /*eb00*/  FFMA.FTZ R37, R49, R50, R52 ;  /* 0x0000003231257223 */ /* 0x000fe20000010034 */
[C---:B------:R-:W-:Y:S01]  /*eb10*/  FMUL.FTZ R54, R48.reuse, R54 ;  /* 0x0000003630367220 */ /* 0x040fe20000410000 */
[----:B------:R-:W-:Y:S01]  /*eb20*/  F2FP.F16.E4M3.UNPACK_B R52, R39 ;  /* 0x00000027ff34723e */ /* 0x000fe200020006ff */
[----:B------:R-:W-:Y:S01]  /*eb30*/  FFMA.FTZ R49, R48, R53, -R55 ;  /* 0x0000003530317223 */ /* 0x000fe20000010837 */
[----:B------:R-:W-:Y:S01]  /*eb40*/  F2FP.F16.E4M3.UNPACK_B R50, R15 ;  /* 0x0000000fff32723e */ /* 0x000fe200020006ff */
[----:B------:R-:W-:Y:S01]  /*eb50*/  FFMA.FTZ R48, R51, R53, R54 ;  /* 0x0000003533307223 */ /* 0x000fe20000010036 */
[----:B------:R-:W-:Y:S01]  /*eb60*/  F2FP.F16.E4M3.UNPACK_B R56, R11 ;  /* 0x0000000bff38723e */ /* 0x000fe200020006ff */
[----:B------:R-:W-:Y:S01]  /*eb70*/  HADD2.F32 R54, -RZ, R52.H0_H0 ;  /* 0x20000034ff367230 */ /* 0x000fe20000004100 */
[----:B------:R-:W-:Y:S01]  /*eb80*/  F2FP.F16.E4M3.UNPACK_B R53, R39.H1 ;  /* 0x00000027ff35723e */ /* 0x000fe200030006ff */
[----:B------:R-:W-:Y:S01]  /*eb90*/  HADD2.F32 R11, -RZ, R59.H0_H0 ;  /* 0x2000003bff0b7230 */ /* 0x000fe20000004100 */
[----:B------:R-:W-:Y:S01]  /*eba0*/  F2FP.F16.E4M3.UNPACK_B R15, R15.H1 ;  /* 0x0000000fff0f723e */ /* 0x000fe200030006ff */
[----:B------:R-:W-:Y:S01]  /*ebb0*/  HADD2.F32 R39, -RZ, R50.H0_H0 ;  /* 0x20000032ff277230 */ /* 0x000fe20000004100 */
[----:B------:R-:W-:Y:S01]  /*ebc0*/  F2FP.SATFINITE.E4M3.F32.PACK_AB_MERGE_C R14, R49, R14, RZ ;  /* 0x0000000e310e723e */ /* 0x000fe200048070ff */
[----:B------:R-:W-:-:S02]  /*ebd0*/  HADD2.F32 R12, -RZ, R56.H0_H0 ;  /* 0x20000038ff0c7230 */ /* 0x000fc40000004100 */
[CC--:B------:R-:W-:Y:S01]  /*ebe0*/  FMUL.FTZ R64, R54.reuse, R11.reuse ;  /* 0x0000000b36407220 */ /* 0x0c0fe20000410000 */
[----:B------:R-:W-:Y:S02]  /*ebf0*/  HADD2.F32 R55, -RZ, R53.H0_H0 ;  /* 0x20000035ff377230 */ /* 0x000fe40000004100 */
[C---:B------:R-:W-:Y:S01]  /*ec00*/  FMUL.FTZ R61, R39.reuse, R11 ;  /* 0x0000000b273d7220 */ /* 0x040fe20000410000 */
[----:B------:R-:W-:Y:S02]  /*ec10*/  HADD2.F32 R62, -RZ, R60.H0_H0 ;  /* 0x2000003cff3e7230 */ /* 0x000fe40000004100 */
[-C--:B------:R-:W-:Y:S01]  /*ec20*/  FFMA.FTZ R11, R39, R12.reuse, -R64 ;  /* 0x0000000c270b7223 */ /* 0x080fe20000010840 */
[----:B------:R-:W-:Y:S02]  /*ec30*/  HADD2.F32 R51, -RZ, R15.H0_H0 ;  /* 0x2000000fff337230 */ /* 0x000fe40000004100 */
[----:B------:R-:W-:Y:S01]  /*ec40*/  FFMA.FTZ R12, R54, R12, R61 ;  /* 0x0000000c360c7223 */ /* 0x000fe2000001003d */
[----:B------:R-:W-:-:S02]  /*ec50*/  HADD2.F32 R53, -RZ, R53.H1_H1 ;  /* 0x30000035ff357230 */ /* 0x000fc40000004100 */
[-C--:B------:R-:W-:Y:S01]  /*ec60*/  FMUL.FTZ R66, R55, R62.reuse ;  /* 0x0000003e37427220 */ /* 0x080fe20000410000 */
[----:B------:R-:W-:Y:S02]  /*ec70*/  HADD2.F32 R60, -RZ, R60.H1_H1 ;  /* 0x3000003cff3c7230 */ /* 0x000fe40000004100 */
[----:B------:R-:W-:Y:S01]  /*ec80*/  FMUL.FTZ R62, R51, R62 ;  /* 0x0000003e333e7220 */ /* 0x000fe20000410000 */
[----:B------:R-:W-:Y:S01]  /*ec90*/  HADD2.F32 R15, -RZ, R15.H1_H1 ;  /* 0x3000000fff0f7230 */ /* 0x000fe20000004100 */
[----:B------:R-:W-:Y:S01]  /*eca0*/  F2FP.SATFINITE.E4M3.F32.PACK_AB_MERGE_C R37, R48, R37, RZ ;  /* 0x000000253025723e */ /* 0x000fe200048070ff */
[----:B------:R-:W-:Y:S01]  /*ecb0*/  HADD2.F32 R58, -RZ, R57.H0_H0 ;  /* 0x20000039ff3a7230 */ /* 0x000fe20000004100 */
[----:B------:R-:W-:Y:S01]  /*ecc0*/  F2FP.SATFINITE.E4M3.F32.PACK_AB_MERGE_C R13, R13, R46, R14 ;  /* 0x0000002e0d0d723e */ /* 0x000fe2000480700e */
[----:B------:R-:W-:Y:S01]  /*ecd0*/  HADD2.F32 R52, -RZ, R52.H1_H1 ;  /* 0x30000034ff347230 */ /* 0x000fe20000004100 */
[----:B------:R-:W-:Y:S01]  /*ece0*/  F2FP.SATFINITE.E4M3.F32.PACK_AB_MERGE_C R37, R36, R47, R37 ;  /* 0x0000002f2425723e */ /* 0x000fe20004807025 */
[----:B------:R-:W-:-:S02]  /*ecf0*/  HADD2.F32 R59, -RZ, R59.H1_H1 ;  /* 0x3000003bff3b7230 */ /* 0x000fc40000004100 */
[----:B------:R-:W-:Y:S01]  /*ed00*/  FFMA.FTZ R66, R51, R58, -R66 ;  /* 0x0000003a33427223 */ /* 0x000fe20000010842 */
[----:B------:R-:W-:Y:S02]  /*ed10*/  HADD2.F32 R39, -RZ, R56.H1_H1 ;  /* 0x30000038ff277230 */ /* 0x000fe40000004100 */
[-C--:B------:R-:W-:Y:S01]  /*ed20*/  FMUL.FTZ R56, R53, R60.reuse ;  /* 0x0000003c35387220 */ /* 0x080fe20000410000 */
[----:B------:R-:W-:Y:S02]  /*ed30*/  HADD2.F32 R50, -RZ, R50.H1_H1 ;  /* 0x30000032ff327230 */ /* 0x000fe40000004100 */
[----:B------:R-:W-:Y:S01]  /*ed40*/  FMUL.FTZ R60, R15, R60 ;  /* 0x0000003c0f3c7220 */ /* 0x000fe20000410000 */
[----:B------:R-:W-:Y:S02]  /*ed50*/  HADD2.F32 R54, -RZ, R57.H1_H1 ;  /* 0x30000039ff367230 */ /* 0x000fe40000004100 */
[-C--:B------:R-:W-:Y:S01]  /*ed60*/  FMUL.FTZ R51, R52, R59.reuse ;  /* 0x0000003b34337220 */ /* 0x080fe20000410000 */
[----:B------:R-:W-:Y:S01]  /*ed70*/  FFMA.FTZ R62, R55, R58, R62 ;  /* 0x0000003a373e7223 */ /* 0x000fe2000001003e */
[----:B------:R-:W-:Y:S01]  /*ed80*/  FMUL.FTZ R59, R50, R59 ;  /* 0x0000003b323b7220 */ /* 0x000fe20000410000 */
[----:B------:R-:W-:-:S02]  /*ed90*/  IMAD.MOV.U32 R36, RZ, RZ, R43 ;  /* 0x000000ffff247224 */ /* 0x000fc400078e002b */
[-C--:B------:R-:W-:Y:S01]  /*eda0*/  FFMA.FTZ R53, R53, R54.reuse, R60 ;  /* 0x0000003635357223 */ /* 0x080fe2000001003c */
[----:B------:R-:W-:Y:S01]  /*edb0*/  FFMA.FTZ R15, R15, R54, -R56 ;  /* 0x000000360f0f7223 */ /* 0x000fe20000010838 */
[-C--:B------:R-:W-:Y:S01]  /*edc0*/  FFMA.FTZ R59, R52, R39.reuse, R59 ;  /* 0x00000027343b7223 */ /* 0x080fe2000001003b */
[----:B------:R-:W-:Y:S01]  /*edd0*/  FFMA.FTZ R50, R50, R39, -R51 ;  /* 0x0000002732327223 */ /* 0x000fe20000010833 */
[----:B------:R-:W-:Y:S01]  /*ede0*/  IMAD.MOV.U32 R14, RZ, RZ, R42 ;  /* 0x000000ffff0e7224 */ /* 0x000fe200078e002a */
[----:B------:R-:W-:Y:S02]  /*edf0*/  F2FP.SATFINITE.E4M3.F32.PACK_AB_MERGE_C R53, R53, R62, RZ ;  /* 0x0000003e3535723e */ /* 0x000fe400048070ff */
[----:B------:R-:W-:Y:S02]  /*ee00*/  F2FP.SATFINITE.E4M3.F32.PACK_AB_MERGE_C R15, R15, R66, RZ ;  /* 0x000000420f0f723e */ /* 0x000fe400048070ff */
[----:B------:R-:W-:Y:S01]  /*ee10*/  F2FP.SATFINITE.E4M3.F32.PACK_AB_MERGE_C R39, R59, R12, R53 ;  /* 0x0000000c3b27723e */ /* 0x000fe20004807035 */
[----:B------:R-:W-:Y:S01]  /*ee20*/  IMAD.MOV.U32 R12, RZ, RZ, R45 ;  /* 0x000000ffff0c7224 */ /* 0x000fe200078e002d */
[----:B------:R-:W-:-:S07]  /*ee30*/  F2FP.SATFINITE.E4M3.F32.PACK_AB_MERGE_C R15, R50, R11, R15 ;  /* 0x0000000b320f723e */ /* 0x000fce000480700f */
.L_x_521:
[----:B------:R-:W-:Y:S05]  /*ee40*/  BSYNC B2 ;  /* 0x0000000000027941 */ /* 0x000fea0003800000 */
.L_x_520:
[----:B------:R-:W-:Y:S01]  /*ee50*/  ISETP.GE.AND P3, PT, R44, R133, PT ;  /* 0x000000852c00720c */ /* 0x000fe20003f66270 */
[----:B--2---:R2:W-:-:S12]  /*ee60*/  ST.E.128 desc[UR50][R40.64], R12 ;  /* 0x0000000c28007985 */ /* 0x0045d8000c101d32 */
[----:B------:R-:W-:-:S04]  /*ee70*/  @!P3 IADD3 R42, P4, R44, R120, RZ ;  /* 0x000000782c2ab210 */ /* 0x000fc80007f9e0ff */
[----:B------:R-:W-:-:S05]  /*ee80*/  @!P3 LEA.HI.X.SX32 R43, R44, R119, 0x1, P4 ;  /* 0x000000772c2bb211 */ /* 0x000fca00020f0eff */
[----:B---3--:R2:W-:Y:S04]  /*ee90*/  @!P3 ST.E.128 desc[UR50][R42.64], R36 ;  /* 0x000000242a00b985 */ /* 0x0085e8000c101d32 */
.L_x_519:
[----:B------:R-:W-:Y:S05]  /*eea0*/  BSYNC B1 ;  /* 0x0000000000017941 */ /* 0x000fea0003800000 */
.L_x_518:
[----:B------:R-:W-:-:S13]  /*eeb0*/  ISETP.NE.AND P3, PT, R30, RZ, PT ;  /* 0x000000ff1e00720c */ /* 0x000fda0003f65270 */
[----:B------:R-:W-:Y:S05]  /*eec0*/  @!P3 BRA `(.L_x_470) ;  /* 0x0000001400bcb947 */ /* 0x000fea0003800000 */
[----:B0---4-:R-:W4:Y:S04]  /*eed0*/  LDL R11, [R1+0x8] ;  /* 0x00000800010b7983 */ /* 0x011f280000100800 */
[----:B--2---:R-:W2:Y:S04]  /*eee0*/  LDL R13, [R1+0x38] ;  /* 0x00003800010d7983 */ /* 0x004ea80000100800 */
[----:B------:R-:W5:Y:S01]  /*eef0*/  LDL R12, [R1+0x3c] ;  /* 0x00003c00010c7983 */ /* 0x000f620000100800 */
[----:B------:R-:W-:-:S05]  /*ef00*/  IADD3 R40, P3, R26, R120, RZ ;  /* 0x000000781a287210 */ /* 0x000fca0007f7e0ff */
[----:B------:R-:W-:Y:S01]  /*ef10*/  IMAD.X R41, R119, 0x1, R27, P3 ;  /* 0x0000000177297824 */ /* 0x000fe200018e061b */
[----:B------:R-:W-:Y:S01]  /*ef20*/  ISETP.GE.AND P3, PT, R222, R113, PT ;  /* 0x00000071de00720c */ /* 0x000fe20003f66270 */
[----:B------:R-:W-:Y:S01]  /*ef30*/  BSSY B1, `(.L_x_522) ;  /* 0x00000ea000017945 */ /* 0x000fe20003800000 */
[----:B----4-:R-:W-:-:S04]  /*ef40*/  LOP3.LUT P4, RZ, R11, 0x1, RZ, 0xc0, !PT ;  /* 0x000000010bff7812 */ /* 0x010fc8000788c0ff */
[----:B------:R-:W-:Y:S02]  /*ef50*/  SEL R139, R114, R139, !P4 ;  /* 0x0000008b728b7207 */ /* 0x000fe40006000000 */
[----:B--2---:R-:W-:Y:S01]  /*ef60*/  MOV R14, R13 ;  /* 0x0000000d000e7202 */ /* 0x004fe20000000f00 */
[----:B-----5:R-:W-:Y:S01]  /*ef70*/  IMAD.MOV.U32 R13, RZ, RZ, R12 ;  /* 0x000000ffff0d7224 */ /* 0x020fe200078e000c */
        /* <DEDUP_REMOVED lines=12> */
[----:B------:R-:W-:-:S03]  /*f040*/  IMAD R13, R19, 0x7800, R12 ;  /* 0x00007800130d7824 */ /* 0x000fc600078e020c */
[C---:B------:R-:W-:Y:S01]  /*f050*/  IADD3 R11, R18.reuse, R11, RZ ;  /* 0x0000000b120b7210 */ /* 0x040fe20007ffe0ff */
[----:B------:R-:W-:-:S04]  /*f060*/  IMAD.IADD R36, R18, 0x1, R13 ;  /* 0x0000000112247824 */ /* 0x000fc800078e020d */
[----:B------:R0:W2:Y:S04]  /*f070*/  LDS.128 R12, [R11+0x24200] ;  /* 0x024200000b0c7984 */ /* 0x0000a80000000c00 */
[----:B------:R-:W4:Y:S01]  /*f080*/  LDS.128 R36, [R36+0x24200] ;  /* 0x0242000024247984 */ /* 0x000f220000000c00 */
[----:B------:R-:W-:Y:S05]  /*f090*/  @P3 BRA `(.L_x_523) ;  /* 0x0000000c004c3947 */ /* 0x000fea0003800000 */
[----:B------:R-:W-:Y:S01]  /*f0a0*/  SHF.R.U32.HI R43, RZ, 0x8, R81 ;  /* 0x00000008ff2b7819 */ /* 0x000fe20000011651 */
[----:B--2---:R-:W-:Y:S01]  /*f0b0*/  IMAD.MOV.U32 R46, RZ, RZ, R12 ;  /* 0x000000ffff2e7224 */ /* 0x004fe200078e000c */
[----:B------:R-:W-:Y:S01]  /*f0c0*/  SHF.R.U32.HI R49, RZ, 0x8, R69 ;  /* 0x00000008ff317819 */ /* 0x000fe20000011645 */
[----:B----4-:R-:W-:Y:S01]  /*f0d0*/  IMAD.MOV.U32 R47, RZ, RZ, R36 ;  /* 0x000000ffff2f7224 */ /* 0x010fe200078e0024 */
[----:B------:R-:W-:Y:S01]  /*f0e0*/  SHF.R.U32.HI R51, RZ, 0x8, R71 ;  /* 0x00000008ff337819 */ /* 0x000fe20000011647 */
[----:B------:R-:W-:Y:S01]  /*f0f0*/  IMAD.SHL.U32 R12, R43, 0x100, RZ ;  /* 0x000001002b0c7824 */ /* 0x000fe200078e00ff */
[----:B0-----:R-:W-:Y:S01]  /*f100*/  LOP3.LUT R11, R81, 0xff0000ff, RZ, 0xc0, !PT ;  /* 0xff0000ff510b7812 */ /* 0x001fe200078ec0ff */
[----:B------:R-:W-:Y:S01]  /*f110*/  IMAD.SHL.U32 R49, R49, 0x100, RZ ;  /* 0x0000010031317824 */ /* 0x000fe200078e00ff */
[----:B------:R-:W-:Y:S01]  /*f120*/  SHF.R.U32.HI R56, RZ, 0x10, R81 ;  /* 0x00000010ff387819 */ /* 0x000fe20000011651 */
[----:B------:R-:W-:Y:S01]  /*f130*/  IMAD.SHL.U32 R51, R51, 0x100, RZ ;  /* 0x0000010033337824 */ /* 0x000fe200078e00ff */
[----:B------:R-:W-:Y:S01]  /*f140*/  SHF.R.U32.HI R54, RZ, 0x8, R83 ;  /* 0x00000008ff367819 */ /* 0x000fe20000011653 */
[----:B------:R-:W-:Y:S01]  /*f150*/  IMAD.MOV.U32 R44, RZ, RZ, R38 ;  /* 0x000000ffff2c7224 */ /* 0x000fe200078e0026 */
[----:B------:R-:W-:-:S02]  /*f160*/  MOV R43, R14 ;  /* 0x0000000e002b7202 */ /* 0x000fc40000000f00 */
[----:B------:R-:W-:Y:S02]  /*f170*/  SHF.R.U32.HI R52, RZ, 0x10, R83 ;  /* 0x00000010ff347819 */ /* 0x000fe40000011653 */
[----:B------:R-:W-:Y:S01]  /*f180*/  LOP3.LUT R11, R11, 0xff00, R12, 0xf8, !PT ;  /* 0x0000ff000b0b7812 */ /* 0x000fe200078ef80c */
[----:B------:R-:W-:Y:S01]  /*f190*/  IMAD.SHL.U32 R12, R54, 0x100, RZ ;  /* 0x00000100360c7824 */ /* 0x000fe200078e00ff */
[----:B------:R-:W-:Y:S02]  /*f1a0*/  SHF.L.U32 R14, R56, 0x10, RZ ;  /* 0x00000010380e7819 */ /* 0x000fe400000006ff */
[----:B------:R-:W-:Y:S02]  /*f1b0*/  LOP3.LUT R48, R69, 0xff0000ff, RZ, 0xc0, !PT ;  /* 0xff0000ff45307812 */ /* 0x000fe400078ec0ff */
[----:B------:R-:W-:Y:S02]  /*f1c0*/  LOP3.LUT R50, R71, 0xff0000ff, RZ, 0xc0, !PT ;  /* 0xff0000ff47327812 */ /* 0x000fe400078ec0ff */
[----:B------:R-:W-:-:S02]  /*f1d0*/  LOP3.LUT R45, R83, 0xff0000ff, RZ, 0xc0, !PT ;  /* 0xff0000ff532d7812 */ /* 0x000fc400078ec0ff */
[----:B------:R-:W-:Y:S01]  /*f1e0*/  LOP3.LUT R14, R11, 0xff0000, R14, 0xf8, !PT ;  /* 0x00ff00000b0e7812 */ /* 0x000fe200078ef80e */
[----:B------:R-:W-:Y:S01]  /*f1f0*/  IMAD.U32 R11, R52, 0x10000, RZ ;  /* 0x00010000340b7824 */ /* 0x000fe200078e00ff */
[----:B------:R-:W-:Y:S02]  /*f200*/  LOP3.LUT R36, R48, 0xff00, R49, 0xf8, !PT ;  /* 0x0000ff0030247812 */ /* 0x000fe400078ef831 */
[----:B------:R-:W-:Y:S02]  /*f210*/  LOP3.LUT R54, R50, 0xff00, R51, 0xf8, !PT ;  /* 0x0000ff0032367812 */ /* 0x000fe400078ef833 */
[----:B------:R-:W-:Y:S02]  /*f220*/  LOP3.LUT R12, R45, 0xff00, R12, 0xf8, !PT ;  /* 0x0000ff002d0c7812 */ /* 0x000fe400078ef80c */
[----:B------:R-:W-:Y:S02]  /*f230*/  F2FP.F16.E4M3.UNPACK_B R52, R137.H1 ;  /* 0x00000089ff34723e */ /* 0x000fe400030006ff */
[----:B------:R-:W-:-:S02]  /*f240*/  F2FP.F16.E4M3.UNPACK_B R50, R47.H1 ;  /* 0x0000002fff32723e */ /* 0x000fc400030006ff */
[----:B------:R-:W-:Y:S02]  /*f250*/  F2FP.F16.E4M3.UNPACK_B R48, R46.H1 ;  /* 0x0000002eff30723e */ /* 0x000fe400030006ff */
[----:B------:R-:W-:Y:S01]  /*f260*/  SHF.R.U32.HI R55, RZ, 0x10, R71 ;  /* 0x00000010ff377819 */ /* 0x000fe20000011647 */
[----:B------:R-:W-:Y:S01]  /*f270*/  HADD2.F32 R45, -RZ, R50.H0_H0 ;  /* 0x20000032ff2d7230 */ /* 0x000fe20000004100 */
[----:B------:R-:W-:Y:S01]  /*f280*/  SHF.R.U32.HI R53, RZ, 0x10, R69 ;  /* 0x00000010ff357819 */ /* 0x000fe20000011645 */
[----:B------:R-:W-:Y:S01]  /*f290*/  HADD2.F32 R38, -RZ, R48.H0_H0 ;  /* 0x20000030ff267230 */ /* 0x000fe20000004100 */
[----:B------:R-:W-:Y:S01]  /*f2a0*/  LOP3.LUT R12, R12, 0xff0000, R11, 0xf8, !PT ;  /* 0x00ff00000c0c7812 */ /* 0x000fe200078ef80b */
[----:B------:R-:W-:Y:S01]  /*f2b0*/  HADD2.F32 R11, -RZ, R52.H0_H0 ;  /* 0x20000034ff0b7230 */ /* 0x000fe20000004100 */
[----:B------:R-:W-:Y:S01]  /*f2c0*/  F2FP.F16.E4M3.UNPACK_B R49, R135.H1 ;  /* 0x00000087ff31723e */ /* 0x000fe200030006ff */
[----:B------:R-:W-:Y:S01]  /*f2d0*/  IMAD.U32 R55, R55, 0x10000, RZ ;  /* 0x0001000037377824 */ /* 0x000fe200078e00ff */
[----:B------:R-:W-:Y:S01]  /*f2e0*/  F2FP.F16.E4M3.UNPACK_B R137, R137 ;  /* 0x00000089ff89723e */ /* 0x000fe200020006ff */
[----:B------:R-:W-:-:S02]  /*f2f0*/  IMAD.U32 R53, R53, 0x10000, RZ ;  /* 0x0001000035357824 */ /* 0x000fc400078e00ff */
[CC--:B------:R-:W-:Y:S01]  /*f300*/  FMUL.FTZ R57, R45.reuse, R11.reuse ;  /* 0x0000000b2d397220 */ /* 0x0c0fe20000410000 */
[--C-:B------:R-:W-:Y:S02]  /*f310*/  HADD2.F32 R51, -RZ, R49.reuse.H0_H0 ;  /* 0x20000031ff337230 */ /* 0x100fe40000004100 */
[----:B------:R-:W-:Y:S01]  /*f320*/  FMUL.FTZ R56, R38, R11 ;  /* 0x0000000b26387220 */ /* 0x000fe20000410000 */
[----:B------:R-:W-:Y:S01]  /*f330*/  LOP3.LUT R11, R54, 0xff0000, R55, 0xf8, !PT ;  /* 0x00ff0000360b7812 */ /* 0x000fe200078ef837 */
[----:B------:R-:W-:Y:S01]  /*f340*/  HADD2.F32 R54, -RZ, R49.H1_H1 ;  /* 0x30000031ff367230 */ /* 0x000fe20000004100 */
[----:B------:R-:W-:Y:S01]  /*f350*/  LOP3.LUT R36, R36, 0xff0000, R53, 0xf8, !PT ;  /* 0x00ff000024247812 */ /* 0x000fe200078ef835 */
[-C--:B------:R-:W-:Y:S01]  /*f360*/  FFMA.FTZ R38, R38, R51.reuse, -R57 ;  /* 0x0000003326267223 */ /* 0x080fe20000010839 */
[----:B------:R-:W-:Y:S01]  /*f370*/  FFMA.FTZ R45, R45, R51, R56 ;  /* 0x000000332d2d7223 */ /* 0x000fe20000010038 */
[----:B------:R-:W-:Y:S01]  /*f380*/  HADD2.F32 R52, -RZ, R52.H1_H1 ;  /* 0x30000034ff347230 */ /* 0x000fe20000004100 */
[----:B------:R-:W-:Y:S01]  /*f390*/  F2FP.F16.E4M3.UNPACK_B R51, R47 ;  /* 0x0000002fff33723e */ /* 0x000fe200020006ff */
[----:B------:R-:W-:Y:S01]  /*f3a0*/  HADD2.F32 R49, -RZ, R48.H1_H1 ;  /* 0x30000030ff317230 */ /* 0x000fe20000004100 */
[----:B------:R-:W-:Y:S01]  /*f3b0*/  F2FP.F16.E4M3.UNPACK_B R135, R135 ;  /* 0x00000087ff87723e */ /* 0x000fe200020006ff */
[----:B------:R-:W-:Y:S01]  /*f3c0*/  HADD2.F32 R53, -RZ, R50.H1_H1 ;  /* 0x30000032ff357230 */ /* 0x000fe20000004100 */
[----:B------:R-:W-:Y:S01]  /*f3d0*/  F2FP.F16.E4M3.UNPACK_B R50, R46 ;  /* 0x0000002eff32723e */ /* 0x000fe200020006ff */
[----:B------:R-:W-:-:S02]  /*f3e0*/  HADD2.F32 R55, -RZ, R137.H0_H0 ;  /* 0x20000089ff377230 */ /* 0x000fc40000004100 */
[-C--:B------:R-:W-:Y:S01]  /*f3f0*/  FMUL.FTZ R56, R49, R52.reuse ;  /* 0x0000003431387220 */ /* 0x080fe20000410000 */
[----:B------:R-:W-:Y:S02]  /*f400*/  HADD2.F32 R137, -RZ, R137.H1_H1 ;  /* 0x30000089ff897230 */ /* 0x000fe40000004100 */
[----:B------:R-:W-:Y:S01]  /*f410*/  FMUL.FTZ R46, R53, R52 ;  /* 0x00000034352e7220 */ /* 0x000fe20000410000 */
[----:B------:R-:W-:Y:S02]  /*f420*/  HADD2.F32 R52, -RZ, R51.H0_H0 ;  /* 0x20000033ff347230 */ /* 0x000fe40000004100 */
[----:B------:R-:W-:Y:S02]  /*f430*/  HADD2.F32 R48, -RZ, R50.H0_H0 ;  /* 0x20000032ff307230 */ /* 0x000fe40000004100 */
[-C--:B------:R-:W-:Y:S01]  /*f440*/  FFMA.FTZ R47, R49, R54.reuse, -R46 ;  /* 0x00000036312f7223 */ /* 0x080fe2000001082e */
[----:B------:R-:W-:Y:S02]  /*f450*/  HADD2.F32 R49, -RZ, R135.H0_H0 ;  /* 0x20000087ff317230 */ /* 0x000fe40000004100 */
[-C--:B------:R-:W-:Y:S01]  /*f460*/  FMUL.FTZ R57, R52, R55.reuse ;  /* 0x0000003734397220 */ /* 0x080fe20000410000 */
[----:B------:R-:W-:Y:S01]  /*f470*/  FFMA.FTZ R46, R53, R54, R56 ;  /* 0x00000036352e7223 */ /* 0x000fe20000010038 */
[----:B------:R-:W-:Y:S01]  /*f480*/  FMUL.FTZ R55, R48, R55 ;  /* 0x0000003730377220 */ /* 0x000fe20000410000 */
[----:B------:R-:W-:-:S02]  /*f490*/  HADD2.F32 R53, -RZ, R51.H1_H1 ;  /* 0x30000033ff357230 */ /* 0x000fc40000004100 */
[-C--:B------:R-:W-:Y:S01]  /*f4a0*/  FFMA.FTZ R48, R48, R49.reuse, -R57 ;  /* 0x0000003130307223 */ /* 0x080fe20000010839 */
[----:B------:R-:W-:Y:S01]  /*f4b0*/  HADD2.F32 R50, -RZ, R50.H1_H1 ;  /* 0x30000032ff327230 */ /* 0x000fe20000004100 */
[----:B------:R-:W-:Y:S01]  /*f4c0*/  F2FP.F16.E4M3.UNPACK_B R57, R136.H1 ;  /* 0x00000088ff39723e */ /* 0x000fe200030006ff */
[----:B------:R-:W-:Y:S01]  /*f4d0*/  HADD2.F32 R135, -RZ, R135.H1_H1 ;  /* 0x30000087ff877230 */ /* 0x000fe20000004100 */
[----:B------:R-:W-:Y:S01]  /*f4e0*/  F2FP.F16.E4M3.UNPACK_B R54, R44.H1 ;  /* 0x0000002cff36723e */ /* 0x000fe200030006ff */
[----:B------:R-:W-:Y:S01]  /*f4f0*/  FFMA.FTZ R49, R52, R49, R55 ;  /* 0x0000003134317223 */ /* 0x000fe20000010037 */
[-C--:B------:R-:W-:Y:S01]  /*f500*/  FMUL.FTZ R51, R53, R137.reuse ;  /* 0x0000008935337220 */ /* 0x080fe20000410000 */
[----:B------:R-:W-:Y:S01]  /*f510*/  FMUL.FTZ R58, R50, R137 ;  /* 0x00000089323a7220 */ /* 0x000fe20000410000 */
[----:B------:R-:W-:Y:S01]  /*f520*/  F2FP.F16.E4M3.UNPACK_B R56, R134.H1 ;  /* 0x00000086ff38723e */ /* 0x000fe200030006ff */
[----:B------:R-:W-:Y:S01]  /*f530*/  HADD2.F32 R60, -RZ, R57.H0_H0 ;  /* 0x20000039ff3c7230 */ /* 0x000fe20000004100 */
[----:B------:R-:W-:Y:S01]  /*f540*/  F2FP.F16.E4M3.UNPACK_B R52, R43.H1 ;  /* 0x0000002bff34723e */ /* 0x000fe200030006ff */
[----:B------:R-:W-:-:S02]  /*f550*/  HADD2.F32 R55, -RZ, R54.H0_H0 ;  /* 0x20000036ff377230 */ /* 0x000fc40000004100 */
[-C--:B------:R-:W-:Y:S01]  /*f560*/  FFMA.FTZ R51, R50, R135.reuse, -R51 ;  /* 0x0000008732337223 */ /* 0x080fe20000010833 */
[----:B------:R-:W-:Y:S01]  /*f570*/  FFMA.FTZ R50, R53, R135, R58 ;  /* 0x0000008735327223 */ /* 0x000fe2000001003a */
[----:B------:R-:W-:Y:S01]  /*f580*/  HADD2.F32 R58, -RZ, R56.H0_H0 ;  /* 0x20000038ff3a7230 */ /* 0x000fe20000004100 */
[----:B------:R-:W-:Y:S01]  /*f590*/  F2FP.F16.E4M3.UNPACK_B R136, R136 ;  /* 0x00000088ff88723e */ /* 0x000fe200020006ff */
[----:B------:R-:W-:Y:S02]  /*f5a0*/  HADD2.F32 R53, -RZ, R52.H0_H0 ;  /* 0x20000034ff357230 */ /* 0x000fe40000004100 */
[-C--:B------:R-:W-:Y:S01]  /*f5b0*/  FMUL.FTZ R62, R55, R60.reuse ;  /* 0x0000003c373e7220 */ /* 0x080fe20000410000 */
[----:B------:R-:W-:Y:S01]  /*f5c0*/  HADD2.F32 R57, -RZ, R57.H1_H1 ;  /* 0x30000039ff397230 */ /* 0x000fe20000004100 */
[----:B------:R-:W-:Y:S01]  /*f5d0*/  F2FP.F16.E4M3.UNPACK_B R43, R43 ;  /* 0x0000002bff2b723e */ /* 0x000fe200020006ff */
[----:B------:R-:W-:Y:S02]  /*f5e0*/  HADD2.F32 R54, -RZ, R54.H1_H1 ;  /* 0x30000036ff367230 */ /* 0x000fe40000004100 */
[C---:B------:R-:W-:Y:S01]  /*f5f0*/  FMUL.FTZ R60, R53.reuse, R60 ;  /* 0x0000003c353c7220 */ /* 0x040fe20000410000 */
[----:B------:R-:W-:Y:S01]  /*f600*/  FFMA.FTZ R62, R53, R58, -R62 ;  /* 0x0000003a353e7223 */ /* 0x000fe2000001083e */
[----:B------:R-:W-:Y:S01]  /*f610*/  HADD2.F32 R52, -RZ, R52.H1_H1 ;  /* 0x30000034ff347230 */ /* 0x000fe20000004100 */
[----:B------:R-:W-:Y:S01]  /*f620*/  F2FP.F16.E4M3.UNPACK_B R134, R134 ;  /* 0x00000086ff86723e */ /* 0x000fe200020006ff */
[----:B------:R-:W-:-:S02]  /*f630*/  HADD2.F32 R53, -RZ, R56.H1_H1 ;  /* 0x30000038ff357230 */ /* 0x000fc40000004100 */
[-C--:B------:R-:W-:Y:S01]  /*f640*/  FMUL.FTZ R59, R54, R57.reuse ;  /* 0x00000039363b7220 */ /* 0x080fe20000410000 */
[----:B------:R-:W-:Y:S01]  /*f650*/  FFMA.FTZ R60, R55, R58, R60 ;  /* 0x0000003a373c7223 */ /* 0x000fe2000001003c */
[C---:B------:R-:W-:Y:S01]  /*f660*/  FMUL.FTZ R57, R52.reuse, R57 ;  /* 0x0000003934397220 */ /* 0x040fe20000410000 */
[--C-:B------:R-:W-:Y:S02]  /*f670*/  HADD2.F32 R55, -RZ, R136.reuse.H0_H0 ;  /* 0x20000088ff377230 */ /* 0x100fe40000004100 */
[-C--:B------:R-:W-:Y:S01]  /*f680*/  FFMA.FTZ R59, R52, R53.reuse, -R59 ;  /* 0x00000035343b7223 */ /* 0x080fe2000001083b */
[----:B------:R-:W-:Y:S01]  /*f690*/  F2FP.F16.E4M3.UNPACK_B R52, R44 ;  /* 0x0000002cff34723e */ /* 0x000fe200020006ff */
[----:B------:R-:W-:Y:S01]  /*f6a0*/  FFMA.FTZ R61, R54, R53, R57 ;  /* 0x00000035363d7223 */ /* 0x000fe20000010039 */
[----:B------:R-:W-:Y:S01]  /*f6b0*/  HADD2.F32 R44, -RZ, R43.H0_H0 ;  /* 0x2000002bff2c7230 */ /* 0x000fe20000004100 */
[----:B------:R-:W-:Y:S01]  /*f6c0*/  F2FP.SATFINITE.E4M3.F32.PACK_AB_MERGE_C R38, R47, R38, RZ ;  /* 0x000000262f26723e */ /* 0x000fe200048070ff */
[----:B------:R-:W-:Y:S01]  /*f6d0*/  HADD2.F32 R136, -RZ, R136.H1_H1 ;  /* 0x30000088ff887230 */ /* 0x000fe20000004100 */
[----:B------:R-:W-:Y:S01]  /*f6e0*/  F2FP.F16.E4M3.UNPACK_B R47, R13 ;  /* 0x0000000dff2f723e */ /* 0x000fe200020006ff */
[----:B------:R-:W-:-:S02]  /*f6f0*/  HADD2.F32 R53, -RZ, R52.H0_H0 ;  /* 0x20000034ff357230 */ /* 0x000fc40000004100 */
[CC--:B------:R-:W-:Y:S01]  /*f700*/  FMUL.FTZ R56, R44.reuse, R55.reuse ;  /* 0x000000372c387220 */ /* 0x0c0fe20000410000 */
[----:B------:R-:W-:Y:S01]  /*f710*/  HADD2.F32 R43, -RZ, R43.H1_H1 ;  /* 0x3000002bff2b7230 */ /* 0x000fe20000004100 */
[----:B------:R-:W-:Y:S01]  /*f720*/  F2FP.SATFINITE.E4M3.F32.PACK_AB_MERGE_C R60, R61, R60, RZ ;  /* 0x0000003c3d3c723e */ /* 0x000fe200048070ff */
[----:B------:R-:W-:Y:S02]  /*f730*/  HADD2.F32 R54, -RZ, R134.H0_H0 ;  /* 0x20000086ff367230 */ /* 0x000fe40000004100 */
[----:B------:R-:W-:Y:S01]  /*f740*/  FMUL.FTZ R57, R53, R55 ;  /* 0x0000003735397220 */ /* 0x000fe20000410000 */
[----:B------:R-:W-:Y:S02]  /*f750*/  HADD2.F32 R52, -RZ, R52.H1_H1 ;  /* 0x30000034ff347230 */ /* 0x000fe40000004100 */
[----:B------:R-:W-:Y:S01]  /*f760*/  FMUL.FTZ R55, R43, R136 ;  /* 0x000000882b377220 */ /* 0x000fe20000410000 */
[----:B------:R-:W-:Y:S02]  /*f770*/  HADD2.F32 R134, -RZ, R134.H1_H1 ;  /* 0x30000086ff867230 */ /* 0x000fe40000004100 */
[-C--:B------:R-:W-:Y:S01]  /*f780*/  FFMA.FTZ R57, R44, R54.reuse, -R57 ;  /* 0x000000362c397223 */ /* 0x080fe20000010839 */
[----:B------:R-:W-:Y:S01]  /*f790*/  FFMA.FTZ R56, R53, R54, R56 ;  /* 0x0000003635387223 */ /* 0x000fe20000010038 */
[----:B------:R-:W-:Y:S01]  /*f7a0*/  FMUL.FTZ R58, R52, R136 ;  /* 0x00000088343a7220 */ /* 0x000fe20000410000 */
[----:B------:R-:W-:Y:S01]  /*f7b0*/  F2FP.SATFINITE.E4M3.F32.PACK_AB_MERGE_C R44, R46, R45, RZ ;  /* 0x0000002d2e2c723e */ /* 0x000fe200048070ff */
[-C--:B------:R-:W-:Y:S01]  /*f7c0*/  FFMA.FTZ R55, R52, R134.reuse, R55 ;  /* 0x0000008634377223 */ /* 0x080fe20000010037 */
[----:B------:R-:W-:Y:S01]  /*f7d0*/  F2FP.F16.E4M3.UNPACK_B R52, R37 ;  /* 0x00000025ff34723e */ /* 0x000fe200020006ff */
[----:B------:R-:W-:Y:S01]  /*f7e0*/  FFMA.FTZ R58, R43, R134, -R58 ;  /* 0x000000862b3a7223 */ /* 0x000fe2000001083a */
[----:B------:R-:W-:Y:S01]  /*f7f0*/  F2FP.F16.E4M3.UNPACK_B R53, R36 ;  /* 0x00000024ff35723e */ /* 0x000fe200020006ff */
[----:B------:R-:W-:Y:S01]  /*f800*/  HADD2.F32 R46, -RZ, R47.H0_H0 ;  /* 0x2000002fff2e7230 */ /* 0x000fe20000004100 */
[----:B------:R-:W-:Y:S01]  /*f810*/  F2FP.SATFINITE.E4M3.F32.PACK_AB_MERGE_C R45, R51, R48, R38 ;  /* 0x00000030332d723e */ /* 0x000fe20004807026 */
[--C-:B------:R-:W-:Y:S01]  /*f820*/  HADD2.F32 R48, -RZ, R52.reuse.H0_H0 ;  /* 0x20000034ff307230 */ /* 0x100fe20000004100 */
[----:B------:R-:W-:Y:S01]  /*f830*/  F2FP.SATFINITE.E4M3.F32.PACK_AB_MERGE_C R44, R50, R49, R44 ;  /* 0x00000031322c723e */ /* 0x000fe2000480702c */
[--C-:B------:R-:W-:Y:S01]  /*f840*/  HADD2.F32 R49, -RZ, R53.reuse.H0_H0 ;  /* 0x20000035ff317230 */ /* 0x100fe20000004100 */
[----:B------:R-:W-:Y:S01]  /*f850*/  F2FP.SATFINITE.E4M3.F32.PACK_AB_MERGE_C R43, R59, R62, RZ ;  /* 0x0000003e3b2b723e */ /* 0x000fe200048070ff */
[----:B------:R-:W-:Y:S01]  /*f860*/  HADD2.F32 R52, -RZ, R52.H1_H1 ;  /* 0x30000034ff347230 */ /* 0x000fe20000004100 */
[----:B------:R-:W-:Y:S01]  /*f870*/  F2FP.F16.E4M3.UNPACK_B R50, R14 ;  /* 0x0000000eff32723e */ /* 0x000fe200020006ff */
[----:B------:R-:W-:Y:S01]  /*f880*/  HADD2.F32 R53, -RZ, R53.H1_H1 ;  /* 0x30000035ff357230 */ /* 0x000fe20000004100 */
[----:B------:R-:W-:Y:S01]  /*f890*/  F2FP.SATFINITE.E4M3.F32.PACK_AB_MERGE_C R43, R58, R57, R43 ;  /* 0x000000393a2b723e */ /* 0x000fe2000480702b */
[----:B------:R-:W-:Y:S01]  /*f8a0*/  FMUL.FTZ R57, R46, R49 ;  /* 0x000000312e397220 */ /* 0x000fe20000410000 */
[----:B------:R-:W-:Y:S01]  /*f8b0*/  F2FP.SATFINITE.E4M3.F32.PACK_AB_MERGE_C R38, R55, R56, R60 ;  /* 0x000000383726723e */ /* 0x000fe2000480703c */
[----:B------:R-:W-:-:S02]  /*f8c0*/  HADD2.F32 R51, -RZ, R50.H0_H0 ;  /* 0x20000032ff337230 */ /* 0x000fc40000004100 */
[----:B------:R-:W-:Y:S01]  /*f8d0*/  FMUL.FTZ R55, R48, R49 ;  /* 0x0000003130377220 */ /* 0x000fe20000410000 */
[----:B------:R-:W-:Y:S02]  /*f8e0*/  HADD2.F32 R49, -RZ, R47.H1_H1 ;  /* 0x3000002fff317230 */ /* 0x000fe40000004100 */
[----:B------:R-:W-:Y:S01]  /*f8f0*/  FMUL.FTZ R54, R52, R53 ;  /* 0x0000003534367220 */ /* 0x000fe20000410000 */
[----:B------:R-:W-:Y:S01]  /*f900*/  F2FP.F16.E4M3.UNPACK_B R14, R14.H1 ;  /* 0x0000000eff0e723e */ /* 0x000fe200030006ff */
[-C--:B------:R-:W-:Y:S01]  /*f910*/  FFMA.FTZ R46, R46, R51.reuse, -R55 ;  /* 0x000000332e2e7223 */ /* 0x080fe20000010837 */
[----:B------:R-:W-:Y:S01]  /*f920*/  FFMA.FTZ R47, R48, R51, R57 ;  /* 0x00000033302f7223 */ /* 0x000fe20000010039 */
[----:B------:R-:W-:Y:S02]  /*f930*/  HADD2.F32 R51, -RZ, R50.H1_H1 ;  /* 0x30000032ff337230 */ /* 0x000fe40000004100 */
[----:B------:R-:W-:Y:S01]  /*f940*/  FMUL.FTZ R55, R49, R53 ;  /* 0x0000003531377220 */ /* 0x000fe20000410000 */
[----:B------:R-:W-:-:S02]  /*f950*/  F2FP.F16.E4M3.UNPACK_B R48, R13.H1 ;  /* 0x0000000dff30723e */ /* 0x000fc400030006ff */
[----:B------:R-:W-:Y:S01]  /*f960*/  F2FP.F16.E4M3.UNPACK_B R50, R37.H1 ;  /* 0x00000025ff32723e */ /* 0x000fe200030006ff */
[-C--:B------:R-:W-:Y:S01]  /*f970*/  FFMA.FTZ R13, R49, R51.reuse, -R54 ;  /* 0x00000033310d7223 */ /* 0x080fe20000010836 */
[----:B------:R-:W-:Y:S01]  /*f980*/  F2FP.F16.E4M3.UNPACK_B R53, R36.H1 ;  /* 0x00000024ff35723e */ /* 0x000fe200030006ff */
[----:B------:R-:W-:Y:S01]  /*f990*/  FFMA.FTZ R36, R52, R51, R55 ;  /* 0x0000003334247223 */ /* 0x000fe20000010037 */
[----:B------:R-:W-:Y:S01]  /*f9a0*/  HADD2.F32 R37, -RZ, R48.H0_H0 ;  /* 0x20000030ff257230 */ /* 0x000fe20000004100 */
[----:B------:R-:W-:Y:S01]  /*f9b0*/  F2FP.F16.E4M3.UNPACK_B R58, R11.H1 ;  /* 0x0000000bff3a723e */ /* 0x000fe200030006ff */
[----:B------:R-:W-:Y:S02]  /*f9c0*/  HADD2.F32 R49, -RZ, R50.H0_H0 ;  /* 0x20000032ff317230 */ /* 0x000fe40000004100 */
[----:B------:R-:W-:Y:S02]  /*f9d0*/  HADD2.F32 R54, -RZ, R53.H0_H0 ;  /* 0x20000035ff367230 */ /* 0x000fe40000004100 */
[----:B------:R-:W-:-:S02]  /*f9e0*/  HADD2.F32 R48, -RZ, R48.H1_H1 ;  /* 0x30000030ff307230 */ /* 0x000fc40000004100 */
[----:B------:R-:W-:Y:S02]  /*f9f0*/  HADD2.F32 R51, -RZ, R53.H1_H1 ;  /* 0x30000035ff337230 */ /* 0x000fe40000004100 */
[-C--:B------:R-:W-:Y:S01]  /*fa00*/  FMUL.FTZ R56, R49, R54.reuse ;  /* 0x0000003631387220 */ /* 0x080fe20000410000 */
[----:B------:R-:W-:Y:S02]  /*fa10*/  HADD2.F32 R50, -RZ, R50.H1_H1 ;  /* 0x30000032ff327230 */ /* 0x000fe40000004100 */
[C---:B------:R-:W-:Y:S01]  /*fa20*/  FMUL.FTZ R54, R37.reuse, R54 ;  /* 0x0000003625367220 */ /* 0x040fe20000410000 */
[--C-:B------:R-:W-:Y:S02]  /*fa30*/  HADD2.F32 R52, -RZ, R14.reuse.H0_H0 ;  /* 0x2000000eff347230 */ /* 0x100fe40000004100 */
[-C--:B------:R-:W-:Y:S01]  /*fa40*/  FMUL.FTZ R57, R48, R51.reuse ;  /* 0x0000003330397220 */ /* 0x080fe20000410000 */
[----:B------:R-:W-:Y:S02]  /*fa50*/  HADD2.F32 R53, -RZ, R14.H1_H1 ;  /* 0x3000000eff357230 */ /* 0x000fe40000004100 */
[C---:B------:R-:W-:Y:S01]  /*fa60*/  FMUL.FTZ R55, R50.reuse, R51 ;  /* 0x0000003332377220 */ /* 0x040fe20000410000 */
[----:B------:R-:W-:Y:S01]  /*fa70*/  F2FP.F16.E4M3.UNPACK_B R51, R39 ;  /* 0x00000027ff33723e */ /* 0x000fe200020006ff */
[-C--:B------:R-:W-:Y:S01]  /*fa80*/  FFMA.FTZ R14, R37, R52.reuse, -R56 ;  /* 0x00000034250e7223 */ /* 0x080fe20000010838 */
[----:B------:R-:W-:Y:S01]  /*fa90*/  FFMA.FTZ R37, R49, R52, R54 ;  /* 0x0000003431257223 */ /* 0x000fe20000010036 */
[-C--:B------:R-:W-:Y:S01]  /*faa0*/  FFMA.FTZ R62, R50, R53.reuse, R57 ;  /* 0x00000035323e7223 */ /* 0x080fe20000010039 */
[----:B------:R-:W-:Y:S01]  /*fab0*/  FFMA.FTZ R49, R48, R53, -R55 ;  /* 0x0000003530317223 */ /* 0x000fe20000010837 */
[----:B------:R-:W-:Y:S01]  /*fac0*/  F2FP.F16.E4M3.UNPACK_B R57, R11 ;  /* 0x0000000bff39723e */ /* 0x000fe200020006ff */
[----:B------:R-:W-:Y:S01]  /*fad0*/  HADD2.F32 R53, -RZ, R51.H0_H0 ;  /* 0x20000033ff357230 */ /* 0x000fe20000004100 */
[-C--:B------:R-:W-:Y:S01]  /*fae0*/  F2FP.F16.E4M3.UNPACK_B R48, R15.reuse ;  /* 0x0000000fff30723e */ /* 0x080fe200020006ff */
[----:B------:R-:W-:Y:S01]  /*faf0*/  HADD2.F32 R59, -RZ, R58.H0_H0 ;  /* 0x2000003aff3b7230 */ /* 0x000fe20000004100 */
[----:B------:R-:W-:Y:S01]  /*fb00*/  F2FP.F16.E4M3.UNPACK_B R15, R15.H1 ;  /* 0x0000000fff0f723e */ /* 0x000fe200030006ff */
[----:B------:R-:W-:Y:S01]  /*fb10*/  HADD2.F32 R60, -RZ, R57.H0_H0 ;  /* 0x20000039ff3c7230 */ /* 0x000fe20000004100 */
[----:B------:R-:W-:Y:S01]  /*fb20*/  F2FP.F16.E4M3.UNPACK_B R52, R39.H1 ;  /* 0x00000027ff34723e */ /* 0x000fe200030006ff */
[----:B------:R-:W-:Y:S01]  /*fb30*/  HADD2.F32 R39, -RZ, R48.H0_H0 ;  /* 0x20000030ff277230 */ /* 0x000fe20000004100 */
[-C--:B------:R-:W-:Y:S01]  /*fb40*/  F2FP.F16.E4M3.UNPACK_B R54, R12.reuse ;  /* 0x0000000cff36723e */ /* 0x080fe200020006ff */
[----:B------:R-:W-:Y:S01]  /*fb50*/  HADD2.F32 R50, -RZ, R15.H0_H0 ;  /* 0x2000000fff327230 */ /* 0x000fe20000004100 */
[----:B------:R-:W-:Y:S01]  /*fb60*/  F2FP.F16.E4M3.UNPACK_B R12, R12.H1 ;  /* 0x0000000cff0c723e */ /* 0x000fe200030006ff */
[----:B------:R-:W-:-:S02]  /*fb70*/  HADD2.F32 R11, -RZ, R52.H0_H0 ;  /* 0x20000034ff0b7230 */ /* 0x000fc40000004100 */
[-C--:B------:R-:W-:Y:S01]  /*fb80*/  FMUL.FTZ R64, R53, R60.reuse ;  /* 0x0000003c35407220 */ /* 0x080fe20000410000 */
[----:B------:R-:W-:Y:S02]  /*fb90*/  HADD2.F32 R56, -RZ, R54.H0_H0 ;  /* 0x20000036ff387230 */ /* 0x000fe40000004100 */
[----:B------:R-:W-:Y:S01]  /*fba0*/  FMUL.FTZ R60, R39, R60 ;  /* 0x0000003c273c7220 */ /* 0x000fe20000410000 */
[----:B------:R-:W-:Y:S02]  /*fbb0*/  HADD2.F32 R52, -RZ, R52.H1_H1 ;  /* 0x30000034ff347230 */ /* 0x000fe40000004100 */
[-C--:B------:R-:W-:Y:S01]  /*fbc0*/  FMUL.FTZ R61, R11, R59.reuse ;  /* 0x0000003b0b3d7220 */ /* 0x080fe20000410000 */
[----:B------:R-:W-:Y:S02]  /*fbd0*/  HADD2.F32 R58, -RZ, R58.H1_H1 ;  /* 0x3000003aff3a7230 */ /* 0x000fe40000004100 */
[----:B------:R-:W-:Y:S01]  /*fbe0*/  FMUL.FTZ R66, R50, R59 ;  /* 0x0000003b32427220 */ /* 0x000fe20000410000 */
[----:B------:R-:W-:-:S02]  /*fbf0*/  HADD2.F32 R15, -RZ, R15.H1_H1 ;  /* 0x3000000fff0f7230 */ /* 0x000fc40000004100 */
[-C--:B------:R-:W-:Y:S01]  /*fc00*/  FFMA.FTZ R64, R39, R56.reuse, -R64 ;  /* 0x0000003827407223 */ /* 0x080fe20000010840 */
[----:B------:R-:W-:Y:S02]  /*fc10*/  HADD2.F32 R55, -RZ, R12.H0_H0 ;  /* 0x2000000cff377230 */ /* 0x000fe40000004100 */
[----:B------:R-:W-:Y:S01]  /*fc20*/  FFMA.FTZ R60, R53, R56, R60 ;  /* 0x00000038353c7223 */ /* 0x000fe2000001003c */
        /* <DEDUP_REMOVED lines=10> */
[----:B------:R-:W-:Y:S01]  /*fcd0*/  FMUL.FTZ R50, R48, R57 ;  /* 0x0000003930327220 */ /* 0x000fe20000410000 */
[-C--:B------:R-:W-:Y:S01]  /*fce0*/  FFMA.FTZ R56, R15, R12.reuse, -R56 ;  /* 0x0000000c0f387223 */ /* 0x080fe20000010838 */
[----:B------:R-:W-:Y:S01]  /*fcf0*/  FFMA.FTZ R39, R52, R12, R39 ;  /* 0x0000000c34277223 */ /* 0x000fe20000010027 */
[-C--:B------:R-:W-:Y:S01]  /*fd00*/  FFMA.FTZ R11, R48, R54.reuse, -R11 ;  /* 0x00000036300b7223 */ /* 0x080fe2000001080b */
[----:B------:R-:W-:Y:S01]  /*fd10*/  FFMA.FTZ R51, R51, R54, R50 ;  /* 0x0000003633337223 */ /* 0x000fe20000010032 */
[----:B------:R-:W-:Y:S01]  /*fd20*/  F2FP.SATFINITE.E4M3.F32.PACK_AB_MERGE_C R14, R49, R14, RZ ;  /* 0x0000000e310e723e */ /* 0x000fe200048070ff */
[----:B------:R-:W-:Y:S01]  /*fd30*/  IMAD.MOV.U32 R12, RZ, RZ, R45 ;  /* 0x000000ffff0c7224 */ /* 0x000fe200078e002d */
[----:B------:R-:W-:-:S02]  /*fd40*/  F2FP.SATFINITE.E4M3.F32.PACK_AB_MERGE_C R37, R62, R37, RZ ;  /* 0x000000253e25723e */ /* 0x000fc400048070ff */
[----:B------:R-:W-:Y:S02]  /*fd50*/  F2FP.SATFINITE.E4M3.F32.PACK_AB_MERGE_C R56, R56, R61, RZ ;  /* 0x0000003d3838723e */ /* 0x000fe400048070ff */
[----:B------:R-:W-:Y:S02]  /*fd60*/  F2FP.SATFINITE.E4M3.F32.PACK_AB_MERGE_C R39, R39, R66, RZ ;  /* 0x000000422727723e */ /* 0x000fe400048070ff */
[----:B------:R-:W-:Y:S01]  /*fd70*/  F2FP.SATFINITE.E4M3.F32.PACK_AB_MERGE_C R13, R13, R46, R14 ;  /* 0x0000002e0d0d723e */ /* 0x000fe2000480700e */
[----:B------:R-:W-:Y:S01]  /*fd80*/  IMAD.MOV.U32 R14, RZ, RZ, R43 ;  /* 0x000000ffff0e7224 */ /* 0x000fe200078e002b */
[----:B------:R-:W-:Y:S02]  /*fd90*/  F2FP.SATFINITE.E4M3.F32.PACK_AB_MERGE_C R37, R36, R47, R37 ;  /* 0x0000002f2425723e */ /* 0x000fe40004807025 */
[----:B------:R-:W-:Y:S02]  /*fda0*/  F2FP.SATFINITE.E4M3.F32.PACK_AB_MERGE_C R15, R11, R64, R56 ;  /* 0x000000400b0f723e */ /* 0x000fe40004807038 */
[----:B------:R-:W-:-:S02]  /*fdb0*/  F2FP.SATFINITE.E4M3.F32.PACK_AB_MERGE_C R39, R51, R60, R39 ;  /* 0x0000003c3327723e */ /* 0x000fc40004807027 */
[----:B------:R-:W-:-:S07]  /*fdc0*/  MOV R36, R44 ;  /* 0x0000002c00247202 */ /* 0x000fce0000000f00 */
.L_x_523:
[----:B------:R-:W-:Y:S05]  /*fdd0*/  BSYNC B1 ;  /* 0x0000000000017941 */ /* 0x000fea0003800000 */
.L_x_522:
[----:B--2---:R2:W-:Y:S01]  /*fde0*/  ST.E.128 desc[UR50][R40.64], R12 ;  /* 0x0000000c28007985 */ /* 0x0045e2000c101d32 */
[----:B------:R-:W-:-:S13]  /*fdf0*/  ISETP.GE.AND P3, PT, R42, R133, PT ;  /* 0x000000852a00720c */ /* 0x000fda0003f66270 */
[----:B------:R-:W-:Y:S05]  /*fe00*/  @P3 BRA `(.L_x_470) ;  /* 0x0000000400ec3947 */ /* 0x000fea0003800000 */
[----:B--2---:R-:W-:-:S04]  /*fe10*/  IADD3 R12, P3, R42, R120, RZ ;  /* 0x000000782a0c7210 */ /* 0x004fc80007f7e0ff */
[----:B------:R-:W-:-:S05]  /*fe20*/  LEA.HI.X.SX32 R13, R42, R119, 0x1, P3 ;  /* 0x000000772a0d7211 */ /* 0x000fca00018f0eff */
[----:B----4-:R2:W-:Y:S01]  /*fe30*/  ST.E.128 desc[UR50][R12.64], R36 ;  /* 0x000000240c007985 */ /* 0x0105e2000c101d32 */
[----:B------:R-:W-:Y:S05]  /*fe40*/  BRA `(.L_x_470) ;  /* 0x0000000400dc7947 */ /* 0x000fea0003800000 */
.L_x_435:
[----:B------:R-:W-:-:S06]  /*fe50*/  UISETP.NE.AND UP0, UPT, UR49, 0x3, UPT ;  /* 0x000000033100788c */ /* 0x000fcc000bf05270 */
[----:B------:R-:W-:-:S13]  /*fe60*/  PLOP3.LUT P2, PT, PT, PT, UP0, 0x80, 0x0 ;  /* 0x000000000000781c */ /* 0x000fda0003f4f008 */
[----:B------:R-:W-:Y:S05]  /*fe70*/  @!P2 BRA `(.L_x_524) ;  /* 0x000000000004a947 */ /* 0x000fea0003800000 */
[----:B------:R-:W-:Y:S01]  /*fe80*/  BPT.TRAP 0x1 ;  /* 0x000000040000795c */ /* 0x000fe20000300000 */
.L_x_524:
[----:B------:R-:W2:Y:S01]  /*fe90*/  LDL R11, [R1+0xc] ;  /* 0x00000c00010b7983 */ /* 0x000ea20000100800 */
[----:B------:R-:W-:Y:S01]  /*fea0*/  IMAD R93, R19, 0x8, R18 ;  /* 0x00000008135d7824 */ /* 0x000fe200078e0212 */
[----:B------:R-:W-:Y:S01]  /*feb0*/  BSSY B1, `(.L_x_525) ;  /* 0x0000005000017945 */ /* 0x000fe20003800000 */
[----:B------:R-:W-:Y:S02]  /*fec0*/  SHF.R.S32.HI R90, RZ, 0x1f, R35 ;  /* 0x0000001fff5a7819 */ /* 0x000fe40000011423 */
[----:B--2---:R-:W-:-:S04]  /*fed0*/  SHF.L.U32 R94, R11, 0x1f, RZ ;  /* 0x0000001f0b5e7819 */ /* 0x004fc800000006ff */
[----:B------:R-:W0:Y:S02]  /*fee0*/  SYNCS.PHASECHK.TRANS64.TRYWAIT P3, [R93+URZ+0x33490], R94 ;  /* 0x0334905e5d0075a7 */ /* 0x000e24000806017f */
[----:B0-----:R-:W-:Y:S05]  /*fef0*/  @!P3 BRA `(.L_x_526) ;  /* 0x00000204004cb947 */ /* 0x001fea0003800000 */
.L_x_798:
[----:B------:R-:W-:Y:S05]  /*ff00*/  BSYNC B1 ;  /* 0x0000000000017941 */ /* 0x000fea0003800000 */
.L_x_525:
[----:B------:R-:W1:Y:S01]  /*ff10*/  S2R R36, SR_TID.X ;  /* 0x0000000000247919 */ /* 0x000e620000002100 */
[----:B------:R-:W-:Y:S01]  /*ff20*/  ULDC.64 UR4, c[0x0][0x300] ;  /* 0x0000c00000047ab9 */ /* 0x000fe20000000a00 */
[----:B-----5:R-:W-:Y:S01]  /*ff30*/  SHF.R.S32.HI R91, RZ, 0x1f, R34 ;  /* 0x0000001fff5b7819 */ /* 0x020fe20000011422 */
[----:B------:R-:W-:Y:S01]  /*ff40*/  IMAD R14, R90, UR4, RZ ;  /* 0x000000045a0e7c24 */ /* 0x000fe2000f8e02ff */
[----:B------:R-:W-:Y:S01]  /*ff50*/  ULDC.64 UR6, c[0x0][0x2e8] ;  /* 0x0000ba0000067ab9 */ /* 0x000fe20000000a00 */
[----:B------:R-:W-:-:S04]  /*ff60*/  IMAD.WIDE.U32 R12, R35, UR4, RZ ;  /* 0x00000004230c7c25 */ /* 0x000fc8000f8e00ff */
[----:B------:R-:W-:Y:S01]  /*ff70*/  IMAD R11, R35, UR5, R14 ;  /* 0x00000005230b7c24 */ /* 0x000fe2000f8e020e */
[----:B------:R-:W-:Y:S01]  /*ff80*/  ULDC.64 UR4, c[0x0][0x310] ;  /* 0x0000c40000047ab9 */ /* 0x000fe20000000a00 */
[----:B------:R-:W-:Y:S02]  /*ff90*/  IMAD R92, R24, -0xa0, R2 ;  /* 0xffffff60185c7824 */ /* 0x000fe400078e0202 */
[----:B------:R-:W-:Y:S02]  /*ffa0*/  IMAD R15, R91, UR4, RZ ;  /* 0x000000045b0f7c24 */ /* 0x000fe4000f8e02ff */
[----:B------:R-:W-:Y:S01]  /*ffb0*/  IMAD.IADD R13, R13, 0x1, R11 ;  /* 0x000000010d0d7824 */ /* 0x000fe200078e020b */
[----:B------:R-:W-:Y:S01]  /*ffc0*/  VIMNMX R92, R92, 0xa0, PT ;  /* 0x000000a05c5c7848 */ /* 0x000fe20003fe0100 */
[C---:B------:R-:W-:Y:S02]  /*ffd0*/  IMAD R15, R34.reuse, UR5, R15 ;  /* 0x00000005220f7c24 */ /* 0x040fe4000f8e020f */
[----:B------:R-:W-:Y:S01]  /*ffe0*/  IMAD.WIDE.U32 R12, R34, UR4, R12 ;  /* 0x00000004220c7c25 */ /* 0x000fe2000f8e000c */
[----:B------:R-:W-:-:S03]  /*fff0*/  ULDC.64 UR4, c[0x0][0x308] ;  /* 0x0000c20000047ab9 */ /* 0x000fc60000000a00 */
[----:B------:R-:W-:Y:S02]  /*10000*/  IMAD.IADD R13, R13, 0x1, R15 ;  /* 0x000000010d0d7824 */ /* 0x000fe400078e020f */
[----:B------:R-:W-:Y:S01]  /*10010*/  IMAD.WIDE.U32 R12, R223, UR4, R12 ;  /* 0x00000004df0c7c25 */ /* 0x000fe2000f8e000c */
[----:B------:R-:W-:-:S03]  /*10020*/  UMOV UR4, 0xffffffff ;  /* 0xffffffff00047882 */ /* 0x000fc60000000000 */
[----:B------:R-:W-:Y:S01]  /*10030*/  IMAD R44, R223, UR5, R13 ;  /* 0x00000005df2c7c24 */ /* 0x000fe2000f8e020d */
[C---:B-1----:R-:W-:Y:S01]  /*10040*/  IADD3 R37, R36.reuse, -0x80, RZ ;  /* 0xffffff8024257810 */ /* 0x042fe20007ffe0ff */
[----:B------:R-:W-:Y:S01]  /*10050*/  VIADD R36, R36, 0xffffff80 ;  /* 0xffffff8024247836 */ /* 0x000fe20000000000 */
[----:B------:R-:W-:-:S04]  /*10060*/  IADD3 R42, P3, R12, UR6, RZ ;  /* 0x000000060c2a7c10 */ /* 0x000fc8000ff7e0ff */
[----:B------:R-:W-:Y:S02]  /*10070*/  LEA.HI R36, R36, R37, RZ, 0x1 ;  /* 0x0000002524247211 */ /* 0x000fe400078f08ff */
[----:B------:R-:W-:Y:S02]  /*10080*/  IADD3.X R44, R44, UR7, RZ, P3, !PT ;  /* 0x000000072c2c7c10 */ /* 0x000fe40009ffe4ff */
[----:B------:R-:W-:-:S05]  /*10090*/  SHF.R.S32.HI R36, RZ, 0x1, R36 ;  /* 0x00000001ff247819 */ /* 0x000fca0000011424 */
[----:B------:R-:W-:-:S05]  /*100a0*/  IMAD.IADD R47, R92, 0x1, -R36 ;  /* 0x000000015c2f7824 */ /* 0x000fca00078e0a24 */
[----:B------:R-:W-:Y:S01]  /*100b0*/  ISETP.GE.AND P3, PT, R47, 0x1, PT ;  /* 0x000000012f00780c */ /* 0x000fe20003f66270 */
[----:B------:R-:W-:-:S12]  /*100c0*/  BRA.DIV UR4, `(.L_x_527) ;  /* 0x0000020204ec7947 */ /* 0x000fd8000b800000 */
[----:B------:R1:W2:Y:S04]  /*100d0*/  SHFL.IDX PT, R43, R44, RZ, 0x1e1f ;  /* 0x001e1fff2c2b7589 */ /* 0x0002a800000e0000 */
[----:B------:R1:W3:Y:S02]  /*100e0*/  SHFL.IDX PT, R45, R42, RZ, 0x1e1f ;  /* 0x001e1fff2a2d7589 */ /* 0x0002e400000e0000 */
.L_x_802:
[----:B------:R-:W-:Y:S04]  /*100f0*/  BSSY B1, `(.L_x_528) ;  /* 0x0000024000017945 */ /* 0x000fe80003800000 */
[----:B------:R-:W-:Y:S05]  /*10100*/  @!P3 BRA `(.L_x_529) ;  /* 0x000000000088b947 */ /* 0x000fea0003800000 */
[----:B------:R-:W4:Y:S01]  /*10110*/  LDL R11, [R1] ;  /* 0x00000000010b7983 */ /* 0x000f220000100800 */
[----:B------:R-:W-:Y:S02]  /*10120*/  ULDC UR4, c[0x0][0x2f4] ;  /* 0x0000bd0000047ab9 */ /* 0x000fe40000000800 */
[----:B------:R-:W-:-:S13]  /*10130*/  ISETP.GE.AND P5, PT, R16, UR4, PT ;  /* 0x0000000410007c0c */ /* 0x000fda000bfa6270 */
[----:B------:R-:W5:Y:S01]  /*10140*/  @!P5 LDS.128 R12, [R88+0x24200] ;  /* 0x02420000580cd984 */ /* 0x000f620000000c00 */
[----:B---3--:R-:W-:-:S05]  /*10150*/  @!P5 IADD3 R40, P3, R16, R45, RZ ;  /* 0x0000002d1028d210 */ /* 0x008fca0007f7e0ff */
[----:B--2---:R-:W-:Y:S01]  /*10160*/  @!P5 IMAD.X R41, R43, 0x1, R17, P3 ;  /* 0x000000012b29d824 */ /* 0x004fe200018e0611 */
[----:B------:R-:W-:-:S13]  /*10170*/  ISETP.GE.AND P3, PT, R23, UR4, PT ;  /* 0x0000000417007c0c */ /* 0x000fda000bf66270 */
[----:B------:R-:W-:Y:S01]  /*10180*/  @!P3 IADD3 R38, P4, R23, R45, RZ ;  /* 0x0000002d1726b210 */ /* 0x000fe20007f9e0ff */
[----:B-----5:R2:W-:Y:S01]  /*10190*/  @!P5 ST.E.128 desc[UR50][R40.64], R12 ;  /* 0x0000000c2800d985 */ /* 0x0205e2000c101d32 */
[----:B------:R-:W-:-:S13]  /*101a0*/  ISETP.GE.AND P5, PT, R221, UR4, PT ;  /* 0x00000004dd007c0c */ /* 0x000fda000bfa6270 */
[----:B------:R-:W3:Y:S01]  /*101b0*/  @!P5 LDS.128 R12, [R89+0x24200] ;  /* 0x02420000590cd984 */ /* 0x000ee20000000c00 */
[----:B------:R-:W-:Y:S02]  /*101c0*/  @!P5 IMAD.SHL.U32 R46, R226, 0x10, RZ ;  /* 0x00000010e22ed824 */ /* 0x000fe400078e00ff */
[----:B----4-:R-:W-:Y:S01]  /*101d0*/  @!P3 IMAD.X R39, R43, 0x1, R11, P4 ;  /* 0x000000012b27b824 */ /* 0x010fe200020e060b */
[----:B------:R-:W-:-:S13]  /*101e0*/  ISETP.GE.AND P4, PT, R22, UR4, PT ;  /* 0x0000000416007c0c */ /* 0x000fda000bf86270 */
[----:B------:R-:W-:-:S04]  /*101f0*/  @!P4 IADD3 R36, P6, R22, R45, RZ ;  /* 0x0000002d1624c210 */ /* 0x000fc80007fde0ff */
[----:B------:R-:W-:Y:S02]  /*10200*/  @!P4 IADD3.X R37, R43, R229, RZ, P6, !PT ;  /* 0x000000e52b25c210 */ /* 0x000fe400037fe4ff */
[----:B--2---:R-:W-:-:S04]  /*10210*/  @!P5 IADD3 R40, P6, R46, R45, RZ ;  /* 0x0000002d2e28d210 */ /* 0x004fc80007fde0ff */
[----:B------:R-:W-:-:S05]  /*10220*/  @!P5 LEA.HI.X.SX32 R41, R46, R43, 0x1, P6 ;  /* 0x0000002b2e29d211 */ /* 0x000fca00030f0eff */
[----:B---3--:R2:W-:Y:S01]  /*10230*/  @!P5 ST.E.128 desc[UR50][R40.64], R12 ;  /* 0x0000000c2800d985 */ /* 0x0085e2000c101d32 */
[----:B------:R-:W-:-:S13]  /*10240*/  ISETP.GE.AND P5, PT, R222, UR4, PT ;  /* 0x00000004de007c0c */ /* 0x000fda000bfa6270 */
[----:B------:R-:W3:Y:S01]  /*10250*/  @!P5 LDS.128 R12, [R88+0x26a00] ;  /* 0x026a0000580cd984 */ /* 0x000ee20000000c00 */
[----:B------:R-:W-:-:S05]  /*10260*/  @!P5 IMAD.SHL.U32 R46, R227, 0x10, RZ ;  /* 0x00000010e32ed824 */ /* 0x000fca00078e00ff */
[----:B--2---:R-:W-:-:S04]  /*10270*/  @!P5 IADD3 R40, P6, R46, R45, RZ ;  /* 0x0000002d2e28d210 */ /* 0x004fc80007fde0ff */
[----:B------:R-:W-:-:S05]  /*10280*/  @!P5 LEA.HI.X.SX32 R41, R46, R43, 0x1, P6 ;  /* 0x0000002b2e29d211 */ /* 0x000fca00030f0eff */
[----:B---3--:R2:W-:Y:S01]  /*10290*/  @!P5 ST.E.128 desc[UR50][R40.64], R12 ;  /* 0x0000000c2800d985 */ /* 0x0085e2000c101d32 */
[----:B------:R-:W-:-:S03]  /*102a0*/  ISETP.GE.AND P5, PT, R220, UR4, PT ;  /* 0x00000004dc007c0c */ /* 0x000fc6000bfa6270 */
[----:B------:R-:W3:Y:S10]  /*102b0*/  @!P3 LDS.128 R12, [R89+0x26a00] ;  /* 0x026a0000590cb984 */ /* 0x000ef40000000c00 */
[----:B--2---:R-:W-:-:S05]  /*102c0*/  @!P5 IADD3 R40, P6, R220, R45, RZ ;  /* 0x0000002ddc28d210 */ /* 0x004fca0007fde0ff */
[----:B------:R-:W-:Y:S01]  /*102d0*/  @!P5 IMAD.X R41, R43, 0x1, R228, P6 ;  /* 0x000000012b29d824 */ /* 0x000fe200030e06e4 */
[----:B---3--:R-:W-:Y:S04]  /*102e0*/  @!P3 ST.E.128 desc[UR50][R38.64], R12 ;  /* 0x0000000c2600b985 */ /* 0x008fe8000c101d32 */
[----:B------:R-:W2:Y:S04]  /*102f0*/  @!P4 LDS.128 R12, [R88+0x29200] ;  /* 0x02920000580cc984 */ /* 0x000ea80000000c00 */
[----:B--2---:R-:W-:Y:S04]  /*10300*/  @!P4 ST.E.128 desc[UR50][R36.64], R12 ;  /* 0x0000000c2400c985 */ /* 0x004fe8000c101d32 */
[----:B------:R-:W2:Y:S04]  /*10310*/  @!P5 LDS.128 R12, [R89+0x29200] ;  /* 0x02920000590cd984 */ /* 0x000ea80000000c00 */
[----:B--2---:R4:W-:Y:S02]  /*10320*/  @!P5 ST.E.128 desc[UR50][R40.64], R12 ;  /* 0x0000000c2800d985 */ /* 0x0049e4000c101d32 */
.L_x_529:
[----:B------:R-:W-:Y:S05]  /*10330*/  BSYNC B1 ;  /* 0x0000000000017941 */ /* 0x000fea0003800000 */
.L_x_528:
[----:B------:R-:W-:-:S03]  /*10340*/  UMOV UR4, 0xffffffff ;  /* 0xffffffff00047882 */ /* 0x000fc60000000000 */
[----:B------:R-:W-:Y:S05]  /*10350*/  BRA.DIV UR4, `(.L_x_530) ;  /* 0x0000020204947947 */ /* 0x000fea000b800000 */
[----:B--2---:R2:W0:Y:S04]  /*10360*/  SHFL.IDX PT, R43, R44, 0x1, 0x1e1f ;  /* 0x003e1f002c2b7f89 */ /* 0x00442800000e0000 */
[----:B---3--:R2:W3:Y:S02]  /*10370*/  SHFL.IDX PT, R45, R42, 0x1, 0x1e1f ;  /* 0x003e1f002a2d7f89 */ /* 0x0084e400000e0000 */
.L_x_806:
[----:B------:R-:W-:-:S13]  /*10380*/  ISETP.GE.AND P3, PT, R47, 0x81, PT ;  /* 0x000000812f00780c */ /* 0x000fda0003f66270 */
[----:B------:R-:W-:Y:S05]  /*10390*/  @!P3 BRA `(.L_x_470) ;  /* 0x000000000088b947 */ /* 0x000fea0003800000 */
[----:B------:R-:W5:Y:S01]  /*103a0*/  LDL R11, [R1] ;  /* 0x00000000010b7983 */ /* 0x000f620000100800 */
[----:B------:R-:W-:Y:S02]  /*103b0*/  ULDC UR4, c[0x0][0x2f4] ;  /* 0x0000bd0000047ab9 */ /* 0x000fe40000000800 */
[----:B------:R-:W-:-:S13]  /*103c0*/  ISETP.GE.AND P5, PT, R16, UR4, PT ;  /* 0x0000000410007c0c */ /* 0x000fda000bfa6270 */
[----:B----4-:R-:W4:Y:S01]  /*103d0*/  @!P5 LDS.128 R12, [R88+0x26200] ;  /* 0x02620000580cd984 */ /* 0x010f220000000c00 */
[----:B---3--:R-:W-:-:S05]  /*103e0*/  @!P5 IADD3 R40, P3, R16, R45, RZ ;  /* 0x0000002d1028d210 */ /* 0x008fca0007f7e0ff */
[----:B0-----:R-:W-:Y:S01]  /*103f0*/  @!P5 IMAD.X R41, R43, 0x1, R17, P3 ;  /* 0x000000012b29d824 */ /* 0x001fe200018e0611 */
[----:B------:R-:W-:-:S13]  /*10400*/  ISETP.GE.AND P3, PT, R23, UR4, PT ;  /* 0x0000000417007c0c */ /* 0x000fda000bf66270 */
[----:B------:R-:W-:Y:S01]  /*10410*/  @!P3 IADD3 R38, P4, R23, R45, RZ ;  /* 0x0000002d1726b210 */ /* 0x000fe20007f9e0ff */
[----:B----4-:R0:W-:Y:S01]  /*10420*/  @!P5 ST.E.128 desc[UR50][R40.64], R12 ;  /* 0x0000000c2800d985 */ /* 0x0101e2000c101d32 */
[----:B------:R-:W-:-:S13]  /*10430*/  ISETP.GE.AND P5, PT, R221, UR4, PT ;  /* 0x00000004dd007c0c */ /* 0x000fda000bfa6270 */
[----:B------:R-:W3:Y:S01]  /*10440*/  @!P5 LDS.128 R12, [R89+0x26200] ;  /* 0x02620000590cd984 */ /* 0x000ee20000000c00 */
[----:B-12---:R-:W-:Y:S01]  /*10450*/  @!P5 IMAD.SHL.U32 R42, R226, 0x10, RZ ;  /* 0x00000010e22ad824 */ /* 0x006fe200078e00ff */
[----:B-----5:R-:W-:Y:S02]  /*10460*/  @!P3 IADD3.X R39, R43, R11, RZ, P4, !PT ;  /* 0x0000000b2b27b210 */ /* 0x020fe400027fe4ff */
[----:B------:R-:W-:-:S13]  /*10470*/  ISETP.GE.AND P4, PT, R22, UR4, PT ;  /* 0x0000000416007c0c */ /* 0x000fda000bf86270 */
[----:B------:R-:W-:-:S05]  /*10480*/  @!P4 IADD3 R36, P6, R22, R45, RZ ;  /* 0x0000002d1624c210 */ /* 0x000fca0007fde0ff */
[----:B------:R-:W-:Y:S01]  /*10490*/  @!P4 IMAD.X R37, R43, 0x1, R229, P6 ;  /* 0x000000012b25c824 */ /* 0x000fe200030e06e5 */
[----:B0-----:R-:W-:-:S04]  /*104a0*/  @!P5 IADD3 R40, P6, R42, R45, RZ ;  /* 0x0000002d2a28d210 */ /* 0x001fc80007fde0ff */
[----:B------:R-:W-:-:S05]  /*104b0*/  @!P5 LEA.HI.X.SX32 R41, R42, R43, 0x1, P6 ;  /* 0x0000002b2a29d211 */ /* 0x000fca00030f0eff */
[----:B---3--:R0:W-:Y:S01]  /*104c0*/  @!P5 ST.E.128 desc[UR50][R40.64], R12 ;  /* 0x0000000c2800d985 */ /* 0x0081e2000c101d32 */
[----:B------:R-:W-:-:S13]  /*104d0*/  ISETP.GE.AND P5, PT, R222, UR4, PT ;  /* 0x00000004de007c0c */ /* 0x000fda000bfa6270 */
[----:B------:R-:W1:Y:S01]  /*104e0*/  @!P5 LDS.128 R12, [R88+0x28a00] ;  /* 0x028a0000580cd984 */ /* 0x000e620000000c00 */
[----:B------:R-:W-:-:S05]  /*104f0*/  @!P5 IMAD.SHL.U32 R42, R227, 0x10, RZ ;  /* 0x00000010e32ad824 */ /* 0x000fca00078e00ff */
[----:B0-----:R-:W-:-:S04]  /*10500*/  @!P5 IADD3 R40, P6, R42, R45, RZ ;  /* 0x0000002d2a28d210 */ /* 0x001fc80007fde0ff */
[----:B------:R-:W-:-:S05]  /*10510*/  @!P5 LEA.HI.X.SX32 R41, R42, R43, 0x1, P6 ;  /* 0x0000002b2a29d211 */ /* 0x000fca00030f0eff */
[----:B-1----:R0:W-:Y:S01]  /*10520*/  @!P5 ST.E.128 desc[UR50][R40.64], R12 ;  /* 0x0000000c2800d985 */ /* 0x0021e2000c101d32 */
[----:B------:R-:W-:-:S03]  /*10530*/  ISETP.GE.AND P5, PT, R220, UR4, PT ;  /* 0x00000004dc007c0c */ /* 0x000fc6000bfa6270 */
[----:B------:R-:W1:Y:S10]  /*10540*/  @!P3 LDS.128 R12, [R89+0x28a00] ;  /* 0x028a0000590cb984 */ /* 0x000e740000000c00 */
[----:B0-----:R-:W-:-:S05]  /*10550*/  @!P5 IADD3 R40, P6, R220, R45, RZ ;  /* 0x0000002ddc28d210 */ /* 0x001fca0007fde0ff */
[----:B------:R-:W-:Y:S01]  /*10560*/  @!P5 IMAD.X R41, R43, 0x1, R228, P6 ;  /* 0x000000012b29d824 */ /* 0x000fe200030e06e4 */
[----:B-1----:R-:W-:Y:S04]  /*10570*/  @!P3 ST.E.128 desc[UR50][R38.64], R12 ;  /* 0x0000000c2600b985 */ /* 0x002fe8000c101d32 */
[----:B------:R-:W0:Y:S04]  /*10580*/  @!P4 LDS.128 R12, [R88+0x2b200] ;  /* 0x02b20000580cc984 */ /* 0x000e280000000c00 */
[----:B0-----:R-:W-:Y:S04]  /*10590*/  @!P4 ST.E.128 desc[UR50][R36.64], R12 ;  /* 0x0000000c2400c985 */ /* 0x001fe8000c101d32 */
[----:B------:R-:W0:Y:S04]  /*105a0*/  @!P5 LDS.128 R12, [R89+0x2b200] ;  /* 0x02b20000590cd984 */ /* 0x000e280000000c00 */
[----:B0-----:R0:W-:Y:S02]  /*105b0*/  @!P5 ST.E.128 desc[UR50][R40.64], R12 ;  /* 0x0000000c2800d985 */ /* 0x0011e4000c101d32 */
.L_x_470:
[----:B------:R-:W-:Y:S05]  /*105c0*/  BSYNC B0 ;  /* 0x0000000000007941 */ /* 0x000fea0003800000 */
.L_x_434:
[----:B0---4-:R-:W0:Y:S01]  /*105d0*/  S2R R11, SR_TID.X ;  /* 0x00000000000b7919 */ /* 0x011e220000002100 */
[----:B------:R-:W-:Y:S01]  /*105e0*/  @!PT LDS RZ, [RZ] ;  /* 0x00000000fffff984 */ /* 0x000fe20000000800 */
[----:B------:R-:W-:Y:S01]  /*105f0*/  @!PT LDS RZ, [RZ] ;  /* 0x00000000fffff984 */ /* 0x000fe20000000800 */
[----:B------:R-:W-:Y:S01]  /*10600*/  @!PT LDS RZ, [RZ] ;  /* 0x00000000fffff984 */ /* 0x000fe20000000800 */
[----:B------:R-:W-:Y:S01]  /*10610*/  @!PT LDS RZ, [RZ] ;  /* 0x00000000fffff984 */ /* 0x000fe20000000800 */
[----:B------:R4:W-:Y:S06]  /*10620*/  MEMBAR.ALL.CTA ;  /* 0x0000000000007992 */ /* 0x0009ec0000008000 */
[----:B----4-:R-:W4:Y:S01]  /*10630*/  FENCE.VIEW.ASYNC.S ;  /* 0x00000000000073c6 */ /* 0x010f220000000000 */
[----:B------:R-:W-:Y:S05]  /*10640*/  WARPSYNC.ALL ;  /* 0x0000000000007948 */ /* 0x000fea0003800000 */
[----:B------:R-:W-:Y:S01]  /*10650*/  BSSY B0, `(.L_x_531) ;  /* 0x0000008000007945 */ /* 0x000fe20003800000 */
[----:B----4-:R4:W-:Y:S01]  /*10660*/  BAR.SYNC.DEFER_BLOCKING R138, 0x80 ;  /* 0x0002008a0000751d */ /* 0x0109e20000010000 */
[----:B0-----:R-:W-:-:S13]  /*10670*/  LOP3.LUT P3, RZ, R11, 0x7f, RZ, 0xc0, !PT ;  /* 0x0000007f0bff7812 */ /* 0x001fda000786c0ff */
[----:B------:R-:W-:-:S04]  /*10680*/  @!P3 IADD3 R11, R93, 0x334a0, RZ ;  /* 0x000334a05d0bb810 */ /* 0x000fc80007ffe0ff */
[----:B------:R-:W-:-:S04]  /*10690*/  @!P3 PRMT R11, RZ, 0x654, R11 ;  /* 0x00000654ff0bb816 */ /* 0x000fc8000000000b */
[----:B------:R4:W-:Y:S01]  /*106a0*/  @!P3 SYNCS.ARRIVE.TRANS64.RED.A1T0 RZ, [R11+URZ], RZ ;  /* 0x000000ff0bffb9a7 */ /* 0x0009e2000810043f */
[----:B------:R-:W-:Y:S05]  /*106b0*/  @!P2 BRA `(.L_x_532) ;  /* 0x000000000004a947 */ /* 0x000fea0003800000 */
[----:B------:R-:W-:Y:S01]  /*106c0*/  BPT.TRAP 0x1 ;  /* 0x000000040000795c */ /* 0x000fe20000300000 */
.L_x_532:
[----:B------:R-:W-:Y:S05]  /*106d0*/  BSYNC B0 ;  /* 0x0000000000007941 */ /* 0x000fea0003800000 */
.L_x_531:
[----:B------:R-:W0:Y:S01]  /*106e0*/  SYNCS.PHASECHK.TRANS64.TRYWAIT P2, [R93+URZ+0x334b0], R94 ;  /* 0x0334b05e5d0075a7 */ /* 0x000e22000804017f */
[----:B------:R-:W-:Y:S01]  /*106f0*/  ULDC UR39, c[0x0][0x2f4] ;  /* 0x0000bd0000277ab9 */ /* 0x000fe20000000800 */
[----:B------:R-:W-:Y:S04]  /*10700*/  BSSY B0, `(.L_x_533) ;  /* 0x0000002000007945 */ /* 0x000fe80003800000 */
[----:B0-----:R-:W-:Y:S05]  /*10710*/  @!P2 BRA `(.L_x_534) ;  /* 0x000001fc00f0a947 */ /* 0x001fea0003800000 */
.L_x_807:
[----:B------:R-:W-:Y:S05]  /*10720*/  BSYNC B0 ;  /* 0x0000000000007941 */ /* 0x000fea0003800000 */
.L_x_533:
[----:B-12---:R0:W5:Y:S01]  /*10730*/  LDL R44, [R1] ;  /* 0x00000000012c7983 */ /* 0x0061620000100800 */
[----:B------:R-:W-:Y:S01]  /*10740*/  ULDC.64 UR4, c[0x0][0x328] ;  /* 0x0000ca0000047ab9 */ /* 0x000fe20000000a00 */
[----:B------:R-:W-:Y:S01]  /*10750*/  ULDC.64 UR6, c[0x0][0x318] ;  /* 0x0000c60000067ab9 */ /* 0x000fe20000000a00 */
[----:B------:R-:W-:Y:S01]  /*10760*/  IMAD R90, R90, UR4, RZ ;  /* 0x000000045a5a7c24 */ /* 0x000fe2000f8e02ff */
[----:B----4-:R-:W1:Y:S01]  /*10770*/  S2R R11, SR_TID.X ;  /* 0x00000000000b7919 */ /* 0x010e620000002100 */
[C---:B------:R-:W-:Y:S01]  /*10780*/  IMAD.WIDE.U32 R12, R35.reuse, UR4, RZ ;  /* 0x00000004230c7c25 */ /* 0x040fe2000f8e00ff */
[----:B------:R-:W-:Y:S03]  /*10790*/  BSSY B0, `(.L_x_535) ;  /* 0x0000036000007945 */ /* 0x000fe60003800000 */
[----:B------:R-:W-:Y:S01]  /*107a0*/  IMAD R35, R35, UR5, R90 ;  /* 0x0000000523237c24 */ /* 0x000fe2000f8e025a */
[----:B------:R-:W-:-:S02]  /*107b0*/  ULDC.64 UR4, c[0x0][0x338] ;  /* 0x0000ce0000047ab9 */ /* 0x000fc40000000a00 */
[----:B------:R-:W-:Y:S02]  /*107c0*/  IMAD R91, R91, UR4, RZ ;  /* 0x000000045b5b7c24 */ /* 0x000fe4000f8e02ff */
[----:B------:R-:W-:Y:S02]  /*107d0*/  IMAD.IADD R13, R13, 0x1, R35 ;  /* 0x000000010d0d7824 */ /* 0x000fe400078e0223 */
[C---:B------:R-:W-:Y:S02]  /*107e0*/  IMAD R91, R34.reuse, UR5, R91 ;  /* 0x00000005225b7c24 */ /* 0x040fe4000f8e025b */
[----:B------:R-:W-:Y:S01]  /*107f0*/  IMAD.WIDE.U32 R12, R34, UR4, R12 ;  /* 0x00000004220c7c25 */ /* 0x000fe2000f8e000c */
[----:B------:R-:W-:-:S03]  /*10800*/  ULDC.64 UR4, c[0x0][0x330] ;  /* 0x0000cc0000047ab9 */ /* 0x000fc60000000a00 */
[----:B------:R-:W-:Y:S02]  /*10810*/  IMAD.IADD R13, R13, 0x1, R91 ;  /* 0x000000010d0d7824 */ /* 0x000fe400078e025b */
[----:B------:R-:W-:-:S03]  /*10820*/  IMAD.WIDE.U32 R12, R223, UR4, R12 ;  /* 0x00000004df0c7c25 */ /* 0x000fc6000f8e000c */
[----:B------:R-:W-:Y:S01]  /*10830*/  IADD3 R40, P2, R12, UR6, RZ ;  /* 0x000000060c287c10 */ /* 0x000fe2000ff5e0ff */
[----:B-1----:R-:W-:-:S04]  /*10840*/  VIADD R15, R11, 0xffffff80 ;  /* 0xffffff800b0f7836 */ /* 0x002fc80000000000 */
[----:B------:R0:W1:Y:S01]  /*10850*/  SHFL.IDX PT, R43, R40, RZ, 0x1e1f ;  /* 0x001e1fff282b7589 */ /* 0x00006200000e0000 */
[----:B------:R-:W-:Y:S02]  /*10860*/  VIADD R14, R11, 0xffffff80 ;  /* 0xffffff800b0e7836 */ /* 0x000fe40000000000 */
[----:B------:R-:W-:-:S03]  /*10870*/  IMAD R11, R223, UR5, R13 ;  /* 0x00000005df0b7c24 */ /* 0x000fc6000f8e020d */
[----:B------:R-:W-:Y:S02]  /*10880*/  LEA.HI R14, R14, R15, RZ, 0x1 ;  /* 0x0000000f0e0e7211 */ /* 0x000fe400078f08ff */
[----:B------:R-:W-:Y:S02]  /*10890*/  IADD3.X R11, R11, UR7, RZ, P2, !PT ;  /* 0x000000070b0b7c10 */ /* 0x000fe400097fe4ff */
[----:B------:R-:W-:-:S03]  /*108a0*/  SHF.R.S32.HI R14, RZ, 0x1, R14 ;  /* 0x00000001ff0e7819 */ /* 0x000fc6000001140e */
[----:B------:R0:W2:Y:S01]  /*108b0*/  SHFL.IDX PT, R41, R11, RZ, 0x1e1f ;  /* 0x001e1fff0b297589 */ /* 0x0000a200000e0000 */
[----:B------:R-:W-:-:S04]  /*108c0*/  IADD3 R92, -R14, R92, RZ ;  /* 0x0000005c0e5c7210 */ /* 0x000fc80007ffe1ff */
[----:B------:R-:W-:-:S13]  /*108d0*/  ISETP.GE.AND P2, PT, R92, 0x1, PT ;  /* 0x000000015c00780c */ /* 0x000fda0003f46270 */
[----:B01----:R-:W-:Y:S05]  /*108e0*/  @!P2 BRA `(.L_x_536) ;  /* 0x000000000080a947 */ /* 0x003fea0003800000 */
[----:B------:R-:W-:-:S13]  /*108f0*/  ISETP.GE.AND P5, PT, R16, UR39, PT ;  /* 0x0000002710007c0c */ /* 0x000fda000bfa6270 */
[----:B------:R-:W0:Y:S01]  /*10900*/  @!P5 LDS.128 R12, [R88+0xf200] ;  /* 0x00f20000580cd984 */ /* 0x000e220000000c00 */
[----:B------:R-:W-:-:S05]  /*10910*/  @!P5 IADD3 R38, P2, R16, R43, RZ ;  /* 0x0000002b1026d210 */ /* 0x000fca0007f5e0ff */
[----:B--2---:R-:W-:Y:S01]  /*10920*/  @!P5 IMAD.X R39, R41, 0x1, R17, P2 ;  /* 0x000000012927d824 */ /* 0x004fe200010e0611 */
[----:B------:R-:W-:-:S13]  /*10930*/  ISETP.GE.AND P2, PT, R23, UR39, PT ;  /* 0x0000002717007c0c */ /* 0x000fda000bf46270 */
[----:B------:R-:W-:-:S05]  /*10940*/  @!P2 IADD3 R36, P4, R23, R43, RZ ;  /* 0x0000002b1724a210 */ /* 0x000fca0007f9e0ff */
[----:B-----5:R-:W-:Y:S01]  /*10950*/  @!P2 IMAD.X R37, R41, 0x1, R44, P4 ;  /* 0x000000012925a824 */ /* 0x020fe200020e062c */
[----:B------:R-:W-:-:S13]  /*10960*/  ISETP.GE.AND P4, PT, R22, UR39, PT ;  /* 0x0000002716007c0c */ /* 0x000fda000bf86270 */
[----:B------:R-:W-:Y:S01]  /*10970*/  @!P4 IADD3 R34, P6, R22, R43, RZ ;  /* 0x0000002b1622c210 */ /* 0x000fe20007fde0ff */
[----:B0-----:R0:W-:Y:S01]  /*10980*/  @!P5 ST.E.128 desc[UR50][R38.64], R12 ;  /* 0x0000000c2600d985 */ /* 0x0011e2000c101d32 */
[----:B------:R-:W-:-:S03]  /*10990*/  ISETP.GE.AND P5, PT, R221, UR39, PT ;  /* 0x00000027dd007c0c */ /* 0x000fc6000bfa6270 */
[----:B------:R-:W-:-:S10]  /*109a0*/  @!P4 IMAD.X R35, R41, 0x1, R229, P6 ;  /* 0x000000012923c824 */ /* 0x000fd400030e06e5 */
[----:B------:R-:W1:Y:S01]  /*109b0*/  @!P5 LDS.128 R12, [R89+0xf200] ;  /* 0x00f20000590cd984 */ /* 0x000e620000000c00 */
[----:B------:R-:W-:-:S05]  /*109c0*/  @!P5 IMAD.SHL.U32 R42, R226, 0x10, RZ ;  /* 0x00000010e22ad824 */ /* 0x000fca00078e00ff */
[----:B0-----:R-:W-:-:S04]  /*109d0*/  @!P5 IADD3 R38, P6, R42, R43, RZ ;  /* 0x0000002b2a26d210 */ /* 0x001fc80007fde0ff */
[----:B------:R-:W-:-:S05]  /*109e0*/  @!P5 LEA.HI.X.SX32 R39, R42, R41, 0x1, P6 ;  /* 0x000000292a27d211 */ /* 0x000fca00030f0eff */
[----:B-1----:R0:W-:Y:S01]  /*109f0*/  @!P5 ST.E.128 desc[UR50][R38.64], R12 ;  /* 0x0000000c2600d985 */ /* 0x0021e2000c101d32 */
[----:B------:R-:W-:-:S13]  /*10a00*/  ISETP.GE.AND P5, PT, R222, UR39, PT ;  /* 0x00000027de007c0c */ /* 0x000fda000bfa6270 */
[----:B------:R-:W1:Y:S01]  /*10a10*/  @!P5 LDS.128 R12, [R88+0x11a00] ;  /* 0x011a0000580cd984 */ /* 0x000e620000000c00 */
[----:B------:R-:W-:-:S04]  /*10a20*/  @!P5 SHF.L.U32 R42, R227, 0x4, RZ ;  /* 0x00000004e32ad819 */ /* 0x000fc800000006ff */
        /* <DEDUP_REMOVED lines=12> */
.L_x_536:
[----:B------:R-:W-:Y:S05]  /*10af0*/  BSYNC B0 ;  /* 0x0000000000007941 */ /* 0x000fea0003800000 */
.L_x_535:
[----:B------:R-:W-:Y:S01]  /*10b00*/  ISETP.GE.AND P2, PT, R92, 0x81, PT ;  /* 0x000000815c00780c */ /* 0x000fe20003f46270 */
[----:B------:R-:W1:Y:S01]  /*10b10*/  SHFL.IDX PT, R11, R11, 0x1, 0x1e1f ;  /* 0x003e1f000b0b7f89 */ /* 0x000e6200000e0000 */
[----:B------:R-:W-:Y:S03]  /*10b20*/  BSSY B0, `(.L_x_537) ;  /* 0x0000023000007945 */ /* 0x000fe60003800000 */
[----:B--2---:R2:W4:Y:S08]  /*10b30*/  SHFL.IDX PT, R41, R40, 0x1, 0x1e1f ;  /* 0x003e1f0028297f89 */ /* 0x00453000000e0000 */
[----:B--2---:R-:W-:Y:S05]  /*10b40*/  @!P2 BRA `(.L_x_538) ;  /* 0x000000000080a947 */ /* 0x004fea0003800000 */
[----:B------:R-:W-:-:S13]  /*10b50*/  ISETP.GE.AND P5, PT, R16, UR39, PT ;  /* 0x0000002710007c0c */ /* 0x000fda000bfa6270 */
[----:B0-----:R-:W0:Y:S01]  /*10b60*/  @!P5 LDS.128 R12, [R88+0x11200] ;  /* 0x01120000580cd984 */ /* 0x001e220000000c00 */
[----:B----4-:R-:W-:-:S05]  /*10b70*/  @!P5 IADD3 R38, P2, R16, R41, RZ ;  /* 0x000000291026d210 */ /* 0x010fca0007f5e0ff */
[----:B-1----:R-:W-:Y:S01]  /*10b80*/  @!P5 IMAD.X R39, R11, 0x1, R17, P2 ;  /* 0x000000010b27d824 */ /* 0x002fe200010e0611 */
        /* <DEDUP_REMOVED lines=9> */
[----:B------:R-:W-:-:S04]  /*10c20*/  @!P5 SHF.L.U32 R40, R226, 0x4, RZ ;  /* 0x00000004e228d819 */ /* 0x000fc800000006ff */
[----:B0-----:R-:W-:-:S04]  /*10c30*/  @!P5 IADD3 R38, P6, R40, R41, RZ ;  /* 0x000000292826d210 */ /* 0x001fc80007fde0ff */
[----:B------:R-:W-:-:S05]  /*10c40*/  @!P5 LEA.HI.X.SX32 R39, R40, R11, 0x1, P6 ;  /* 0x0000000b2827d211 */ /* 0x000fca00030f0eff */
[----:B-1----:R0:W-:Y:S01]  /*10c50*/  @!P5 ST.E.128 desc[UR50][R38.64], R12 ;  /* 0x0000000c2600d985 */ /* 0x0021e2000c101d32 */
        /* <DEDUP_REMOVED lines=15> */
.L_x_538:
[----:B------:R-:W-:Y:S05]  /*10d50*/  BSYNC B0 ;  /* 0x0000000000007941 */ /* 0x000fea0003800000 */
.L_x_537:
[----:B-1----:R-:W3:Y:S04]  /*10d60*/  LDL R11, [R1+0x8] ;  /* 0x00000800010b7983 */ /* 0x002ee80000100800 */
[----:B0-2---:R-:W2:Y:S01]  /*10d70*/  LDL.LU R12, [R1+0xc] ;  /* 0x00000c00010c7983 */ /* 0x005ea20000300800 */
[----:B------:R-:W-:Y:S02]  /*10d80*/  VIADD R19, R19, 0x1 ;  /* 0x0000000113137836 */ /* 0x000fe40000000000 */
[----:B------:R-:W-:Y:S01]  /*10d90*/  @!P3 VIADD R93, R93, 0x334c0 ;  /* 0x000334c05d5db836 */ /* 0x000fe20000000000 */
[----:B------:R-:W-:Y:S01]  /*10da0*/  @!PT LDS RZ, [RZ] ;  /* 0x00000000fffff984 */ /* 0x000fe20000000800 */
[----:B------:R-:W-:Y:S01]  /*10db0*/  @!PT LDS RZ, [RZ] ;  /* 0x00000000fffff984 */ /* 0x000fe20000000800 */
[----:B------:R-:W-:Y:S01]  /*10dc0*/  @!PT LDS RZ, [RZ] ;  /* 0x00000000fffff984 */ /* 0x000fe20000000800 */
[----:B------:R-:W-:Y:S01]  /*10dd0*/  @!PT LDS RZ, [RZ] ;  /* 0x00000000fffff984 */ /* 0x000fe20000000800 */
[----:B------:R0:W-:Y:S06]  /*10de0*/  MEMBAR.ALL.CTA ;  /* 0x0000000000007992 */ /* 0x0001ec0000008000 */
[----:B0-----:R-:W0:Y:S02]  /*10df0*/  FENCE.VIEW.ASYNC.S ;  /* 0x00000000000073c6 */ /* 0x001e240000000000 */
[----:B0-----:R0:W-:Y:S01]  /*10e00*/  BAR.SYNC.DEFER_BLOCKING R138, 0x80 ;  /* 0x0002008a0000751d */ /* 0x0011e20000010000 */
[----:B------:R-:W-:-:S02]  /*10e10*/  ISETP.NE.AND P2, PT, R19, 0x2, PT ;  /* 0x000000021300780c */ /* 0x000fc40003f45270 */
[----:B------:R-:W-:Y:S02]  /*10e20*/  @!P3 PRMT R93, RZ, 0x654, R93 ;  /* 0x00000654ff5db816 */ /* 0x000fe4000000005d */
[----:B------:R-:W-:Y:S02]  /*10e30*/  SEL R19, R19, RZ, P2 ;  /* 0x000000ff13137207 */ /* 0x000fe40001000000 */
[----:B------:R0:W-:Y:S01]  /*10e40*/  @!P3 SYNCS.ARRIVE.TRANS64.RED.A1T0 RZ, [R93+URZ], RZ ;  /* 0x000000ff5dffb9a7 */ /* 0x0001e2000810043f */
[----:B---3--:R-:W-:Y:S02]  /*10e50*/  LOP3.LUT P4, RZ, R11, 0x2, RZ, 0xc0, !PT ;  /* 0x000000020bff7812 */ /* 0x008fe4000788c0ff */
[----:B------:R-:W-:-:S04]  /*10e60*/  SEL R11, RZ, 0x1, P2 ;  /* 0x00000001ff0b7807 */ /* 0x000fc80001000000 */
[----:B--2---:R-:W-:-:S05]  /*10e70*/  LOP3.LUT R12, R12, R11, RZ, 0x3c, !PT ;  /* 0x0000000b0c0c7212 */ /* 0x004fca00078e3cff */
[----:B------:R0:W-:Y:S02]  /*10e80*/  STL [R1+0xc], R12 ;  /* 0x00000c0c01007387 */ /* 0x0001e40000100800 */
[----:B------:R-:W-:Y:S05]  /*10e90*/  @P4 BRA `(.L_x_539) ;  /* 0xffffff2000504947 */ /* 0x000fea000383ffff */
[----:B0-----:R-:W0:Y:S01]  /*10ea0*/  S2R R12, SR_TID.X ;  /* 0x00000000000c7919 */ /* 0x001e220000002100 */
[----:B------:R-:W-:Y:S02]  /*10eb0*/  PLOP3.LUT P0, PT, PT, PT, PT, 0x8, 0x0 ;  /* 0x000000000000781c */ /* 0x000fe40003f0e170 */
[----:B0-----:R-:W-:-:S04]  /*10ec0*/  SHF.R.U32.HI R12, RZ, 0x7, R12 ;  /* 0x00000007ff0c7819 */ /* 0x001fc8000001160c */
[----:B------:R-:W-:-:S13]  /*10ed0*/  ISETP.NE.AND P4, PT, R12, 0x1, PT ;  /* 0x000000010c00780c */ /* 0x000fda0003f85270 */
[----:B------:R-:W-:Y:S06]  /*10ee0*/  @!P4 BAR.ARV 0x9, 0x100 ;  /* 0x024400000000cb1d */ /* 0x000fec0000002000 */
.L_x_429:
[----:B------:R-:W-:Y:S01]  /*10ef0*/  MOV R0, RZ ;  /* 0x000000ff00007202 */ /* 0x000fe20000000f00 */
[----:B------:R-:W-:Y:S06]  /*10f00*/  @P0 BRA `(.L_x_540) ;  /* 0x00000000000c0947 */ /* 0x000fec0003800000 */
[----:B------:R-:W1:Y:S01]  /*10f10*/  FENCE.VIEW.ASYNC.G ;  /* 0x00000000000073c6 */ /* 0x000e620000000100 */
[----:B------:R-:W-:Y:S05]  /*10f20*/  WARPSYNC.ALL ;  /* 0x0000000000007948 */ /* 0x000fea0003800000 */
[----:B-1----:R-:W-:Y:S06]  /*10f30*/  BAR.ARV 0xc, 0x180 ;  /* 0x0306000000007b1d */ /* 0x002fec0000002000 */
.L_x_540:
[----:B------:R-:W2:Y:S01]  /*10f40*/  LDL R2, [R1+0x8] ;  /* 0x0000080001027983 */ /* 0x000ea20000100800 */
[----:B------:R-:W-:Y:S01]  /*10f50*/  BSSY B0, `(.L_x_541) ;  /* 0x0000022000007945 */ /* 0x000fe20003800000 */
[----:B--2---:R-:W-:-:S13]  /*10f60*/  LOP3.LUT P0, RZ, R2, 0x8, RZ, 0xc0, !PT ;  /* 0x0000000802ff7812 */ /* 0x004fda000780c0ff */
[----:B------:R-:W-:Y:S05]  /*10f70*/  @!P0 BRA `(.L_x_542) ;  /* 0x00000000007c8947 */ /* 0x000fea0003800000 */
[----:B------:R-:W2:Y:S01]  /*10f80*/  LDL R2, [R1+0x50] ;  /* 0x0000500001027983 */ /* 0x000ea20000100800 */
[----:B------:R-:W-:Y:S01]  /*10f90*/  ULDC UR4, c[0x0][0x9f0] ;  /* 0x00027c0000047ab9 */ /* 0x000fe20000000800 */
[----:B--2---:R-:W-:-:S04]  /*10fa0*/  ISETP.NE.AND P0, PT, R2, RZ, PT ;  /* 0x000000ff0200720c */ /* 0x004fc80003f05270 */
[----:B0-----:R-:W-:-:S04]  /*10fb0*/  SEL R6, R2, UR4, P0 ;  /* 0x0000000402067c07 */ /* 0x001fc80008000000 */
[-C--:B------:R-:W-:Y:S02]  /*10fc0*/  IABS R5, R6.reuse ;  /* 0x0000000600057213 */ /* 0x080fe40000000000 */
[----:B------:R-:W-:Y:S02]  /*10fd0*/  IABS R9, R6 ;  /* 0x0000000600097213 */ /* 0x000fe40000000000 */
[----:B------:R-:W0:Y:S01]  /*10fe0*/  I2F.RP R4, R5 ;  /* 0x0000000500047306 */ /* 0x000e220000209400 */
[----:B------:R-:W-:Y:S02]  /*10ff0*/  IADD3 R0, R131, -0x1, R6 ;  /* 0xffffffff83007810 */ /* 0x000fe40007ffe006 */
[----:B------:R-:W-:-:S05]  /*11000*/  IMAD.MOV R9, RZ, RZ, -R9 ;  /* 0x000000ffff097224 */ /* 0x000fca00078e0a09 */
[----:B0-----:R-:W0:Y:S02]  /*11010*/  MUFU.RCP R4, R4 ;  /* 0x0000000400047308 */ /* 0x001e240000001000 */
[----:B0-----:R-:W-:Y:S01]  /*11020*/  VIADD R2, R4, 0xffffffe ;  /* 0x0ffffffe04027836 */ /* 0x001fe20000000000 */
[----:B------:R-:W-:Y:S02]  /*11030*/  IABS R4, R0 ;  /* 0x0000000000047213 */ /* 0x000fe40000000000 */
[----:B------:R-:W-:-:S03]  /*11040*/  LOP3.LUT R0, R0, R6, RZ, 0x3c, !PT ;  /* 0x0000000600007212 */ /* 0x000fc600078e3cff */
[----:B------:R0:W1:Y:S01]  /*11050*/  F2I.FTZ.U32.TRUNC.NTZ R3, R2 ;  /* 0x0000000200037305 */ /* 0x000062000021f000 */
[----:B------:R-:W-:Y:S01]  /*11060*/  ISETP.GE.AND P2, PT, R0, RZ, PT ;  /* 0x000000ff0000720c */ /* 0x000fe20003f46270 */
[----:B0-----:R-:W-:Y:S02]  /*11070*/  IMAD.MOV.U32 R2, RZ, RZ, RZ ;  /* 0x000000ffff027224 */ /* 0x001fe400078e00ff */
[----:B-1----:R-:W-:-:S04]  /*11080*/  IMAD.MOV R8, RZ, RZ, -R3 ;  /* 0x000000ffff087224 */ /* 0x002fc800078e0a03 */
[----:B------:R-:W-:-:S04]  /*11090*/  IMAD R7, R8, R5, RZ ;  /* 0x0000000508077224 */ /* 0x000fc800078e02ff */
[----:B------:R-:W-:Y:S01]  /*110a0*/  IMAD.HI.U32 R3, R3, R7, R2 ;  /* 0x0000000703037227 */ /* 0x000fe200078e0002 */
[----:B------:R-:W-:-:S05]  /*110b0*/  MOV R2, R9 ;  /* 0x0000000900027202 */ /* 0x000fca0000000f00 */
        /* <DEDUP_REMOVED lines=8> */
[----:B------:R-:W-:-:S05]  /*11140*/  IMAD.MOV.U32 R0, RZ, RZ, R3 ;  /* 0x000000ffff007224 */ /* 0x000fca00078e0003 */
[----:B------:R-:W-:Y:S02]  /*11150*/  @!P2 IADD3 R0, -R0, RZ, RZ ;  /* 0x000000ff0000a210 */ /* 0x000fe40007ffe1ff */
[----:B------:R-:W-:-:S07]  /*11160*/  @!P1 LOP3.LUT R0, RZ, R6, RZ, 0x33, !PT ;  /* 0x00000006ff009212 */ /* 0x000fce00078e33ff */
.L_x_542:
[----:B------:R-:W-:Y:S05]  /*11170*/  BSYNC B0 ;  /* 0x0000000000007941 */ /* 0x000fea0003800000 */
.L_x_541:
[----:B------:R-:W2:Y:S01]  /*11180*/  LDL R2, [R1+0x64] ;  /* 0x0000640001027983 */ /* 0x000ea20000100800 */
[----:B------:R-:W-:Y:S01]  /*11190*/  PLOP3.LUT P0, PT, PT, PT, PT, 0x80, 0x0 ;  /* 0x000000000000781c */ /* 0x000fe20003f0f070 */
[----:B------:R-:W-:Y:S01]  /*111a0*/  IMAD.MOV.U32 R143, RZ, RZ, RZ ;  /* 0x000000ffff8f7224 */ /* 0x000fe200078e00ff */
[----:B0-----:R-:W-:Y:S01]  /*111b0*/  CS2R R12, SRZ ;  /* 0x00000000000c7805 */ /* 0x001fe2000001ff00 */
[----:B------:R-:W-:Y:S01]  /*111c0*/  IMAD.MOV.U32 R146, RZ, RZ, RZ ;  /* 0x000000ffff927224 */ /* 0x000fe200078e00ff */
[----:B------:R-:W-:Y:S01]  /*111d0*/  CS2R R134, SRZ ;  /* 0x0000000000867805 */ /* 0x000fe2000001ff00 */
[----:B------:R-:W-:Y:S01]  /*111e0*/  IMAD.MOV.U32 R145, RZ, RZ, RZ ;  /* 0x000000ffff917224 */ /* 0x000fe200078e00ff */
        /* <DEDUP_REMOVED lines=29> */
[----:B-----5:R-:W-:Y:S02]  /*113c0*/  CS2R R44, SRZ ;  /* 0x00000000002c7805 */ /* 0x020fe4000001ff00 */
[----:B------:R-:W-:Y:S02]  /*113d0*/  MOV R103, RZ ;  /* 0x000000ff00677202 */ /* 0x000fe40000000f00 */
[----:B------:R-:W-:Y:S02]  /*113e0*/  CS2R R28, SRZ ;  /* 0x00000000001c7805 */ /* 0x000fe4000001ff00 */
[----:B------:R-:W-:Y:S02]  /*113f0*/  CS2R R56, SRZ ;  /* 0x0000000000387805 */ /* 0x000fe4000001ff00 */
[----:B------:R-:W-:-:S02]  /*11400*/  CS2R R42, SRZ ;  /* 0x00000000002a7805 */ /* 0x000fc4000001ff00 */
[----:B------:R-:W-:Y:S02]  /*11410*/  CS2R R98, SRZ ;  /* 0x0000000000627805 */ /* 0x000fe4000001ff00 */
[----:B------:R-:W-:Y:S02]  /*11420*/  CS2R R32, SRZ ;  /* 0x0000000000207805 */ /* 0x000fe4000001ff00 */
[----:B------:R-:W-:Y:S01]  /*11430*/  CS2R R100, SRZ ;  /* 0x0000000000647805 */ /* 0x000fe2000001ff00 */
[----:B------:R-:W-:Y:S01]  /*11440*/  IMAD.MOV.U32 R87, RZ, RZ, RZ ;  /* 0x000000ffff577224 */ /* 0x000fe200078e00ff */
[----:B------:R-:W-:Y:S02]  /*11450*/  CS2R R52, SRZ ;  /* 0x0000000000347805 */ /* 0x000fe4000001ff00 */
[----:B------:R-:W-:Y:S02]  /*11460*/  CS2R R14, SRZ ;  /* 0x00000000000e7805 */ /* 0x000fe4000001ff00 */
[----:B------:R-:W-:-:S02]  /*11470*/  CS2R R38, SRZ ;  /* 0x0000000000267805 */ /* 0x000fc4000001ff00 */
[----:B----4-:R-:W-:Y:S02]  /*11480*/  CS2R R40, SRZ ;  /* 0x0000000000287805 */ /* 0x010fe4000001ff00 */
[----:B------:R-:W-:Y:S01]  /*11490*/  CS2R R60, SRZ ;  /* 0x00000000003c7805 */ /* 0x000fe2000001ff00 */
[----:B------:R-:W-:Y:S01]  /*114a0*/  IMAD.MOV.U32 R95, RZ, RZ, RZ ;  /* 0x000000ffff5f7224 */ /* 0x000fe200078e00ff */
[----:B------:R-:W-:Y:S02]  /*114b0*/  CS2R R36, SRZ ;  /* 0x0000000000247805 */ /* 0x000fe4000001ff00 */
[----:B------:R-:W-:Y:S01]  /*114c0*/  CS2R R6, SRZ ;  /* 0x0000000000067805 */ /* 0x000fe2000001ff00 */
[----:B------:R-:W-:Y:S01]  /*114d0*/  IMAD.MOV.U32 R118, RZ, RZ, RZ ;  /* 0x000000ffff767224 */ /* 0x000fe200078e00ff */
[----:B------:R-:W-:Y:S01]  /*114e0*/  CS2R R114, SRZ ;  /* 0x0000000000727805 */ /* 0x000fe2000001ff00 */
[----:B--2---:R-:W-:-:S05]  /*114f0*/  IMAD R2, R2, R0, RZ ;  /* 0x0000000002027224 */ /* 0x004fca00078e02ff */
[----:B------:R0:W-:Y:S01]  /*11500*/  STL [R1+0x40], R2 ;  /* 0x0000400201007387 */ /* 0x0001e20000100800 */
[----:B------:R-:W-:-:S04]  /*11510*/  VIADDMNMX R131, R2, R0, R131, PT ;  /* 0x0000000002837246 */ /* 0x000fc80003800183 */
[----:B------:R-:W-:-:S13]  /*11520*/  ISETP.GT.AND P1, PT, R131, R2, PT ;  /* 0x000000028300720c */ /* 0x000fda0003f24270 */
[----:B0-----:R-:W-:Y:S05]  /*11530*/  @!P1 BRA `(.L_x_543) ;  /* 0x0000010400749947 */ /* 0x001fea0003800000 */
[----:B------:R-:W0:Y:S01]  /*11540*/  S2R R2, SR_TID.X ;  /* 0x0000000000027919 */ /* 0x000e220000002100 */
[----:B------:R-:W-:Y:S01]  /*11550*/  UMOV UR4, 0xffffffff ;  /* 0xffffffff00047882 */ /* 0x000fe20000000000 */
[----:B0-----:R-:W-:-:S05]  /*11560*/  VIADD R48, R2, 0xffffff80 ;  /* 0xffffff8002307836 */ /* 0x001fca0000000000 */
[----:B------:R-:W-:-:S04]  /*11570*/  SHF.R.S32.HI R41, RZ, 0x1f, R48 ;  /* 0x0000001fff297819 */ /* 0x000fc80000011430 */
[----:B------:R-:W-:-:S04]  /*11580*/  LEA.HI R13, R41, R48, RZ, 0x7 ;  /* 0x00000030290d7211 */ /* 0x000fc800078f38ff */
[----:B------:R-:W-:Y:S01]  /*11590*/  SHF.R.S32.HI R13, RZ, 0x7, R13 ;  /* 0x00000007ff0d7819 */ /* 0x000fe2000001140d */
[----:B------:R-:W-:Y:S06]  /*115a0*/  BRA.DIV UR4, `(.L_x_544) ;  /* 0x000001f204607947 */ /* 0x000fec000b800000 */
[----:B------:R-:W0:Y:S04]  /*115b0*/  SHFL.IDX PT, R0, R13, RZ, 0x1f ;  /* 0x00001fff0d007589 */ /* 0x000e2800000e0000 */
[----:B0-----:R0:W-:Y:S02]  /*115c0*/  STL [R1+0x44], R0 ;  /* 0x0000440001007387 */ /* 0x0011e40000100800 */
.L_x_810:
[----:B------:R-:W0:Y:S01]  /*115d0*/  LDL R2, [R1+0x44] ;  /* 0x0000440001027983 */ /* 0x000e220000100800 */
[----:B------:R-:W-:-:S06]  /*115e0*/  ULOP3.LUT UP0, URZ, UR48, 0x9f, URZ, 0xc0, !UPT ;  /* 0x0000009f303f7892 */ /* 0x000fcc000f80c03f */
[----:B------:R-:W-:Y:S02]  /*115f0*/  PLOP3.LUT P0, PT, PT, PT, UP0, 0x80, 0x0 ;  /* 0x000000000000781c */ /* 0x000fe40003f0f008 */
[----:B0-----:R-:W-:-:S04]  /*11600*/  LEA.HI R0, R2, R2, RZ, 0x1 ;  /* 0x0000000202007211 */ /* 0x001fc800078f08ff */
[----:B------:R-:W-:-:S04]  /*11610*/  LOP3.LUT R0, R0, 0x3e, RZ, 0xc0, !PT ;  /* 0x0000003e00007812 */ /* 0x000fc800078ec0ff */
[----:B------:R-:W-:-:S04]  /*11620*/  IADD3 R0, R2, -R0, RZ ;  /* 0x8000000002007210 */ /* 0x000fc80007ffe0ff */
[----:B------:R-:W-:-:S04]  /*11630*/  LEA R0, R0, UR48, 0xc ;  /* 0x0000003000007c11 */ /* 0x000fc8000f8e60ff */
[----:B------:R-:W-:-:S04]  /*11640*/  SHF.R.U32.HI R0, RZ, 0x4, R0 ;  /* 0x00000004ff007819 */ /* 0x000fc80000011600 */
[----:B------:R-:W-:Y:S01]  /*11650*/  LOP3.LUT R44, R0, 0x3fff, RZ, 0xc0, !PT ;  /* 0x00003fff002c7812 */ /* 0x000fe200078ec0ff */
[----:B------:R-:W-:Y:S06]  /*11660*/  @!P0 BRA `(.L_x_545) ;  /* 0x0000000000408947 */ /* 0x000fec0003800000 */
        /* <DEDUP_REMOVED lines=15> */
[----:B01----:R-:W-:Y:S05]  /*11760*/  CALL.ABS.NOINC R2 ;  /* 0x0000000002007343 */ /* 0x003fea0003c00000 */
.L_x_545:
[----:B------:R-:W2:Y:S01]  /*11770*/  LDL R21, [R1+0x5c] ;  /* 0x00005c0001157983 */ /* 0x000ea20000100800 */
[----:B------:R-:W-:Y:S01]  /*11780*/  ULDC.64 UR6, c[0x0][0x998] ;  /* 0x0002660000067ab9 */ /* 0x000fe20000000a00 */
[----:B------:R-:W-:Y:S02]  /*11790*/  ULDC.64 UR4, c[0x0][0x990] ;  /* 0x0002640000047ab9 */ /* 0x000fe40000000a00 */
[----:B------:R-:W3:Y:S01]  /*117a0*/  LDL R20, [R1+0x4c] ;  /* 0x00004c0001147983 */ /* 0x000ee20000100800 */
[----:B------:R-:W-:Y:S02]  /*117b0*/  ISETP.NE.U32.AND P1, PT, RZ, UR6, PT ;  /* 0x00000006ff007c0c */ /* 0x000fe4000bf25070 */
[----:B------:R-:W-:Y:S02]  /*117c0*/  ISETP.NE.U32.AND P0, PT, RZ, UR4, PT ;  /* 0x00000004ff007c0c */ /* 0x000fe4000bf05070 */
[----:B------:R-:W-:Y:S02]  /*117d0*/  ISETP.NE.AND.EX P1, PT, RZ, UR7, PT, P1 ;  /* 0x00000007ff007c0c */ /* 0x000fe4000bf25310 */
[----:B------:R-:W-:-:S11]  /*117e0*/  ISETP.NE.AND.EX P0, PT, RZ, UR5, PT, P0 ;  /* 0x00000005ff007c0c */ /* 0x000fd6000bf05300 */
[----:B------:R-:W2:Y:S08]  /*117f0*/  @P1 LDC.64 R12, c[0x0][0x9b8] ;  /* 0x00026e00ff0c1b82 */ /* 0x000eb00000000a00 */
[----:B------:R-:W0:Y:S08]  /*11800*/  @P0 LDC.64 R10, c[0x0][0x9a8] ;  /* 0x00026a00ff0a0b82 */ /* 0x000e300000000a00 */
[----:B------:R-:W4:Y:S08]  /*11810*/  @P1 LDC.64 R2, c[0x0][0x9c0] ;  /* 0x00027000ff021b82 */ /* 0x000f300000000a00 */
[----:B------:R-:W5:Y:S01]  /*11820*/  @P0 LDC.64 R4, c[0x0][0x9b0] ;  /* 0x00026c00ff040b82 */ /* 0x000f620000000a00 */
[----:B--2---:R-:W-:-:S02]  /*11830*/  @P1 IMAD R6, R21, R12, RZ ;  /* 0x0000000c15061224 */ /* 0x004fc400078e02ff */
[-C--:B0-----:R-:W-:Y:S02]  /*11840*/  @P0 IMAD R0, R21, R10.reuse, RZ ;  /* 0x0000000a15000224 */ /* 0x081fe400078e02ff */
[C---:B---3--:R-:W-:Y:S02]  /*11850*/  @P1 IMAD R13, R20.reuse, R13, R6 ;  /* 0x0000000d140d1224 */ /* 0x048fe400078e0206 */
[C---:B------:R-:W-:Y:S02]  /*11860*/  @P0 IMAD R11, R20.reuse, R11, R0 ;  /* 0x0000000b140b0224 */ /* 0x040fe400078e0200 */
[----:B------:R-:W-:-:S04]  /*11870*/  @P0 IMAD.WIDE.U32 R6, R20, R10, RZ ;  /* 0x0000000a14060225 */ /* 0x000fc800078e00ff */
[----:B------:R-:W-:Y:S01]  /*11880*/  @P1 IMAD.WIDE.U32 R8, R20, R12, RZ ;  /* 0x0000000c14081225 */ /* 0x000fe200078e00ff */
[----:B------:R-:W-:-:S03]  /*11890*/  @P0 IADD3 R7, R7, R11, RZ ;  /* 0x0000000b07070210 */ /* 0x000fc60007ffe0ff */
[----:B------:R-:W-:Y:S02]  /*118a0*/  @P1 IMAD.IADD R9, R9, 0x1, R13 ;  /* 0x0000000109091824 */ /* 0x000fe400078e020d */
[----:B-----5:R-:W-:-:S04]  /*118b0*/  @P0 IMAD.WIDE.U32 R6, R223, R4, R6 ;  /* 0x00000004df060225 */ /* 0x020fc800078e0006 */
[C---:B----4-:R-:W-:Y:S01]  /*118c0*/  @P1 IMAD.WIDE.U32 R8, R223.reuse, R2, R8 ;  /* 0x00000002df081225 */ /* 0x050fe200078e0008 */
[----:B------:R-:W-:Y:S01]  /*118d0*/  @P0 LEA R4, P2, R6, UR4, 0x2 ;  /* 0x0000000406040c11 */ /* 0x000fe2000f8410ff */
[----:B------:R-:W-:Y:S02]  /*118e0*/  ULDC UR4, c[0x0][0x3f4] ;  /* 0x0000fd0000047ab9 */ /* 0x000fe40000000800 */
[C---:B------:R-:W-:Y:S01]  /*118f0*/  @P1 IMAD R3, R223.reuse, R3, R9 ;  /* 0x00000003df031224 */ /* 0x040fe200078e0209 */
[C---:B------:R-:W-:Y:S01]  /*11900*/  @P1 LEA R10, P3, R8.reuse, UR6, 0x2 ;  /* 0x00000006080a1c11 */ /* 0x040fe2000f8610ff */
[----:B------:R-:W-:Y:S02]  /*11910*/  @P0 IMAD R5, R223, R5, R7 ;  /* 0x00000005df050224 */ /* 0x000fe400078e0207 */
[----:B------:R-:W-:Y:S01]  /*11920*/  IMAD.MOV.U32 R0, RZ, RZ, 0x3f800000 ;  /* 0x3f800000ff007424 */ /* 0x000fe200078e00ff */
[----:B------:R-:W-:Y:S01]  /*11930*/  @P1 LEA.HI.X R11, R8, UR7, R3, 0x2, P3 ;  /* 0x00000007080b1c11 */ /* 0x000fe200098f1403 */
[----:B------:R-:W-:Y:S01]  /*11940*/  IMAD.MOV.U32 R3, RZ, RZ, 0x3f800000 ;  /* 0x3f800000ff037424 */ /* 0x000fe200078e00ff */
[----:B------:R-:W-:-:S03]  /*11950*/  @P0 LEA.HI.X R5, R6, UR5, R5, 0x2, P2 ;  /* 0x0000000506050c11 */ /* 0x000fc600090f1405 */
[----:B------:R-:W2:Y:S04]  /*11960*/  @P1 LDG.E R0, desc[UR50][R10.64] ;  /* 0x000000320a001981 */ /* 0x000ea8000c1e1900 */
[----:B------:R-:W2:Y:S01]  /*11970*/  @P0 LDG.E R3, desc[UR50][R4.64] ;  /* 0x0000003204030981 */ /* 0x000ea2000c1e1900 */
[----:B------:R-:W-:Y:S01]  /*11980*/  ISETP.LT.AND P0, PT, RZ, UR4, PT ;  /* 0x00000004ff007c0c */ /* 0x000fe2000bf01270 */
[----:B------:R-:W-:Y:S01]  /*11990*/  ULDC UR4, c[0x0][0x9d8] ;  /* 0x0002760000047ab9 */ /* 0x000fe20000000800 */
[----:B--2---:R-:W-:-:S04]  /*119a0*/  FMUL.FTZ R0, R3, R0 ;  /* 0x0000000003007220 */ /* 0x004fc80000410000 */
[----:B------:R-:W-:-:S07]  /*119b0*/  FMUL.FTZ R2, R0, UR4 ;  /* 0x0000000400027c20 */ /* 0x000fce0008410000 */
[----:B------:R-:W-:Y:S05]  /*119c0*/  @P0 BRA `(.L_x_546) ;  /* 0x0000000000400947 */ /* 0x000fea0003800000 */
[----:B------:R-:W-:-:S04]  /*119d0*/  ULEA.HI UR4, UR37, UR37, URZ, 0x1 ;  /* 0x0000002525047291 */ /* 0x000fc8000f8f083f */
[----:B------:R-:W-:-:S04]  /*119e0*/  ULOP3.LUT UR4, UR4, 0xfffffffe, URZ, 0xc0, !UPT ;  /* 0xfffffffe04047892 */ /* 0x000fc8000f8ec03f */
[----:B------:R-:W-:-:S06]  /*119f0*/  UIADD3 UR4, UR37, -UR4, URZ ;  /* 0x8000000425047290 */ /* 0x000fcc000fffe03f */
[----:B------:R-:W-:-:S05]  /*11a00*/  IMAD.U32 R3, RZ, RZ, UR4 ;  /* 0x00000004ff037e24 */ /* 0x000fca000f8e00ff */
[----:B------:R-:W-:-:S04]  /*11a10*/  SHF.L.U32 R3, R3, 0x1f, RZ ;  /* 0x0000001f03037819 */ /* 0x000fc800000006ff */
[----:B------:R0:W2:Y:S03]  /*11a20*/  SYNCS.PHASECHK.TRANS64.TRYWAIT P0, [R18+URZ+0x33400], R3 ;  /* 0x03340003120075a7 */ /* 0x0000a6000800017f */
[----:B--2---:R-:W-:Y:S05]  /*11a30*/  @!P0 NANOSLEEP.SYNCS 0x989680 ;  /* 0x009896800000895d */ /* 0x004fea0003900000 */
[----:B------:R-:W2:Y:S01]  /*11a40*/  @!P0 SYNCS.PHASECHK.TRANS64 P0, [R18+URZ+0x33400], R3 ;  /* 0x03340003120085a7 */ /* 0x000ea2000800007f */
[----:B------:R-:W-:Y:S04]  /*11a50*/  BSSY B0, `(.L_x_547) ;  /* 0x0000006000007945 */ /* 0x000fe80003800000 */
[----:B--2---:R-:W-:Y:S05]  /*11a60*/  @P0 BRA `(.L_x_548) ;  /* 0x0000000000100947 */ /* 0x004fea0003800000 */
.L_x_549:
[----:B--2---:R2:W3:Y:S02]  /*11a70*/  SYNCS.PHASECHK.TRANS64.TRYWAIT P0, [R18+URZ+0x33400], R3 ;  /* 0x03340003120075a7 */ /* 0x0044e4000800017f */
[----:B---3--:R-:W-:Y:S05]  /*11a80*/  @!P0 NANOSLEEP.SYNCS 0x989680 ;  /* 0x009896800000895d */ /* 0x008fea0003900000 */
[----:B------:R-:W3:Y:S02]  /*11a90*/  @!P0 SYNCS.PHASECHK.TRANS64 P0, [R18+URZ+0x33400], R3 ;  /* 0x03340003120085a7 */ /* 0x000ee4000800007f */
[----:B---3--:R-:W-:Y:S05]  /*11aa0*/  @!P0 BRA `(.L_x_549) ;  /* 0xfffffffc00f08947 */ /* 0x008fea000383ffff */
.L_x_548:
[----:B------:R-:W-:Y:S05]  /*11ab0*/  BSYNC B0 ;  /* 0x0000000000007941 */ /* 0x000fea0003800000 */
.L_x_547:
[----:B------:R-:W-:Y:S05]  /*11ac0*/  BRA `(.L_x_550) ;  /* 0x0000006c00807947 */ /* 0x000fea0003800000 */
.L_x_546:
[----:B------:R-:W0:Y:S01]  /*11ad0*/  LDC.64 R24, c[0x0][0x3e8] ;  /* 0x0000fa00ff187b82 */ /* 0x000e220000000a00 */
[----:B------:R-:W-:Y:S01]  /*11ae0*/  ULOP3.LUT UP0, URZ, UR48, 0x1bf, URZ, 0xc0, !UPT ;  /* 0x000001bf303f7892 */ /* 0x000fe2000f80c03f */
[----:B------:R-:W-:Y:S01]  /*11af0*/  SHF.R.S32.HI R0, RZ, 0x1f, R130 ;  /* 0x0000001fff007819 */ /* 0x000fe20000011482 */
[----:B------:R-:W-:Y:S01]  /*11b00*/  ULDC.64 UR4, c[0x0][0x3f8] ;  /* 0x0000fe0000047ab9 */ /* 0x000fe20000000a00 */
[----:B------:R-:W-:-:S03]  /*11b10*/  ULDC.64 UR6, c[0x0][0x408] ;  /* 0x0001020000067ab9 */ /* 0x000fc60000000a00 */
[----:B------:R-:W-:Y:S01]  /*11b20*/  PLOP3.LUT P0, PT, PT, PT, UP0, 0x80, 0x0 ;  /* 0x000000000000781c */ /* 0x000fe20003f0f008 */
[----:B------:R-:W2:Y:S01]  /*11b30*/  LDC.64 R26, c[0x0][0x400] ;  /* 0x00010000ff1a7b82 */ /* 0x000ea20000000a00 */
[C---:B------:R-:W-:Y:S02]  /*11b40*/  IMAD R3, R0.reuse, UR4, RZ ;  /* 0x0000000400037c24 */ /* 0x040fe4000f8e02ff */
[----:B------:R-:W-:Y:S02]  /*11b50*/  IMAD R5, R0, UR6, RZ ;  /* 0x0000000600057c24 */ /* 0x000fe4000f8e02ff */
[C---:B------:R-:W-:Y:S02]  /*11b60*/  IMAD R3, R130.reuse, UR5, R3 ;  /* 0x0000000582037c24 */ /* 0x040fe4000f8e0203 */
[C---:B------:R-:W-:Y:S02]  /*11b70*/  IMAD R5, R130.reuse, UR7, R5 ;  /* 0x0000000782057c24 */ /* 0x040fe4000f8e0205 */
[----:B0-----:R-:W-:-:S05]  /*11b80*/  IMAD.WIDE.U32 R24, R130, UR4, R24 ;  /* 0x0000000482187c25 */ /* 0x001fca000f8e0018 */
[----:B------:R-:W-:Y:S01]  /*11b90*/  IADD3 R28, R3, R25, RZ ;  /* 0x00000019031c7210 */ /* 0x000fe20007ffe0ff */
[----:B--2---:R-:W-:-:S04]  /*11ba0*/  IMAD.WIDE.U32 R26, R130, UR6, R26 ;  /* 0x00000006821a7c25 */ /* 0x004fc8000f8e001a */
[----:B------:R-:W-:Y:S01]  /*11bb0*/  IMAD.IADD R45, R5, 0x1, R27 ;  /* 0x00000001052d7824 */ /* 0x000fe200078e021b */
[----:B------:R-:W-:Y:S06]  /*11bc0*/  @!P0 BRA `(.L_x_551) ;  /* 0x0000000000408947 */ /* 0x000fec0003800000 */
[----:B-1----:R-:W-:Y:S01]  /*11bd0*/  MOV R14, 0x0 ;  /* 0x00000000000e7802 */ /* 0x002fe20000000f00 */
[----:B------:R-:W-:Y:S01]  /*11be0*/  ULDC.64 UR4, c[0x4][0xc0] ;  /* 0x0100300000047ab9 */ /* 0x000fe20000000a00 */
[----:B------:R-:W-:Y:S01]  /*11bf0*/  ULDC.64 UR6, c[0x4][0xc8] ;  /* 0x0100320000067ab9 */ /* 0x000fe20000000a00 */
[----:B------:R-:W-:Y:S01]  /*11c00*/  IMAD.U32 R4, RZ, RZ, UR4 ;  /* 0x00000004ff047e24 */ /* 0x000fe2000f8e00ff */
[----:B------:R-:W-:Y:S01]  /*11c10*/  MOV R7, UR7 ;  /* 0x0000000700077c02 */ /* 0x000fe20008000f00 */
[----:B------:R-:W-:Y:S01]  /*11c20*/  IMAD.U32 R5, RZ, RZ, UR5 ;  /* 0x00000005ff057e24 */ /* 0x000fe2000f8e00ff */
[----:B------:R-:W0:Y:S01]  /*11c30*/  LDC.64 R14, c[0x4][R14] ;  /* 0x010000000e0e7b82 */ /* 0x000e220000000a00 */
[----:B------:R-:W-:Y:S01]  /*11c40*/  ULDC.64 UR4, c[0x4][0x28] ;  /* 0x01000a0000047ab9 */ /* 0x000fe20000000a00 */
[----:B------:R-:W-:Y:S01]  /*11c50*/  IMAD.U32 R6, RZ, RZ, UR6 ;  /* 0x00000006ff067e24 */ /* 0x000fe2000f8e00ff */
[----:B------:R-:W-:Y:S01]  /*11c60*/  MOV R13, RZ ;  /* 0x000000ff000d7202 */ /* 0x000fe20000000f00 */
[----:B------:R-:W-:-:S02]  /*11c70*/  IMAD.U32 R10, RZ, RZ, UR4 ;  /* 0x00000004ff0a7e24 */ /* 0x000fc4000f8e00ff */
[----:B------:R-:W-:Y:S02]  /*11c80*/  IMAD.U32 R11, RZ, RZ, UR5 ;  /* 0x00000005ff0b7e24 */ /* 0x000fe4000f8e00ff */
[----:B------:R-:W-:Y:S02]  /*11c90*/  IMAD.MOV.U32 R8, RZ, RZ, 0x70 ;  /* 0x00000070ff087424 */ /* 0x000fe400078e00ff */
[----:B------:R-:W-:-:S07]  /*11ca0*/  IMAD.MOV.U32 R12, RZ, RZ, 0x1 ;  /* 0x00000001ff0c7424 */ /* 0x000fce00078e00ff */
[----:B------:R-:W-:-:S07]  /*11cb0*/  LEPC R20, `(.L_x_551) ;  /* 0x000000001014794e */ /* 0x000fce0000000000 */
[----:B0-----:R-:W-:Y:S05]  /*11cc0*/  CALL.ABS.NOINC R14 ;  /* 0x000000000e007343 */ /* 0x001fea0003c00000 */
.L_x_551:
[----:B------:R-:W0:Y:S01]  /*11cd0*/  S2R R20, SR_TID.X ;  /* 0x0000000000147919 */ /* 0x000e220000002100 */
[----:B------:R-:W-:Y:S01]  /*11ce0*/  ULDC.U8 UR4, c[0x0][0x410] ;  /* 0x0001040000047ab9 */ /* 0x000fe20000000000 */
[----:B------:R-:W-:Y:S01]  /*11cf0*/  BSSY B0, `(.L_x_552) ;  /* 0x00006b5000007945 */ /* 0x000fe20003800000 */
[----:B------:R-:W-:Y:S01]  /*11d00*/  ISETP.NE.AND P0, PT, RZ, UR4, PT ;  /* 0x00000004ff007c0c */ /* 0x000fe2000bf05270 */
[C---:B0-----:R-:W-:Y:S02]  /*11d10*/  VIADD R42, R20.reuse, 0xffffff80 ;  /* 0xffffff80142a7836 */ /* 0x041fe40000000000 */
[----:B------:R-:W-:-:S05]  /*11d20*/  VIADD R40, R20, 0xffffff80 ;  /* 0xffffff8014287836 */ /* 0x000fca0000000000 */
[----:B------:R-:W-:-:S04]  /*11d30*/  LEA.HI R40, R40, R42, RZ, 0x1 ;  /* 0x0000002a28287211 */ /* 0x000fc800078f08ff */
[----:B------:R-:W-:-:S05]  /*11d40*/  SHF.R.S32.HI R40, RZ, 0x1, R40 ;  /* 0x00000001ff287819 */ /* 0x000fca0000011428 */
[----:B------:R-:W-:Y:S01]  /*11d50*/  IMAD R4, R129, 0x80, R40 ;  /* 0x0000008081047824 */ /* 0x000fe200078e0228 */
[----:B------:R-:W-:Y:S06]  /*11d60*/  @!P0 BRA `(.L_x_553) ;  /* 0x00000034007c8947 */ /* 0x000fec0003800000 */
[----:B------:R-:W-:-:S03]  /*11d70*/  UMOV UR4, 0xffffffff ;  /* 0xffffffff00047882 */ /* 0x000fc60000000000 */
[----:B------:R-:W-:Y:S05]  /*11d80*/  BRA.DIV UR4, `(.L_x_554) ;  /* 0x000001ea04907947 */ /* 0x000fea000b800000 */
[----:B------:R0:W2:Y:S04]  /*11d90*/  SHFL.IDX PT, R7, R24, RZ, 0x1e1f ;  /* 0x001e1fff18077589 */ /* 0x0000a800000e0000 */
[----:B------:R0:W3:Y:S04]  /*11da0*/  SHFL.IDX PT, R39, R26, RZ, 0x1e1f ;  /* 0x001e1fff1a277589 */ /* 0x0000e800000e0000 */
[----:B------:R0:W4:Y:S04]  /*11db0*/  SHFL.IDX PT, R0, R28, RZ, 0x1e1f ;  /* 0x001e1fff1c007589 */ /* 0x00012800000e0000 */
[----:B------:R0:W0:Y:S02]  /*11dc0*/  SHFL.IDX PT, R3, R45, RZ, 0x1e1f ;  /* 0x001e1fff2d037589 */ /* 0x00002400000e0000 */
.L_x_816:
[----:B------:R-:W-:Y:S01]  /*11dd0*/  ULDC UR4, c[0x0][0x448] ;  /* 0x0001120000047ab9 */ /* 0x000fe20000000800 */
[----:B------:R-:W-:Y:S01]  /*11de0*/  BSSY B1, `(.L_x_555) ;  /* 0x0000052000017945 */ /* 0x000fe20003800000 */
[----:B------:R-:W-:Y:S01]  /*11df0*/  IMAD R132, R132, UR4, RZ ;  /* 0x0000000484847c24 */ /* 0x000fe2000f8e02ff */
[----:B------:R-:W-:Y:S02]  /*11e00*/  CS2R R8, SRZ ;  /* 0x0000000000087805 */ /* 0x000fe4000001ff00 */
[----:B------:R-:W-:Y:S02]  /*11e10*/  CS2R R12, SRZ ;  /* 0x00000000000c7805 */ /* 0x000fe4000001ff00 */
[----:B------:R-:W-:Y:S02]  /*11e20*/  CS2R R20, SRZ ;  /* 0x0000000000147805 */ /* 0x000fe4000001ff00 */
[----:B0-----:R-:W-:Y:S02]  /*11e30*/  CS2R R26, SRZ ;  /* 0x00000000001a7805 */ /* 0x001fe4000001ff00 */
[----:B------:R-:W-:-:S02]  /*11e40*/  ISETP.GE.AND P0, PT, R4, R132, PT ;  /* 0x000000840400720c */ /* 0x000fc40003f06270 */
[----:B------:R-:W-:Y:S02]  /*11e50*/  CS2R R30, SRZ ;  /* 0x00000000001e7805 */ /* 0x000fe4000001ff00 */
[----:B------:R-:W-:Y:S02]  /*11e60*/  CS2R R36, SRZ ;  /* 0x0000000000247805 */ /* 0x000fe4000001ff00 */
[----:B------:R-:W-:Y:S02]  /*11e70*/  CS2R R10, SRZ ;  /* 0x00000000000a7805 */ /* 0x000fe4000001ff00 */
[----:B-1----:R-:W-:Y:S02]  /*11e80*/  CS2R R14, SRZ ;  /* 0x00000000000e7805 */ /* 0x002fe4000001ff00 */
[----:B------:R-:W-:Y:S02]  /*11e90*/  CS2R R24, SRZ ;  /* 0x0000000000187805 */ /* 0x000fe4000001ff00 */
[----:B------:R-:W-:-:S02]  /*11ea0*/  CS2R R28, SRZ ;  /* 0x00000000001c7805 */ /* 0x000fc4000001ff00 */
[----:B------:R-:W-:Y:S02]  /*11eb0*/  CS2R R32, SRZ ;  /* 0x0000000000207805 */ /* 0x000fe4000001ff00 */
[----:B------:R-:W-:Y:S01]  /*11ec0*/  CS2R R34, SRZ ;  /* 0x0000000000227805 */ /* 0x000fe2000001ff00 */
[----:B------:R-:W-:Y:S06]  /*11ed0*/  @P0 BRA `(.L_x_556) ;  /* 0x0000000400080947 */ /* 0x000fec0003800000 */
[----:B------:R-:W2:Y:S01]  /*11ee0*/  LDL R46, [R1+0x10] ;  /* 0x00001000012e7983 */ /* 0x000ea20000100800 */
[----:B------:R-:W-:-:S03]  /*11ef0*/  ULDC UR4, c[0x0][0x3f4] ;  /* 0x0000fd0000047ab9 */ /* 0x000fc60000000800 */
[----:B------:R-:W3:Y:S04]  /*11f00*/  LDL R45, [R1+0x18] ;  /* 0x00001800012d7983 */ /* 0x000ee80000100800 */
[----:B------:R-:W4:Y:S04]  /*11f10*/  LDL R43, [R1+0x1c] ;  /* 0x00001c00012b7983 */ /* 0x000f280000100800 */
[----:B------:R-:W4:Y:S04]  /*11f20*/  LDL R42, [R1+0x14] ;  /* 0x00001400012a7983 */ /* 0x000f280000100800 */
[----:B------:R-:W4:Y:S01]  /*11f30*/  LDL R38, [R1+0x20] ;  /* 0x0000200001267983 */ /* 0x000f220000100800 */
[----:B------:R-:W-:-:S02]  /*11f40*/  CS2R R30, SRZ ;  /* 0x00000000001e7805 */ /* 0x000fc4000001ff00 */
[----:B------:R-:W-:Y:S02]  /*11f50*/  CS2R R32, SRZ ;  /* 0x0000000000207805 */ /* 0x000fe4000001ff00 */
[----:B------:R-:W-:Y:S02]  /*11f60*/  CS2R R26, SRZ ;  /* 0x00000000001a7805 */ /* 0x000fe4000001ff00 */
[----:B------:R-:W-:Y:S02]  /*11f70*/  CS2R R36, SRZ ;  /* 0x0000000000247805 */ /* 0x000fe4000001ff00 */
[----:B--2---:R-:W-:Y:S02]  /*11f80*/  ISETP.GE.AND P4, PT, R46, UR4, PT ;  /* 0x000000042e007c0c */ /* 0x004fe4000bf86270 */
[----:B------:R-:W-:Y:S02]  /*11f90*/  SHF.R.S32.HI R6, RZ, 0x1f, R46 ;  /* 0x0000001fff067819 */ /* 0x000fe4000001142e */
[----:B---3--:R-:W-:-:S02]  /*11fa0*/  ISETP.GE.AND P3, PT, R45, UR4, PT ;  /* 0x000000042d007c0c */ /* 0x008fc4000bf66270 */
[----:B----4-:R-:W-:-:S07]  /*11fb0*/  ISETP.GE.AND P2, PT, R43, UR4, PT ;  /* 0x000000042b007c0c */ /* 0x010fce000bf46270 */
[C---:B------:R-:W-:Y:S02]  /*11fc0*/  @!P4 IADD3 R4, P0, R46.reuse, R7, RZ ;  /* 0x000000072e04c210 */ /* 0x040fe40007f1e0ff */
[----:B------:R-:W-:-:S03]  /*11fd0*/  @!P4 IADD3 R8, P1, R46, R39, RZ ;  /* 0x000000272e08c210 */ /* 0x000fc60007f3e0ff */
[----:B------:R-:W-:Y:S01]  /*11fe0*/  @!P4 IMAD.X R5, R0, 0x1, R6, P0 ;  /* 0x000000010005c824 */ /* 0x000fe200000e0606 */
[----:B------:R-:W-:Y:S02]  /*11ff0*/  @!P4 IADD3.X R9, R3, R6, RZ, P1, !PT ;  /* 0x000000060309c210 */ /* 0x000fe40000ffe4ff */
[----:B------:R-:W-:Y:S02]  /*12000*/  ISETP.GE.AND P1, PT, R42, UR4, PT ;  /* 0x000000042a007c0c */ /* 0x000fe4000bf26270 */
[----:B------:R0:W5:Y:S01]  /*12010*/  @!P4 LD.E.64 R30, desc[UR50][R4.64] ;  /* 0x00000032041ec980 */ /* 0x000162000c101b00 */
[----:B------:R-:W-:Y:S02]  /*12020*/  SHF.R.S32.HI R10, RZ, 0x1f, R45 ;  /* 0x0000001fff0a7819 */ /* 0x000fe4000001142d */
[C---:B------:R-:W-:Y:S01]  /*12030*/  @!P3 IADD3 R24, P5, R45.reuse, R39, RZ ;  /* 0x000000272d18b210 */ /* 0x040fe20007fbe0ff */
[----:B------:R1:W5:Y:S01]  /*12040*/  @!P4 LD.E.64 R32, desc[UR50][R8.64] ;  /* 0x000000320820c980 */ /* 0x000362000c101b00 */
[----:B------:R-:W-:-:S02]  /*12050*/  @!P3 IADD3 R20, P4, R45, R7, RZ ;  /* 0x000000072d14b210 */ /* 0x000fc40007f9e0ff */
[----:B------:R-:W-:Y:S01]  /*12060*/  ISETP.GE.AND P0, PT, R224, UR4, PT ;  /* 0x00000004e0007c0c */ /* 0x000fe2000bf06270 */
[--C-:B------:R-:W-:Y:S01]  /*12070*/  @!P3 IMAD.X R25, R3, 0x1, R10.reuse, P5 ;  /* 0x000000010319b824 */ /* 0x100fe200028e060a */
[----:B------:R-:W-:Y:S01]  /*12080*/  SHF.R.S32.HI R11, RZ, 0x1f, R43 ;  /* 0x0000001fff0b7819 */ /* 0x000fe2000001142b */
[C---:B------:R-:W-:Y:S01]  /*12090*/  @!P3 IMAD.X R21, R0.reuse, 0x1, R10, P4 ;  /* 0x000000010015b824 */ /* 0x040fe200020e060a */
[C---:B------:R-:W-:Y:S02]  /*120a0*/  @!P2 IADD3 R12, P4, R43.reuse, R7, RZ ;  /* 0x000000072b0ca210 */ /* 0x040fe40007f9e0ff */
[----:B------:R-:W-:Y:S02]  /*120b0*/  @!P2 IADD3 R14, P5, R43, R39, RZ ;  /* 0x000000272b0ea210 */ /* 0x000fe40007fbe0ff */
[----:B------:R-:W-:Y:S01]  /*120c0*/  SHF.R.S32.HI R6, RZ, 0x1f, R42 ;  /* 0x0000001fff067819 */ /* 0x000fe2000001142a */
[--C-:B------:R-:W-:Y:S01]  /*120d0*/  @!P2 IMAD.X R13, R0, 0x1, R11.reuse, P4 ;  /* 0x00000001000da824 */ /* 0x100fe200020e060b */
[C---:B------:R-:W-:Y:S01]  /*120e0*/  @!P1 IADD3 R34, P4, R42.reuse, R7, RZ ;  /* 0x000000072a229210 */ /* 0x040fe20007f9e0ff */
[----:B------:R-:W-:Y:S01]  /*120f0*/  @!P2 IMAD.X R15, R3, 0x1, R11, P5 ;  /* 0x00000001030fa824 */ /* 0x000fe200028e060b */
[----:B------:R-:W-:Y:S01]  /*12100*/  @!P1 IADD3 R10, P5, R42, R39, RZ ;  /* 0x000000272a0a9210 */ /* 0x000fe20007fbe0ff */
[----:B------:R2:W5:Y:S01]  /*12110*/  @!P3 LD.E.64 R26, desc[UR50][R20.64] ;  /* 0x00000032141ab980 */ /* 0x000562000c101b00 */
[----:B------:R-:W-:-:S02]  /*12120*/  @!P1 IADD3.X R35, R0, R6, RZ, P4, !PT ;  /* 0x0000000600239210 */ /* 0x000fc400027fe4ff */
[----:B------:R-:W-:Y:S01]  /*12130*/  ISETP.GE.AND P4, PT, R38, UR4, PT ;  /* 0x0000000426007c0c */ /* 0x000fe2000bf86270 */
[----:B------:R-:W-:Y:S01]  /*12140*/  @!P1 IMAD.X R11, R3, 0x1, R6, P5 ;  /* 0x00000001030b9824 */ /* 0x000fe200028e0606 */
[----:B0-----:R-:W-:Y:S02]  /*12150*/  @!P0 SHF.R.S32.HI R5, RZ, 0x1f, R224 ;  /* 0x0000001fff058819 */ /* 0x001fe400000114e0 */
[----:B-1----:R-:W-:Y:S02]  /*12160*/  @!P0 IADD3 R8, P5, R224, R7, RZ ;  /* 0x00000007e0088210 */ /* 0x002fe40007fbe0ff */
[----:B------:R-:W-:-:S03]  /*12170*/  SHF.R.S32.HI R28, RZ, 0x1f, R38 ;  /* 0x0000001fff1c7819 */ /* 0x000fc60000011426 */
[--C-:B------:R-:W-:Y:S01]  /*12180*/  @!P0 IMAD.X R9, R0, 0x1, R5.reuse, P5 ;  /* 0x0000000100098824 */ /* 0x100fe200028e0605 */
[----:B------:R-:W-:Y:S02]  /*12190*/  @!P0 IADD3 R4, P5, R224, R39, RZ ;  /* 0x00000027e0048210 */ /* 0x000fe40007fbe0ff */
[----:B--2---:R-:W-:Y:S02]  /*121a0*/  CS2R R20, SRZ ;  /* 0x0000000000147805 */ /* 0x004fe4000001ff00 */
[----:B------:R-:W5:Y:S01]  /*121b0*/  @!P0 LD.E.64 R36, desc[UR50][R8.64] ;  /* 0x0000003208248980 */ /* 0x000f62000c101b00 */
[----:B------:R-:W-:Y:S01]  /*121c0*/  @!P0 IMAD.X R5, R3, 0x1, R5, P5 ;  /* 0x0000000103058824 */ /* 0x000fe200028e0605 */
[----:B------:R-:W-:Y:S02]  /*121d0*/  @!P4 IADD3 R6, P5, R38, R7, RZ ;  /* 0x000000072606c210 */ /* 0x000fe40007fbe0ff */
[----:B------:R0:W5:Y:S03]  /*121e0*/  @!P2 LD.E.64 R20, desc[UR50][R12.64] ;  /* 0x000000320c14a980 */ /* 0x000166000c101b00 */
[----:B------:R-:W-:Y:S01]  /*121f0*/  @!P4 IMAD.X R7, R0, 0x1, R28, P5 ;  /* 0x000000010007c824 */ /* 0x000fe200028e061c */
[----:B------:R-:W-:-:S04]  /*12200*/  @!P4 IADD3 R38, P5, R38, R39, RZ ;  /* 0x000000272626c210 */ /* 0x000fc80007fbe0ff */
[----:B------:R-:W-:Y:S02]  /*12210*/  @!P4 IADD3.X R39, R3, R28, RZ, P5, !PT ;  /* 0x0000001c0327c210 */ /* 0x000fe40002ffe4ff */
[----:B------:R-:W-:-:S06]  /*12220*/  CS2R R28, SRZ ;  /* 0x00000000001c7805 */ /* 0x000fcc000001ff00 */
[----:B------:R1:W5:Y:S01]  /*12230*/  @!P3 LD.E.64 R28, desc[UR50][R24.64] ;  /* 0x00000032181cb980 */ /* 0x000362000c101b00 */
[----:B0-----:R-:W-:Y:S02]  /*12240*/  CS2R R12, SRZ ;  /* 0x00000000000c7805 */ /* 0x001fe4000001ff00 */
[----:B------:R-:W-:-:S04]  /*12250*/  CS2R R8, SRZ ;  /* 0x0000000000087805 */ /* 0x000fc8000001ff00 */
[----:B------:R0:W5:Y:S01]  /*12260*/  @!P1 LD.E.64 R12, desc[UR50][R34.64] ;  /* 0x00000032220c9980 */ /* 0x000162000c101b00 */
[----:B-1----:R-:W-:-:S03]  /*12270*/  CS2R R24, SRZ ;  /* 0x0000000000187805 */ /* 0x002fc6000001ff00 */
[----:B------:R-:W5:Y:S04]  /*12280*/  @!P4 LD.E.64 R8, desc[UR50][R6.64] ;  /* 0x000000320608c980 */ /* 0x000f68000c101b00 */
[----:B------:R1:W5:Y:S01]  /*12290*/  @!P2 LD.E.64 R24, desc[UR50][R14.64] ;  /* 0x000000320e18a980 */ /* 0x000362000c101b00 */
[----:B0-----:R-:W-:-:S06]  /*122a0*/  CS2R R34, SRZ ;  /* 0x0000000000227805 */ /* 0x001fcc000001ff00 */
[----:B------:R-:W5:Y:S01]  /*122b0*/  @!P0 LD.E.64 R34, desc[UR50][R4.64] ;  /* 0x0000003204228980 */ /* 0x000f62000c101b00 */
[----:B-1----:R-:W-:-:S06]  /*122c0*/  CS2R R14, SRZ ;  /* 0x00000000000e7805 */ /* 0x002fcc000001ff00 */
[----:B------:R0:W5:Y:S02]  /*122d0*/  @!P1 LD.E.64 R14, desc[UR50][R10.64] ;  /* 0x000000320a0e9980 */ /* 0x000164000c101b00 */
[----:B0-----:R-:W-:-:S06]  /*122e0*/  CS2R R10, SRZ ;  /* 0x00000000000a7805 */ /* 0x001fcc000001ff00 */
[----:B------:R0:W5:Y:S02]  /*122f0*/  @!P4 LD.E.64 R10, desc[UR50][R38.64] ;  /* 0x00000032260ac980 */ /* 0x000164000c101b00 */
.L_x_556:
[----:B------:R-:W-:Y:S05]  /*12300*/  BSYNC B1 ;  /* 0x0000000000017941 */ /* 0x000fea0003800000 */
.L_x_555:
[----:B------:R-:W-:Y:S01]  /*12310*/  ULEA.HI UR4, UR37, UR37, URZ, 0x1 ;  /* 0x0000002525047291 */ /* 0x000fe2000f8f083f */
[----:B----4-:R-:W-:Y:S01]  /*12320*/  IMAD R0, R129, -0x80, R132 ;  /* 0xffffff8081007824 */ /* 0x010fe200078e0284 */
[----:B------:R-:W-:Y:S02]  /*12330*/  BSSY B1, `(.L_x_557) ;  /* 0x0000009000017945 */ /* 0x000fe40003800000 */
[----:B------:R-:W-:Y:S02]  /*12340*/  ULOP3.LUT UR4, UR4, 0xfffffffe, URZ, 0xc0, !UPT ;  /* 0xfffffffe04047892 */ /* 0x000fe4000f8ec03f */
[----:B------:R-:W-:Y:S02]  /*12350*/  VIMNMX R0, R0, 0x80, PT ;  /* 0x0000008000007848 */ /* 0x000fe40003fe0100 */
[----:B------:R-:W-:Y:S02]  /*12360*/  UIADD3 UR4, UR37, -UR4, URZ ;  /* 0x8000000425047290 */ /* 0x000fe4000fffe03f */
[----:B------:R-:W-:-:S04]  /*12370*/  ISETP.GE.AND P1, PT, R40, R0, PT ;  /* 0x000000002800720c */ /* 0x000fc80003f26270 */
[----:B------:R-:W-:-:S05]  /*12380*/  IMAD.U32 R3, RZ, RZ, UR4 ;  /* 0x00000004ff037e24 */ /* 0x000fca000f8e00ff */
[----:B------:R-:W-:-:S04]  /*12390*/  SHF.L.U32 R3, R3, 0x1f, RZ ;  /* 0x0000001f03037819 */ /* 0x000fc800000006ff */
[----:B------:R-:W1:Y:S02]  /*123a0*/  SYNCS.PHASECHK.TRANS64.TRYWAIT P0, [R18+URZ+0x33400], R3 ;  /* 0x03340003120075a7 */ /* 0x000e64000800017f */
[----:B-1----:R-:W-:Y:S05]  /*123b0*/  @!P0 BRA `(.L_x_558) ;  /* 0x000001e400788947 */ /* 0x002fea0003800000 */
.L_x_817:
[----:B------:R-:W-:Y:S05]  /*123c0*/  BSYNC B1 ;  /* 0x0000000000017941 */ /* 0x000fea0003800000 */
.L_x_557:
[----:B------:R-:W-:Y:S05]  /*123d0*/  @P1 BRA `(.L_x_559) ;  /* 0x0000006400181947 */ /* 0x000fea0003800000 */
[----:B------:R-:W1:Y:S01]  /*123e0*/  LDL R40, [R1+0x48] ;  /* 0x0000480001287983 */ /* 0x000e620000100800 */
[----:B------:R-:W4:Y:S03]  /*123f0*/  LDC R5, c[0x0][0x3f4] ;  /* 0x0000fd00ff057b82 */ /* 0x000f260000000800 */
[----:B0--3--:R-:W3:Y:S04]  /*12400*/  LDL R39, [R1+0x10] ;  /* 0x0000100001277983 */ /* 0x009ee80000100800 */
[----:B------:R-:W3:Y:S04]  /*12410*/  LDL R38, [R1+0x18] ;  /* 0x0000180001267983 */ /* 0x000ee80000100800 */
[----:B--2---:R-:W2:Y:S04]  /*12420*/  LDL R7, [R1+0x1c] ;  /* 0x00001c0001077983 */ /* 0x004ea80000100800 */
[----:B------:R-:W2:Y:S04]  /*12430*/  LDL R6, [R1+0x14] ;  /* 0x0000140001067983 */ /* 0x000ea80000100800 */
[----:B------:R-:W2:Y:S01]  /*12440*/  LDL R4, [R1+0x20] ;  /* 0x0000200001047983 */ /* 0x000ea20000100800 */
[----:B------:R-:W-:Y:S01]  /*12450*/  LEA.HI R41, R41, R48, RZ, 0x2 ;  /* 0x0000003029297211 */ /* 0x000fe200078f10ff */
[----:B------:R-:W-:Y:S03]  /*12460*/  BSSY B1, `(.L_x_560) ;  /* 0x0000086000017945 */ /* 0x000fe60003800000 */
[----:B------:R-:W-:-:S02]  /*12470*/  SHF.R.S32.HI R0, RZ, 0x2, R41 ;  /* 0x00000002ff007819 */ /* 0x000fc40000011429 */
[----:B------:R-:W-:Y:S02]  /*12480*/  SHF.R.S32.HI R41, RZ, 0x1f, R41 ;  /* 0x0000001fff297819 */ /* 0x000fe40000011429 */
[----:B----4-:R-:W-:Y:S02]  /*12490*/  ISETP.GE.AND P6, PT, R224, R5, PT ;  /* 0x00000005e000720c */ /* 0x010fe40003fc6270 */
[----:B------:R-:W-:-:S04]  /*124a0*/  LEA.HI R41, R41, R0, RZ, 0x2 ;  /* 0x0000000029297211 */ /* 0x000fc800078f10ff */
[----:B------:R-:W-:-:S05]  /*124b0*/  LOP3.LUT R41, R41, 0xfffffffc, RZ, 0xc0, !PT ;  /* 0xfffffffc29297812 */ /* 0x000fca00078ec0ff */
[----:B------:R-:W-:-:S05]  /*124c0*/  IMAD.IADD R41, R0, 0x1, -R41 ;  /* 0x0000000100297824 */ /* 0x000fca00078e0a29 */
[----:B------:R-:W-:Y:S01]  /*124d0*/  LOP3.LUT P0, RZ, R41, 0x2, RZ, 0xc0, !PT ;  /* 0x0000000229ff7812 */ /* 0x000fe2000780c0ff */
[----:B-1----:R-:W-:-:S04]  /*124e0*/  IMAD.IADD R3, R18, 0x1, R40 ;  /* 0x0000000112037824 */ /* 0x002fc800078e0228 */
[----:B------:R-:W-:Y:S01]  /*124f0*/  VIADD R0, R3, 0x20 ;  /* 0x0000002003007836 */ /* 0x000fe20000000000 */
[-C--:B---3--:R-:W-:Y:S02]  /*12500*/  ISETP.GE.AND P1, PT, R39, R5.reuse, PT ;  /* 0x000000052700720c */ /* 0x088fe40003f26270 */
[-C--:B------:R-:W-:Y:S02]  /*12510*/  ISETP.GE.AND P2, PT, R38, R5.reuse, PT ;  /* 0x000000052600720c */ /* 0x080fe40003f46270 */
[-C--:B--2---:R-:W-:Y:S02]  /*12520*/  ISETP.GE.AND P3, PT, R7, R5.reuse, PT ;  /* 0x000000050700720c */ /* 0x084fe40003f66270 */
[-C--:B------:R-:W-:Y:S02]  /*12530*/  ISETP.GE.AND P4, PT, R6, R5.reuse, PT ;  /* 0x000000050600720c */ /* 0x080fe40003f86270 */
[----:B------:R-:W-:Y:S01]  /*12540*/  ISETP.GE.AND P5, PT, R4, R5, PT ;  /* 0x000000050400720c */ /* 0x000fe20003fa6270 */
[----:B------:R-:W-:-:S12]  /*12550*/  @P6 BRA `(.L_x_561) ;  /* 0x0000000400d86947 */ /* 0x000fd80003800000 */
[----:B------:R-:W0:Y:S01]  /*12560*/  LDS.128 R4, [R3+0x1e200] ;  /* 0x01e2000003047984 */ /* 0x000e220000000c00 */
[----:B-----5:R-:W-:Y:S02]  /*12570*/  SHF.R.U32.HI R41, RZ, 0x8, R37 ;  /* 0x00000008ff297819 */ /* 0x020fe40000011625 */
[----:B------:R-:W-:Y:S02]  /*12580*/  LOP3.LUT R40, R37, 0xff, RZ, 0xc0, !PT ;  /* 0x000000ff25287812 */ /* 0x000fe400078ec0ff */
[----:B------:R-:W-:Y:S02]  /*12590*/  LOP3.LUT R41, R41, 0xff, RZ, 0xc0, !PT ;  /* 0x000000ff29297812 */ /* 0x000fe400078ec0ff */
[----:B------:R-:W-:Y:S02]  /*125a0*/  SHF.R.U32.HI R45, RZ, 0x8, R35 ;  /* 0x00000008ff2d7819 */ /* 0x000fe40000011623 */
[----:B------:R-:W-:Y:S02]  /*125b0*/  PRMT R40, R41, 0x7604, R40 ;  /* 0x0000760429287816 */ /* 0x000fe40000000028 */
[----:B------:R-:W-:-:S02]  /*125c0*/  LOP3.LUT R42, R35, 0xff, RZ, 0xc0, !PT ;  /* 0x000000ff232a7812 */ /* 0x000fc400078ec0ff */
[----:B------:R-:W-:Y:S02]  /*125d0*/  LOP3.LUT R45, R45, 0xff, RZ, 0xc0, !PT ;  /* 0x000000ff2d2d7812 */ /* 0x000fe400078ec0ff */
[----:B------:R-:W-:Y:S02]  /*125e0*/  SHF.R.U32.HI R46, RZ, 0x10, R35 ;  /* 0x00000010ff2e7819 */ /* 0x000fe40000011623 */
[----:B------:R-:W-:Y:S02]  /*125f0*/  SHF.R.U32.HI R39, RZ, 0x8, R36 ;  /* 0x00000008ff277819 */ /* 0x000fe40000011624 */
[----:B------:R-:W-:Y:S02]  /*12600*/  SHF.R.U32.HI R41, RZ, 0x8, R34 ;  /* 0x00000008ff297819 */ /* 0x000fe40000011622 */
[----:B------:R-:W-:Y:S02]  /*12610*/  SHF.R.U32.HI R47, RZ, 0x10, R37 ;  /* 0x00000010ff2f7819 */ /* 0x000fe40000011625 */
[----:B------:R-:W-:Y:S01]  /*12620*/  PRMT R42, R45, 0x7604, R42 ;  /* 0x000076042d2a7816 */ /* 0x000fe2000000002a */
[----:B------:R-:W-:Y:S01]  /*12630*/  IMAD.U32 R45, R46, 0x10000, RZ ;  /* 0x000100002e2d7824 */ /* 0x000fe200078e00ff */
[----:B------:R-:W-:-:S02]  /*12640*/  LOP3.LUT R38, R36, 0xff, RZ, 0xc0, !PT ;  /* 0x000000ff24267812 */ /* 0x000fc400078ec0ff */
[----:B------:R-:W-:Y:S02]  /*12650*/  LOP3.LUT R39, R39, 0xff, RZ, 0xc0, !PT ;  /* 0x000000ff27277812 */ /* 0x000fe400078ec0ff */
[----:B------:R-:W-:Y:S02]  /*12660*/  LOP3.LUT R43, R41, 0xff, RZ, 0xc0, !PT ;  /* 0x000000ff292b7812 */ /* 0x000fe400078ec0ff */
[----:B------:R-:W-:Y:S02]  /*12670*/  SHF.L.U32 R41, R47, 0x10, RZ ;  /* 0x000000102f297819 */ /* 0x000fe400000006ff */
[----:B------:R-:W-:Y:S02]  /*12680*/  PRMT R39, R39, 0x7604, R38 ;  /* 0x0000760427277816 */ /* 0x000fe40000000026 */
[----:B------:R-:W-:Y:S02]  /*12690*/  LOP3.LUT R38, R34, 0xff, RZ, 0xc0, !PT ;  /* 0x000000ff22267812 */ /* 0x000fe400078ec0ff */
[----:B------:R-:W-:-:S02]  /*126a0*/  LOP3.LUT R41, R40, 0xff0000, R41, 0xf8, !PT ;  /* 0x00ff000028297812 */ /* 0x000fc400078ef829 */
[----:B------:R-:W-:Y:S02]  /*126b0*/  LOP3.LUT R45, R42, 0xff0000, R45, 0xf8, !PT ;  /* 0x00ff00002a2d7812 */ /* 0x000fe400078ef82d */
[----:B------:R-:W-:Y:S02]  /*126c0*/  PRMT R43, R43, 0x7604, R38 ;  /* 0x000076042b2b7816 */ /* 0x000fe40000000026 */
[----:B------:R-:W-:Y:S02]  /*126d0*/  LOP3.LUT R46, R45, 0xff000000, R35, 0xf8, !PT ;  /* 0xff0000002d2e7812 */ /* 0x000fe400078ef823 */
[----:B------:R-:W-:Y:S02]  /*126e0*/  LOP3.LUT R41, R41, 0xff000000, R37, 0xf8, !PT ;  /* 0xff00000029297812 */ /* 0x000fe400078ef825 */
[----:B0-----:R-:W-:Y:S02]  /*126f0*/  F2FP.F16.E4M3.UNPACK_B R38, R6.H1 ;  /* 0x00000006ff26723e */ /* 0x001fe400030006ff */
[----:B------:R-:W-:-:S02]  /*12700*/  LOP3.LUT R39, R39, 0xff0000, R36, 0xf8, !PT ;  /* 0x00ff000027277812 */ /* 0x000fc400078ef824 */
[----:B------:R-:W-:Y:S01]  /*12710*/  LOP3.LUT R43, R43, 0xff0000, R34, 0xf8, !PT ;  /* 0x00ff00002b2b7812 */ /* 0x000fe200078ef822 */
[--C-:B------:R-:W-:Y:S01]  /*12720*/  HADD2.F32 R37, -RZ, R38.reuse.H0_H0 ;  /* 0x20000026ff257230 */ /* 0x100fe20000004100 */
[----:B------:R-:W-:Y:S01]  /*12730*/  F2FP.F16.E4M3.UNPACK_B R47, R46 ;  /* 0x0000002eff2f723e */ /* 0x000fe200020006ff */
[----:B------:R-:W-:Y:S01]  /*12740*/  HADD2.F32 R38, -RZ, R38.H1_H1 ;  /* 0x30000026ff267230 */ /* 0x000fe20000004100 */
[----:B------:R-:W-:Y:S02]  /*12750*/  F2FP.F16.E4M3.UNPACK_B R42, R41 ;  /* 0x00000029ff2a723e */ /* 0x000fe400020006ff */
[----:B------:R-:W-:Y:S01]  /*12760*/  LOP3.LUT R40, R39, 0xff000000, R36, 0xf8, !PT ;  /* 0xff00000027287812 */ /* 0x000fe200078ef824 */
[--C-:B------:R-:W-:Y:S01]  /*12770*/  HADD2.F32 R48, -RZ, R47.reuse.H1_H1 ;  /* 0x3000002fff307230 */ /* 0x100fe20000004100 */
[----:B------:R-:W-:Y:S01]  /*12780*/  LOP3.LUT R45, R43, 0xff000000, R34, 0xf8, !PT ;  /* 0xff0000002b2d7812 */ /* 0x000fe200078ef822 */
[----:B------:R-:W-:Y:S01]  /*12790*/  HADD2.F32 R43, -RZ, R42.H1_H1 ;  /* 0x3000002aff2b7230 */ /* 0x000fe20000004100 */
[----:B------:R-:W-:Y:S01]  /*127a0*/  F2FP.F16.E4M3.UNPACK_B R36, R6 ;  /* 0x00000006ff24723e */ /* 0x000fe200020006ff */
[----:B------:R-:W-:Y:S01]  /*127b0*/  HADD2.F32 R47, -RZ, R47.H0_H0 ;  /* 0x2000002fff2f7230 */ /* 0x000fe20000004100 */
[-C--:B------:R-:W-:Y:S01]  /*127c0*/  F2FP.F16.E4M3.UNPACK_B R34, R5.reuse ;  /* 0x00000005ff22723e */ /* 0x080fe200020006ff */
[C---:B------:R-:W-:Y:S01]  /*127d0*/  FMUL.FTZ R50, R38.reuse, R48 ;  /* 0x0000003026327220 */ /* 0x040fe20000410000 */
[----:B------:R-:W-:Y:S01]  /*127e0*/  F2FP.F16.E4M3.UNPACK_B R35, R5.H1 ;  /* 0x00000005ff23723e */ /* 0x000fe200030006ff */
[----:B------:R-:W-:Y:S01]  /*127f0*/  FMUL.FTZ R51, R38, R43 ;  /* 0x0000002b26337220 */ /* 0x000fe20000410000 */
[----:B------:R-:W-:Y:S01]  /*12800*/  HADD2.F32 R5, -RZ, R36.H1_H1 ;  /* 0x30000024ff057230 */ /* 0x000fe20000004100 */
[----:B------:R-:W-:Y:S01]  /*12810*/  F2FP.F16.E4M3.UNPACK_B R39, R7 ;  /* 0x00000007ff27723e */ /* 0x000fe200020006ff */
[----:B------:R-:W-:Y:S01]  /*12820*/  HADD2.F32 R42, -RZ, R42.H0_H0 ;  /* 0x2000002aff2a7230 */ /* 0x000fe20000004100 */
[----:B------:R-:W-:Y:S01]  /*12830*/  F2FP.F16.E4M3.UNPACK_B R46, R46.H1 ;  /* 0x0000002eff2e723e */ /* 0x000fe200030006ff */
[C---:B------:R-:W-:Y:S01]  /*12840*/  FFMA.FTZ R49, R37.reuse, R43, -R50 ;  /* 0x0000002b25317223 */ /* 0x040fe20000010832 */
[----:B------:R-:W-:Y:S01]  /*12850*/  FFMA.FTZ R52, R37, R48, R51 ;  /* 0x0000003025347223 */ /* 0x000fe20000010033 */
[----:B------:R-:W-:Y:S01]  /*12860*/  HADD2.F32 R36, -RZ, R36.H0_H0 ;  /* 0x20000024ff247230 */ /* 0x000fe20000004100 */
[----:B------:R-:W-:Y:S01]  /*12870*/  F2FP.F16.E4M3.UNPACK_B R41, R41.H1 ;  /* 0x00000029ff29723e */ /* 0x000fe200030006ff */
[C---:B------:R-:W-:Y:S01]  /*12880*/  FMUL.FTZ R37, R5.reuse, R47 ;  /* 0x0000002f05257220 */ /* 0x040fe20000410000 */
[----:B------:R-:W-:Y:S01]  /*12890*/  FMUL.FTZ R38, R5, R42 ;  /* 0x0000002a05267220 */ /* 0x000fe20000410000 */
[----:B------:R-:W-:Y:S01]  /*128a0*/  F2FP.F16.E4M3.UNPACK_B R7, R7.H1 ;  /* 0x00000007ff07723e */ /* 0x000fe200030006ff */
[----:B------:R-:W-:-:S02]  /*128b0*/  HADD2.F32 R5, -RZ, R39.H1_H1 ;  /* 0x30000027ff057230 */ /* 0x000fc40000004100 */
[C---:B------:R-:W-:Y:S01]  /*128c0*/  FFMA.FTZ R43, R36.reuse, R42, -R37 ;  /* 0x0000002a242b7223 */ /* 0x040fe20000010825 */
[--C-:B------:R-:W-:Y:S02]  /*128d0*/  HADD2.F32 R48, -RZ, R46.reuse.H0_H0 ;  /* 0x2000002eff307230 */ /* 0x100fe40000004100 */
[----:B------:R-:W-:Y:S01]  /*128e0*/  FFMA.FTZ R50, R36, R47, R38 ;  /* 0x0000002f24327223 */ /* 0x000fe20000010026 */
[----:B------:R-:W-:Y:S01]  /*128f0*/  HADD2.F32 R38, -RZ, R41.H0_H0 ;  /* 0x20000029ff267230 */ /* 0x000fe20000004100 */
[----:B------:R-:W-:Y:S01]  /*12900*/  F2FP.F16.E4M3.UNPACK_B R6, R4 ;  /* 0x00000004ff06723e */ /* 0x000fe200020006ff */
[----:B------:R-:W-:Y:S02]  /*12910*/  HADD2.F32 R39, -RZ, R39.H0_H0 ;  /* 0x20000027ff277230 */ /* 0x000fe40000004100 */
[C---:B------:R-:W-:Y:S01]  /*12920*/  FMUL.FTZ R42, R5.reuse, R48 ;  /* 0x00000030052a7220 */ /* 0x040fe20000410000 */
[----:B------:R-:W-:Y:S02]  /*12930*/  HADD2.F32 R46, -RZ, R46.H1_H1 ;  /* 0x3000002eff2e7230 */ /* 0x000fe40000004100 */
[----:B------:R-:W-:Y:S01]  /*12940*/  FMUL.FTZ R54, R5, R38 ;  /* 0x0000002605367220 */ /* 0x000fe20000410000 */
[----:B------:R-:W-:-:S02]  /*12950*/  HADD2.F32 R36, -RZ, R7.H1_H1 ;  /* 0x30000007ff247230 */ /* 0x000fc40000004100 */
[C---:B------:R-:W-:Y:S01]  /*12960*/  FFMA.FTZ R47, R39.reuse, R38, -R42 ;  /* 0x00000026272f7223 */ /* 0x040fe2000001082a */
[----:B------:R-:W-:Y:S01]  /*12970*/  HADD2.F32 R41, -RZ, R41.H1_H1 ;  /* 0x30000029ff297230 */ /* 0x000fe20000004100 */
[----:B------:R-:W-:Y:S01]  /*12980*/  F2FP.F16.E4M3.UNPACK_B R4, R4.H1 ;  /* 0x00000004ff04723e */ /* 0x000fe200030006ff */
[----:B------:R-:W-:Y:S02]  /*12990*/  HADD2.F32 R5, -RZ, R7.H0_H0 ;  /* 0x20000007ff057230 */ /* 0x000fe40000004100 */
[C---:B------:R-:W-:Y:S01]  /*129a0*/  FMUL.FTZ R38, R36.reuse, R46 ;  /* 0x0000002e24267220 */ /* 0x040fe20000410000 */
[----:B------:R-:W-:Y:S01]  /*129b0*/  F2FP.F16.E4M3.UNPACK_B R37, R45 ;  /* 0x0000002dff25723e */ /* 0x000fe200020006ff */
[-C--:B------:R-:W-:Y:S01]  /*129c0*/  FMUL.FTZ R56, R36, R41.reuse ;  /* 0x0000002924387220 */ /* 0x080fe20000410000 */
[----:B------:R-:W-:Y:S01]  /*129d0*/  F2FP.F16.E4M3.UNPACK_B R36, R40 ;  /* 0x00000028ff24723e */ /* 0x000fe200020006ff */
[----:B------:R-:W-:Y:S01]  /*129e0*/  FFMA.FTZ R54, R39, R48, R54 ;  /* 0x0000003027367223 */ /* 0x000fe20000010036 */
[C---:B------:R-:W-:Y:S01]  /*129f0*/  FFMA.FTZ R48, R5.reuse, R41, -R38 ;  /* 0x0000002905307223 */ /* 0x040fe20000010826 */
[----:B------:R-:W-:Y:S01]  /*12a00*/  FFMA.FTZ R51, R5, R46, R56 ;  /* 0x0000002e05337223 */ /* 0x000fe20000010038 */
[----:B------:R-:W-:Y:S01]  /*12a10*/  HADD2.F32 R7, -RZ, R4.H1_H1 ;  /* 0x30000004ff077230 */ /* 0x000fe20000004100 */
[----:B------:R-:W-:Y:S01]  /*12a20*/  F2FP.F16.E4M3.UNPACK_B R40, R40.H1 ;  /* 0x00000028ff28723e */ /* 0x000fe200030006ff */
[----:B------:R-:W-:Y:S01]  /*12a30*/  HADD2.F32 R42, -RZ, R37.H1_H1 ;  /* 0x30000025ff2a7230 */ /* 0x000fe20000004100 */
[----:B------:R-:W-:Y:S01]  /*12a40*/  F2FP.F16.E4M3.UNPACK_B R45, R45.H1 ;  /* 0x0000002dff2d723e */ /* 0x000fe200030006ff */
[----:B------:R-:W-:-:S02]  /*12a50*/  HADD2.F32 R38, -RZ, R36.H1_H1 ;  /* 0x30000024ff267230 */ /* 0x000fc40000004100 */
[----:B------:R-:W-:Y:S02]  /*12a60*/  HADD2.F32 R5, -RZ, R4.H0_H0 ;  /* 0x20000004ff057230 */ /* 0x000fe40000004100 */
[----:B------:R-:W-:Y:S01]  /*12a70*/  FMUL.FTZ R46, R7, R42 ;  /* 0x0000002a072e7220 */ /* 0x000fe20000410000 */
[----:B------:R-:W-:Y:S02]  /*12a80*/  HADD2.F32 R39, -RZ, R37.H0_H0 ;  /* 0x20000025ff277230 */ /* 0x000fe40000004100 */
[----:B------:R-:W-:Y:S02]  /*12a90*/  HADD2.F32 R4, -RZ, R6.H1_H1 ;  /* 0x30000006ff047230 */ /* 0x000fe40000004100 */
[-C--:B------:R-:W-:Y:S01]  /*12aa0*/  FFMA.FTZ R46, R5, R38.reuse, -R46 ;  /* 0x00000026052e7223 */ /* 0x080fe2000001082e */
[----:B------:R-:W-:Y:S02]  /*12ab0*/  HADD2.F32 R37, -RZ, R36.H0_H0 ;  /* 0x20000024ff257230 */ /* 0x000fe40000004100 */
[----:B------:R-:W-:Y:S01]  /*12ac0*/  FMUL.FTZ R36, R7, R38 ;  /* 0x0000002607247220 */ /* 0x000fe20000410000 */
[----:B------:R-:W-:-:S02]  /*12ad0*/  HADD2.F32 R6, -RZ, R6.H0_H0 ;  /* 0x20000006ff067230 */ /* 0x000fc40000004100 */
[C---:B------:R-:W-:Y:S01]  /*12ae0*/  FMUL.FTZ R7, R4.reuse, R39 ;  /* 0x0000002704077220 */ /* 0x040fe20000410000 */
[-C--:B------:R-:W-:Y:S01]  /*12af0*/  FMUL.FTZ R4, R4, R37.reuse ;  /* 0x0000002504047220 */ /* 0x080fe20000410000 */
[----:B------:R-:W-:Y:S02]  /*12b00*/  FFMA.FTZ R41, R5, R42, R36 ;  /* 0x0000002a05297223 */ /* 0x000fe40000010024 */
[C---:B------:R-:W-:Y:S01]  /*12b10*/  FFMA.FTZ R37, R6.reuse, R37, -R7 ;  /* 0x0000002506257223 */ /* 0x040fe20000010807 */
[----:B------:R-:W-:Y:S02]  /*12b20*/  HADD2.F32 R5, -RZ, R35.H1_H1 ;  /* 0x30000023ff057230 */ /* 0x000fe40000004100 */
[----:B------:R-:W-:Y:S01]  /*12b30*/  FFMA.FTZ R38, R6, R39, R4 ;  /* 0x0000002706267223 */ /* 0x000fe20000010004 */
[----:B------:R-:W-:Y:S02]  /*12b40*/  HADD2.F32 R6, -RZ, R40.H1_H1 ;  /* 0x30000028ff067230 */ /* 0x000fe40000004100 */
[----:B------:R-:W-:-:S02]  /*12b50*/  HADD2.F32 R36, -RZ, R45.H1_H1 ;  /* 0x3000002dff247230 */ /* 0x000fc40000004100 */
[----:B------:R-:W-:Y:S02]  /*12b60*/  HADD2.F32 R45, -RZ, R45.H0_H0 ;  /* 0x2000002dff2d7230 */ /* 0x000fe40000004100 */
[C---:B------:R-:W-:Y:S01]  /*12b70*/  FMUL.FTZ R39, R5.reuse, R6 ;  /* 0x0000000605277220 */ /* 0x040fe20000410000 */
[----:B------:R-:W-:Y:S02]  /*12b80*/  HADD2.F32 R4, -RZ, R34.H1_H1 ;  /* 0x30000022ff047230 */ /* 0x000fe40000004100 */
[----:B------:R-:W-:Y:S02]  /*12b90*/  HADD2.F32 R7, -RZ, R40.H0_H0 ;  /* 0x20000028ff077230 */ /* 0x000fe40000004100 */
[----:B------:R-:W-:Y:S01]  /*12ba0*/  FMUL.FTZ R40, R5, R36 ;  /* 0x0000002405287220 */ /* 0x000fe20000410000 */
[----:B------:R-:W-:Y:S02]  /*12bb0*/  HADD2.F32 R35, -RZ, R35.H0_H0 ;  /* 0x20000023ff237230 */ /* 0x000fe40000004100 */
[----:B------:R-:W-:Y:S01]  /*12bc0*/  FMUL.FTZ R5, R4, R45 ;  /* 0x0000002d04057220 */ /* 0x000fe20000410000 */
[----:B------:R-:W-:-:S02]  /*12bd0*/  HADD2.F32 R34, -RZ, R34.H0_H0 ;  /* 0x20000022ff227230 */ /* 0x000fc40000004100 */
[-C--:B------:R-:W-:Y:S01]  /*12be0*/  FMUL.FTZ R4, R4, R7.reuse ;  /* 0x0000000704047220 */ /* 0x080fe20000410000 */
[C---:B------:R-:W-:Y:S01]  /*12bf0*/  FFMA.FTZ R40, R35.reuse, R6, -R40 ;  /* 0x0000000623287223 */ /* 0x040fe20000010828 */
[----:B------:R-:W-:Y:S01]  /*12c00*/  FFMA.FTZ R39, R35, R36, R39 ;  /* 0x0000002423277223 */ /* 0x000fe20000010027 */
[C---:B------:R-:W-:Y:S01]  /*12c10*/  FFMA.FTZ R5, R34.reuse, R7, -R5 ;  /* 0x0000000722057223 */ /* 0x040fe20000010805 */
[----:B------:R-:W-:Y:S01]  /*12c20*/  FFMA.FTZ R34, R34, R45, R4 ;  /* 0x0000002d22227223 */ /* 0x000fe20000010004 */
[----:B------:R-:W-:Y:S02]  /*12c30*/  F2FP.SATFINITE.E4M3.F32.PACK_AB_MERGE_C R6, R52, R49, RZ ;  /* 0x000000313406723e */ /* 0x000fe400048070ff */
[----:B------:R-:W-:Y:S02]  /*12c40*/  F2FP.SATFINITE.E4M3.F32.PACK_AB_MERGE_C R7, R51, R48, RZ ;  /* 0x000000303307723e */ /* 0x000fe400048070ff */
[----:B------:R-:W-:Y:S02]  /*12c50*/  F2FP.SATFINITE.E4M3.F32.PACK_AB_MERGE_C R4, R41, R46, RZ ;  /* 0x0000002e2904723e */ /* 0x000fe400048070ff */
[----:B------:R-:W-:-:S02]  /*12c60*/  F2FP.SATFINITE.E4M3.F32.PACK_AB_MERGE_C R39, R39, R40, RZ ;  /* 0x000000282727723e */ /* 0x000fc400048070ff */
[----:B------:R-:W-:Y:S02]  /*12c70*/  F2FP.SATFINITE.E4M3.F32.PACK_AB_MERGE_C R6, R50, R43, R6 ;  /* 0x0000002b3206723e */ /* 0x000fe40004807006 */
[----:B------:R-:W-:Y:S02]  /*12c80*/  F2FP.SATFINITE.E4M3.F32.PACK_AB_MERGE_C R7, R54, R47, R7 ;  /* 0x0000002f3607723e */ /* 0x000fe40004807007 */
[----:B------:R-:W-:Y:S02]  /*12c90*/  F2FP.SATFINITE.E4M3.F32.PACK_AB_MERGE_C R4, R38, R37, R4 ;  /* 0x000000252604723e */ /* 0x000fe40004807004 */
[----:B------:R-:W-:-:S05]  /*12ca0*/  F2FP.SATFINITE.E4M3.F32.PACK_AB_MERGE_C R5, R34, R5, R39 ;  /* 0x000000052205723e */ /* 0x000fca0004807027 */
[----:B------:R0:W-:Y:S02]  /*12cb0*/  STS.128 [R3+0x1e200], R4 ;  /* 0x01e2000403007388 */ /* 0x0001e40000000c00 */
.L_x_561:
[----:B------:R-:W-:Y:S05]  /*12cc0*/  BSYNC B1 ;  /* 0x0000000000017941 */ /* 0x000fea0003800000 */
.L_x_560:
[----:B------:R-:W-:Y:S01]  /*12cd0*/  BSSY B1, `(.L_x_562) ;  /* 0x000007d000017945 */ /* 0x000fe20003800000 */
[----:B------:R-:W-:-:S03]  /*12ce0*/  @P0 VIADD R0, R3, 0xffffffe0 ;  /* 0xffffffe003000836 */ /* 0x000fc60000000000 */
[----:B------:R-:W-:Y:S05]  /*12cf0*/  @P1 BRA `(.L_x_563) ;  /* 0x0000000400e81947 */ /* 0x000fea0003800000 */
[----:B0-----:R-:W0:Y:S01]  /*12d00*/  LDS.128 R4, [R0+0x1e200] ;  /* 0x01e2000000047984 */ /* 0x001e220000000c00 */
[----:B-----5:R-:W-:Y:S02]  /*12d10*/  SHF.R.U32.HI R40, RZ, 0x8, R33 ;  /* 0x00000008ff287819 */ /* 0x020fe40000011621 */
[----:B------:R-:W-:Y:S02]  /*12d20*/  SHF.R.U32.HI R36, RZ, 0x8, R31 ;  /* 0x00000008ff247819 */ /* 0x000fe4000001161f */
[----:B------:R-:W-:Y:S02]  /*12d30*/  LOP3.LUT R41, R33, 0xff, RZ, 0xc0, !PT ;  /* 0x000000ff21297812 */ /* 0x000fe400078ec0ff */
[----:B------:R-:W-:Y:S02]  /*12d40*/  LOP3.LUT R40, R40, 0xff, RZ, 0xc0, !PT ;  /* 0x000000ff28287812 */ /* 0x000fe400078ec0ff */
[----:B------:R-:W-:Y:S02]  /*12d50*/  LOP3.LUT R37, R31, 0xff, RZ, 0xc0, !PT ;  /* 0x000000ff1f257812 */ /* 0x000fe400078ec0ff */
[----:B------:R-:W-:-:S02]  /*12d60*/  LOP3.LUT R36, R36, 0xff, RZ, 0xc0, !PT ;  /* 0x000000ff24247812 */ /* 0x000fc400078ec0ff */
[----:B------:R-:W-:Y:S02]  /*12d70*/  SHF.R.U32.HI R34, RZ, 0x8, R30 ;  /* 0x00000008ff227819 */ /* 0x000fe4000001161e */
[----:B------:R-:W-:Y:S02]  /*12d80*/  SHF.R.U32.HI R38, RZ, 0x8, R32 ;  /* 0x00000008ff267819 */ /* 0x000fe40000011620 */
[----:B------:R-:W-:Y:S02]  /*12d90*/  PRMT R41, R40, 0x7604, R41 ;  /* 0x0000760428297816 */ /* 0x000fe40000000029 */
[----:B------:R-:W-:Y:S02]  /*12da0*/  PRMT R37, R36, 0x7604, R37 ;  /* 0x0000760424257816 */ /* 0x000fe40000000025 */
[----:B------:R-:W-:Y:S02]  /*12db0*/  SHF.R.U32.HI R40, RZ, 0x10, R33 ;  /* 0x00000010ff287819 */ /* 0x000fe40000011621 */
[----:B------:R-:W-:-:S02]  /*12dc0*/  LOP3.LUT R35, R30, 0xff, RZ, 0xc0, !PT ;  /* 0x000000ff1e237812 */ /* 0x000fc400078ec0ff */
[----:B------:R-:W-:Y:S02]  /*12dd0*/  LOP3.LUT R34, R34, 0xff, RZ, 0xc0, !PT ;  /* 0x000000ff22227812 */ /* 0x000fe400078ec0ff */
[----:B------:R-:W-:Y:S02]  /*12de0*/  SHF.R.U32.HI R36, RZ, 0x10, R31 ;  /* 0x00000010ff247819 */ /* 0x000fe4000001161f */
[----:B------:R-:W-:Y:S02]  /*12df0*/  LOP3.LUT R39, R32, 0xff, RZ, 0xc0, !PT ;  /* 0x000000ff20277812 */ /* 0x000fe400078ec0ff */
[----:B------:R-:W-:Y:S02]  /*12e00*/  LOP3.LUT R38, R38, 0xff, RZ, 0xc0, !PT ;  /* 0x000000ff26267812 */ /* 0x000fe400078ec0ff */
[----:B------:R-:W-:Y:S02]  /*12e10*/  LOP3.LUT R40, R40, 0xff, RZ, 0xc0, !PT ;  /* 0x000000ff28287812 */ /* 0x000fe400078ec0ff */
[----:B------:R-:W-:-:S02]  /*12e20*/  PRMT R35, R34, 0x7604, R35 ;  /* 0x0000760422237816 */ /* 0x000fc40000000023 */
[----:B------:R-:W-:Y:S02]  /*12e30*/  LOP3.LUT R36, R36, 0xff, RZ, 0xc0, !PT ;  /* 0x000000ff24247812 */ /* 0x000fe400078ec0ff */
[----:B------:R-:W-:Y:S02]  /*12e40*/  SHF.R.U32.HI R34, RZ, 0x10, R30 ;  /* 0x00000010ff227819 */ /* 0x000fe4000001161e */
[----:B------:R-:W-:Y:S02]  /*12e50*/  PRMT R39, R38, 0x7604, R39 ;  /* 0x0000760426277816 */ /* 0x000fe40000000027 */
[----:B------:R-:W-:Y:S02]  /*12e60*/  SHF.R.U32.HI R38, RZ, 0x10, R32 ;  /* 0x00000010ff267819 */ /* 0x000fe40000011620 */
[----:B------:R-:W-:Y:S02]  /*12e70*/  PRMT R41, R40, 0x7054, R41 ;  /* 0x0000705428297816 */ /* 0x000fe40000000029 */
[----:B------:R-:W-:-:S02]  /*12e80*/  PRMT R37, R36, 0x7054, R37 ;  /* 0x0000705424257816 */ /* 0x000fc40000000025 */
[----:B------:R-:W-:Y:S02]  /*12e90*/  LOP3.LUT R34, R34, 0xff, RZ, 0xc0, !PT ;  /* 0x000000ff22227812 */ /* 0x000fe400078ec0ff */
[----:B------:R-:W-:Y:S02]  /*12ea0*/  LOP3.LUT R38, R38, 0xff, RZ, 0xc0, !PT ;  /* 0x000000ff26267812 */ /* 0x000fe400078ec0ff */
[----:B------:R-:W-:Y:S02]  /*12eb0*/  LOP3.LUT R41, R41, 0xff000000, R33, 0xf8, !PT ;  /* 0xff00000029297812 */ /* 0x000fe400078ef821 */
[----:B------:R-:W-:Y:S02]  /*12ec0*/  LOP3.LUT R37, R37, 0xff000000, R31, 0xf8, !PT ;  /* 0xff00000025257812 */ /* 0x000fe400078ef81f */
[----:B------:R-:W-:Y:S02]  /*12ed0*/  PRMT R35, R34, 0x7054, R35 ;  /* 0x0000705422237816 */ /* 0x000fe40000000023 */
[----:B0-----:R-:W-:-:S02]  /*12ee0*/  F2FP.F16.E4M3.UNPACK_B R34, R6.H1 ;  /* 0x00000006ff22723e */ /* 0x001fc400030006ff */
[----:B------:R-:W-:Y:S02]  /*12ef0*/  PRMT R39, R38, 0x7054, R39 ;  /* 0x0000705426277816 */ /* 0x000fe40000000027 */
[----:B------:R-:W-:Y:S01]  /*12f00*/  F2FP.F16.E4M3.UNPACK_B R42, R41 ;  /* 0x00000029ff2a723e */ /* 0x000fe200020006ff */
[--C-:B------:R-:W-:Y:S01]  /*12f10*/  HADD2.F32 R33, -RZ, R34.reuse.H0_H0 ;  /* 0x20000022ff217230 */ /* 0x100fe20000004100 */
[----:B------:R-:W-:Y:S01]  /*12f20*/  F2FP.F16.E4M3.UNPACK_B R38, R37 ;  /* 0x00000025ff26723e */ /* 0x000fe200020006ff */
[----:B------:R-:W-:Y:S01]  /*12f30*/  HADD2.F32 R34, -RZ, R34.H1_H1 ;  /* 0x30000022ff227230 */ /* 0x000fe20000004100 */
[----:B------:R-:W-:Y:S01]  /*12f40*/  LOP3.LUT R40, R39, 0xff000000, R32, 0xf8, !PT ;  /* 0xff00000027287812 */ /* 0x000fe200078ef820 */
[----:B------:R-:W-:Y:S01]  /*12f50*/  HADD2.F32 R43, -RZ, R42.H1_H1 ;  /* 0x3000002aff2b7230 */ /* 0x000fe20000004100 */
[----:B------:R-:W-:Y:S01]  /*12f60*/  F2FP.F16.E4M3.UNPACK_B R32, R6 ;  /* 0x00000006ff20723e */ /* 0x000fe200020006ff */
[----:B------:R-:W-:Y:S01]  /*12f70*/  HADD2.F32 R39, -RZ, R38.H1_H1 ;  /* 0x30000026ff277230 */ /* 0x000fe20000004100 */
[----:B------:R-:W-:Y:S01]  /*12f80*/  LOP3.LUT R36, R35, 0xff000000, R30, 0xf8, !PT ;  /* 0xff00000023247812 */ /* 0x000fe200078ef81e */
[----:B------:R-:W-:-:S02]  /*12f90*/  HADD2.F32 R42, -RZ, R42.H0_H0 ;  /* 0x2000002aff2a7230 */ /* 0x000fc40000004100 */
[C---:B------:R-:W-:Y:S01]  /*12fa0*/  FMUL.FTZ R46, R34.reuse, R43 ;  /* 0x0000002b222e7220 */ /* 0x040fe20000410000 */
[----:B------:R-:W-:Y:S01]  /*12fb0*/  F2FP.F16.E4M3.UNPACK_B R30, R5 ;  /* 0x00000005ff1e723e */ /* 0x000fe200020006ff */
[----:B------:R-:W-:Y:S01]  /*12fc0*/  FMUL.FTZ R34, R34, R39 ;  /* 0x0000002722227220 */ /* 0x000fe20000410000 */
[----:B------:R-:W-:Y:S01]  /*12fd0*/  F2FP.F16.E4M3.UNPACK_B R31, R5.H1 ;  /* 0x00000005ff1f723e */ /* 0x000fe200030006ff */
[----:B------:R-:W-:Y:S01]  /*12fe0*/  HADD2.F32 R5, -RZ, R32.H1_H1 ;  /* 0x30000020ff057230 */ /* 0x000fe20000004100 */
[----:B------:R-:W-:Y:S01]  /*12ff0*/  F2FP.F16.E4M3.UNPACK_B R35, R7 ;  /* 0x00000007ff23723e */ /* 0x000fe200020006ff */
[----:B------:R-:W-:Y:S01]  /*13000*/  HADD2.F32 R38, -RZ, R38.H0_H0 ;  /* 0x20000026ff267230 */ /* 0x000fe20000004100 */
[----:B------:R-:W-:Y:S01]  /*13010*/  F2FP.F16.E4M3.UNPACK_B R41, R41.H1 ;  /* 0x00000029ff29723e */ /* 0x000fe200030006ff */
[C---:B------:R-:W-:Y:S01]  /*13020*/  FFMA.FTZ R45, R33.reuse, R39, -R46 ;  /* 0x00000027212d7223 */ /* 0x040fe2000001082e */
[----:B------:R-:W-:Y:S01]  /*13030*/  F2FP.F16.E4M3.UNPACK_B R37, R37.H1 ;  /* 0x00000025ff25723e */ /* 0x000fe200030006ff */
[----:B------:R-:W-:Y:S01]  /*13040*/  FFMA.FTZ R50, R33, R43, R34 ;  /* 0x0000002b21327223 */ /* 0x000fe20000010022 */
[----:B------:R-:W-:-:S02]  /*13050*/  HADD2.F32 R32, -RZ, R32.H0_H0 ;  /* 0x20000020ff207230 */ /* 0x000fc40000004100 */
[C---:B------:R-:W-:Y:S01]  /*13060*/  FMUL.FTZ R33, R5.reuse, R42 ;  /* 0x0000002a05217220 */ /* 0x040fe20000410000 */
[-C--:B------:R-:W-:Y:S01]  /*13070*/  FMUL.FTZ R39, R5, R38.reuse ;  /* 0x0000002605277220 */ /* 0x080fe20000410000 */
[----:B------:R-:W-:Y:S01]  /*13080*/  F2FP.F16.E4M3.UNPACK_B R7, R7.H1 ;  /* 0x00000007ff07723e */ /* 0x000fe200030006ff */
[----:B------:R-:W-:Y:S02]  /*13090*/  HADD2.F32 R5, -RZ, R35.H1_H1 ;  /* 0x30000023ff057230 */ /* 0x000fe40000004100 */
[C---:B------:R-:W-:Y:S01]  /*130a0*/  FFMA.FTZ R43, R32.reuse, R38, -R33 ;  /* 0x00000026202b7223 */ /* 0x040fe20000010821 */
[----:B------:R-:W-:Y:S02]  /*130b0*/  HADD2.F32 R46, -RZ, R41.H0_H0 ;  /* 0x20000029ff2e7230 */ /* 0x000fe40000004100 */
[----:B------:R-:W-:Y:S01]  /*130c0*/  FFMA.FTZ R48, R32, R42, R39 ;  /* 0x0000002a20307223 */ /* 0x000fe20000010027 */
[----:B------:R-:W-:Y:S01]  /*130d0*/  HADD2.F32 R34, -RZ, R37.H0_H0 ;  /* 0x20000025ff227230 */ /* 0x000fe20000004100 */
[----:B------:R-:W-:Y:S01]  /*130e0*/  F2FP.F16.E4M3.UNPACK_B R6, R4 ;  /* 0x00000004ff06723e */ /* 0x000fe200020006ff */
[----:B------:R-:W-:-:S02]  /*130f0*/  HADD2.F32 R35, -RZ, R35.H0_H0 ;  /* 0x20000023ff237230 */ /* 0x000fc40000004100 */
[C---:B------:R-:W-:Y:S01]  /*13100*/  FMUL.FTZ R38, R5.reuse, R46 ;  /* 0x0000002e05267220 */ /* 0x040fe20000410000 */
[----:B------:R-:W-:Y:S02]  /*13110*/  HADD2.F32 R41, -RZ, R41.H1_H1 ;  /* 0x30000029ff297230 */ /* 0x000fe40000004100 */
[-C--:B------:R-:W-:Y:S01]  /*13120*/  FMUL.FTZ R42, R5, R34.reuse ;  /* 0x00000022052a7220 */ /* 0x080fe20000410000 */
[----:B------:R-:W-:Y:S02]  /*13130*/  HADD2.F32 R32, -RZ, R7.H1_H1 ;  /* 0x30000007ff207230 */ /* 0x000fe40000004100 */
[C---:B------:R-:W-:Y:S01]  /*13140*/  FFMA.FTZ R47, R35.reuse, R34, -R38 ;  /* 0x00000022232f7223 */ /* 0x040fe20000010826 */
[----:B------:R-:W-:Y:S02]  /*13150*/  HADD2.F32 R37, -RZ, R37.H1_H1 ;  /* 0x30000025ff257230 */ /* 0x000fe40000004100 */
[----:B------:R-:W-:Y:S01]  /*13160*/  FFMA.FTZ R46, R35, R46, R42 ;  /* 0x0000002e232e7223 */ /* 0x000fe2000001002a */
[----:B------:R-:W-:-:S02]  /*13170*/  HADD2.F32 R5, -RZ, R7.H0_H0 ;  /* 0x20000007ff057230 */ /* 0x000fc40000004100 */
[C---:B------:R-:W-:Y:S01]  /*13180*/  FMUL.FTZ R34, R32.reuse, R41 ;  /* 0x0000002920227220 */ /* 0x040fe20000410000 */
[----:B------:R-:W-:Y:S01]  /*13190*/  F2FP.F16.E4M3.UNPACK_B R4, R4.H1 ;  /* 0x00000004ff04723e */ /* 0x000fe200030006ff */
[-C--:B------:R-:W-:Y:S01]  /*131a0*/  FMUL.FTZ R42, R32, R37.reuse ;  /* 0x00000025202a7220 */ /* 0x080fe20000410000 */
[----:B------:R-:W-:Y:S01]  /*131b0*/  F2FP.F16.E4M3.UNPACK_B R33, R40 ;  /* 0x00000028ff21723e */ /* 0x000fe200020006ff */
[C---:B------:R-:W-:Y:S01]  /*131c0*/  FFMA.FTZ R49, R5.reuse, R37, -R34 ;  /* 0x0000002505317223 */ /* 0x040fe20000010822 */
[-C--:B------:R-:W-:Y:S01]  /*131d0*/  F2FP.F16.E4M3.UNPACK_B R32, R36.reuse ;  /* 0x00000024ff20723e */ /* 0x080fe200020006ff */
        /* <DEDUP_REMOVED lines=44> */
.L_x_563:
[----:B------:R-:W-:Y:S05]  /*134a0*/  BSYNC B1 ;  /* 0x0000000000017941 */ /* 0x000fea0003800000 */
.L_x_562:
[----:B------:R-:W-:Y:S04]  /*134b0*/  BSSY B1, `(.L_x_564) ;  /* 0x0000078000017945 */ /* 0x000fe80003800000 */
[----:B------:R-:W-:Y:S05]  /*134c0*/  @P2 BRA `(.L_x_565) ;  /* 0x0000000400d82947 */ /* 0x000fea0003800000 */
[----:B01----:R-:W0:Y:S01]  /*134d0*/  LDS.128 R4, [R3+0x20200] ;  /* 0x0202000003047984 */ /* 0x003e220000000c00 */
        /* <DEDUP_REMOVED lines=13> */
[----:B------:R-:W-:Y:S01]  /*135b0*/  LOP3.LUT R35, R33, 0xff, RZ, 0xc0, !PT ;  /* 0x000000ff21237812 */ /* 0x000fe200078ec0ff */
[----:B------:R-:W-:Y:S01]  /*135c0*/  IMAD.U32 R33, R38, 0x10000, RZ ;  /* 0x0001000026217824 */ /* 0x000fe200078e00ff */
[----:B------:R-:W-:-:S02]  /*135d0*/  LOP3.LUT R30, R26, 0xff, RZ, 0xc0, !PT ;  /* 0x000000ff1a1e7812 */ /* 0x000fc400078ec0ff */
[----:B------:R-:W-:Y:S02]  /*135e0*/  LOP3.LUT R31, R31, 0xff, RZ, 0xc0, !PT ;  /* 0x000000ff1f1f7812 */ /* 0x000fe400078ec0ff */
[----:B------:R-:W-:Y:S02]  /*135f0*/  LOP3.LUT R37, R34, 0xff0000, R37, 0xf8, !PT ;  /* 0x00ff000022257812 */ /* 0x000fe400078ef825 */
[----:B------:R-:W-:Y:S02]  /*13600*/  PRMT R31, R31, 0x7604, R30 ;  /* 0x000076041f1f7816 */ /* 0x000fe4000000001e */
[----:B------:R-:W-:Y:S02]  /*13610*/  LOP3.LUT R30, R28, 0xff, RZ, 0xc0, !PT ;  /* 0x000000ff1c1e7812 */ /* 0x000fe400078ec0ff */
[----:B------:R-:W-:Y:S02]  /*13620*/  LOP3.LUT R33, R32, 0xff0000, R33, 0xf8, !PT ;  /* 0x00ff000020217812 */ /* 0x000fe400078ef821 */
[----:B------:R-:W-:-:S02]  /*13630*/  LOP3.LUT R37, R37, 0xff000000, R29, 0xf8, !PT ;  /* 0xff00000025257812 */ /* 0x000fc400078ef81d */
[----:B------:R-:W-:Y:S02]  /*13640*/  PRMT R35, R35, 0x7604, R30 ;  /* 0x0000760423237816 */ /* 0x000fe4000000001e */
[----:B------:R-:W-:Y:S02]  /*13650*/  LOP3.LUT R33, R33, 0xff000000, R27, 0xf8, !PT ;  /* 0xff00000021217812 */ /* 0x000fe400078ef81b */
[-C--:B0-----:R-:W-:Y:S02]  /*13660*/  F2FP.F16.E4M3.UNPACK_B R30, R6.reuse.H1 ;  /* 0x00000006ff1e723e */ /* 0x081fe400030006ff */
[----:B------:R-:W-:Y:S02]  /*13670*/  F2FP.F16.E4M3.UNPACK_B R38, R37 ;  /* 0x00000025ff26723e */ /* 0x000fe400020006ff */
[----:B------:R-:W-:Y:S01]  /*13680*/  LOP3.LUT R35, R35, 0xff0000, R28, 0xf8, !PT ;  /* 0x00ff000023237812 */ /* 0x000fe200078ef81c */
[--C-:B------:R-:W-:Y:S01]  /*13690*/  HADD2.F32 R29, -RZ, R30.reuse.H0_H0 ;  /* 0x2000001eff1d7230 */ /* 0x100fe20000004100 */
[----:B------:R-:W-:Y:S01]  /*136a0*/  F2FP.F16.E4M3.UNPACK_B R34, R33 ;  /* 0x00000021ff22723e */ /* 0x000fe200020006ff */
[----:B------:R-:W-:Y:S01]  /*136b0*/  HADD2.F32 R30, -RZ, R30.H1_H1 ;  /* 0x3000001eff1e7230 */ /* 0x000fe20000004100 */
[----:B------:R-:W-:Y:S01]  /*136c0*/  LOP3.LUT R31, R31, 0xff0000, R26, 0xf8, !PT ;  /* 0x00ff00001f1f7812 */ /* 0x000fe200078ef81a */
[----:B------:R-:W-:Y:S01]  /*136d0*/  HADD2.F32 R39, -RZ, R38.H1_H1 ;  /* 0x30000026ff277230 */ /* 0x000fe20000004100 */
[----:B------:R-:W-:Y:S01]  /*136e0*/  LOP3.LUT R36, R35, 0xff000000, R28, 0xf8, !PT ;  /* 0xff00000023247812 */ /* 0x000fe200078ef81c */
[----:B------:R-:W-:Y:S01]  /*136f0*/  HADD2.F32 R35, -RZ, R34.H1_H1 ;  /* 0x30000022ff237230 */ /* 0x000fe20000004100 */
[----:B------:R-:W-:Y:S01]  /*13700*/  F2FP.F16.E4M3.UNPACK_B R28, R6 ;  /* 0x00000006ff1c723e */ /* 0x000fe200020006ff */
[----:B------:R-:W-:Y:S01]  /*13710*/  HADD2.F32 R38, -RZ, R38.H0_H0 ;  /* 0x20000026ff267230 */ /* 0x000fe20000004100 */
[----:B------:R-:W-:Y:S01]  /*13720*/  LOP3.LUT R32, R31, 0xff000000, R26, 0xf8, !PT ;  /* 0xff0000001f207812 */ /* 0x000fe200078ef81a */
        /* <DEDUP_REMOVED lines=80> */
.L_x_565:
[----:B------:R-:W-:Y:S05]  /*13c30*/  BSYNC B1 ;  /* 0x0000000000017941 */ /* 0x000fea0003800000 */
.L_x_564:
[----:B------:R-:W-:Y:S04]  /*13c40*/  BSSY B1, `(.L_x_566) ;  /* 0x000007c000017945 */ /* 0x000fe80003800000 */
[----:B------:R-:W-:Y:S05]  /*13c50*/  @P3 BRA `(.L_x_567) ;  /* 0x0000000400e83947 */ /* 0x000fea0003800000 */
[----:B012---:R-:W0:Y:S01]  /*13c60*/  LDS.128 R4, [R0+0x20200] ;  /* 0x0202000000047984 */ /* 0x007e220000000c00 */
        /* <DEDUP_REMOVED lines=121> */
.L_x_567:
[----:B------:R-:W-:Y:S05]  /*14400*/  BSYNC B1 ;  /* 0x0000000000017941 */ /* 0x000fea0003800000 */
.L_x_566:
[----:B------:R-:W-:Y:S04]  /*14410*/  BSSY B1, `(.L_x_568) ;  /* 0x0000078000017945 */ /* 0x000fe80003800000 */
[----:B------:R-:W-:Y:S05]  /*14420*/  @P4 BRA `(.L_x_569) ;  /* 0x0000000400d84947 */ /* 0x000fea0003800000 */
[----:B0123--:R-:W0:Y:S01]  /*14430*/  LDS.128 R4, [R3+0x22200] ;  /* 0x0222000003047984 */ /* 0x00fe220000000c00 */
[----:B-----5:R-:W-:Y:S02]  /*14440*/  SHF.R.U32.HI R25, RZ, 0x8, R13 ;  /* 0x00000008ff197819 */ /* 0x020fe4000001160d */
[----:B------:R-:W-:Y:S02]  /*14450*/  SHF.R.U32.HI R29, RZ, 0x8, R15 ;  /* 0x00000008ff1d7819 */ /* 0x000fe4000001160f */
[----:B------:R-:W-:Y:S02]  /*14460*/  LOP3.LUT R24, R13, 0xff, RZ, 0xc0, !PT ;  /* 0x000000ff0d187812 */ /* 0x000fe400078ec0ff */
[----:B------:R-:W-:Y:S02]  /*14470*/  LOP3.LUT R25, R25, 0xff, RZ, 0xc0, !PT ;  /* 0x000000ff19197812 */ /* 0x000fe400078ec0ff */
[----:B------:R-:W-:Y:S02]  /*14480*/  LOP3.LUT R26, R15, 0xff, RZ, 0xc0, !PT ;  /* 0x000000ff0f1a7812 */ /* 0x000fe400078ec0ff */
[----:B------:R-:W-:-:S02]  /*14490*/  LOP3.LUT R29, R29, 0xff, RZ, 0xc0, !PT ;  /* 0x000000ff1d1d7812 */ /* 0x000fc400078ec0ff */
[----:B------:R-:W-:Y:S02]  /*144a0*/  SHF.R.U32.HI R28, RZ, 0x10, R15 ;  /* 0x00000010ff1c7819 */ /* 0x000fe4000001160f */
[----:B------:R-:W-:Y:S02]  /*144b0*/  PRMT R24, R25, 0x7604, R24 ;  /* 0x0000760419187816 */ /* 0x000fe40000000018 */
        /* <DEDUP_REMOVED lines=10> */
[----:B------:R-:W-:Y:S02]  /*14560*/  LOP3.LUT R29, R26, 0xff0000, R29, 0xf8, !PT ;  /* 0x00ff00001a1d7812 */ /* 0x000fe400078ef81d */
[----:B------:R-:W-:-:S02]  /*14570*/  LOP3.LUT R20, R14, 0xff, RZ, 0xc0, !PT ;  /* 0x000000ff0e147812 */ /* 0x000fc400078ec0ff */
[----:B------:R-:W-:Y:S02]  /*14580*/  LOP3.LUT R25, R24, 0xff0000, R25, 0xf8, !PT ;  /* 0x00ff000018197812 */ /* 0x000fe400078ef819 */
[----:B------:R-:W-:Y:S02]  /*14590*/  LOP3.LUT R29, R29, 0xff000000, R15, 0xf8, !PT ;  /* 0xff0000001d1d7812 */ /* 0x000fe400078ef80f */
[----:B------:R-:W-:Y:S02]  /*145a0*/  PRMT R27, R27, 0x7604, R20 ;  /* 0x000076041b1b7816 */ /* 0x000fe40000000014 */
[----:B------:R-:W-:Y:S02]  /*145b0*/  LOP3.LUT R25, R25, 0xff000000, R13, 0xf8, !PT ;  /* 0xff00000019197812 */ /* 0x000fe400078ef80d */
[----:B0-----:R-:W-:Y:S02]  /*145c0*/  F2FP.F16.E4M3.UNPACK_B R20, R6.H1 ;  /* 0x00000006ff14723e */ /* 0x001fe400030006ff */
[----:B------:R-:W-:-:S02]  /*145d0*/  F2FP.F16.E4M3.UNPACK_B R30, R29 ;  /* 0x0000001dff1e723e */ /* 0x000fc400020006ff */
        /* <DEDUP_REMOVED lines=91> */
.L_x_569:
[----:B------:R-:W-:Y:S05]  /*14b90*/  BSYNC B1 ;  /* 0x0000000000017941 */ /* 0x000fea0003800000 */
.L_x_568:
[----:B------:R-:W-:Y:S05]  /*14ba0*/  @P5 BRA `(.L_x_559) ;  /* 0x0000003c00245947 */ /* 0x000fea0003800000 */
[----:B01234-:R-:W0:Y:S01]  /*14bb0*/  LDS.128 R4, [R0+0x22200] ;  /* 0x0222000000047984 */ /* 0x01fe220000000c00 */
[----:B-----5:R-:W-:Y:S02]  /*14bc0*/  SHF.R.U32.HI R13, RZ, 0x8, R9 ;  /* 0x00000008ff0d7819 */ /* 0x020fe40000011609 */
[----:B------:R-:W-:Y:S02]  /*14bd0*/  SHF.R.U32.HI R24, RZ, 0x8, R11 ;  /* 0x00000008ff187819 */ /* 0x000fe4000001160b */
[----:B------:R-:W-:Y:S02]  /*14be0*/  SHF.R.U32.HI R15, RZ, 0x8, R10 ;  /* 0x00000008ff0f7819 */ /* 0x000fe4000001160a */
[----:B------:R-:W-:Y:S02]  /*14bf0*/  LOP3.LUT R14, R9, 0xff, RZ, 0xc0, !PT ;  /* 0x000000ff090e7812 */ /* 0x000fe400078ec0ff */
[----:B------:R-:W-:Y:S02]  /*14c00*/  LOP3.LUT R25, R11, 0xff, RZ, 0xc0, !PT ;  /* 0x000000ff0b197812 */ /* 0x000fe400078ec0ff */
[----:B------:R-:W-:-:S02]  /*14c10*/  LOP3.LUT R13, R13, 0xff, RZ, 0xc0, !PT ;  /* 0x000000ff0d0d7812 */ /* 0x000fc400078ec0ff */
[----:B------:R-:W-:Y:S02]  /*14c20*/  LOP3.LUT R24, R24, 0xff, RZ, 0xc0, !PT ;  /* 0x000000ff18187812 */ /* 0x000fe400078ec0ff */
[----:B------:R-:W-:Y:S02]  /*14c30*/  SHF.R.U32.HI R3, RZ, 0x8, R8 ;  /* 0x00000008ff037819 */ /* 0x000fe40000011608 */
[----:B------:R-:W-:Y:S02]  /*14c40*/  LOP3.LUT R20, R15, 0xff, RZ, 0xc0, !PT ;  /* 0x000000ff0f147812 */ /* 0x000fe400078ec0ff */
[----:B------:R-:W-:Y:S02]  /*14c50*/  PRMT R15, R13, 0x7604, R14 ;  /* 0x000076040d0f7816 */ /* 0x000fe4000000000e */
[----:B------:R-:W-:Y:S02]  /*14c60*/  PRMT R25, R24, 0x7604, R25 ;  /* 0x0000760418197816 */ /* 0x000fe40000000019 */
[----:B------:R-:W-:-:S02]  /*14c70*/  SHF.R.U32.HI R14, RZ, 0x10, R9 ;  /* 0x00000010ff0e7819 */ /* 0x000fc40000011609 */
[----:B------:R-:W-:Y:S02]  /*14c80*/  SHF.R.U32.HI R24, RZ, 0x10, R11 ;  /* 0x00000010ff187819 */ /* 0x000fe4000001160b */
[----:B------:R-:W-:Y:S02]  /*14c90*/  LOP3.LUT R12, R8, 0xff, RZ, 0xc0, !PT ;  /* 0x000000ff080c7812 */ /* 0x000fe400078ec0ff */
[----:B------:R-:W-:Y:S02]  /*14ca0*/  LOP3.LUT R3, R3, 0xff, RZ, 0xc0, !PT ;  /* 0x000000ff03037812 */ /* 0x000fe400078ec0ff */
[----:B------:R-:W-:Y:S02]  /*14cb0*/  LOP3.LUT R14, R14, 0xff, RZ, 0xc0, !PT ;  /* 0x000000ff0e0e7812 */ /* 0x000fe400078ec0ff */
[----:B------:R-:W-:Y:S02]  /*14cc0*/  LOP3.LUT R24, R24, 0xff, RZ, 0xc0, !PT ;  /* 0x000000ff18187812 */ /* 0x000fe400078ec0ff */
[----:B------:R-:W-:-:S02]  /*14cd0*/  LOP3.LUT R21, R10, 0xff, RZ, 0xc0, !PT ;  /* 0x000000ff0a157812 */ /* 0x000fc400078ec0ff */
[----:B------:R-:W-:Y:S02]  /*14ce0*/  PRMT R12, R3, 0x7604, R12 ;  /* 0x00007604030c7816 */ /* 0x000fe4000000000c */
[----:B------:R-:W-:Y:S02]  /*14cf0*/  SHF.R.U32.HI R3, RZ, 0x10, R8 ;  /* 0x00000010ff037819 */ /* 0x000fe40000011608 */
[----:B------:R-:W-:Y:S02]  /*14d00*/  SHF.R.U32.HI R13, RZ, 0x10, R10 ;  /* 0x00000010ff0d7819 */ /* 0x000fe4000001160a */
[----:B------:R-:W-:Y:S02]  /*14d10*/  PRMT R15, R14, 0x7054, R15 ;  /* 0x000070540e0f7816 */ /* 0x000fe4000000000f */
[----:B------:R-:W-:Y:S02]  /*14d20*/  PRMT R25, R24, 0x7054, R25 ;  /* 0x0000705418197816 */ /* 0x000fe40000000019 */
[----:B------:R-:W-:-:S02]  /*14d30*/  PRMT R21, R20, 0x7604, R21 ;  /* 0x0000760414157816 */ /* 0x000fc40000000015 */
[----:B------:R-:W-:Y:S02]  /*14d40*/  LOP3.LUT R3, R3, 0xff, RZ, 0xc0, !PT ;  /* 0x000000ff03037812 */ /* 0x000fe400078ec0ff */
[----:B------:R-:W-:Y:S02]  /*14d50*/  LOP3.LUT R20, R13, 0xff, RZ, 0xc0, !PT ;  /* 0x000000ff0d147812 */ /* 0x000fe400078ec0ff */
[----:B------:R-:W-:Y:S02]  /*14d60*/  LOP3.LUT R25, R25, 0xff000000, R11, 0xf8, !PT ;  /* 0xff00000019197812 */ /* 0x000fe400078ef80b */
[----:B------:R-:W-:Y:S02]  /*14d70*/  LOP3.LUT R15, R15, 0xff000000, R9, 0xf8, !PT ;  /* 0xff0000000f0f7812 */ /* 0x000fe400078ef809 */
[----:B------:R-:W-:Y:S02]  /*14d80*/  PRMT R13, R3, 0x7054, R12 ;  /* 0x00007054030d7816 */ /* 0x000fe4000000000c */
[----:B------:R-:W-:-:S02]  /*14d90*/  PRMT R21, R20, 0x7054, R21 ;  /* 0x0000705414157816 */ /* 0x000fc40000000015 */
[-C--:B0-----:R-:W-:Y:S02]  /*14da0*/  F2FP.F16.E4M3.UNPACK_B R3, R6.reuse.H1 ;  /* 0x00000006ff03723e */ /* 0x081fe400030006ff */
[----:B------:R-:W-:Y:S02]  /*14db0*/  F2FP.F16.E4M3.UNPACK_B R20, R25 ;  /* 0x00000019ff14723e */ /* 0x000fe400020006ff */
[----:B------:R-:W-:Y:S01]  /*14dc0*/  F2FP.F16.E4M3.UNPACK_B R12, R15 ;  /* 0x0000000fff0c723e */ /* 0x000fe200020006ff */
[--C-:B------:R-:W-:Y:S01]  /*14dd0*/  HADD2.F32 R9, -RZ, R3.reuse.H0_H0 ;  /* 0x20000003ff097230 */ /* 0x100fe20000004100 */
[----:B------:R-:W-:Y:S01]  /*14de0*/  LOP3.LUT R13, R13, 0xff000000, R8, 0xf8, !PT ;  /* 0xff0000000d0d7812 */ /* 0x000fe200078ef808 */
[----:B------:R-:W-:Y:S01]  /*14df0*/  HADD2.F32 R8, -RZ, R3.H1_H1 ;  /* 0x30000003ff087230 */ /* 0x000fe20000004100 */
[----:B------:R-:W-:Y:S01]  /*14e00*/  F2FP.F16.E4M3.UNPACK_B R6, R6 ;  /* 0x00000006ff06723e */ /* 0x000fe200020006ff */
[----:B------:R-:W-:Y:S01]  /*14e10*/  HADD2.F32 R24, -RZ, R20.H1_H1 ;  /* 0x30000014ff187230 */ /* 0x000fe20000004100 */
[----:B------:R-:W-:Y:S01]  /*14e20*/  LOP3.LUT R21, R21, 0xff000000, R10, 0xf8, !PT ;  /* 0xff00000015157812 */ /* 0x000fe200078ef80a */
[----:B------:R-:W-:Y:S01]  /*14e30*/  HADD2.F32 R14, -RZ, R12.H1_H1 ;  /* 0x3000000cff0e7230 */ /* 0x000fe20000004100 */
[-C--:B------:R-:W-:Y:S01]  /*14e40*/  F2FP.F16.E4M3.UNPACK_B R10, R7.reuse ;  /* 0x00000007ff0a723e */ /* 0x080fe200020006ff */
[----:B------:R-:W-:Y:S01]  /*14e50*/  HADD2.F32 R20, -RZ, R20.H0_H0 ;  /* 0x20000014ff147230 */ /* 0x000fe20000004100 */
[----:B------:R-:W-:Y:S01]  /*14e60*/  F2FP.F16.E4M3.UNPACK_B R11, R7.H1 ;  /* 0x00000007ff0b723e */ /* 0x000fe200030006ff */
[C---:B------:R-:W-:Y:S01]  /*14e70*/  FMUL.FTZ R26, R8.reuse, R24 ;  /* 0x00000018081a7220 */ /* 0x040fe20000410000 */
[----:B------:R-:W-:Y:S01]  /*14e80*/  FMUL.FTZ R27, R8, R14 ;  /* 0x0000000e081b7220 */ /* 0x000fe20000410000 */
[-C--:B------:R-:W-:Y:S01]  /*14e90*/  F2FP.F16.E4M3.UNPACK_B R7, R5.reuse ;  /* 0x00000005ff07723e */ /* 0x080fe200020006ff */
[----:B------:R-:W-:Y:S01]  /*14ea0*/  HADD2.F32 R12, -RZ, R12.H0_H0 ;  /* 0x2000000cff0c7230 */ /* 0x000fe20000004100 */
[----:B------:R-:W-:Y:S01]  /*14eb0*/  F2FP.F16.E4M3.UNPACK_B R8, R5.H1 ;  /* 0x00000005ff08723e */ /* 0x000fe200030006ff */
[----:B------:R-:W-:-:S02]  /*14ec0*/  HADD2.F32 R5, -RZ, R6.H1_H1 ;  /* 0x30000006ff057230 */ /* 0x000fc40000004100 */
[C---:B------:R-:W-:Y:S01]  /*14ed0*/  FFMA.FTZ R26, R9.reuse, R14, -R26 ;  /* 0x0000000e091a7223 */ /* 0x040fe2000001081a */
[----:B------:R-:W-:Y:S01]  /*14ee0*/  FFMA.FTZ R29, R9, R24, R27 ;  /* 0x00000018091d7223 */ /* 0x000fe2000001001b */
[----:B------:R-:W-:Y:S01]  /*14ef0*/  HADD2.F32 R6, -RZ, R6.H0_H0 ;  /* 0x20000006ff067230 */ /* 0x000fe20000004100 */
[----:B------:R-:W-:Y:S01]  /*14f00*/  F2FP.F16.E4M3.UNPACK_B R25, R25.H1 ;  /* 0x00000019ff19723e */ /* 0x000fe200030006ff */
[C---:B------:R-:W-:Y:S01]  /*14f10*/  FMUL.FTZ R9, R5.reuse, R20 ;  /* 0x0000001405097220 */ /* 0x040fe20000410000 */
[----:B------:R-:W-:Y:S01]  /*14f20*/  F2FP.F16.E4M3.UNPACK_B R15, R15.H1 ;  /* 0x0000000fff0f723e */ /* 0x000fe200030006ff */
[-C--:B------:R-:W-:Y:S01]  /*14f30*/  FMUL.FTZ R27, R5, R12.reuse ;  /* 0x0000000c051b7220 */ /* 0x080fe20000410000 */
[----:B------:R-:W-:Y:S02]  /*14f40*/  HADD2.F32 R5, -RZ, R10.H1_H1 ;  /* 0x3000000aff057230 */ /* 0x000fe40000004100 */
[----:B------:R-:W-:Y:S01]  /*14f50*/  FFMA.FTZ R24, R6, R12, -R9 ;  /* 0x0000000c06187223 */ /* 0x000fe20000010809 */
[----:B------:R-:W-:-:S02]  /*14f60*/  HADD2.F32 R14, -RZ, R25.H0_H0 ;  /* 0x20000019ff0e7230 */ /* 0x000fc40000004100 */
[----:B------:R-:W-:Y:S01]  /*14f70*/  FFMA.FTZ R27, R6, R20, R27 ;  /* 0x00000014061b7223 */ /* 0x000fe2000001001b */
[----:B------:R-:W-:Y:S01]  /*14f80*/  HADD2.F32 R9, -RZ, R15.H0_H0 ;  /* 0x2000000fff097230 */ /* 0x000fe20000004100 */
[----:B------:R-:W-:Y:S01]  /*14f90*/  F2FP.F16.E4M3.UNPACK_B R3, R4 ;  /* 0x00000004ff03723e */ /* 0x000fe200020006ff */
[----:B------:R-:W-:Y:S02]  /*14fa0*/  HADD2.F32 R10, -RZ, R10.H0_H0 ;  /* 0x2000000aff0a7230 */ /* 0x000fe40000004100 */
[C---:B------:R-:W-:Y:S01]  /*14fb0*/  FMUL.FTZ R31, R5.reuse, R14 ;  /* 0x0000000e051f7220 */ /* 0x040fe20000410000 */
[----:B------:R-:W-:Y:S02]  /*14fc0*/  HADD2.F32 R25, -RZ, R25.H1_H1 ;  /* 0x30000019ff197230 */ /* 0x000fe40000004100 */
[-C--:B------:R-:W-:Y:S01]  /*14fd0*/  FMUL.FTZ R5, R5, R9.reuse ;  /* 0x0000000905057220 */ /* 0x080fe20000410000 */
[----:B------:R-:W-:Y:S02]  /*14fe0*/  HADD2.F32 R6, -RZ, R11.H1_H1 ;  /* 0x3000000bff067230 */ /* 0x000fe40000004100 */
[----:B------:R-:W-:Y:S01]  /*14ff0*/  FFMA.FTZ R31, R10, R9, -R31 ;  /* 0x000000090a1f7223 */ /* 0x000fe2000001081f */
[----:B------:R-:W-:-:S02]  /*15000*/  HADD2.F32 R15, -RZ, R15.H1_H1 ;  /* 0x3000000fff0f7230 */ /* 0x000fc40000004100 */
[----:B------:R-:W-:Y:S01]  /*15010*/  FFMA.FTZ R28, R10, R14, R5 ;  /* 0x0000000e0a1c7223 */ /* 0x000fe20000010005 */
[----:B------:R-:W-:Y:S02]  /*15020*/  HADD2.F32 R11, -RZ, R11.H0_H0 ;  /* 0x2000000bff0b7230 */ /* 0x000fe40000004100 */
[C---:B------:R-:W-:Y:S01]  /*15030*/  FMUL.FTZ R12, R6.reuse, R25 ;  /* 0x00000019060c7220 */ /* 0x040fe20000410000 */
[----:B------:R-:W-:Y:S01]  /*15040*/  F2FP.F16.E4M3.UNPACK_B R5, R21 ;  /* 0x00000015ff05723e */ /* 0x000fe200020006ff */
[-C--:B------:R-:W-:Y:S01]  /*15050*/  FMUL.FTZ R10, R6, R15.reuse ;  /* 0x0000000f060a7220 */ /* 0x080fe20000410000 */
[----:B------:R-:W-:Y:S01]  /*15060*/  F2FP.F16.E4M3.UNPACK_B R4, R4.H1 ;  /* 0x00000004ff04723e */ /* 0x000fe200030006ff */
[C---:B------:R-:W-:Y:S01]  /*15070*/  FFMA.FTZ R30, R11.reuse, R15, -R12 ;  /* 0x0000000f0b1e7223 */ /* 0x040fe2000001080c */
[----:B------:R-:W-:Y:S01]  /*15080*/  F2FP.F16.E4M3.UNPACK_B R9, R13 ;  /* 0x0000000dff09723e */ /* 0x000fe200020006ff */
[----:B------:R-:W-:Y:S01]  /*15090*/  FFMA.FTZ R25, R11, R25, R10 ;  /* 0x000000190b197223 */ /* 0x000fe2000001000a */
[--C-:B------:R-:W-:Y:S01]  /*150a0*/  HADD2.F32 R12, -RZ, R5.reuse.H1_H1 ;  /* 0x30000005ff0c7230 */ /* 0x100fe20000004100 */
[----:B------:R-:W-:Y:S01]  /*150b0*/  F2FP.F16.E4M3.UNPACK_B R13, R13.H1 ;  /* 0x0000000dff0d723e */ /* 0x000fe200030006ff */
[----:B------:R-:W-:Y:S01]  /*150c0*/  HADD2.F32 R11, -RZ, R5.H0_H0 ;  /* 0x20000005ff0b7230 */ /* 0x000fe20000004100 */
[----:B------:R-:W-:Y:S01]  /*150d0*/  F2FP.F16.E4M3.UNPACK_B R21, R21.H1 ;  /* 0x00000015ff15723e */ /* 0x000fe200030006ff */
[----:B------:R-:W-:-:S02]  /*150e0*/  HADD2.F32 R6, -RZ, R4.H1_H1 ;  /* 0x30000004ff067230 */ /* 0x000fc40000004100 */
[----:B------:R-:W-:Y:S02]  /*150f0*/  HADD2.F32 R10, -RZ, R9.H1_H1 ;  /* 0x30000009ff0a7230 */ /* 0x000fe40000004100 */
[----:B------:R-:W-:Y:S02]  /*15100*/  HADD2.F32 R5, -RZ, R4.H0_H0 ;  /* 0x20000004ff057230 */ /* 0x000fe40000004100 */
[C---:B------:R-:W-:Y:S01]  /*15110*/  FMUL.FTZ R14, R6.reuse, R12 ;  /* 0x0000000c060e7220 */ /* 0x040fe20000410000 */
[----:B------:R-:W-:Y:S02]  /*15120*/  HADD2.F32 R4, -RZ, R3.H1_H1 ;  /* 0x30000003ff047230 */ /* 0x000fe40000004100 */
[-C--:B------:R-:W-:Y:S01]  /*15130*/  FMUL.FTZ R20, R6, R10.reuse ;  /* 0x0000000a06147220 */ /* 0x080fe20000410000 */
[----:B------:R-:W-:Y:S02]  /*15140*/  HADD2.F32 R9, -RZ, R9.H0_H0 ;  /* 0x20000009ff097230 */ /* 0x000fe40000004100 */
[----:B------:R-:W-:Y:S01]  /*15150*/  FFMA.FTZ R14, R5, R10, -R14 ;  /* 0x0000000a050e7223 */ /* 0x000fe2000001080e */
[----:B------:R-:W-:-:S02]  /*15160*/  HADD2.F32 R3, -RZ, R3.H0_H0 ;  /* 0x20000003ff037230 */ /* 0x000fc40000004100 */
[C---:B------:R-:W-:Y:S01]  /*15170*/  FMUL.FTZ R6, R4.reuse, R11 ;  /* 0x0000000b04067220 */ /* 0x040fe20000410000 */
[----:B------:R-:W-:Y:S01]  /*15180*/  FFMA.FTZ R15, R5, R12, R20 ;  /* 0x0000000c050f7223 */ /* 0x000fe20000010014 */
[-C--:B------:R-:W-:Y:S01]  /*15190*/  FMUL.FTZ R4, R4, R9.reuse ;  /* 0x0000000904047220 */ /* 0x080fe20000410000 */
[----:B------:R-:W-:Y:S02]  /*151a0*/  HADD2.F32 R5, -RZ, R13.H1_H1 ;  /* 0x3000000dff057230 */ /* 0x000fe40000004100 */
[C---:B------:R-:W-:Y:S01]  /*151b0*/  FFMA.FTZ R12, R3.reuse, R9, -R6 ;  /* 0x00000009030c7223 */ /* 0x040fe20000010806 */
[--C-:B------:R-:W-:Y:S02]  /*151c0*/  HADD2.F32 R9, -RZ, R21.reuse.H1_H1 ;  /* 0x30000015ff097230 */ /* 0x100fe40000004100 */
[----:B------:R-:W-:Y:S01]  /*151d0*/  FFMA.FTZ R11, R3, R11, R4 ;  /* 0x0000000b030b7223 */ /* 0x000fe20000010004 */
[----:B------:R-:W-:Y:S02]  /*151e0*/  HADD2.F32 R4, -RZ, R8.H1_H1 ;  /* 0x30000008ff047230 */ /* 0x000fe40000004100 */
[----:B------:R-:W-:-:S02]  /*151f0*/  HADD2.F32 R10, -RZ, R21.H0_H0 ;  /* 0x20000015ff0a7230 */ /* 0x000fc40000004100 */
[----:B------:R-:W-:Y:S02]  /*15200*/  HADD2.F32 R3, -RZ, R7.H1_H1 ;  /* 0x30000007ff037230 */ /* 0x000fe40000004100 */
[C---:B------:R-:W-:Y:S01]  /*15210*/  FMUL.FTZ R20, R4.reuse, R5 ;  /* 0x0000000504147220 */ /* 0x040fe20000410000 */
[----:B------:R-:W-:Y:S02]  /*15220*/  HADD2.F32 R6, -RZ, R13.H0_H0 ;  /* 0x2000000dff067230 */ /* 0x000fe40000004100 */
[----:B------:R-:W-:Y:S01]  /*15230*/  FMUL.FTZ R13, R4, R9 ;  /* 0x00000009040d7220 */ /* 0x000fe20000410000 */
[----:B------:R-:W-:Y:S02]  /*15240*/  HADD2.F32 R8, -RZ, R8.H0_H0 ;  /* 0x20000008ff087230 */ /* 0x000fe40000004100 */
[C---:B------:R-:W-:Y:S01]  /*15250*/  FMUL.FTZ R4, R3.reuse, R10 ;  /* 0x0000000a03047220 */ /* 0x040fe20000410000 */
[----:B------:R-:W-:Y:S02]  /*15260*/  HADD2.F32 R7, -RZ, R7.H0_H0 ;  /* 0x20000007ff077230 */ /* 0x000fe40000004100 */
[-C--:B------:R-:W-:Y:S01]  /*15270*/  FMUL.FTZ R3, R3, R6.reuse ;  /* 0x0000000603037220 */ /* 0x080fe20000410000 */
[C---:B------:R-:W-:Y:S01]  /*15280*/  FFMA.FTZ R13, R8.reuse, R5, -R13 ;  /* 0x00000005080d7223 */ /* 0x040fe2000001080d */
[----:B------:R-:W-:Y:S01]  /*15290*/  FFMA.FTZ R20, R8, R9, R20 ;  /* 0x0000000908147223 */ /* 0x000fe20000010014 */
[C---:B------:R-:W-:Y:S01]  /*152a0*/  FFMA.FTZ R5, R7.reuse, R6, -R4 ;  /* 0x0000000607057223 */ /* 0x040fe20000010804 */
[----:B------:R-:W-:Y:S01]  /*152b0*/  FFMA.FTZ R10, R7, R10, R3 ;  /* 0x0000000a070a7223 */ /* 0x000fe20000010003 */
[----:B------:R-:W-:-:S02]  /*152c0*/  F2FP.SATFINITE.E4M3.F32.PACK_AB_MERGE_C R6, R29, R26, RZ ;  /* 0x0000001a1d06723e */ /* 0x000fc400048070ff */
[----:B------:R-:W-:Y:S02]  /*152d0*/  F2FP.SATFINITE.E4M3.F32.PACK_AB_MERGE_C R7, R25, R30, RZ ;  /* 0x0000001e1907723e */ /* 0x000fe400048070ff */
[----:B------:R-:W-:Y:S02]  /*152e0*/  F2FP.SATFINITE.E4M3.F32.PACK_AB_MERGE_C R4, R15, R14, RZ ;  /* 0x0000000e0f04723e */ /* 0x000fe400048070ff */
[----:B------:R-:W-:Y:S02]  /*152f0*/  F2FP.SATFINITE.E4M3.F32.PACK_AB_MERGE_C R13, R20, R13, RZ ;  /* 0x0000000d140d723e */ /* 0x000fe400048070ff */
[----:B------:R-:W-:Y:S02]  /*15300*/  F2FP.SATFINITE.E4M3.F32.PACK_AB_MERGE_C R6, R27, R24, R6 ;  /* 0x000000181b06723e */ /* 0x000fe40004807006 */
[----:B------:R-:W-:Y:S02]  /*15310*/  F2FP.SATFINITE.E4M3.F32.PACK_AB_MERGE_C R7, R28, R31, R7 ;  /* 0x0000001f1c07723e */ /* 0x000fe40004807007 */
[----:B------:R-:W-:-:S02]  /*15320*/  F2FP.SATFINITE.E4M3.F32.PACK_AB_MERGE_C R4, R11, R12, R4 ;  /* 0x0000000c0b04723e */ /* 0x000fc40004807004 */
[----:B------:R-:W-:-:S05]  /*15330*/  F2FP.SATFINITE.E4M3.F32.PACK_AB_MERGE_C R5, R10, R5, R13 ;  /* 0x000000050a05723e */ /* 0x000fca000480700d */
[----:B------:R0:W-:Y:S01]  /*15340*/  STS.128 [R0+0x22200], R4 ;  /* 0x0222000400007388 */ /* 0x0001e20000000c00 */
[----:B------:R-:W-:Y:S05]  /*15350*/  BRA `(.L_x_559) ;  /* 0x0000003400387947 */ /* 0x000fea0003800000 */
.L_x_553:
[----:B------:R-:W-:-:S03]  /*15360*/  UMOV UR4, 0xffffffff ;  /* 0xffffffff00047882 */ /* 0x000fc60000000000 */
[----:B------:R-:W-:Y:S05]  /*15370*/  BRA.DIV UR4, `(.L_x_570) ;  /* 0x000001b6049c7947 */ /* 0x000fea000b800000 */
[----:B------:R0:W2:Y:S04]  /*15380*/  SHFL.IDX PT, R37, R24, RZ, 0x1e1f ;  /* 0x001e1fff18257589 */ /* 0x0000a800000e0000 */
[----:B------:R0:W3:Y:S04]  /*15390*/  SHFL.IDX PT, R47, R26, RZ, 0x1e1f ;  /* 0x001e1fff1a2f7589 */ /* 0x0000e800000e0000 */
[----:B------:R0:W4:Y:S04]  /*153a0*/  SHFL.IDX PT, R3, R28, RZ, 0x1e1f ;  /* 0x001e1fff1c037589 */ /* 0x00012800000e0000 */
[----:B------:R-:W0:Y:S02]  /*153b0*/  SHFL.IDX PT, R45, R45, RZ, 0x1e1f ;  /* 0x001e1fff2d2d7589 */ /* 0x000e2400000e0000 */
.L_x_823:
[----:B------:R-:W-:Y:S01]  /*153c0*/  ULDC UR4, c[0x0][0x448] ;  /* 0x0001120000047ab9 */ /* 0x000fe20000000800 */
[----:B------:R-:W-:Y:S01]  /*153d0*/  BSSY B1, `(.L_x_571) ;  /* 0x0000036000017945 */ /* 0x000fe20003800000 */
[----:B------:R-:W-:Y:S01]  /*153e0*/  IMAD R0, R132, UR4, RZ ;  /* 0x0000000484007c24 */ /* 0x000fe2000f8e02ff */
[----:B0-----:R-:W-:Y:S02]  /*153f0*/  CS2R R28, SRZ ;  /* 0x00000000001c7805 */ /* 0x001fe4000001ff00 */
[----:B------:R-:W-:Y:S02]  /*15400*/  CS2R R30, SRZ ;  /* 0x00000000001e7805 */ /* 0x000fe4000001ff00 */
[----:B------:R-:W-:Y:S02]  /*15410*/  CS2R R6, SRZ ;  /* 0x0000000000067805 */ /* 0x000fe4000001ff00 */
[----:B------:R-:W-:Y:S02]  /*15420*/  CS2R R8, SRZ ;  /* 0x0000000000087805 */ /* 0x000fe4000001ff00 */
[----:B------:R-:W-:-:S02]  /*15430*/  ISETP.GE.AND P0, PT, R4, R0, PT ;  /* 0x000000000400720c */ /* 0x000fc40003f06270 */
[----:B------:R-:W-:Y:S02]  /*15440*/  CS2R R4, SRZ ;  /* 0x0000000000047805 */ /* 0x000fe4000001ff00 */
[----:B------:R-:W-:Y:S02]  /*15450*/  CS2R R10, SRZ ;  /* 0x00000000000a7805 */ /* 0x000fe4000001ff00 */
[----:B------:R-:W-:Y:S02]  /*15460*/  CS2R R32, SRZ ;  /* 0x0000000000207805 */ /* 0x000fe4000001ff00 */
[----:B------:R-:W-:Y:S02]  /*15470*/  CS2R R34, SRZ ;  /* 0x0000000000227805 */ /* 0x000fe4000001ff00 */
[----:B------:R-:W-:Y:S02]  /*15480*/  CS2R R12, SRZ ;  /* 0x00000000000c7805 */ /* 0x000fe4000001ff00 */
[----:B-1----:R-:W-:-:S02]  /*15490*/  CS2R R14, SRZ ;  /* 0x00000000000e7805 */ /* 0x002fc4000001ff00 */
[----:B------:R-:W-:Y:S02]  /*154a0*/  CS2R R24, SRZ ;  /* 0x0000000000187805 */ /* 0x000fe4000001ff00 */
[----:B------:R-:W-:Y:S01]  /*154b0*/  CS2R R26, SRZ ;  /* 0x00000000001a7805 */ /* 0x000fe2000001ff00 */
[----:B------:R-:W-:Y:S06]  /*154c0*/  @P0 BRA `(.L_x_572) ;  /* 0x0000000000980947 */ /* 0x000fec0003800000 */
[----:B------:R-:W-:Y:S01]  /*154d0*/  ULDC UR4, c[0x0][0x3f4] ;  /* 0x0000fd0000047ab9 */ /* 0x000fe20000000800 */
[----:B------:R-:W-:Y:S02]  /*154e0*/  CS2R R32, SRZ ;  /* 0x0000000000207805 */ /* 0x000fe4000001ff00 */
[----:B------:R-:W-:Y:S02]  /*154f0*/  ISETP.GE.AND P1, PT, R221, UR4, PT ;  /* 0x00000004dd007c0c */ /* 0x000fe4000bf26270 */
[----:B------:R-:W-:Y:S02]  /*15500*/  CS2R R34, SRZ ;  /* 0x0000000000227805 */ /* 0x000fe4000001ff00 */
[----:B------:R-:W-:Y:S02]  /*15510*/  ISETP.GE.AND P2, PT, R16, UR4, PT ;  /* 0x0000000410007c0c */ /* 0x000fe4000bf46270 */
[----:B------:R-:W-:Y:S02]  /*15520*/  CS2R R28, SRZ ;  /* 0x00000000001c7805 */ /* 0x000fe4000001ff00 */
[----:B------:R-:W-:-:S02]  /*15530*/  ISETP.GE.AND P0, PT, R222, UR4, PT ;  /* 0x00000004de007c0c */ /* 0x000fc4000bf06270 */
[----:B------:R-:W-:Y:S02]  /*15540*/  CS2R R30, SRZ ;  /* 0x00000000001e7805 */ /* 0x000fe4000001ff00 */
[----:B------:R-:W-:Y:S02]  /*15550*/  CS2R R12, SRZ ;  /* 0x00000000000c7805 */ /* 0x000fe4000001ff00 */
[----:B------:R-:W-:Y:S01]  /*15560*/  CS2R R14, SRZ ;  /* 0x00000000000e7805 */ /* 0x000fe2000001ff00 */
[----:B------:R-:W-:Y:S02]  /*15570*/  @!P1 IMAD.SHL.U32 R20, R226, 0x10, RZ ;  /* 0x00000010e2149824 */ /* 0x000fe400078e00ff */
[----:B--2---:R-:W-:-:S04]  /*15580*/  @!P2 IADD3 R40, P3, R16, R37, RZ ;  /* 0x000000251028a210 */ /* 0x004fc80007f7e0ff */
[----:B------:R-:W-:Y:S01]  /*15590*/  @!P0 IMAD.SHL.U32 R38, R227, 0x10, RZ ;  /* 0x00000010e3268824 */ /* 0x000fe200078e00ff */
[----:B------:R-:W-:Y:S02]  /*155a0*/  @!P1 SHF.R.S32.HI R4, RZ, 0x1f, R20 ;  /* 0x0000001fff049819 */ /* 0x000fe40000011414 */
[C---:B------:R-:W-:Y:S01]  /*155b0*/  @!P1 IADD3 R42, P5, R20.reuse, R37, RZ ;  /* 0x00000025142a9210 */ /* 0x040fe20007fbe0ff */
[----:B----4-:R-:W-:Y:S01]  /*155c0*/  @!P2 IMAD.X R41, R3, 0x1, R17, P3 ;  /* 0x000000010329a824 */ /* 0x010fe200018e0611 */
[----:B---3--:R-:W-:Y:S02]  /*155d0*/  @!P1 IADD3 R20, P4, R20, R47, RZ ;  /* 0x0000002f14149210 */ /* 0x008fe40007f9e0ff */
[----:B------:R-:W-:Y:S02]  /*155e0*/  @!P0 IADD3 R36, P3, R38, R37, RZ ;  /* 0x0000002526248210 */ /* 0x000fe40007f7e0ff */
[----:B------:R-:W-:Y:S01]  /*155f0*/  @!P0 SHF.R.S32.HI R6, RZ, 0x1f, R38 ;  /* 0x0000001fff068819 */ /* 0x000fe20000011426 */
[----:B------:R-:W-:Y:S01]  /*15600*/  @!P1 IMAD.X R21, R45, 0x1, R4, P4 ;  /* 0x000000012d159824 */ /* 0x000fe200020e0604 */
[----:B------:R-:W-:-:S02]  /*15610*/  @!P1 IADD3.X R43, R3, R4, RZ, P5, !PT ;  /* 0x00000004032b9210 */ /* 0x000fc40002ffe4ff */
[----:B------:R-:W-:Y:S02]  /*15620*/  CS2R R24, SRZ ;  /* 0x0000000000187805 */ /* 0x000fe4000001ff00 */
[-C--:B------:R-:W-:Y:S01]  /*15630*/  @!P0 IADD3 R38, P5, R38, R47.reuse, RZ ;  /* 0x0000002f26268210 */ /* 0x080fe20007fbe0ff */
[--C-:B------:R-:W-:Y:S01]  /*15640*/  @!P0 IMAD.X R37, R3, 0x1, R6.reuse, P3 ;  /* 0x0000000103258824 */ /* 0x100fe200018e0606 */
[----:B------:R-:W-:Y:S02]  /*15650*/  @!P2 IADD3 R46, P4, R16, R47, RZ ;  /* 0x0000002f102ea210 */ /* 0x000fe40007f9e0ff */
[----:B------:R-:W-:Y:S02]  /*15660*/  CS2R R4, SRZ ;  /* 0x0000000000047805 */ /* 0x000fe4000001ff00 */
[----:B------:R-:W-:Y:S01]  /*15670*/  CS2R R26, SRZ ;  /* 0x00000000001a7805 */ /* 0x000fe2000001ff00 */
[----:B------:R-:W-:Y:S01]  /*15680*/  @!P0 IMAD.X R39, R45, 0x1, R6, P5 ;  /* 0x000000012d278824 */ /* 0x000fe200028e0606 */
[----:B------:R-:W-:-:S02]  /*15690*/  CS2R R6, SRZ ;  /* 0x0000000000067805 */ /* 0x000fc4000001ff00 */
[----:B------:R-:W-:Y:S02]  /*156a0*/  CS2R R8, SRZ ;  /* 0x0000000000087805 */ /* 0x000fe4000001ff00 */
[----:B------:R-:W-:Y:S01]  /*156b0*/  CS2R R10, SRZ ;  /* 0x00000000000a7805 */ /* 0x000fe2000001ff00 */
[----:B------:R-:W-:Y:S01]  /*156c0*/  @!P2 IMAD.X R47, R45, 0x1, R17, P4 ;  /* 0x000000012d2fa824 */ /* 0x000fe200020e0611 */
[----:B------:R0:W5:Y:S04]  /*156d0*/  @!P2 LD.E.128 R32, desc[UR50][R40.64] ;  /* 0x000000322820a980 */ /* 0x000168000c101d00 */
[----:B------:R0:W5:Y:S04]  /*156e0*/  @!P2 LD.E.128 R28, desc[UR50][R46.64] ;  /* 0x000000322e1ca980 */ /* 0x000168000c101d00 */
[----:B------:R0:W5:Y:S04]  /*156f0*/  @!P1 LD.E.128 R12, desc[UR50][R42.64] ;  /* 0x000000322a0c9980 */ /* 0x000168000c101d00 */
[----:B------:R0:W5:Y:S04]  /*15700*/  @!P1 LD.E.128 R4, desc[UR50][R20.64] ;  /* 0x0000003214049980 */ /* 0x000168000c101d00 */
[----:B------:R0:W5:Y:S04]  /*15710*/  @!P0 LD.E.128 R24, desc[UR50][R36.64] ;  /* 0x0000003224188980 */ /* 0x000168000c101d00 */
[----:B------:R0:W5:Y:S02]  /*15720*/  @!P0 LD.E.128 R8, desc[UR50][R38.64] ;  /* 0x0000003226088980 */ /* 0x000164000c101d00 */
.L_x_572:
[----:B------:R-:W-:Y:S05]  /*15730*/  BSYNC B1 ;  /* 0x0000000000017941 */ /* 0x000fea0003800000 */
.L_x_571:
[----:B------:R-:W-:Y:S01]  /*15740*/  ULEA.HI UR4, UR37, UR37, URZ, 0x1 ;  /* 0x0000002525047291 */ /* 0x000fe2000f8f083f */
[----:B0-----:R-:W0:Y:S01]  /*15750*/  S2R R20, SR_TID.X ;  /* 0x0000000000147919 */ /* 0x001e220000002100 */
[----:B------:R-:W-:Y:S01]  /*15760*/  IMAD R0, R129, -0x80, R0 ;  /* 0xffffff8081007824 */ /* 0x000fe200078e0200 */
[----:B------:R-:W-:Y:S01]  /*15770*/  BSSY B1, `(.L_x_573) ;  /* 0x000000d000017945 */ /* 0x000fe20003800000 */
[----:B------:R-:W-:-:S03]  /*15780*/  ULOP3.LUT UR4, UR4, 0xfffffffe, URZ, 0xc0, !UPT ;  /* 0xfffffffe04047892 */ /* 0x000fc6000f8ec03f */
[----:B------:R-:W-:Y:S01]  /*15790*/  VIMNMX R0, R0, 0x80, PT ;  /* 0x0000008000007848 */ /* 0x000fe20003fe0100 */
[----:B------:R-:W-:-:S06]  /*157a0*/  UIADD3 UR4, UR37, -UR4, URZ ;  /* 0x8000000425047290 */ /* 0x000fcc000fffe03f */
[----:B----4-:R-:W-:-:S04]  /*157b0*/  MOV R3, UR4 ;  /* 0x0000000400037c02 */ /* 0x010fc80008000f00 */
[----:B------:R-:W-:-:S04]  /*157c0*/  SHF.L.U32 R3, R3, 0x1f, RZ ;  /* 0x0000001f03037819 */ /* 0x000fc800000006ff */
[----:B------:R-:W1:Y:S01]  /*157d0*/  SYNCS.PHASECHK.TRANS64.TRYWAIT P0, [R18+URZ+0x33400], R3 ;  /* 0x03340003120075a7 */ /* 0x000e62000800017f */
[C---:B0-----:R-:W-:Y:S02]  /*157e0*/  VIADD R21, R20.reuse, 0xffffff80 ;  /* 0xffffff8014157836 */ /* 0x041fe40000000000 */
[----:B------:R-:W-:-:S05]  /*157f0*/  VIADD R20, R20, 0xffffff80 ;  /* 0xffffff8014147836 */ /* 0x000fca0000000000 */
[----:B------:R-:W-:-:S04]  /*15800*/  LEA.HI R20, R20, R21, RZ, 0x1 ;  /* 0x0000001514147211 */ /* 0x000fc800078f08ff */
[----:B------:R-:W-:-:S04]  /*15810*/  SHF.R.S32.HI R20, RZ, 0x1, R20 ;  /* 0x00000001ff147819 */ /* 0x000fc80000011414 */
[----:B------:R-:W-:Y:S01]  /*15820*/  ISETP.GE.AND P1, PT, R20, R0, PT ;  /* 0x000000001400720c */ /* 0x000fe20003f26270 */
[----:B-1----:R-:W-:-:S12]  /*15830*/  @!P0 BRA `(.L_x_574) ;  /* 0x000001b000e08947 */ /* 0x002fd80003800000 */
.L_x_824:
[----:B------:R-:W-:Y:S05]  /*15840*/  BSYNC B1 ;  /* 0x0000000000017941 */ /* 0x000fea0003800000 */
.L_x_573:
[----:B------:R-:W-:Y:S05]  /*15850*/  @P1 BRA `(.L_x_559) ;  /* 0x0000002c00f81947 */ /* 0x000fea0003800000 */
[----:B------:R1:W5:Y:S01]  /*15860*/  LDL R69, [R1+0x28] ;  /* 0x0000280001457983 */ /* 0x0003620000100800 */
[----:B0-----:R-:W0:Y:S03]  /*15870*/  LDC R3, c[0x0][0x3f4] ;  /* 0x0000fd00ff037b82 */ /* 0x001e260000000800 */
[----:B------:R1:W5:Y:S04]  /*15880*/  LDL R68, [R1+0x2c] ;  /* 0x00002c0001447983 */ /* 0x0003680000100800 */
[----:B------:R1:W5:Y:S01]  /*15890*/  LDL R67, [R1+0x30] ;  /* 0x0000300001437983 */ /* 0x0003620000100800 */
[----:B------:R-:W-:Y:S01]  /*158a0*/  BSSY B1, `(.L_x_575) ;  /* 0x00000ff000017945 */ /* 0x000fe20003800000 */
[----:B0-----:R-:W-:-:S02]  /*158b0*/  ISETP.GE.AND P0, PT, R16, R3, PT ;  /* 0x000000031000720c */ /* 0x001fc40003f06270 */
[-C--:B------:R-:W-:Y:S02]  /*158c0*/  ISETP.GE.AND P1, PT, R221, R3.reuse, PT ;  /* 0x00000003dd00720c */ /* 0x080fe40003f26270 */
[----:B------:R-:W-:-:S09]  /*158d0*/  ISETP.GE.AND P2, PT, R222, R3, PT ;  /* 0x00000003de00720c */ /* 0x000fd20003f46270 */
[----:B-1----:R-:W-:Y:S05]  /*158e0*/  @P0 BRA `(.L_x_576) ;  /* 0x0000000c00e80947 */ /* 0x002fea0003800000 */
[----:B------:R-:W4:Y:S01]  /*158f0*/  LDL R70, [R1+0x130] ;  /* 0x0001300001467983 */ /* 0x000f220000100800 */
[----:B------:R-:W-:Y:S02]  /*15900*/  LEA.HI R0, R48, R48, RZ, 0x1 ;  /* 0x0000003030007211 */ /* 0x000fe400078f08ff */
[----:B-----5:R-:W-:Y:S02]  /*15910*/  LOP3.LUT R20, R32, 0xff, RZ, 0xc0, !PT ;  /* 0x000000ff20147812 */ /* 0x020fe400078ec0ff */
[----:B------:R-:W-:Y:S02]  /*15920*/  LOP3.LUT R21, R0, 0xfffffffe, RZ, 0xc0, !PT ;  /* 0xfffffffe00157812 */ /* 0x000fe400078ec0ff */
[----:B------:R-:W-:Y:S02]  /*15930*/  SHF.R.U32.HI R0, RZ, 0x8, R32 ;  /* 0x00000008ff007819 */ /* 0x000fe40000011620 */
[----:B--2---:R-:W-:Y:S01]  /*15940*/  SHF.R.U32.HI R37, RZ, 0x8, R33 ;  /* 0x00000008ff257819 */ /* 0x004fe20000011621 */
[----:B------:R-:W-:Y:S01]  /*15950*/  IMAD.IADD R48, R48, 0x1, -R21 ;  /* 0x0000000130307824 */ /* 0x000fe200078e0a15 */
[----:B------:R-:W-:-:S02]  /*15960*/  LOP3.LUT R21, R0, 0xff, RZ, 0xc0, !PT ;  /* 0x000000ff00157812 */ /* 0x000fc400078ec0ff */
[----:B------:R-:W-:Y:S02]  /*15970*/  SHF.R.U32.HI R39, RZ, 0x8, R34 ;  /* 0x00000008ff277819 */ /* 0x000fe40000011622 */
[----:B------:R-:W-:Y:S02]  /*15980*/  LEA.HI R0, R3, R48, RZ, 0x1c ;  /* 0x0000003003007211 */ /* 0x000fe400078fe0ff */
[----:B------:R-:W-:Y:S02]  /*15990*/  PRMT R45, R21, 0x7604, R20 ;  /* 0x00007604152d7816 */ /* 0x000fe40000000014 */
[----:B------:R-:W-:Y:S02]  /*159a0*/  SHF.R.S32.HI R21, RZ, 0x1f, R0 ;  /* 0x0000001fff157819 */ /* 0x000fe40000011400 */
[----:B------:R-:W-:Y:S02]  /*159b0*/  LOP3.LUT R36, R33, 0xff, RZ, 0xc0, !PT ;  /* 0x000000ff21247812 */ /* 0x000fe400078ec0ff */
[----:B------:R-:W-:Y:S01]  /*159c0*/  LEA.HI R21, R21, R0, RZ, 0x2 ;  /* 0x0000000015157211 */ /* 0x000fe200078f10ff */
[----:B------:R-:W-:Y:S01]  /*159d0*/  IMAD.SHL.U32 R0, R0, 0x10, RZ ;  /* 0x0000001000007824 */ /* 0x000fe200078e00ff */
[----:B------:R-:W-:-:S02]  /*159e0*/  LOP3.LUT R38, R34, 0xff, RZ, 0xc0, !PT ;  /* 0x000000ff22267812 */ /* 0x000fc400078ec0ff */
[----:B------:R-:W-:Y:S02]  /*159f0*/  SHF.L.U32 R21, R21, 0xb, RZ ;  /* 0x0000000b15157819 */ /* 0x000fe400000006ff */
[----:B------:R-:W-:Y:S02]  /*15a00*/  LOP3.LUT R0, R69, 0x30, R0, 0xf8, !PT ;  /* 0x0000003045007812 */ /* 0x000fe400078ef800 */
[----:B------:R-:W-:Y:S02]  /*15a10*/  LOP3.LUT R21, R21, 0xffffe000, RZ, 0xc0, !PT ;  /* 0xffffe00015157812 */ /* 0x000fe400078ec0ff */
[----:B------:R-:W-:Y:S02]  /*15a20*/  LOP3.LUT R0, R0, R68, RZ, 0x3c, !PT ;  /* 0x0000004400007212 */ /* 0x000fe400078e3cff */
[----:B------:R-:W-:Y:S02]  /*15a30*/  LOP3.LUT R37, R37, 0xff, RZ, 0xc0, !PT ;  /* 0x000000ff25257812 */ /* 0x000fe400078ec0ff */
[----:B------:R-:W-:-:S02]  /*15a40*/  LOP3.LUT R39, R39, 0xff, RZ, 0xc0, !PT ;  /* 0x000000ff27277812 */ /* 0x000fc400078ec0ff */
[----:B------:R-:W-:Y:S02]  /*15a50*/  IADD3 R21, R0, R67, R21 ;  /* 0x0000004300157210 */ /* 0x000fe40007ffe015 */
[----:B------:R-:W-:Y:S02]  /*15a60*/  PRMT R20, R37, 0x7604, R36 ;  /* 0x0000760425147816 */ /* 0x000fe40000000024 */
[----:B---3--:R-:W-:Y:S01]  /*15a70*/  PRMT R47, R39, 0x7604, R38 ;  /* 0x00007604272f7816 */ /* 0x008fe20000000026 */
[----:B------:R-:W-:Y:S01]  /*15a80*/  IMAD.IADD R0, R18, 0x1, R21 ;  /* 0x0000000112007824 */ /* 0x000fe200078e0215 */
[----:B------:R-:W-:Y:S02]  /*15a90*/  SHF.R.U32.HI R37, RZ, 0x8, R35 ;  /* 0x00000008ff257819 */ /* 0x000fe40000011623 */
[----:B------:R-:W-:Y:S02]  /*15aa0*/  SHF.R.U32.HI R39, RZ, 0x8, R28 ;  /* 0x00000008ff277819 */ /* 0x000fe4000001161c */
[----:B------:R-:W-:-:S02]  /*15ab0*/  SHF.R.U32.HI R40, RZ, 0x8, R29 ;  /* 0x00000008ff287819 */ /* 0x000fc4000001161d */
[----:B------:R-:W-:Y:S02]  /*15ac0*/  LOP3.LUT R36, R35, 0xff, RZ, 0xc0, !PT ;  /* 0x000000ff23247812 */ /* 0x000fe400078ec0ff */
[----:B------:R-:W-:Y:S02]  /*15ad0*/  LOP3.LUT R38, R28, 0xff, RZ, 0xc0, !PT ;  /* 0x000000ff1c267812 */ /* 0x000fe400078ec0ff */
[----:B------:R-:W-:Y:S02]  /*15ae0*/  LOP3.LUT R37, R37, 0xff, RZ, 0xc0, !PT ;  /* 0x000000ff25257812 */ /* 0x000fe400078ec0ff */
[----:B------:R-:W-:Y:S02]  /*15af0*/  LOP3.LUT R39, R39, 0xff, RZ, 0xc0, !PT ;  /* 0x000000ff27277812 */ /* 0x000fe400078ec0ff */
[----:B------:R-:W-:Y:S02]  /*15b00*/  LOP3.LUT R21, R40, 0xff, RZ, 0xc0, !PT ;  /* 0x000000ff28157812 */ /* 0x000fe400078ec0ff */
[----:B------:R-:W0:Y:S01]  /*15b10*/  LDS.128 R40, [R0+0x1e200] ;  /* 0x01e2000000287984 */ /* 0x000e220000000c00 */
[----:B------:R-:W-:-:S02]  /*15b20*/  PRMT R46, R37, 0x7604, R36 ;  /* 0x00007604252e7816 */ /* 0x000fc40000000024 */
[----:B------:R-:W-:Y:S02]  /*15b30*/  PRMT R51, R39, 0x7604, R38 ;  /* 0x0000760427337816 */ /* 0x000fe40000000026 */
[----:B------:R-:W-:Y:S02]  /*15b40*/  SHF.R.U32.HI R53, RZ, 0x8, R31 ;  /* 0x00000008ff357819 */ /* 0x000fe4000001161f */
[----:B------:R-:W-:Y:S02]  /*15b50*/  LOP3.LUT R52, R31, 0xff, RZ, 0xc0, !PT ;  /* 0x000000ff1f347812 */ /* 0x000fe400078ec0ff */
[----:B------:R-:W-:Y:S02]  /*15b60*/  LOP3.LUT R53, R53, 0xff, RZ, 0xc0, !PT ;  /* 0x000000ff35357812 */ /* 0x000fe400078ec0ff */
[----:B------:R-:W-:Y:S02]  /*15b70*/  SHF.R.U32.HI R50, RZ, 0x8, R30 ;  /* 0x00000008ff327819 */ /* 0x000fe4000001161e */
[----:B------:R-:W-:-:S02]  /*15b80*/  LOP3.LUT R48, R29, 0xff, RZ, 0xc0, !PT ;  /* 0x000000ff1d307812 */ /* 0x000fc400078ec0ff */
[----:B------:R-:W-:Y:S02]  /*15b90*/  PRMT R52, R53, 0x7604, R52 ;  /* 0x0000760435347816 */ /* 0x000fe40000000034 */
[----:B------:R-:W-:Y:S02]  /*15ba0*/  LOP3.LUT R49, R30, 0xff, RZ, 0xc0, !PT ;  /* 0x000000ff1e317812 */ /* 0x000fe400078ec0ff */
[----:B------:R-:W-:Y:S02]  /*15bb0*/  LOP3.LUT R50, R50, 0xff, RZ, 0xc0, !PT ;  /* 0x000000ff32327812 */ /* 0x000fe400078ec0ff */
[----:B------:R-:W-:Y:S02]  /*15bc0*/  SHF.R.U32.HI R53, RZ, 0x10, R29 ;  /* 0x00000010ff357819 */ /* 0x000fe4000001161d */
[----:B------:R-:W-:Y:S02]  /*15bd0*/  PRMT R48, R21, 0x7604, R48 ;  /* 0x0000760415307816 */ /* 0x000fe40000000030 */
[----:B------:R-:W-:Y:S01]  /*15be0*/  SHF.R.U32.HI R21, RZ, 0x10, R33 ;  /* 0x00000010ff157819 */ /* 0x000fe20000011621 */
[----:B------:R-:W-:Y:S01]  /*15bf0*/  IMAD.U32 R53, R53, 0x10000, RZ ;  /* 0x0001000035357824 */ /* 0x000fe200078e00ff */
[----:B------:R-:W-:-:S02]  /*15c00*/  PRMT R57, R50, 0x7604, R49 ;  /* 0x0000760432397816 */ /* 0x000fc40000000031 */
[----:B------:R-:W-:Y:S01]  /*15c10*/  SHF.R.U32.HI R49, RZ, 0x10, R35 ;  /* 0x00000010ff317819 */ /* 0x000fe20000011623 */
[----:B------:R-:W-:Y:S01]  /*15c20*/  IMAD.U32 R21, R21, 0x10000, RZ ;  /* 0x0001000015157824 */ /* 0x000fe200078e00ff */
[--C-:B------:R-:W-:Y:S02]  /*15c30*/  LOP3.LUT R45, R45, 0xff0000, R32.reuse, 0xf8, !PT ;  /* 0x00ff00002d2d7812 */ /* 0x100fe400078ef820 */
[----:B------:R-:W-:Y:S01]  /*15c40*/  SHF.R.U32.HI R59, RZ, 0x10, R31 ;  /* 0x00000010ff3b7819 */ /* 0x000fe2000001161f */
[----:B------:R-:W-:Y:S01]  /*15c50*/  IMAD.U32 R49, R49, 0x10000, RZ ;  /* 0x0001000031317824 */ /* 0x000fe200078e00ff */
[----:B------:R-:W-:Y:S02]  /*15c60*/  LOP3.LUT R55, R48, 0xff0000, R53, 0xf8, !PT ;  /* 0x00ff000030377812 */ /* 0x000fe400078ef835 */
[----:B------:R-:W-:Y:S02]  /*15c70*/  LOP3.LUT R21, R20, 0xff0000, R21, 0xf8, !PT ;  /* 0x00ff000014157812 */ /* 0x000fe400078ef815 */
[----:B------:R-:W-:-:S02]  /*15c80*/  LOP3.LUT R32, R45, 0xff000000, R32, 0xf8, !PT ;  /* 0xff0000002d207812 */ /* 0x000fc400078ef820 */
[----:B------:R-:W-:Y:S02]  /*15c90*/  SHF.L.U32 R59, R59, 0x10, RZ ;  /* 0x000000103b3b7819 */ /* 0x000fe400000006ff */
[----:B------:R-:W-:Y:S02]  /*15ca0*/  LOP3.LUT R47, R47, 0xff0000, R34, 0xf8, !PT ;  /* 0x00ff00002f2f7812 */ /* 0x000fe400078ef822 */
[----:B------:R-:W-:Y:S02]  /*15cb0*/  LOP3.LUT R45, R51, 0xff0000, R28, 0xf8, !PT ;  /* 0x00ff0000332d7812 */ /* 0x000fe400078ef81c */
[----:B------:R-:W-:Y:S02]  /*15cc0*/  LOP3.LUT R51, R55, 0xff000000, R29, 0xf8, !PT ;  /* 0xff00000037337812 */ /* 0x000fe400078ef81d */
[----:B------:R-:W-:Y:S02]  /*15cd0*/  LOP3.LUT R49, R46, 0xff0000, R49, 0xf8, !PT ;  /* 0x00ff00002e317812 */ /* 0x000fe400078ef831 */
[----:B------:R-:W-:-:S02]  /*15ce0*/  LOP3.LUT R50, R21, 0xff000000, R33, 0xf8, !PT ;  /* 0xff00000015327812 */ /* 0x000fc400078ef821 */
[----:B------:R-:W-:Y:S02]  /*15cf0*/  LOP3.LUT R59, R52, 0xff0000, R59, 0xf8, !PT ;  /* 0x00ff0000343b7812 */ /* 0x000fe400078ef83b */
[----:B------:R-:W-:Y:S02]  /*15d00*/  LOP3.LUT R20, R47, 0xff000000, R34, 0xf8, !PT ;  /* 0xff0000002f147812 */ /* 0x000fe400078ef822 */
[----:B------:R-:W-:Y:S02]  /*15d10*/  F2FP.F16.E4M3.UNPACK_B R56, R51 ;  /* 0x00000033ff38723e */ /* 0x000fe400020006ff */
[----:B0-----:R-:W-:Y:S02]  /*15d20*/  F2FP.F16.E4M3.UNPACK_B R34, R41 ;  /* 0x00000029ff22723e */ /* 0x001fe400020006ff */
[----:B------:R-:W-:Y:S01]  /*15d30*/  LOP3.LUT R53, R49, 0xff000000, R35, 0xf8, !PT ;  /* 0xff00000031357812 */ /* 0x000fe200078ef823 */
[----:B------:R-:W-:Y:S01]  /*15d40*/  HADD2.F32 R58, -RZ, R56.H0_H0 ;  /* 0x20000038ff3a7230 */ /* 0x000fe20000004100 */
[----:B------:R-:W-:Y:S01]  /*15d50*/  F2FP.F16.E4M3.UNPACK_B R35, R50 ;  /* 0x00000032ff23723e */ /* 0x000fe200020006ff */
[----:B------:R-:W-:Y:S01]  /*15d60*/  HADD2.F32 R29, -RZ, R34.H0_H0 ;  /* 0x20000022ff1d7230 */ /* 0x000fe20000004100 */
[----:B------:R-:W-:Y:S01]  /*15d70*/  LOP3.LUT R59, R59, 0xff000000, R31, 0xf8, !PT ;  /* 0xff0000003b3b7812 */ /* 0x000fe200078ef81f */
[----:B------:R-:W-:Y:S01]  /*15d80*/  HADD2.F32 R56, -RZ, R56.H1_H1 ;  /* 0x30000038ff387230 */ /* 0x000fe20000004100 */
[----:B------:R-:W-:Y:S01]  /*15d90*/  F2FP.F16.E4M3.UNPACK_B R54, R40.H1 ;  /* 0x00000028ff36723e */ /* 0x000fe200030006ff */
[----:B------:R-:W-:Y:S01]  /*15da0*/  HADD2.F32 R34, -RZ, R34.H1_H1 ;  /* 0x30000022ff227230 */ /* 0x000fe20000004100 */
[----:B------:R-:W-:-:S02]  /*15db0*/  LOP3.LUT R21, R57, 0xff0000, R30, 0xf8, !PT ;  /* 0x00ff000039157812 */ /* 0x000fc400078ef81e */
[----:B------:R-:W-:Y:S02]  /*15dc0*/  F2FP.F16.E4M3.UNPACK_B R41, R41.H1 ;  /* 0x00000029ff29723e */ /* 0x000fe400030006ff */
[-C--:B------:R-:W-:Y:S02]  /*15dd0*/  F2FP.F16.E4M3.UNPACK_B R49, R43.reuse ;  /* 0x0000002bff31723e */ /* 0x080fe400020006ff */
[----:B------:R-:W-:Y:S02]  /*15de0*/  F2FP.F16.E4M3.UNPACK_B R55, R43.H1 ;  /* 0x0000002bff37723e */ /* 0x000fe400030006ff */
[----:B------:R-:W-:Y:S02]  /*15df0*/  F2FP.F16.E4M3.UNPACK_B R57, R51.H1 ;  /* 0x00000033ff39723e */ /* 0x000fe400030006ff */
[----:B------:R-:W-:Y:S02]  /*15e00*/  F2FP.F16.E4M3.UNPACK_B R50, R50.H1 ;  /* 0x00000032ff32723e */ /* 0x000fe400030006ff */
[----:B------:R-:W-:Y:S01]  /*15e10*/  LOP3.LUT R45, R45, 0xff000000, R28, 0xf8, !PT ;  /* 0xff0000002d2d7812 */ /* 0x000fe200078ef81c */
[--C-:B------:R-:W-:Y:S01]  /*15e20*/  HADD2.F32 R51, -RZ, R57.reuse.H0_H0 ;  /* 0x20000039ff337230 */ /* 0x100fe20000004100 */
[----:B------:R-:W-:Y:S01]  /*15e30*/  LOP3.LUT R21, R21, 0xff000000, R30, 0xf8, !PT ;  /* 0xff00000015157812 */ /* 0x000fe200078ef81e */
[----:B------:R-:W-:Y:S01]  /*15e40*/  HADD2.F32 R57, -RZ, R57.H1_H1 ;  /* 0x30000039ff397230 */ /* 0x000fe20000004100 */
[----:B------:R-:W-:-:S02]  /*15e50*/  F2FP.F16.E4M3.UNPACK_B R30, R42 ;  /* 0x0000002aff1e723e */ /* 0x000fc400020006ff */
[----:B------:R-:W-:Y:S01]  /*15e60*/  F2FP.F16.E4M3.UNPACK_B R42, R42.H1 ;  /* 0x0000002aff2a723e */ /* 0x000fe200030006ff */
[----:B----4-:R-:W0:Y:S02]  /*15e70*/  LDS.128 R36, [R70+0x1e200] ;  /* 0x01e2000046247984 */ /* 0x010e240000000c00 */
[-C--:B0-----:R-:W-:Y:S02]  /*15e80*/  F2FP.F16.E4M3.UNPACK_B R31, R37.reuse ;  /* 0x00000025ff1f723e */ /* 0x081fe400020006ff */
[----:B------:R-:W-:Y:S02]  /*15e90*/  F2FP.F16.E4M3.UNPACK_B R46, R37.H1 ;  /* 0x00000025ff2e723e */ /* 0x000fe400030006ff */
[-C--:B------:R-:W-:Y:S01]  /*15ea0*/  F2FP.F16.E4M3.UNPACK_B R37, R36.reuse ;  /* 0x00000024ff25723e */ /* 0x080fe200020006ff */
[----:B------:R-:W-:Y:S01]  /*15eb0*/  HADD2.F32 R33, -RZ, R31.H0_H0 ;  /* 0x2000001fff217230 */ /* 0x000fe20000004100 */
[----:B------:R-:W-:Y:S01]  /*15ec0*/  F2FP.F16.E4M3.UNPACK_B R47, R36.H1 ;  /* 0x00000024ff2f723e */ /* 0x000fe200030006ff */
[----:B------:R-:W-:Y:S01]  /*15ed0*/  HADD2.F32 R36, -RZ, R35.H0_H0 ;  /* 0x20000023ff247230 */ /* 0x000fe20000004100 */
[-C--:B------:R-:W-:Y:S01]  /*15ee0*/  F2FP.F16.E4M3.UNPACK_B R48, R39.reuse ;  /* 0x00000027ff30723e */ /* 0x080fe200020006ff */
[----:B------:R-:W-:Y:S01]  /*15ef0*/  HADD2.F32 R31, -RZ, R31.H1_H1 ;  /* 0x3000001fff1f7230 */ /* 0x000fe20000004100 */
[----:B------:R-:W-:-:S02]  /*15f00*/  F2FP.F16.E4M3.UNPACK_B R52, R39.H1 ;  /* 0x00000027ff34723e */ /* 0x000fc400030006ff */
[----:B------:R-:W-:Y:S01]  /*15f10*/  F2FP.F16.E4M3.UNPACK_B R39, R40 ;  /* 0x00000028ff27723e */ /* 0x000fe200020006ff */
[C---:B------:R-:W-:Y:S01]  /*15f20*/  FMUL.FTZ R40, R29.reuse, R58 ;  /* 0x0000003a1d287220 */ /* 0x040fe20000410000 */
[----:B------:R-:W-:Y:S01]  /*15f30*/  FMUL.FTZ R43, R29, R36 ;  /* 0x000000241d2b7220 */ /* 0x000fe20000410000 */
[----:B------:R-:W-:Y:S02]  /*15f40*/  F2FP.F16.E4M3.UNPACK_B R28, R38 ;  /* 0x00000026ff1c723e */ /* 0x000fe400020006ff */
[C---:B------:R-:W-:Y:S01]  /*15f50*/  FFMA.FTZ R29, R33.reuse, R36, -R40 ;  /* 0x00000024211d7223 */ /* 0x040fe20000010828 */
[----:B------:R-:W-:Y:S02]  /*15f60*/  HADD2.F32 R40, -RZ, R35.H1_H1 ;  /* 0x30000023ff287230 */ /* 0x000fe40000004100 */
[----:B------:R-:W-:Y:S01]  /*15f70*/  FFMA.FTZ R33, R33, R58, R43 ;  /* 0x0000003a21217223 */ /* 0x000fe2000001002b */
[----:B------:R-:W-:Y:S02]  /*15f80*/  HADD2.F32 R36, -RZ, R41.H0_H0 ;  /* 0x20000029ff247230 */ /* 0x000fe40000004100 */
[----:B------:R-:W-:Y:S01]  /*15f90*/  FMUL.FTZ R58, R34, R56 ;  /* 0x00000038223a7220 */ /* 0x000fe20000410000 */
[----:B------:R-:W-:-:S02]  /*15fa0*/  HADD2.F32 R43, -RZ, R50.H0_H0 ;  /* 0x20000032ff2b7230 */ /* 0x000fc40000004100 */
[-C--:B------:R-:W-:Y:S01]  /*15fb0*/  FMUL.FTZ R61, R34, R40.reuse ;  /* 0x00000028223d7220 */ /* 0x080fe20000410000 */
[--C-:B------:R-:W-:Y:S02]  /*15fc0*/  HADD2.F32 R35, -RZ, R46.reuse.H0_H0 ;  /* 0x2000002eff237230 */ /* 0x100fe40000004100 */
[C---:B------:R-:W-:Y:S01]  /*15fd0*/  FMUL.FTZ R60, R36.reuse, R51 ;  /* 0x00000033243c7220 */ /* 0x040fe20000410000 */
[----:B------:R-:W-:Y:S02]  /*15fe0*/  HADD2.F32 R46, -RZ, R46.H1_H1 ;  /* 0x3000002eff2e7230 */ /* 0x000fe40000004100 */
[-C--:B------:R-:W-:Y:S01]  /*15ff0*/  FMUL.FTZ R62, R36, R43.reuse ;  /* 0x0000002b243e7220 */ /* 0x080fe20000410000 */
[C---:B------:R-:W-:Y:S01]  /*16000*/  FFMA.FTZ R36, R31.reuse, R40, -R58 ;  /* 0x000000281f247223 */ /* 0x040fe2000001083a */
[----:B------:R-:W-:Y:S01]  /*16010*/  FFMA.FTZ R34, R31, R56, R61 ;  /* 0x000000381f227223 */ /* 0x000fe2000001003d */
[C---:B------:R-:W-:Y:S01]  /*16020*/  FFMA.FTZ R31, R35.reuse, R43, -R60 ;  /* 0x0000002b231f7223 */ /* 0x040fe2000001083c */
[----:B------:R-:W-:Y:S01]  /*16030*/  F2FP.F16.E4M3.UNPACK_B R58, R59 ;  /* 0x0000003bff3a723e */ /* 0x000fe200020006ff */
[----:B------:R-:W-:Y:S01]  /*16040*/  FFMA.FTZ R35, R35, R51, R62 ;  /* 0x0000003323237223 */ /* 0x000fe2000001003e */
[----:B------:R-:W-:Y:S01]  /*16050*/  HADD2.F32 R40, -RZ, R41.H1_H1 ;  /* 0x30000029ff287230 */ /* 0x000fe20000004100 */
[----:B------:R-:W-:Y:S01]  /*16060*/  F2FP.F16.E4M3.UNPACK_B R38, R38.H1 ;  /* 0x00000026ff26723e */ /* 0x000fe200030006ff */
[----:B------:R-:W-:Y:S01]  /*16070*/  HADD2.F32 R51, -RZ, R50.H1_H1 ;  /* 0x30000032ff337230 */ /* 0x000fe20000004100 */
[----:B------:R-:W-:Y:S01]  /*16080*/  F2FP.F16.E4M3.UNPACK_B R50, R53 ;  /* 0x00000035ff32723e */ /* 0x000fe200020006ff */
[----:B------:R-:W-:-:S02]  /*16090*/  HADD2.F32 R60, -RZ, R58.H0_H0 ;  /* 0x2000003aff3c7230 */ /* 0x000fc40000004100 */
[C---:B------:R-:W-:Y:S01]  /*160a0*/  FMUL.FTZ R61, R40.reuse, R57 ;  /* 0x00000039283d7220 */ /* 0x040fe20000410000 */
[----:B------:R-:W-:Y:S02]  /*160b0*/  HADD2.F32 R43, -RZ, R49.H0_H0 ;  /* 0x20000031ff2b7230 */ /* 0x000fe40000004100 */
[-C--:B------:R-:W-:Y:S01]  /*160c0*/  FMUL.FTZ R62, R40, R51.reuse ;  /* 0x00000033283e7220 */ /* 0x080fe20000410000 */
[----:B------:R-:W-:Y:S02]  /*160d0*/  HADD2.F32 R56, -RZ, R50.H0_H0 ;  /* 0x20000032ff387230 */ /* 0x000fe40000004100 */
[----:B------:R-:W-:Y:S01]  /*160e0*/  FFMA.FTZ R40, R46, R51, -R61 ;  /* 0x000000332e287223 */ /* 0x000fe2000001083d */
[----:B------:R-:W-:Y:S02]  /*160f0*/  HADD2.F32 R41, -RZ, R48.H0_H0 ;  /* 0x20000030ff297230 */ /* 0x000fe40000004100 */
[C---:B------:R-:W-:Y:S01]  /*16100*/  FMUL.FTZ R64, R43.reuse, R60 ;  /* 0x0000003c2b407220 */ /* 0x040fe20000410000 */
[----:B------:R-:W-:Y:S01]  /*16110*/  F2FP.F16.E4M3.UNPACK_B R61, R59.H1 ;  /* 0x0000003bff3d723e */ /* 0x000fe200030006ff */
[-C--:B------:R-:W-:Y:S01]  /*16120*/  FMUL.FTZ R63, R43, R56.reuse ;  /* 0x000000382b3f7220 */ /* 0x080fe20000410000 */
[----:B------:R-:W-:Y:S01]  /*16130*/  F2FP.F16.E4M3.UNPACK_B R53, R53.H1 ;  /* 0x00000035ff35723e */ /* 0x000fe200030006ff */
[----:B------:R-:W-:Y:S01]  /*16140*/  FFMA.FTZ R43, R41, R56, -R64 ;  /* 0x00000038292b7223 */ /* 0x000fe20000010840 */
[----:B------:R-:W-:-:S02]  /*16150*/  HADD2.F32 R58, -RZ, R58.H1_H1 ;  /* 0x3000003aff3a7230 */ /* 0x000fc40000004100 */
[----:B------:R-:W-:Y:S01]  /*16160*/  FFMA.FTZ R46, R46, R57, R62 ;  /* 0x000000392e2e7223 */ /* 0x000fe2000001003e */
[----:B------:R-:W-:Y:S02]  /*16170*/  HADD2.F32 R49, -RZ, R49.H1_H1 ;  /* 0x30000031ff317230 */ /* 0x000fe40000004100 */
[----:B------:R-:W-:Y:S01]  /*16180*/  FFMA.FTZ R41, R41, R60, R63 ;  /* 0x0000003c29297223 */ /* 0x000fe2000001003f */
[----:B------:R-:W-:Y:S01]  /*16190*/  HADD2.F32 R56, -RZ, R50.H1_H1 ;  /* 0x30000032ff387230 */ /* 0x000fe20000004100 */
[----:B------:R-:W-:Y:S01]  /*161a0*/  F2FP.SATFINITE.E4M3.F32.PACK_AB_MERGE_C R31, R40, R31, RZ ;  /* 0x0000001f281f723e */ /* 0x000fe200048070ff */
[----:B------:R-:W-:Y:S02]  /*161b0*/  HADD2.F32 R59, -RZ, R61.H0_H0 ;  /* 0x2000003dff3b7230 */ /* 0x000fe40000004100 */
[C---:B------:R-:W-:Y:S01]  /*161c0*/  FMUL.FTZ R63, R49.reuse, R58 ;  /* 0x0000003a313f7220 */ /* 0x040fe20000410000 */
[----:B------:R-:W-:Y:S02]  /*161d0*/  HADD2.F32 R50, -RZ, R55.H0_H0 ;  /* 0x20000037ff327230 */ /* 0x000fe40000004100 */
[----:B------:R-:W-:Y:S01]  /*161e0*/  FMUL.FTZ R49, R49, R56 ;  /* 0x0000003831317220 */ /* 0x000fe20000410000 */
[----:B------:R-:W-:Y:S01]  /*161f0*/  HADD2.F32 R57, -RZ, R53.H0_H0 ;  /* 0x20000035ff397230 */ /* 0x000fe20000004100 */
[----:B------:R-:W-:Y:S01]  /*16200*/  F2FP.SATFINITE.E4M3.F32.PACK_AB_MERGE_C R35, R46, R35, RZ ;  /* 0x000000232e23723e */ /* 0x000fe200048070ff */
[----:B------:R-:W-:-:S02]  /*16210*/  HADD2.F32 R48, -RZ, R48.H1_H1 ;  /* 0x30000030ff307230 */ /* 0x000fc40000004100 */
[C---:B------:R-:W-:Y:S01]  /*16220*/  FMUL.FTZ R60, R50.reuse, R59 ;  /* 0x0000003b323c7220 */ /* 0x040fe20000410000 */
[----:B------:R-:W-:Y:S02]  /*16230*/  HADD2.F32 R51, -RZ, R52.H0_H0 ;  /* 0x20000034ff337230 */ /* 0x000fe40000004100 */
[----:B------:R-:W-:Y:S01]  /*16240*/  FMUL.FTZ R62, R50, R57 ;  /* 0x00000039323e7220 */ /* 0x000fe20000410000 */
[----:B------:R-:W-:Y:S01]  /*16250*/  F2FP.SATFINITE.E4M3.F32.PACK_AB_MERGE_C R29, R36, R29, R31 ;  /* 0x0000001d241d723e */ /* 0x000fe2000480701f */
[C---:B------:R-:W-:Y:S01]  /*16260*/  FFMA.FTZ R50, R48.reuse, R56, -R63 ;  /* 0x0000003830327223 */ /* 0x040fe2000001083f */
[----:B------:R-:W-:Y:S01]  /*16270*/  FFMA.FTZ R48, R48, R58, R49 ;  /* 0x0000003a30307223 */ /* 0x000fe20000010031 */
[C---:B------:R-:W-:Y:S01]  /*16280*/  FFMA.FTZ R49, R51.reuse, R57, -R60 ;  /* 0x0000003933317223 */ /* 0x040fe2000001083c */
[----:B------:R-:W-:Y:S01]  /*16290*/  F2FP.F16.E4M3.UNPACK_B R60, R45.H1 ;  /* 0x0000002dff3c723e */ /* 0x000fe200030006ff */
[----:B------:R-:W-:Y:S01]  /*162a0*/  FFMA.FTZ R51, R51, R59, R62 ;  /* 0x0000003b33337223 */ /* 0x000fe2000001003e */
[----:B------:R-:W-:Y:S01]  /*162b0*/  F2FP.F16.E4M3.UNPACK_B R57, R32.H1 ;  /* 0x00000020ff39723e */ /* 0x000fe200030006ff */
[----:B------:R-:W-:Y:S01]  /*162c0*/  HADD2.F32 R59, -RZ, R53.H1_H1 ;  /* 0x30000035ff3b7230 */ /* 0x000fe20000004100 */
[----:B------:R-:W-:Y:S01]  /*162d0*/  F2FP.SATFINITE.E4M3.F32.PACK_AB_MERGE_C R33, R34, R33, R35 ;  /* 0x000000212221723e */ /* 0x000fe20004807023 */
[----:B------:R-:W-:-:S02]  /*162e0*/  HADD2.F32 R62, -RZ, R61.H1_H1 ;  /* 0x3000003dff3e7230 */ /* 0x000fc40000004100 */
[----:B------:R-:W-:Y:S02]  /*162f0*/  HADD2.F32 R56, -RZ, R55.H1_H1 ;  /* 0x30000037ff387230 */ /* 0x000fe40000004100 */
[----:B------:R-:W-:Y:S02]  /*16300*/  HADD2.F32 R61, -RZ, R60.H0_H0 ;  /* 0x2000003cff3d7230 */ /* 0x000fe40000004100 */
[----:B------:R-:W-:Y:S02]  /*16310*/  HADD2.F32 R55, -RZ, R54.H0_H0 ;  /* 0x20000036ff377230 */ /* 0x000fe40000004100 */
[C---:B------:R-:W-:Y:S01]  /*16320*/  FMUL.FTZ R64, R56.reuse, R62 ;  /* 0x0000003e38407220 */ /* 0x040fe20000410000 */
[----:B------:R-:W-:Y:S02]  /*16330*/  HADD2.F32 R58, -RZ, R57.H0_H0 ;  /* 0x20000039ff3a7230 */ /* 0x000fe40000004100 */
[----:B------:R-:W-:Y:S01]  /*16340*/  FMUL.FTZ R65, R56, R59 ;  /* 0x0000003b38417220 */ /* 0x000fe20000410000 */
[----:B------:R-:W-:-:S02]  /*16350*/  HADD2.F32 R53, -RZ, R52.H1_H1 ;  /* 0x30000034ff357230 */ /* 0x000fc40000004100 */
[C---:B------:R-:W-:Y:S01]  /*16360*/  FMUL.FTZ R63, R55.reuse, R61 ;  /* 0x0000003d373f7220 */ /* 0x040fe20000410000 */
[----:B------:R-:W-:Y:S02]  /*16370*/  HADD2.F32 R52, -RZ, R47.H0_H0 ;  /* 0x2000002fff347230 */ /* 0x000fe40000004100 */
[----:B------:R-:W-:Y:S01]  /*16380*/  FMUL.FTZ R56, R55, R58 ;  /* 0x0000003a37387220 */ /* 0x000fe20000410000 */
[----:B------:R-:W-:Y:S02]  /*16390*/  HADD2.F32 R60, -RZ, R60.H1_H1 ;  /* 0x3000003cff3c7230 */ /* 0x000fe40000004100 */
[C---:B------:R-:W-:Y:S01]  /*163a0*/  FFMA.FTZ R64, R53.reuse, R59, -R64 ;  /* 0x0000003b35407223 */ /* 0x040fe20000010840 */
[----:B------:R-:W-:Y:S02]  /*163b0*/  HADD2.F32 R54, -RZ, R54.H1_H1 ;  /* 0x30000036ff367230 */ /* 0x000fe40000004100 */
[----:B------:R-:W-:Y:S01]  /*163c0*/  FFMA.FTZ R66, R53, R62, R65 ;  /* 0x0000003e35427223 */ /* 0x000fe20000010041 */
[----:B------:R-:W-:-:S02]  /*163d0*/  HADD2.F32 R57, -RZ, R57.H1_H1 ;  /* 0x30000039ff397230 */ /* 0x000fc40000004100 */
[C---:B------:R-:W-:Y:S01]  /*163e0*/  FFMA.FTZ R63, R52.reuse, R58, -R63 ;  /* 0x0000003a343f7223 */ /* 0x040fe2000001083f */
[----:B------:R-:W-:Y:S01]  /*163f0*/  FFMA.FTZ R61, R52, R61, R56 ;  /* 0x0000003d343d7223 */ /* 0x000fe20000010038 */
[----:B------:R-:W-:Y:S01]  /*16400*/  F2FP.F16.E4M3.UNPACK_B R53, R45 ;  /* 0x0000002dff35723e */ /* 0x000fe200020006ff */
[----:B------:R-:W-:Y:S01]  /*16410*/  HADD2.F32 R47, -RZ, R47.H1_H1 ;  /* 0x3000002fff2f7230 */ /* 0x000fe20000004100 */
[----:B------:R-:W-:Y:S01]  /*16420*/  F2FP.F16.E4M3.UNPACK_B R52, R32 ;  /* 0x00000020ff34723e */ /* 0x000fe200020006ff */
[CC--:B------:R-:W-:Y:S01]  /*16430*/  FMUL.FTZ R32, R54.reuse, R60.reuse ;  /* 0x0000003c36207220 */ /* 0x0c0fe20000410000 */
[----:B------:R-:W-:Y:S01]  /*16440*/  FMUL.FTZ R55, R54, R57 ;  /* 0x0000003936377220 */ /* 0x000fe20000410000 */
[----:B------:R-:W-:Y:S01]  /*16450*/  HADD2.F32 R54, -RZ, R53.H0_H0 ;  /* 0x20000035ff367230 */ /* 0x000fe20000004100 */
[----:B------:R-:W-:Y:S01]  /*16460*/  F2FP.SATFINITE.E4M3.F32.PACK_AB_MERGE_C R49, R64, R49, RZ ;  /* 0x000000314031723e */ /* 0x000fe200048070ff */
[----:B------:R-:W-:Y:S02]  /*16470*/  HADD2.F32 R45, -RZ, R39.H0_H0 ;  /* 0x20000027ff2d7230 */ /* 0x000fe40000004100 */
[C---:B------:R-:W-:Y:S01]  /*16480*/  FFMA.FTZ R62, R47.reuse, R57, -R32 ;  /* 0x000000392f3e7223 */ /* 0x040fe20000010820 */
[----:B------:R-:W-:Y:S01]  /*16490*/  FFMA.FTZ R60, R47, R60, R55 ;  /* 0x0000003c2f3c7223 */ /* 0x000fe20000010037 */
[----:B------:R-:W-:Y:S01]  /*164a0*/  HADD2.F32 R47, -RZ, R52.H0_H0 ;  /* 0x20000034ff2f7230 */ /* 0x000fe20000004100 */
[----:B------:R-:W-:Y:S01]  /*164b0*/  F2FP.SATFINITE.E4M3.F32.PACK_AB_MERGE_C R51, R66, R51, RZ ;  /* 0x000000334233723e */ /* 0x000fe200048070ff */
[----:B------:R-:W-:-:S02]  /*164c0*/  HADD2.F32 R32, -RZ, R37.H0_H0 ;  /* 0x20000025ff207230 */ /* 0x000fc40000004100 */
[C---:B------:R-:W-:Y:S01]  /*164d0*/  FMUL.FTZ R55, R45.reuse, R54 ;  /* 0x000000362d377220 */ /* 0x040fe20000410000 */
[----:B------:R-:W-:Y:S02]  /*164e0*/  HADD2.F32 R56, -RZ, R53.H1_H1 ;  /* 0x30000035ff387230 */ /* 0x000fe40000004100 */
[-C--:B------:R-:W-:Y:S01]  /*164f0*/  FMUL.FTZ R45, R45, R47.reuse ;  /* 0x0000002f2d2d7220 */ /* 0x080fe20000410000 */
[----:B------:R-:W-:Y:S02]  /*16500*/  HADD2.F32 R39, -RZ, R39.H1_H1 ;  /* 0x30000027ff277230 */ /* 0x000fe40000004100 */
[C---:B------:R-:W-:Y:S01]  /*16510*/  FFMA.FTZ R55, R32.reuse, R47, -R55 ;  /* 0x0000002f20377223 */ /* 0x040fe20000010837 */
[----:B------:R-:W-:Y:S01]  /*16520*/  HADD2.F32 R52, -RZ, R52.H1_H1 ;  /* 0x30000034ff347230 */ /* 0x000fe20000004100 */
[----:B------:R-:W-:Y:S01]  /*16530*/  F2FP.F16.E4M3.UNPACK_B R47, R21.H1 ;  /* 0x00000015ff2f723e */ /* 0x000fe200030006ff */
[----:B------:R-:W-:Y:S02]  /*16540*/  HADD2.F32 R37, -RZ, R37.H1_H1 ;  /* 0x30000025ff257230 */ /* 0x000fe40000004100 */
[C---:B------:R-:W-:Y:S01]  /*16550*/  FMUL.FTZ R58, R39.reuse, R56 ;  /* 0x00000038273a7220 */ /* 0x040fe20000410000 */
[----:B------:R-:W-:Y:S01]  /*16560*/  FFMA.FTZ R54, R32, R54, R45 ;  /* 0x0000003620367223 */ /* 0x000fe2000001002d */
[----:B------:R-:W-:Y:S01]  /*16570*/  F2FP.F16.E4M3.UNPACK_B R32, R20.H1 ;  /* 0x00000014ff20723e */ /* 0x000fe200030006ff */
[-C--:B------:R-:W-:Y:S01]  /*16580*/  FMUL.FTZ R45, R39, R52.reuse ;  /* 0x00000034272d7220 */ /* 0x080fe20000410000 */
[----:B------:R-:W-:Y:S01]  /*16590*/  FFMA.FTZ R58, R37, R52, -R58 ;  /* 0x00000034253a7223 */ /* 0x000fe2000001083a */
[----:B------:R-:W-:Y:S01]  /*165a0*/  HADD2.F32 R52, -RZ, R47.H0_H0 ;  /* 0x2000002fff347230 */ /* 0x000fe20000004100 */
[----:B------:R-:W-:Y:S01]  /*165b0*/  F2FP.F16.E4M3.UNPACK_B R20, R20 ;  /* 0x00000014ff14723e */ /* 0x000fe200020006ff */
[----:B------:R-:W-:-:S02]  /*165c0*/  HADD2.F32 R39, -RZ, R42.H0_H0 ;  /* 0x2000002aff277230 */ /* 0x000fc40000004100 */
[----:B------:R-:W-:Y:S01]  /*165d0*/  FFMA.FTZ R53, R37, R56, R45 ;  /* 0x0000003825357223 */ /* 0x000fe2000001002d */
[--C-:B------:R-:W-:Y:S01]  /*165e0*/  HADD2.F32 R37, -RZ, R32.reuse.H0_H0 ;  /* 0x20000020ff257230 */ /* 0x100fe20000004100 */
[----:B------:R-:W-:Y:S01]  /*165f0*/  F2FP.SATFINITE.E4M3.F32.PACK_AB_MERGE_C R31, R50, R43, R49 ;  /* 0x0000002b321f723e */ /* 0x000fe20004807031 */
[----:B------:R-:W-:Y:S02]  /*16600*/  HADD2.F32 R45, -RZ, R32.H1_H1 ;  /* 0x30000020ff2d7230 */ /* 0x000fe40000004100 */
[C---:B------:R-:W-:Y:S01]  /*16610*/  FMUL.FTZ R57, R39.reuse, R52 ;  /* 0x0000003427397220 */ /* 0x040fe20000410000 */
[----:B------:R-:W-:Y:S02]  /*16620*/  HADD2.F32 R32, -RZ, R38.H0_H0 ;  /* 0x20000026ff207230 */ /* 0x000fe40000004100 */
[----:B------:R-:W-:Y:S01]  /*16630*/  FMUL.FTZ R39, R39, R37 ;  /* 0x0000002527277220 */ /* 0x000fe20000410000 */
[----:B------:R-:W-:Y:S01]  /*16640*/  HADD2.F32 R47, -RZ, R47.H1_H1 ;  /* 0x3000002fff2f7230 */ /* 0x000fe20000004100 */
[----:B------:R-:W-:Y:S01]  /*16650*/  F2FP.SATFINITE.E4M3.F32.PACK_AB_MERGE_C R35, R48, R41, R51 ;  /* 0x000000293023723e */ /* 0x000fe20004807033 */
[----:B------:R-:W-:-:S02]  /*16660*/  HADD2.F32 R42, -RZ, R42.H1_H1 ;  /* 0x3000002aff2a7230 */ /* 0x000fc40000004100 */
[C---:B------:R-:W-:Y:S01]  /*16670*/  FFMA.FTZ R57, R32.reuse, R37, -R57 ;  /* 0x0000002520397223 */ /* 0x040fe20000010839 */
[----:B------:R-:W-:Y:S02]  /*16680*/  HADD2.F32 R38, -RZ, R38.H1_H1 ;  /* 0x30000026ff267230 */ /* 0x000fe40000004100 */
[----:B------:R-:W-:Y:S01]  /*16690*/  FFMA.FTZ R52, R32, R52, R39 ;  /* 0x0000003420347223 */ /* 0x000fe20000010027 */
[----:B------:R-:W-:Y:S01]  /*166a0*/  F2FP.F16.E4M3.UNPACK_B R39, R21 ;  /* 0x00000015ff27723e */ /* 0x000fe200020006ff */
[C---:B------:R-:W-:Y:S01]  /*166b0*/  FMUL.FTZ R37, R42.reuse, R47 ;  /* 0x0000002f2a257220 */ /* 0x040fe20000410000 */
[-C--:B------:R-:W-:Y:S01]  /*166c0*/  FMUL.FTZ R42, R42, R45.reuse ;  /* 0x0000002d2a2a7220 */ /* 0x080fe20000410000 */
[----:B------:R-:W-:Y:S02]  /*166d0*/  HADD2.F32 R21, -RZ, R30.H0_H0 ;  /* 0x2000001eff157230 */ /* 0x000fe40000004100 */
[C---:B------:R-:W-:Y:S01]  /*166e0*/  FFMA.FTZ R56, R38.reuse, R45, -R37 ;  /* 0x0000002d26387223 */ /* 0x040fe20000010825 */
[----:B------:R-:W-:Y:S01]  /*166f0*/  FFMA.FTZ R59, R38, R47, R42 ;  /* 0x0000002f263b7223 */ /* 0x000fe2000001002a */
[----:B------:R-:W-:-:S02]  /*16700*/  HADD2.F32 R38, -RZ, R39.H0_H0 ;  /* 0x20000027ff267230 */ /* 0x000fc40000004100 */
[----:B------:R-:W-:Y:S01]  /*16710*/  HADD2.F32 R37, -RZ, R20.H1_H1 ;  /* 0x30000014ff257230 */ /* 0x000fe20000004100 */
[----:B------:R-:W-:Y:S01]  /*16720*/  F2FP.SATFINITE.E4M3.F32.PACK_AB_MERGE_C R56, R56, R57, RZ ;  /* 0x000000393838723e */ /* 0x000fe200048070ff */
[----:B------:R-:W-:Y:S02]  /*16730*/  HADD2.F32 R39, -RZ, R39.H1_H1 ;  /* 0x30000027ff277230 */ /* 0x000fe40000004100 */
[----:B------:R-:W-:Y:S01]  /*16740*/  FMUL.FTZ R45, R21, R38 ;  /* 0x00000026152d7220 */ /* 0x000fe20000410000 */
[----:B------:R-:W-:Y:S01]  /*16750*/  HADD2.F32 R30, -RZ, R30.H1_H1 ;  /* 0x3000001eff1e7230 */ /* 0x000fe20000004100 */
[----:B------:R-:W-:Y:S01]  /*16760*/  F2FP.SATFINITE.E4M3.F32.PACK_AB_MERGE_C R52, R59, R52, RZ ;  /* 0x000000343b34723e */ /* 0x000fe200048070ff */
[----:B------:R-:W-:Y:S02]  /*16770*/  HADD2.F32 R32, -RZ, R20.H0_H0 ;  /* 0x20000014ff207230 */ /* 0x000fe40000004100 */
[--C-:B------:R-:W-:Y:S02]  /*16780*/  HADD2.F32 R20, -RZ, R28.reuse.H0_H0 ;  /* 0x2000001cff147230 */ /* 0x100fe40000004100 */
[----:B------:R-:W-:Y:S01]  /*16790*/  FMUL.FTZ R47, R30, R39 ;  /* 0x000000271e2f7220 */ /* 0x000fe20000410000 */
[----:B------:R-:W-:-:S02]  /*167a0*/  HADD2.F32 R28, -RZ, R28.H1_H1 ;  /* 0x3000001cff1c7230 */ /* 0x000fc40000004100 */
[----:B------:R-:W-:Y:S01]  /*167b0*/  FMUL.FTZ R42, R30, R37 ;  /* 0x000000251e2a7220 */ /* 0x000fe20000410000 */
[-C--:B------:R-:W-:Y:S01]  /*167c0*/  FMUL.FTZ R21, R21, R32.reuse ;  /* 0x0000002015157220 */ /* 0x080fe20000410000 */
[----:B------:R-:W-:Y:S01]  /*167d0*/  FFMA.FTZ R30, R20, R32, -R45 ;  /* 0x00000020141e7223 */ /* 0x000fe2000001082d */
[----:B------:R-:W-:Y:S01]  /*167e0*/  F2FP.SATFINITE.E4M3.F32.PACK_AB_MERGE_C R32, R60, R61, RZ ;  /* 0x0000003d3c20723e */ /* 0x000fe200048070ff */
[C---:B------:R-:W-:Y:S01]  /*167f0*/  FFMA.FTZ R47, R28.reuse, R37, -R47 ;  /* 0x000000251c2f7223 */ /* 0x040fe2000001082f */
[----:B------:R-:W-:Y:S01]  /*16800*/  FFMA.FTZ R42, R28, R39, R42 ;  /* 0x000000271c2a7223 */ /* 0x000fe2000001002a */
[----:B------:R-:W-:Y:S01]  /*16810*/  FFMA.FTZ R21, R20, R38, R21 ;  /* 0x0000002614157223 */ /* 0x000fe20000010015 */
[----:B------:R-:W-:Y:S02]  /*16820*/  F2FP.SATFINITE.E4M3.F32.PACK_AB_MERGE_C R28, R62, R63, RZ ;  /* 0x0000003f3e1c723e */ /* 0x000fe400048070ff */
[----:B------:R-:W-:Y:S02]  /*16830*/  F2FP.SATFINITE.E4M3.F32.PACK_AB_MERGE_C R30, R47, R30, R56 ;  /* 0x0000001e2f1e723e */ /* 0x000fe40004807038 */
[----:B------:R-:W-:-:S02]  /*16840*/  F2FP.SATFINITE.E4M3.F32.PACK_AB_MERGE_C R28, R58, R55, R28 ;  /* 0x000000373a1c723e */ /* 0x000fc4000480701c */
[----:B------:R-:W-:Y:S02]  /*16850*/  F2FP.SATFINITE.E4M3.F32.PACK_AB_MERGE_C R32, R53, R54, R32 ;  /* 0x000000363520723e */ /* 0x000fe40004807020 */
[----:B------:R-:W-:Y:S01]  /*16860*/  F2FP.SATFINITE.E4M3.F32.PACK_AB_MERGE_C R34, R42, R21, R52 ;  /* 0x000000152a22723e */ /* 0x000fe20004807034 */
[----:B------:R0:W-:Y:S04]  /*16870*/  STS.128 [R70+0x1e200], R28 ;  /* 0x01e2001c46007388 */ /* 0x0001e80000000c00 */
[----:B------:R0:W-:Y:S02]  /*16880*/  STS.128 [R0+0x1e200], R32 ;  /* 0x01e2002000007388 */ /* 0x0001e40000000c00 */
.L_x_576:
[----:B------:R-:W-:Y:S05]  /*16890*/  BSYNC B1 ;  /* 0x0000000000017941 */ /* 0x000fea0003800000 */
.L_x_575:
[----:B------:R-:W-:Y:S04]  /*168a0*/  BSSY B1, `(.L_x_577) ;  /* 0x0000101000017945 */ /* 0x000fe80003800000 */
[----:B------:R-:W-:Y:S05]  /*168b0*/  @P1 BRA `(.L_x_578) ;  /* 0x0000000c00fc1947 */ /* 0x000fea0003800000 */
[----:B------:R-:W4:Y:S01]  /*168c0*/  LDL R59, [R1+0x12c] ;  /* 0x00012c00013b7983 */ /* 0x000f220000100800 */
[----:B0----5:R-:W-:Y:S02]  /*168d0*/  SHF.R.U32.HI R0, RZ, 0x8, R12 ;  /* 0x00000008ff007819 */ /* 0x021fe4000001160c */
[----:B------:R-:W-:Y:S02]  /*168e0*/  LOP3.LUT R21, R12, 0xff, RZ, 0xc0, !PT ;  /* 0x000000ff0c157812 */ /* 0x000fe400078ec0ff */
[----:B------:R-:W-:Y:S02]  /*168f0*/  LOP3.LUT R20, R0, 0xff, RZ, 0xc0, !PT ;  /* 0x000000ff00147812 */ /* 0x000fe400078ec0ff */
[----:B------:R-:W-:Y:S02]  /*16900*/  LEA.HI R0, R3, R226, RZ, 0x1c ;  /* 0x000000e203007211 */ /* 0x000fe400078fe0ff */
[----:B--2---:R-:W-:Y:S02]  /*16910*/  PRMT R37, R20, 0x7604, R21 ;  /* 0x0000760414257816 */ /* 0x004fe40000000015 */
[----:B------:R-:W-:-:S02]  /*16920*/  SHF.R.S32.HI R21, RZ, 0x1f, R0 ;  /* 0x0000001fff157819 */ /* 0x000fc40000011400 */
[----:B------:R-:W-:Y:S02]  /*16930*/  SHF.R.U32.HI R28, RZ, 0x8, R13 ;  /* 0x00000008ff1c7819 */ /* 0x000fe4000001160d */
[----:B------:R-:W-:Y:S01]  /*16940*/  LEA.HI R21, R21, R0, RZ, 0x2 ;  /* 0x0000000015157211 */ /* 0x000fe200078f10ff */
[----:B------:R-:W-:Y:S01]  /*16950*/  IMAD.SHL.U32 R0, R0, 0x10, RZ ;  /* 0x0000001000007824 */ /* 0x000fe200078e00ff */
[----:B------:R-:W-:Y:S02]  /*16960*/  LOP3.LUT R29, R13, 0xff, RZ, 0xc0, !PT ;  /* 0x000000ff0d1d7812 */ /* 0x000fe400078ec0ff */
[----:B------:R-:W-:Y:S01]  /*16970*/  LOP3.LUT R28, R28, 0xff, RZ, 0xc0, !PT ;  /* 0x000000ff1c1c7812 */ /* 0x000fe200078ec0ff */
[----:B------:R-:W-:Y:S01]  /*16980*/  IMAD.SHL.U32 R21, R21, 0x800, RZ ;  /* 0x0000080015157824 */ /* 0x000fe200078e00ff */
[----:B------:R-:W-:Y:S02]  /*16990*/  LOP3.LUT R0, R69, 0x30, R0, 0xf8, !PT ;  /* 0x0000003045007812 */ /* 0x000fe400078ef800 */
[----:B------:R-:W-:-:S02]  /*169a0*/  SHF.R.U32.HI R30, RZ, 0x8, R4 ;  /* 0x00000008ff1e7819 */ /* 0x000fc40000011604 */
[----:B------:R-:W-:Y:S02]  /*169b0*/  LOP3.LUT R0, R0, R68, RZ, 0x3c, !PT ;  /* 0x0000004400007212 */ /* 0x000fe400078e3cff */
[----:B------:R-:W-:Y:S02]  /*169c0*/  LOP3.LUT R21, R21, 0xffffe000, RZ, 0xc0, !PT ;  /* 0xffffe00015157812 */ /* 0x000fe400078ec0ff */
[----:B------:R-:W-:Y:S02]  /*169d0*/  SHF.R.U32.HI R20, RZ, 0x8, R14 ;  /* 0x00000008ff147819 */ /* 0x000fe4000001160e */
[----:B------:R-:W-:Y:S02]  /*169e0*/  PRMT R36, R28, 0x7604, R29 ;  /* 0x000076041c247816 */ /* 0x000fe4000000001d */
[----:B------:R-:W-:Y:S02]  /*169f0*/  LOP3.LUT R33, R4, 0xff, RZ, 0xc0, !PT ;  /* 0x000000ff04217812 */ /* 0x000fe400078ec0ff */
[----:B------:R-:W-:-:S02]  /*16a00*/  LOP3.LUT R30, R30, 0xff, RZ, 0xc0, !PT ;  /* 0x000000ff1e1e7812 */ /* 0x000fc400078ec0ff */
[----:B------:R-:W-:Y:S02]  /*16a10*/  IADD3 R21, R0, R67, R21 ;  /* 0x0000004300157210 */ /* 0x000fe40007ffe015 */
[----:B------:R-:W-:Y:S02]  /*16a20*/  LOP3.LUT R29, R14, 0xff, RZ, 0xc0, !PT ;  /* 0x000000ff0e1d7812 */ /* 0x000fe400078ec0ff */
[----:B------:R-:W-:Y:S02]  /*16a30*/  LOP3.LUT R20, R20, 0xff, RZ, 0xc0, !PT ;  /* 0x000000ff14147812 */ /* 0x000fe400078ec0ff */
[----:B------:R-:W-:Y:S02]  /*16a40*/  SHF.R.U32.HI R0, RZ, 0x8, R5 ;  /* 0x00000008ff007819 */ /* 0x000fe40000011605 */
[----:B------:R-:W-:Y:S02]  /*16a50*/  PRMT R45, R30, 0x7604, R33 ;  /* 0x000076041e2d7816 */ /* 0x000fe40000000021 */
[----:B------:R-:W-:-:S02]  /*16a60*/  SHF.R.U32.HI R28, RZ, 0x8, R15 ;  /* 0x00000008ff1c7819 */ /* 0x000fc4000001160f */
[----:B------:R-:W-:Y:S02]  /*16a70*/  PRMT R39, R20, 0x7604, R29 ;  /* 0x0000760414277816 */ /* 0x000fe4000000001d */
[----:B------:R-:W-:Y:S02]  /*16a80*/  LOP3.LUT R33, R5, 0xff, RZ, 0xc0, !PT ;  /* 0x000000ff05217812 */ /* 0x000fe400078ec0ff */
[----:B------:R-:W-:Y:S02]  /*16a90*/  SHF.R.U32.HI R32, RZ, 0x8, R7 ;  /* 0x00000008ff207819 */ /* 0x000fe40000011607 */
[----:B------:R-:W-:Y:S02]  /*16aa0*/  LOP3.LUT R0, R0, 0xff, RZ, 0xc0, !PT ;  /* 0x000000ff00007812 */ /* 0x000fe400078ec0ff */
[----:B------:R-:W-:Y:S02]  /*16ab0*/  SHF.R.U32.HI R20, RZ, 0x8, R6 ;  /* 0x00000008ff147819 */ /* 0x000fe40000011606 */
[----:B------:R-:W-:-:S02]  /*16ac0*/  LOP3.LUT R31, R15, 0xff, RZ, 0xc0, !PT ;  /* 0x000000ff0f1f7812 */ /* 0x000fc400078ec0ff */
[----:B------:R-:W-:Y:S02]  /*16ad0*/  LOP3.LUT R28, R28, 0xff, RZ, 0xc0, !PT ;  /* 0x000000ff1c1c7812 */ /* 0x000fe400078ec0ff */
[----:B------:R-:W-:Y:S02]  /*16ae0*/  LOP3.LUT R35, R6, 0xff, RZ, 0xc0, !PT ;  /* 0x000000ff06237812 */ /* 0x000fe400078ec0ff */
[----:B------:R-:W-:Y:S02]  /*16af0*/  LOP3.LUT R32, R32, 0xff, RZ, 0xc0, !PT ;  /* 0x000000ff20207812 */ /* 0x000fe400078ec0ff */
[----:B---3--:R-:W-:Y:S01]  /*16b00*/  PRMT R47, R0, 0x7604, R33 ;  /* 0x00007604002f7816 */ /* 0x008fe20000000021 */
[----:B------:R-:W-:Y:S01]  /*16b10*/  IMAD.IADD R0, R18, 0x1, R21 ;  /* 0x0000000112007824 */ /* 0x000fe200078e0215 */
[----:B------:R-:W-:Y:S02]  /*16b20*/  LOP3.LUT R20, R20, 0xff, RZ, 0xc0, !PT ;  /* 0x000000ff14147812 */ /* 0x000fe400078ec0ff */
[----:B------:R-:W-:-:S02]  /*16b30*/  LOP3.LUT R41, R7, 0xff, RZ, 0xc0, !PT ;  /* 0x000000ff07297812 */ /* 0x000fc400078ec0ff */
[----:B------:R-:W-:Y:S02]  /*16b40*/  PRMT R43, R28, 0x7604, R31 ;  /* 0x000076041c2b7816 */ /* 0x000fe4000000001f */
[----:B------:R-:W-:Y:S02]  /*16b50*/  PRMT R49, R20, 0x7604, R35 ;  /* 0x0000760414317816 */ /* 0x000fe40000000023 */
[----:B------:R-:W-:Y:S02]  /*16b60*/  PRMT R42, R32, 0x7604, R41 ;  /* 0x00007604202a7816 */ /* 0x000fe40000000029 */
[----:B------:R-:W0:Y:S01]  /*16b70*/  LDS.128 R32, [R0+0x1e200] ;  /* 0x01e2000000207984 */ /* 0x000e220000000c00 */
[----:B------:R-:W-:Y:S02]  /*16b80*/  SHF.R.U32.HI R21, RZ, 0x10, R13 ;  /* 0x00000010ff157819 */ /* 0x000fe4000001160d */
[----:B------:R-:W-:Y:S02]  /*16b90*/  SHF.R.U32.HI R38, RZ, 0x10, R14 ;  /* 0x00000010ff267819 */ /* 0x000fe4000001160e */
[----:B------:R-:W-:-:S02]  /*16ba0*/  LOP3.LUT R21, R21, 0xff, RZ, 0xc0, !PT ;  /* 0x000000ff15157812 */ /* 0x000fc400078ec0ff */
[----:B------:R-:W-:Y:S02]  /*16bb0*/  LOP3.LUT R38, R38, 0xff, RZ, 0xc0, !PT ;  /* 0x000000ff26267812 */ /* 0x000fe400078ec0ff */
[----:B------:R-:W-:Y:S02]  /*16bc0*/  PRMT R21, R21, 0x7054, R36 ;  /* 0x0000705415157816 */ /* 0x000fe40000000024 */
[----:B------:R-:W-:Y:S02]  /*16bd0*/  SHF.R.U32.HI R20, RZ, 0x10, R12 ;  /* 0x00000010ff147819 */ /* 0x000fe4000001160c */
[----:B------:R-:W-:Y:S02]  /*16be0*/  SHF.R.U32.HI R36, RZ, 0x10, R5 ;  /* 0x00000010ff247819 */ /* 0x000fe40000011605 */
[----:B------:R-:W-:Y:S02]  /*16bf0*/  SHF.R.U32.HI R40, RZ, 0x10, R15 ;  /* 0x00000010ff287819 */ /* 0x000fe4000001160f */
[----:B------:R-:W-:-:S02]  /*16c00*/  PRMT R41, R38, 0x7054, R39 ;  /* 0x0000705426297816 */ /* 0x000fc40000000027 */
[----:B------:R-:W-:Y:S02]  /*16c10*/  LOP3.LUT R20, R20, 0xff, RZ, 0xc0, !PT ;  /* 0x000000ff14147812 */ /* 0x000fe400078ec0ff */
[----:B------:R-:W-:Y:S02]  /*16c20*/  SHF.R.U32.HI R39, RZ, 0x10, R7 ;  /* 0x00000010ff277819 */ /* 0x000fe40000011607 */
[----:B------:R-:W-:Y:S02]  /*16c30*/  LOP3.LUT R36, R36, 0xff, RZ, 0xc0, !PT ;  /* 0x000000ff24247812 */ /* 0x000fe400078ec0ff */
[----:B------:R-:W-:Y:S02]  /*16c40*/  LOP3.LUT R40, R40, 0xff, RZ, 0xc0, !PT ;  /* 0x000000ff28287812 */ /* 0x000fe400078ec0ff */
[----:B------:R-:W-:Y:S02]  /*16c50*/  PRMT R37, R20, 0x7054, R37 ;  /* 0x0000705414257816 */ /* 0x000fe40000000025 */
[----:B------:R-:W-:-:S02]  /*16c60*/  SHF.R.U32.HI R38, RZ, 0x10, R6 ;  /* 0x00000010ff267819 */ /* 0x000fc40000011606 */
[----:B------:R-:W-:Y:S02]  /*16c70*/  LOP3.LUT R39, R39, 0xff, RZ, 0xc0, !PT ;  /* 0x000000ff27277812 */ /* 0x000fe400078ec0ff */
[----:B------:R-:W-:Y:S02]  /*16c80*/  PRMT R47, R36, 0x7054, R47 ;  /* 0x00007054242f7816 */ /* 0x000fe4000000002f */
[----:B------:R-:W-:Y:S02]  /*16c90*/  SHF.R.U32.HI R20, RZ, 0x10, R4 ;  /* 0x00000010ff147819 */ /* 0x000fe40000011604 */
[----:B------:R-:W-:Y:S02]  /*16ca0*/  PRMT R43, R40, 0x7054, R43 ;  /* 0x00007054282b7816 */ /* 0x000fe4000000002b */
[----:B------:R-:W-:Y:S02]  /*16cb0*/  LOP3.LUT R38, R38, 0xff, RZ, 0xc0, !PT ;  /* 0x000000ff26267812 */ /* 0x000fe400078ec0ff */
[----:B------:R-:W-:-:S02]  /*16cc0*/  PRMT R51, R39, 0x7054, R42 ;  /* 0x0000705427337816 */ /* 0x000fc4000000002a */
[----:B------:R-:W-:Y:S02]  /*16cd0*/  LOP3.LUT R47, R47, 0xff000000, R5, 0xf8, !PT ;  /* 0xff0000002f2f7812 */ /* 0x000fe400078ef805 */
[----:B------:R-:W-:Y:S02]  /*16ce0*/  LOP3.LUT R20, R20, 0xff, RZ, 0xc0, !PT ;  /* 0x000000ff14147812 */ /* 0x000fe400078ec0ff */
[----:B------:R-:W-:Y:S02]  /*16cf0*/  LOP3.LUT R39, R21, 0xff000000, R13, 0xf8, !PT ;  /* 0xff00000015277812 */ /* 0x000fe400078ef80d */
[----:B------:R-:W-:Y:S02]  /*16d00*/  LOP3.LUT R46, R43, 0xff000000, R15, 0xf8, !PT ;  /* 0xff0000002b2e7812 */ /* 0x000fe400078ef80f */
[----:B------:R-:W-:Y:S02]  /*16d10*/  PRMT R49, R38, 0x7054, R49 ;  /* 0x0000705426317816 */ /* 0x000fe40000000031 */
[----:B------:R-:W-:-:S02]  /*16d20*/  F2FP.F16.E4M3.UNPACK_B R48, R47 ;  /* 0x0000002fff30723e */ /* 0x000fc400020006ff */
[----:B0-----:R-:W-:Y:S02]  /*16d30*/  F2FP.F16.E4M3.UNPACK_B R15, R33 ;  /* 0x00000021ff0f723e */ /* 0x001fe400020006ff */
[----:B------:R-:W-:Y:S02]  /*16d40*/  PRMT R45, R20, 0x7054, R45 ;  /* 0x00007054142d7816 */ /* 0x000fe4000000002d */
[----:B------:R-:W-:Y:S02]  /*16d50*/  LOP3.LUT R20, R37, 0xff000000, R12, 0xf8, !PT ;  /* 0xff00000025147812 */ /* 0x000fe400078ef80c */
[----:B------:R-:W-:Y:S02]  /*16d60*/  LOP3.LUT R12, R41, 0xff000000, R14, 0xf8, !PT ;  /* 0xff000000290c7812 */ /* 0x000fe400078ef80e */
[----:B------:R-:W-:Y:S01]  /*16d70*/  LOP3.LUT R5, R49, 0xff000000, R6, 0xf8, !PT ;  /* 0xff00000031057812 */ /* 0x000fe200078ef806 */
[--C-:B------:R-:W-:Y:S01]  /*16d80*/  HADD2.F32 R6, -RZ, R15.reuse.H0_H0 ;  /* 0x2000000fff067230 */ /* 0x100fe20000004100 */
[----:B------:R-:W-:Y:S01]  /*16d90*/  LOP3.LUT R37, R45, 0xff000000, R4, 0xf8, !PT ;  /* 0xff0000002d257812 */ /* 0x000fe200078ef804 */
[----:B------:R-:W-:Y:S01]  /*16da0*/  HADD2.F32 R15, -RZ, R15.H1_H1 ;  /* 0x3000000fff0f7230 */ /* 0x000fe20000004100 */
[----:B------:R-:W-:-:S02]  /*16db0*/  F2FP.F16.E4M3.UNPACK_B R42, R35 ;  /* 0x00000023ff2a723e */ /* 0x000fc400020006ff */
[----:B------:R-:W-:Y:S02]  /*16dc0*/  F2FP.F16.E4M3.UNPACK_B R45, R35.H1 ;  /* 0x00000023ff2d723e */ /* 0x000fe400030006ff */
[-C--:B------:R-:W-:Y:S02]  /*16dd0*/  F2FP.F16.E4M3.UNPACK_B R35, R32.reuse ;  /* 0x00000020ff23723e */ /* 0x080fe400020006ff */
[----:B------:R-:W-:Y:S02]  /*16de0*/  F2FP.F16.E4M3.UNPACK_B R43, R32.H1 ;  /* 0x00000020ff2b723e */ /* 0x000fe400030006ff */
[----:B------:R-:W-:Y:S02]  /*16df0*/  F2FP.F16.E4M3.UNPACK_B R33, R33.H1 ;  /* 0x00000021ff21723e */ /* 0x000fe400030006ff */
[----:B------:R-:W-:Y:S02]  /*16e00*/  F2FP.F16.E4M3.UNPACK_B R47, R47.H1 ;  /* 0x0000002fff2f723e */ /* 0x000fe400030006ff */
[----:B------:R-:W-:-:S02]  /*16e10*/  LOP3.LUT R51, R51, 0xff000000, R7, 0xf8, !PT ;  /* 0xff00000033337812 */ /* 0x000fc400078ef807 */
[-C--:B------:R-:W-:Y:S01]  /*16e20*/  F2FP.F16.E4M3.UNPACK_B R7, R34.reuse ;  /* 0x00000022ff07723e */ /* 0x080fe200020006ff */
[----:B------:R-:W-:Y:S01]  /*16e30*/  HADD2.F32 R49, -RZ, R47.H0_H0 ;  /* 0x2000002fff317230 */ /* 0x000fe20000004100 */
[----:B------:R-:W-:Y:S01]  /*16e40*/  F2FP.F16.E4M3.UNPACK_B R34, R34.H1 ;  /* 0x00000022ff22723e */ /* 0x000fe200030006ff */
[----:B----4-:R-:W0:Y:S02]  /*16e50*/  LDS.128 R28, [R59+0x1e200] ;  /* 0x01e200003b1c7984 */ /* 0x010e240000000c00 */
[-C--:B0-----:R-:W-:Y:S02]  /*16e60*/  F2FP.F16.E4M3.UNPACK_B R21, R28.reuse ;  /* 0x0000001cff15723e */ /* 0x081fe400020006ff */
[----:B------:R-:W-:Y:S02]  /*16e70*/  F2FP.F16.E4M3.UNPACK_B R40, R28.H1 ;  /* 0x0000001cff28723e */ /* 0x000fe400030006ff */
[----:B------:R-:W-:Y:S02]  /*16e80*/  F2FP.F16.E4M3.UNPACK_B R28, R39 ;  /* 0x00000027ff1c723e */ /* 0x000fe400020006ff */
[----:B------:R-:W-:-:S02]  /*16e90*/  F2FP.F16.E4M3.UNPACK_B R14, R29 ;  /* 0x0000001dff0e723e */ /* 0x000fc400020006ff */
[-C--:B------:R-:W-:Y:S02]  /*16ea0*/  F2FP.F16.E4M3.UNPACK_B R38, R31.reuse ;  /* 0x0000001fff26723e */ /* 0x080fe400020006ff */
[----:B------:R-:W-:Y:S01]  /*16eb0*/  F2FP.F16.E4M3.UNPACK_B R41, R31.H1 ;  /* 0x0000001fff29723e */ /* 0x000fe200030006ff */
[----:B------:R-:W-:Y:S01]  /*16ec0*/  HADD2.F32 R31, -RZ, R48.H0_H0 ;  /* 0x20000030ff1f7230 */ /* 0x000fe20000004100 */
[----:B------:R-:W-:Y:S01]  /*16ed0*/  F2FP.F16.E4M3.UNPACK_B R36, R29.H1 ;  /* 0x0000001dff24723e */ /* 0x000fe200030006ff */
[----:B------:R-:W-:Y:S01]  /*16ee0*/  HADD2.F32 R29, -RZ, R28.H0_H0 ;  /* 0x2000001cff1d7230 */ /* 0x000fe20000004100 */
[----:B------:R-:W-:Y:S01]  /*16ef0*/  F2FP.F16.E4M3.UNPACK_B R39, R39.H1 ;  /* 0x00000027ff27723e */ /* 0x000fe200030006ff */
[----:B------:R-:W-:Y:S02]  /*16f00*/  HADD2.F32 R13, -RZ, R14.H0_H0 ;  /* 0x2000000eff0d7230 */ /* 0x000fe40000004100 */
[----:B------:R-:W-:Y:S01]  /*16f10*/  FMUL.FTZ R32, R6, R31 ;  /* 0x0000001f06207220 */ /* 0x000fe20000410000 */
[----:B------:R-:W-:-:S02]  /*16f20*/  HADD2.F32 R48, -RZ, R48.H1_H1 ;  /* 0x30000030ff307230 */ /* 0x000fc40000004100 */
[-C--:B------:R-:W-:Y:S01]  /*16f30*/  FMUL.FTZ R50, R6, R29.reuse ;  /* 0x0000001d06327220 */ /* 0x080fe20000410000 */
[----:B------:R-:W-:Y:S02]  /*16f40*/  HADD2.F32 R14, -RZ, R14.H1_H1 ;  /* 0x3000000eff0e7230 */ /* 0x000fe40000004100 */
[C---:B------:R-:W-:Y:S01]  /*16f50*/  FFMA.FTZ R6, R13.reuse, R29, -R32 ;  /* 0x0000001d0d067223 */ /* 0x040fe20000010820 */
[----:B------:R-:W-:Y:S02]  /*16f60*/  HADD2.F32 R32, -RZ, R39.H0_H0 ;  /* 0x20000027ff207230 */ /* 0x000fe40000004100 */
[----:B------:R-:W-:Y:S01]  /*16f70*/  FFMA.FTZ R13, R13, R31, R50 ;  /* 0x0000001f0d0d7223 */ /* 0x000fe20000010032 */
[----:B------:R-:W-:Y:S02]  /*16f80*/  HADD2.F32 R31, -RZ, R28.H1_H1 ;  /* 0x3000001cff1f7230 */ /* 0x000fe40000004100 */
[----:B------:R-:W-:Y:S01]  /*16f90*/  FMUL.FTZ R53, R15, R48 ;  /* 0x000000300f357220 */ /* 0x000fe20000410000 */
[----:B------:R-:W-:Y:S01]  /*16fa0*/  HADD2.F32 R28, -RZ, R33.H0_H0 ;  /* 0x20000021ff1c7230 */ /* 0x000fe20000004100 */
[----:B------:R-:W-:Y:S01]  /*16fb0*/  F2FP.F16.E4M3.UNPACK_B R4, R30 ;  /* 0x0000001eff04723e */ /* 0x000fe200020006ff */
[----:B------:R-:W-:-:S02]  /*16fc0*/  HADD2.F32 R29, -RZ, R36.H0_H0 ;  /* 0x20000024ff1d7230 */ /* 0x000fc40000004100 */
[-C--:B------:R-:W-:Y:S01]  /*16fd0*/  FMUL.FTZ R55, R15, R31.reuse ;  /* 0x0000001f0f377220 */ /* 0x080fe20000410000 */
[----:B------:R-:W-:Y:S01]  /*16fe0*/  FFMA.FTZ R15, R14, R31, -R53 ;  /* 0x0000001f0e0f7223 */ /* 0x000fe20000010835 */
[C---:B------:R-:W-:Y:S01]  /*16ff0*/  FMUL.FTZ R50, R28.reuse, R49 ;  /* 0x000000311c327220 */ /* 0x040fe20000410000 */
[----:B------:R-:W-:Y:S01]  /*17000*/  FMUL.FTZ R52, R28, R32 ;  /* 0x000000201c347220 */ /* 0x000fe20000410000 */
[----:B------:R-:W-:Y:S02]  /*17010*/  HADD2.F32 R39, -RZ, R39.H1_H1 ;  /* 0x30000027ff277230 */ /* 0x000fe40000004100 */
[----:B------:R-:W-:Y:S01]  /*17020*/  FFMA.FTZ R14, R14, R48, R55 ;  /* 0x000000300e0e7223 */ /* 0x000fe20000010037 */
[C---:B------:R-:W-:Y:S01]  /*17030*/  FFMA.FTZ R28, R29.reuse, R32, -R50 ;  /* 0x000000201d1c7223 */ /* 0x040fe20000010832 */
[----:B------:R-:W-:Y:S01]  /*17040*/  F2FP.F16.E4M3.UNPACK_B R50, R51 ;  /* 0x00000033ff32723e */ /* 0x000fe200020006ff */
[----:B------:R-:W-:Y:S01]  /*17050*/  FFMA.FTZ R29, R29, R49, R52 ;  /* 0x000000311d1d7223 */ /* 0x000fe20000010034 */
[----:B------:R-:W-:Y:S01]  /*17060*/  HADD2.F32 R49, -RZ, R47.H1_H1 ;  /* 0x3000002fff317230 */ /* 0x000fe20000004100 */
[----:B------:R-:W-:Y:S01]  /*17070*/  F2FP.F16.E4M3.UNPACK_B R47, R46 ;  /* 0x0000002eff2f723e */ /* 0x000fe200020006ff */
[----:B------:R-:W-:Y:S01]  /*17080*/  HADD2.F32 R33, -RZ, R33.H1_H1 ;  /* 0x30000021ff217230 */ /* 0x000fe20000004100 */
[----:B------:R-:W-:Y:S01]  /*17090*/  F2FP.F16.E4M3.UNPACK_B R51, R51.H1 ;  /* 0x00000033ff33723e */ /* 0x000fe200030006ff */
[----:B------:R-:W-:Y:S01]  /*170a0*/  HADD2.F32 R52, -RZ, R50.H0_H0 ;  /* 0x20000032ff347230 */ /* 0x000fe20000004100 */
[----:B------:R-:W-:Y:S01]  /*170b0*/  F2FP.F16.E4M3.UNPACK_B R30, R30.H1 ;  /* 0x0000001eff1e723e */ /* 0x000fe200030006ff */
[----:B------:R-:W-:-:S02]  /*170c0*/  HADD2.F32 R31, -RZ, R42.H0_H0 ;  /* 0x2000002aff1f7230 */ /* 0x000fc40000004100 */
[C---:B------:R-:W-:Y:S01]  /*170d0*/  FMUL.FTZ R53, R33.reuse, R49 ;  /* 0x0000003121357220 */ /* 0x040fe20000410000 */
[----:B------:R-:W-:Y:S02]  /*170e0*/  HADD2.F32 R48, -RZ, R47.H0_H0 ;  /* 0x2000002fff307230 */ /* 0x000fe40000004100 */
[----:B------:R-:W-:Y:S01]  /*170f0*/  FMUL.FTZ R54, R33, R39 ;  /* 0x0000002721367220 */ /* 0x000fe20000410000 */
[----:B------:R-:W-:Y:S02]  /*17100*/  HADD2.F32 R32, -RZ, R38.H0_H0 ;  /* 0x20000026ff207230 */ /* 0x000fe40000004100 */
[C---:B------:R-:W-:Y:S01]  /*17110*/  FMUL.FTZ R33, R31.reuse, R52 ;  /* 0x000000341f217220 */ /* 0x040fe20000410000 */
[----:B------:R-:W-:Y:S02]  /*17120*/  HADD2.F32 R36, -RZ, R36.H1_H1 ;  /* 0x30000024ff247230 */ /* 0x000fe40000004100 */
[----:B------:R-:W-:Y:S01]  /*17130*/  FMUL.FTZ R55, R31, R48 ;  /* 0x000000301f377220 */ /* 0x000fe20000410000 */
[----:B------:R-:W-:-:S02]  /*17140*/  HADD2.F32 R50, -RZ, R50.H1_H1 ;  /* 0x30000032ff327230 */ /* 0x000fc40000004100 */
[----:B------:R-:W-:Y:S01]  /*17150*/  FFMA.FTZ R33, R32, R48, -R33 ;  /* 0x0000003020217223 */ /* 0x000fe20000010821 */
[----:B------:R-:W-:Y:S02]  /*17160*/  HADD2.F32 R48, -RZ, R47.H1_H1 ;  /* 0x3000002fff307230 */ /* 0x000fe40000004100 */
[C---:B------:R-:W-:Y:S01]  /*17170*/  FFMA.FTZ R31, R36.reuse, R39, -R53 ;  /* 0x00000027241f7223 */ /* 0x040fe20000010835 */
[----:B------:R-:W-:Y:S01]  /*17180*/  F2FP.F16.E4M3.UNPACK_B R47, R46.H1 ;  /* 0x0000002eff2f723e */ /* 0x000fe200030006ff */
[----:B------:R-:W-:Y:S02]  /*17190*/  HADD2.F32 R39, -RZ, R38.H1_H1 ;  /* 0x30000026ff277230 */ /* 0x000fe40000004100 */
[----:B------:R-:W-:Y:S01]  /*171a0*/  FFMA.FTZ R36, R36, R49, R54 ;  /* 0x0000003124247223 */ /* 0x000fe20000010036 */
[----:B------:R-:W-:Y:S02]  /*171b0*/  HADD2.F32 R38, -RZ, R42.H1_H1 ;  /* 0x3000002aff267230 */ /* 0x000fe40000004100 */
[----:B------:R-:W-:Y:S01]  /*171c0*/  FFMA.FTZ R32, R32, R52, R55 ;  /* 0x0000003420207223 */ /* 0x000fe20000010037 */
[----:B------:R-:W-:-:S02]  /*171d0*/  HADD2.F32 R53, -RZ, R51.H0_H0 ;  /* 0x20000033ff357230 */ /* 0x000fc40000004100 */
[----:B------:R-:W-:Y:S02]  /*171e0*/  HADD2.F32 R46, -RZ, R45.H0_H0 ;  /* 0x2000002dff2e7230 */ /* 0x000fe40000004100 */
[C---:B------:R-:W-:Y:S01]  /*171f0*/  FMUL.FTZ R52, R38.reuse, R50 ;  /* 0x0000003226347220 */ /* 0x040fe20000410000 */
[----:B------:R-:W-:Y:S02]  /*17200*/  HADD2.F32 R49, -RZ, R47.H0_H0 ;  /* 0x2000002fff317230 */ /* 0x000fe40000004100 */
[-C--:B------:R-:W-:Y:S01]  /*17210*/  FMUL.FTZ R55, R38, R48.reuse ;  /* 0x0000003026377220 */ /* 0x080fe20000410000 */
[----:B------:R-:W-:Y:S02]  /*17220*/  HADD2.F32 R42, -RZ, R41.H0_H0 ;  /* 0x20000029ff2a7230 */ /* 0x000fe40000004100 */
[C---:B------:R-:W-:Y:S01]  /*17230*/  FMUL.FTZ R57, R46.reuse, R53 ;  /* 0x000000352e397220 */ /* 0x040fe20000410000 */
[C---:B------:R-:W-:Y:S01]  /*17240*/  FFMA.FTZ R38, R39.reuse, R48, -R52 ;  /* 0x0000003027267223 */ /* 0x040fe20000010834 */
[-C--:B------:R-:W-:Y:S01]  /*17250*/  FMUL.FTZ R46, R46, R49.reuse ;  /* 0x000000312e2e7220 */ /* 0x080fe20000410000 */
[----:B------:R-:W-:Y:S01]  /*17260*/  FFMA.FTZ R39, R39, R50, R55 ;  /* 0x0000003227277223 */ /* 0x000fe20000010037 */
[C---:B------:R-:W-:Y:S01]  /*17270*/  FFMA.FTZ R57, R42.reuse, R49, -R57 ;  /* 0x000000312a397223 */ /* 0x040fe20000010839 */
[----:B------:R-:W-:Y:S01]  /*17280*/  HADD2.F32 R49, -RZ, R47.H1_H1 ;  /* 0x3000002fff317230 */ /* 0x000fe20000004100 */
[----:B------:R-:W-:Y:S01]  /*17290*/  F2FP.F16.E4M3.UNPACK_B R50, R37.H1 ;  /* 0x00000025ff32723e */ /* 0x000fe200030006ff */
[----:B------:R-:W-:Y:S01]  /*172a0*/  FFMA.FTZ R53, R42, R53, R46 ;  /* 0x000000352a357223 */ /* 0x000fe2000001002e */
[----:B------:R-:W-:Y:S01]  /*172b0*/  F2FP.F16.E4M3.UNPACK_B R47, R20.H1 ;  /* 0x00000014ff2f723e */ /* 0x000fe200030006ff */
[----:B------:R-:W-:Y:S01]  /*172c0*/  HADD2.F32 R51, -RZ, R51.H1_H1 ;  /* 0x30000033ff337230 */ /* 0x000fe20000004100 */
[----:B------:R-:W-:Y:S01]  /*172d0*/  F2FP.SATFINITE.E4M3.F32.PACK_AB_MERGE_C R29, R36, R29, RZ ;  /* 0x0000001d241d723e */ /* 0x000fe200048070ff */
[----:B------:R-:W-:-:S02]  /*172e0*/  HADD2.F32 R46, -RZ, R45.H1_H1 ;  /* 0x3000002dff2e7230 */ /* 0x000fc40000004100 */
[----:B------:R-:W-:Y:S01]  /*172f0*/  HADD2.F32 R52, -RZ, R50.H0_H0 ;  /* 0x20000032ff347230 */ /* 0x000fe20000004100 */
[----:B------:R-:W-:Y:S01]  /*17300*/  F2FP.SATFINITE.E4M3.F32.PACK_AB_MERGE_C R13, R14, R13, R29 ;  /* 0x0000000d0e0d723e */ /* 0x000fe2000480701d */
[----:B------:R-:W-:Y:S02]  /*17310*/  HADD2.F32 R45, -RZ, R43.H0_H0 ;  /* 0x2000002bff2d7230 */ /* 0x000fe40000004100 */
[C---:B------:R-:W-:Y:S01]  /*17320*/  FMUL.FTZ R55, R46.reuse, R51 ;  /* 0x000000332e377220 */ /* 0x040fe20000410000 */
[----:B------:R-:W-:Y:S02]  /*17330*/  HADD2.F32 R42, -RZ, R41.H1_H1 ;  /* 0x30000029ff2a7230 */ /* 0x000fe40000004100 */
[----:B------:R-:W-:Y:S01]  /*17340*/  FMUL.FTZ R54, R46, R49 ;  /* 0x000000312e367220 */ /* 0x000fe20000410000 */
[----:B------:R-:W-:Y:S02]  /*17350*/  HADD2.F32 R48, -RZ, R47.H0_H0 ;  /* 0x2000002fff307230 */ /* 0x000fe40000004100 */
[----:B------:R-:W-:Y:S01]  /*17360*/  FMUL.FTZ R46, R45, R52 ;  /* 0x000000342d2e7220 */ /* 0x000fe20000410000 */
[----:B------:R-:W-:-:S02]  /*17370*/  HADD2.F32 R41, -RZ, R40.H0_H0 ;  /* 0x20000028ff297230 */ /* 0x000fc40000004100 */
[C---:B------:R-:W-:Y:S01]  /*17380*/  FFMA.FTZ R56, R42.reuse, R49, -R55 ;  /* 0x000000312a387223 */ /* 0x040fe20000010837 */
[----:B------:R-:W-:Y:S01]  /*17390*/  FFMA.FTZ R58, R42, R51, R54 ;  /* 0x000000332a3a7223 */ /* 0x000fe20000010036 */
[-C--:B------:R-:W-:Y:S01]  /*173a0*/  FMUL.FTZ R45, R45, R48.reuse ;  /* 0x000000302d2d7220 */ /* 0x080fe20000410000 */
[----:B------:R-:W-:Y:S01]  /*173b0*/  HADD2.F32 R50, -RZ, R50.H1_H1 ;  /* 0x30000032ff327230 */ /* 0x000fe20000004100 */
[----:B------:R-:W-:Y:S01]  /*173c0*/  F2FP.F16.E4M3.UNPACK_B R42, R37 ;  /* 0x00000025ff2a723e */ /* 0x000fe200020006ff */
[----:B------:R-:W-:Y:S02]  /*173d0*/  HADD2.F32 R43, -RZ, R43.H1_H1 ;  /* 0x3000002bff2b7230 */ /* 0x000fe40000004100 */
[C---:B------:R-:W-:Y:S01]  /*173e0*/  FFMA.FTZ R48, R41.reuse, R48, -R46 ;  /* 0x0000003029307223 */ /* 0x040fe2000001082e */
[----:B------:R-:W-:Y:S02]  /*173f0*/  HADD2.F32 R47, -RZ, R47.H1_H1 ;  /* 0x3000002fff2f7230 */ /* 0x000fe40000004100 */
[----:B------:R-:W-:Y:S01]  /*17400*/  FFMA.FTZ R52, R41, R52, R45 ;  /* 0x0000003429347223 */ /* 0x000fe2000001002d */
[----:B------:R-:W-:Y:S01]  /*17410*/  HADD2.F32 R40, -RZ, R40.H1_H1 ;  /* 0x30000028ff287230 */ /* 0x000fe20000004100 */
[----:B------:R-:W-:Y:S01]  /*17420*/  F2FP.F16.E4M3.UNPACK_B R41, R20 ;  /* 0x00000014ff29723e */ /* 0x000fe200020006ff */
[C---:B------:R-:W-:Y:S01]  /*17430*/  FMUL.FTZ R45, R43.reuse, R50 ;  /* 0x000000322b2d7220 */ /* 0x040fe20000410000 */
[----:B------:R-:W-:Y:S01]  /*17440*/  FMUL.FTZ R49, R43, R47 ;  /* 0x0000002f2b317220 */ /* 0x000fe20000410000 */
[----:B------:R-:W-:Y:S01]  /*17450*/  HADD2.F32 R43, -RZ, R42.H0_H0 ;  /* 0x2000002aff2b7230 */ /* 0x000fe20000004100 */
[----:B------:R-:W-:Y:S01]  /*17460*/  F2FP.SATFINITE.E4M3.F32.PACK_AB_MERGE_C R53, R58, R53, RZ ;  /* 0x000000353a35723e */ /* 0x000fe200048070ff */
[----:B------:R-:W-:-:S02]  /*17470*/  HADD2.F32 R37, -RZ, R35.H0_H0 ;  /* 0x20000023ff257230 */ /* 0x000fc40000004100 */
[C---:B------:R-:W-:Y:S01]  /*17480*/  FFMA.FTZ R47, R40.reuse, R47, -R45 ;  /* 0x0000002f282f7223 */ /* 0x040fe2000001082d */
[----:B------:R-:W-:Y:S01]  /*17490*/  FFMA.FTZ R49, R40, R50, R49 ;  /* 0x0000003228317223 */ /* 0x000fe20000010031 */
[----:B------:R-:W-:Y:S02]  /*174a0*/  HADD2.F32 R40, -RZ, R41.H0_H0 ;  /* 0x20000029ff287230 */ /* 0x000fe40000004100 */
        /* <DEDUP_REMOVED lines=19> */
[----:B------:R-:W-:Y:S01]  /*175e0*/  F2FP.F16.E4M3.UNPACK_B R5, R5 ;  /* 0x00000005ff05723e */ /* 0x000fe200020006ff */
[----:B------:R-:W-:Y:S02]  /*175f0*/  HADD2.F32 R37, -RZ, R20.H1_H1 ;  /* 0x30000014ff257230 */ /* 0x000fe40000004100 */
[C---:B------:R-:W-:Y:S01]  /*17600*/  FMUL.FTZ R51, R35.reuse, R40 ;  /* 0x0000002823337220 */ /* 0x040fe20000410000 */
[----:B------:R-:W-:Y:S02]  /*17610*/  HADD2.F32 R20, -RZ, R30.H0_H0 ;  /* 0x2000001eff147230 */ /* 0x000fe40000004100 */
[----:B------:R-:W-:Y:S01]  /*17620*/  FMUL.FTZ R35, R35, R21 ;  /* 0x0000001523237220 */ /* 0x000fe20000410000 */
[----:B------:R-:W-:Y:S02]  /*17630*/  HADD2.F32 R41, -RZ, R41.H1_H1 ;  /* 0x30000029ff297230 */ /* 0x000fe40000004100 */
[----:B------:R-:W-:-:S02]  /*17640*/  HADD2.F32 R34, -RZ, R34.H1_H1 ;  /* 0x30000022ff227230 */ /* 0x000fc40000004100 */
[C---:B------:R-:W-:Y:S01]  /*17650*/  FFMA.FTZ R51, R20.reuse, R21, -R51 ;  /* 0x0000001514337223 */ /* 0x040fe20000010833 */
[----:B------:R-:W-:Y:S02]  /*17660*/  HADD2.F32 R30, -RZ, R30.H1_H1 ;  /* 0x3000001eff1e7230 */ /* 0x000fe40000004100 */
[----:B------:R-:W-:Y:S01]  /*17670*/  FFMA.FTZ R50, R20, R40, R35 ;  /* 0x0000002814327223 */ /* 0x000fe20000010023 */
[----:B------:R-:W-:Y:S02]  /*17680*/  HADD2.F32 R20, -RZ, R12.H0_H0 ;  /* 0x2000000cff147230 */ /* 0x000fe40000004100 */
[C---:B------:R-:W-:Y:S01]  /*17690*/  FMUL.FTZ R21, R34.reuse, R41 ;  /* 0x0000002922157220 */ /* 0x040fe20000410000 */
[----:B------:R-:W-:-:S03]  /*176a0*/  FMUL.FTZ R34, R34, R37 ;  /* 0x0000002522227220 */ /* 0x000fc60000410000 */
[C---:B------:R-:W-:Y:S01]  /*176b0*/  FFMA.FTZ R54, R30.reuse, R37, -R21 ;  /* 0x000000251e367223 */ /* 0x040fe20000010815 */
[----:B------:R-:W-:Y:S02]  /*176c0*/  HADD2.F32 R21, -RZ, R12.H1_H1 ;  /* 0x3000000cff157230 */ /* 0x000fe40000004100 */
[----:B------:R-:W-:Y:S01]  /*176d0*/  FFMA.FTZ R41, R30, R41, R34 ;  /* 0x000000291e297223 */ /* 0x000fe20000010022 */
[----:B------:R-:W-:Y:S02]  /*176e0*/  HADD2.F32 R12, -RZ, R7.H0_H0 ;  /* 0x20000007ff0c7230 */ /* 0x000fe40000004100 */
[--C-:B------:R-:W-:Y:S01]  /*176f0*/  HADD2.F32 R30, -RZ, R5.reuse.H0_H0 ;  /* 0x20000005ff1e7230 */ /* 0x100fe20000004100 */
[----:B------:R-:W-:Y:S01]  /*17700*/  F2FP.SATFINITE.E4M3.F32.PACK_AB_MERGE_C R51, R54, R51, RZ ;  /* 0x000000333633723e */ /* 0x000fe200048070ff */
[----:B------:R-:W-:Y:S02]  /*17710*/  HADD2.F32 R34, -RZ, R5.H1_H1 ;  /* 0x30000005ff227230 */ /* 0x000fe40000004100 */
[----:B------:R-:W-:Y:S01]  /*17720*/  FMUL.FTZ R35, R12, R20 ;  /* 0x000000140c237220 */ /* 0x000fe20000410000 */
[----:B------:R-:W-:-:S02]  /*17730*/  HADD2.F32 R7, -RZ, R7.H1_H1 ;  /* 0x30000007ff077230 */ /* 0x000fc40000004100 */
[----:B------:R-:W-:Y:S01]  /*17740*/  FMUL.FTZ R40, R12, R30 ;  /* 0x0000001e0c287220 */ /* 0x000fe20000410000 */
[--C-:B------:R-:W-:Y:S01]  /*17750*/  HADD2.F32 R5, -RZ, R4.reuse.H0_H0 ;  /* 0x20000004ff057230 */ /* 0x100fe20000004100 */
[----:B------:R-:W-:Y:S01]  /*17760*/  F2FP.SATFINITE.E4M3.F32.PACK_AB_MERGE_C R12, R49, R52, RZ ;  /* 0x00000034310c723e */ /* 0x000fe200048070ff */
[----:B------:R-:W-:Y:S02]  /*17770*/  HADD2.F32 R4, -RZ, R4.H1_H1 ;  /* 0x30000004ff047230 */ /* 0x000fe40000004100 */
[C---:B------:R-:W-:Y:S01]  /*17780*/  FMUL.FTZ R37, R7.reuse, R34 ;  /* 0x0000002207257220 */ /* 0x040fe20000410000 */
        /* <DEDUP_REMOVED lines=12> */
[----:B------:R-:W-:Y:S02]  /*17850*/  F2FP.SATFINITE.E4M3.F32.PACK_AB_MERGE_C R6, R37, R40, R51 ;  /* 0x000000282506723e */ /* 0x000fe40004807033 */
[----:B------:R-:W-:Y:S02]  /*17860*/  F2FP.SATFINITE.E4M3.F32.PACK_AB_MERGE_C R15, R39, R32, R53 ;  /* 0x00000020270f723e */ /* 0x000fe40004807035 */
[----:B------:R-:W-:Y:S01]  /*17870*/  F2FP.SATFINITE.E4M3.F32.PACK_AB_MERGE_C R12, R42, R43, R12 ;  /* 0x0000002b2a0c723e */ /* 0x000fe2000480700c */
[----:B------:R1:W-:Y:S01]  /*17880*/  STS.128 [R59+0x1e200], R4 ;  /* 0x01e200043b007388 */ /* 0x0003e20000000c00 */
[----:B------:R-:W-:-:S05]  /*17890*/  F2FP.SATFINITE.E4M3.F32.PACK_AB_MERGE_C R14, R34, R35, R41 ;  /* 0x00000023220e723e */ /* 0x000fca0004807029 */
[----:B------:R1:W-:Y:S02]  /*178a0*/  STS.128 [R0+0x1e200], R12 ;  /* 0x01e2000c00007388 */ /* 0x0003e40000000c00 */
.L_x_578:
[----:B------:R-:W-:Y:S05]  /*178b0*/  BSYNC B1 ;  /* 0x0000000000017941 */ /* 0x000fea0003800000 */
.L_x_577:
[----:B------:R-:W-:Y:S05]  /*178c0*/  @P2 BRA `(.L_x_559) ;  /* 0x0000000c00dc2947 */ /* 0x000fea0003800000 */
[----:B---3--:R-:W3:Y:S01]  /*178d0*/  LDL R47, [R1+0x128] ;  /* 0x00012800012f7983 */ /* 0x008ee20000100800 */
[----:B-1---5:R-:W-:Y:S02]  /*178e0*/  SHF.R.U32.HI R4, RZ, 0x8, R24 ;  /* 0x00000008ff047819 */ /* 0x022fe40000011618 */
[----:B0-----:R-:W-:Y:S02]  /*178f0*/  LOP3.LUT R0, R24, 0xff, RZ, 0xc0, !PT ;  /* 0x000000ff18007812 */ /* 0x001fe400078ec0ff */
[----:B------:R-:W-:Y:S02]  /*17900*/  LOP3.LUT R5, R4, 0xff, RZ, 0xc0, !PT ;  /* 0x000000ff04057812 */ /* 0x000fe400078ec0ff */
[----:B------:R-:W-:Y:S02]  /*17910*/  LEA.HI R3, R3, R227, RZ, 0x1c ;  /* 0x000000e303037211 */ /* 0x000fe400078fe0ff */
[----:B------:R-:W-:Y:S02]  /*17920*/  PRMT R21, R5, 0x7604, R0 ;  /* 0x0000760405157816 */ /* 0x000fe40000000000 */
[----:B------:R-:W-:-:S02]  /*17930*/  SHF.R.S32.HI R0, RZ, 0x1f, R3 ;  /* 0x0000001fff007819 */ /* 0x000fc40000011403 */
[----:B------:R-:W-:Y:S02]  /*17940*/  SHF.R.U32.HI R7, RZ, 0x8, R25 ;  /* 0x00000008ff077819 */ /* 0x000fe40000011619 */
[----:B------:R-:W-:Y:S01]  /*17950*/  LEA.HI R0, R0, R3, RZ, 0x2 ;  /* 0x0000000300007211 */ /* 0x000fe200078f10ff */
[----:B------:R-:W-:Y:S01]  /*17960*/  IMAD.SHL.U32 R3, R3, 0x10, RZ ;  /* 0x0000001003037824 */ /* 0x000fe200078e00ff */
[----:B------:R-:W-:Y:S02]  /*17970*/  LOP3.LUT R6, R25, 0xff, RZ, 0xc0, !PT ;  /* 0x000000ff19067812 */ /* 0x000fe400078ec0ff */
[----:B------:R-:W-:Y:S02]  /*17980*/  SHF.L.U32 R0, R0, 0xb, RZ ;  /* 0x0000000b00007819 */ /* 0x000fe400000006ff */
[----:B------:R-:W-:Y:S02]  /*17990*/  LOP3.LUT R3, R69, 0x30, R3, 0xf8, !PT ;  /* 0x0000003045037812 */ /* 0x000fe400078ef803 */
[----:B------:R-:W-:-:S02]  /*179a0*/  LOP3.LUT R0, R0, 0xffffe000, RZ, 0xc0, !PT ;  /* 0xffffe00000007812 */ /* 0x000fc400078ec0ff */
[----:B------:R-:W-:Y:S02]  /*179b0*/  LOP3.LUT R3, R3, R68, RZ, 0x3c, !PT ;  /* 0x0000004403037212 */ /* 0x000fe400078e3cff */
[----:B------:R-:W-:Y:S02]  /*179c0*/  SHF.R.U32.HI R12, RZ, 0x8, R26 ;  /* 0x00000008ff0c7819 */ /* 0x000fe4000001161a */
[----:B------:R-:W-:Y:S02]  /*179d0*/  LOP3.LUT R7, R7, 0xff, RZ, 0xc0, !PT ;  /* 0x000000ff07077812 */ /* 0x000fe400078ec0ff */
[----:B------:R-:W-:Y:S02]  /*179e0*/  IADD3 R3, R3, R67, R0 ;  /* 0x0000004303037210 */ /* 0x000fe40007ffe000 */
[----:B------:R-:W-:Y:S02]  /*179f0*/  LOP3.LUT R4, R26, 0xff, RZ, 0xc0, !PT ;  /* 0x000000ff1a047812 */ /* 0x000fe400078ec0ff */
[----:B------:R-:W-:Y:S01]  /*17a00*/  LOP3.LUT R13, R12, 0xff, RZ, 0xc0, !PT ;  /* 0x000000ff0c0d7812 */ /* 0x000fe200078ec0ff */
[----:B------:R-:W-:Y:S01]  /*17a10*/  IMAD.IADD R0, R18, 0x1, R3 ;  /* 0x0000000112007824 */ /* 0x000fe200078e0203 */
[----:B------:R-:W-:-:S02]  /*17a20*/  PRMT R20, R7, 0x7604, R6 ;  /* 0x0000760407147816 */ /* 0x000fc40000000006 */
[----:B------:R-:W-:Y:S02]  /*17a30*/  SHF.R.U32.HI R5, RZ, 0x8, R27 ;  /* 0x00000008ff057819 */ /* 0x000fe4000001161b */
[----:B------:R-:W-:Y:S02]  /*17a40*/  SHF.R.U32.HI R7, RZ, 0x8, R8 ;  /* 0x00000008ff077819 */ /* 0x000fe40000011608 */
[----:B------:R-:W-:Y:S02]  /*17a50*/  SHF.R.U32.HI R12, RZ, 0x8, R9 ;  /* 0x00000008ff0c7819 */ /* 0x000fe40000011609 */
[----:B------:R-:W-:Y:S02]  /*17a60*/  PRMT R29, R13, 0x7604, R4 ;  /* 0x000076040d1d7816 */ /* 0x000fe40000000004 */
[----:B------:R-:W-:Y:S02]  /*17a70*/  LOP3.LUT R4, R27, 0xff, RZ, 0xc0, !PT ;  /* 0x000000ff1b047812 */ /* 0x000fe400078ec0ff */
[----:B------:R-:W-:-:S02]  /*17a80*/  LOP3.LUT R6, R8, 0xff, RZ, 0xc0, !PT ;  /* 0x000000ff08067812 */ /* 0x000fc400078ec0ff */
[----:B------:R-:W-:Y:S02]  /*17a90*/  LOP3.LUT R5, R5, 0xff, RZ, 0xc0, !PT ;  /* 0x000000ff05057812 */ /* 0x000fe400078ec0ff */
[----:B------:R-:W-:Y:S02]  /*17aa0*/  LOP3.LUT R7, R7, 0xff, RZ, 0xc0, !PT ;  /* 0x000000ff07077812 */ /* 0x000fe400078ec0ff */
[----:B------:R-:W-:Y:S02]  /*17ab0*/  LOP3.LUT R3, R12, 0xff, RZ, 0xc0, !PT ;  /* 0x000000ff0c037812 */ /* 0x000fe400078ec0ff */
[----:B------:R-:W0:Y:S01]  /*17ac0*/  LDS.128 R12, [R0+0x1e200] ;  /* 0x01e20000000c7984 */ /* 0x000e220000000c00 */
[----:B------:R-:W-:Y:S02]  /*17ad0*/  PRMT R28, R5, 0x7604, R4 ;  /* 0x00007604051c7816 */ /* 0x000fe40000000004 */
[----:B------:R-:W-:Y:S02]  /*17ae0*/  PRMT R33, R7, 0x7604, R6 ;  /* 0x0000760407217816 */ /* 0x000fe40000000006 */
[----:B------:R-:W-:-:S02]  /*17af0*/  SHF.R.U32.HI R35, RZ, 0x8, R11 ;  /* 0x00000008ff237819 */ /* 0x000fc4000001160b */
[----:B------:R-:W-:Y:S02]  /*17b00*/  LOP3.LUT R34, R11, 0xff, RZ, 0xc0, !PT ;  /* 0x000000ff0b227812 */ /* 0x000fe400078ec0ff */
[----:B------:R-:W-:Y:S02]  /*17b10*/  LOP3.LUT R35, R35, 0xff, RZ, 0xc0, !PT ;  /* 0x000000ff23237812 */ /* 0x000fe400078ec0ff */
[----:B------:R-:W-:Y:S02]  /*17b20*/  LOP3.LUT R30, R9, 0xff, RZ, 0xc0, !PT ;  /* 0x000000ff091e7812 */ /* 0x000fe400078ec0ff */
[----:B------:R-:W-:Y:S02]  /*17b30*/  PRMT R34, R35, 0x7604, R34 ;  /* 0x0000760423227816 */ /* 0x000fe40000000022 */
[----:B------:R-:W-:Y:S02]  /*17b40*/  SHF.R.U32.HI R35, RZ, 0x10, R9 ;  /* 0x00000010ff237819 */ /* 0x000fe40000011609 */
[----:B------:R-:W-:-:S02]  /*17b50*/  PRMT R30, R3, 0x7604, R30 ;  /* 0x00007604031e7816 */ /* 0x000fc4000000001e */
[----:B------:R-:W-:Y:S01]  /*17b60*/  SHF.R.U32.HI R3, RZ, 0x10, R25 ;  /* 0x00000010ff037819 */ /* 0x000fe20000011619 */
[----:B------:R-:W-:Y:S01]  /*17b70*/  IMAD.U32 R35, R35, 0x10000, RZ ;  /* 0x0001000023237824 */ /* 0x000fe200078e00ff */
[----:B------:R-:W-:Y:S02]  /*17b80*/  SHF.R.U32.HI R32, RZ, 0x8, R10 ;  /* 0x00000008ff207819 */ /* 0x000fe4000001160a */
[----:B------:R-:W-:Y:S01]  /*17b90*/  SHF.R.U32.HI R41, RZ, 0x10, R11 ;  /* 0x00000010ff297819 */ /* 0x000fe2000001160b */
[----:B------:R-:W-:Y:S01]  /*17ba0*/  IMAD.U32 R3, R3, 0x10000, RZ ;  /* 0x0001000003037824 */ /* 0x000fe200078e00ff */
[----:B------:R-:W-:Y:S02]  /*17bb0*/  LOP3.LUT R31, R10, 0xff, RZ, 0xc0, !PT ;  /* 0x000000ff0a1f7812 */ /* 0x000fe400078ec0ff */
[----:B------:R-:W-:Y:S02]  /*17bc0*/  LOP3.LUT R32, R32, 0xff, RZ, 0xc0, !PT ;  /* 0x000000ff20207812 */ /* 0x000fe400078ec0ff */
[----:B------:R-:W-:-:S02]  /*17bd0*/  SHF.L.U32 R41, R41, 0x10, RZ ;  /* 0x0000001029297819 */ /* 0x000fc400000006ff */
[----:B--2---:R-:W-:Y:S02]  /*17be0*/  LOP3.LUT R37, R30, 0xff0000, R35, 0xf8, !PT ;  /* 0x00ff00001e257812 */ /* 0x004fe400078ef823 */
[----:B------:R-:W-:Y:S02]  /*17bf0*/  LOP3.LUT R21, R21, 0xff0000, R24, 0xf8, !PT ;  /* 0x00ff000015157812 */ /* 0x000fe400078ef818 */
[----:B------:R-:W-:Y:S02]  /*17c00*/  PRMT R39, R32, 0x7604, R31 ;  /* 0x0000760420277816 */ /* 0x000fe4000000001f */
[----:B------:R-:W-:Y:S02]  /*17c10*/  LOP3.LUT R3, R20, 0xff0000, R3, 0xf8, !PT ;  /* 0x00ff000014037812 */ /* 0x000fe400078ef803 */
[----:B------:R-:W-:Y:S02]  /*17c20*/  LOP3.LUT R41, R34, 0xff0000, R41, 0xf8, !PT ;  /* 0x00ff000022297812 */ /* 0x000fe400078ef829 */
[----:B------:R-:W-:-:S02]  /*17c30*/  LOP3.LUT R37, R37, 0xff000000, R9, 0xf8, !PT ;  /* 0xff00000025257812 */ /* 0x000fc400078ef809 */
[----:B------:R-:W-:Y:S02]  /*17c40*/  LOP3.LUT R29, R29, 0xff0000, R26, 0xf8, !PT ;  /* 0x00ff00001d1d7812 */ /* 0x000fe400078ef81a */
[----:B------:R-:W-:Y:S02]  /*17c50*/  LOP3.LUT R20, R21, 0xff000000, R24, 0xf8, !PT ;  /* 0xff00000015147812 */ /* 0x000fe400078ef818 */
[----:B------:R-:W-:Y:S02]  /*17c60*/  LOP3.LUT R33, R33, 0xff0000, R8, 0xf8, !PT ;  /* 0x00ff000021217812 */ /* 0x000fe400078ef808 */
[----:B------:R-:W-:Y:S02]  /*17c70*/  LOP3.LUT R30, R3, 0xff000000, R25, 0xf8, !PT ;  /* 0xff000000031e7812 */ /* 0x000fe400078ef819 */
[----:B------:R-:W-:Y:S02]  /*17c80*/  LOP3.LUT R21, R39, 0xff0000, R10, 0xf8, !PT ;  /* 0x00ff000027157812 */ /* 0x000fe400078ef80a */
[----:B------:R-:W-:-:S02]  /*17c90*/  LOP3.LUT R41, R41, 0xff000000, R11, 0xf8, !PT ;  /* 0xff00000029297812 */ /* 0x000fc400078ef80b */
[----:B------:R-:W-:Y:S02]  /*17ca0*/  F2FP.F16.E4M3.UNPACK_B R38, R37 ;  /* 0x00000025ff26723e */ /* 0x000fe400020006ff */
[----:B0-----:R-:W-:Y:S02]  /*17cb0*/  F2FP.F16.E4M3.UNPACK_B R11, R13 ;  /* 0x0000000dff0b723e */ /* 0x001fe400020006ff */
[----:B------:R-:W-:Y:S01]  /*17cc0*/  SHF.R.U32.HI R31, RZ, 0x10, R27 ;  /* 0x00000010ff1f7819 */ /* 0x000fe2000001161b */
[--C-:B------:R-:W-:Y:S01]  /*17cd0*/  HADD2.F32 R40, -RZ, R38.reuse.H0_H0 ;  /* 0x20000026ff287230 */ /* 0x100fe20000004100 */
[----:B------:R-:W-:Y:S01]  /*17ce0*/  LOP3.LUT R3, R29, 0xff000000, R26, 0xf8, !PT ;  /* 0xff0000001d037812 */ /* 0x000fe200078ef81a */
[----:B------:R-:W-:Y:S01]  /*17cf0*/  HADD2.F32 R38, -RZ, R38.H1_H1 ;  /* 0x30000026ff267230 */ /* 0x000fe20000004100 */
[----:B------:R-:W-:Y:S01]  /*17d00*/  LOP3.LUT R39, R33, 0xff000000, R8, 0xf8, !PT ;  /* 0xff00000021277812 */ /* 0x000fe200078ef808 */
[----:B------:R-:W-:Y:S01]  /*17d10*/  IMAD.U32 R31, R31, 0x10000, RZ ;  /* 0x000100001f1f7824 */ /* 0x000fe200078e00ff */
[----:B------:R-:W-:-:S02]  /*17d20*/  LOP3.LUT R8, R21, 0xff000000, R10, 0xf8, !PT ;  /* 0xff00000015087812 */ /* 0x000fc400078ef80a */
[----:B------:R-:W-:Y:S02]  /*17d30*/  F2FP.F16.E4M3.UNPACK_B R26, R30 ;  /* 0x0000001eff1a723e */ /* 0x000fe400020006ff */
[-C--:B------:R-:W-:Y:S02]  /*17d40*/  F2FP.F16.E4M3.UNPACK_B R32, R12.reuse ;  /* 0x0000000cff20723e */ /* 0x080fe400020006ff */
[----:B------:R-:W-:Y:S01]  /*17d50*/  F2FP.F16.E4M3.UNPACK_B R33, R12.H1 ;  /* 0x0000000cff21723e */ /* 0x000fe200030006ff */
[--C-:B------:R-:W-:Y:S01]  /*17d60*/  HADD2.F32 R36, -RZ, R26.reuse.H0_H0 ;  /* 0x2000001aff247230 */ /* 0x100fe20000004100 */
[----:B------:R-:W-:Y:S01]  /*17d70*/  LOP3.LUT R31, R28, 0xff0000, R31, 0xf8, !PT ;  /* 0x00ff00001c1f7812 */ /* 0x000fe200078ef81f */
[----:B------:R-:W-:Y:S01]  /*17d80*/  HADD2.F32 R26, -RZ, R26.H1_H1 ;  /* 0x3000001aff1a7230 */ /* 0x000fe20000004100 */
[----:B------:R-:W-:Y:S02]  /*17d90*/  F2FP.F16.E4M3.UNPACK_B R25, R13.H1 ;  /* 0x0000000dff19723e */ /* 0x000fe400030006ff */
[----:B------:R-:W-:-:S02]  /*17da0*/  F2FP.F16.E4M3.UNPACK_B R37, R37.H1 ;  /* 0x00000025ff25723e */ /* 0x000fc400030006ff */
[----:B------:R-:W-:Y:S02]  /*17db0*/  F2FP.F16.E4M3.UNPACK_B R30, R30.H1 ;  /* 0x0000001eff1e723e */ /* 0x000fe400030006ff */
[----:B------:R-:W-:Y:S02]  /*17dc0*/  LOP3.LUT R35, R31, 0xff000000, R27, 0xf8, !PT ;  /* 0xff0000001f237812 */ /* 0x000fe400078ef81b */
[-C--:B------:R-:W-:Y:S02]  /*17dd0*/  F2FP.F16.E4M3.UNPACK_B R31, R15.reuse ;  /* 0x0000000fff1f723e */ /* 0x080fe400020006ff */
[----:B------:R-:W-:Y:S01]  /*17de0*/  F2FP.F16.E4M3.UNPACK_B R34, R15.H1 ;  /* 0x0000000fff22723e */ /* 0x000fe200030006ff */
[--C-:B------:R-:W-:Y:S02]  /*17df0*/  HADD2.F32 R15, -RZ, R30.reuse.H0_H0 ;  /* 0x2000001eff0f7230 */ /* 0x100fe40000004100 */
[----:B------:R-:W-:Y:S01]  /*17e00*/  HADD2.F32 R30, -RZ, R30.H1_H1 ;  /* 0x3000001eff1e7230 */ /* 0x000fe20000004100 */
[----:B---3--:R-:W0:Y:S02]  /*17e10*/  LDS.128 R4, [R47+0x1e200] ;  /* 0x01e200002f047984 */ /* 0x008e240000000c00 */
[----:B0-----:R-:W-:-:S02]  /*17e20*/  F2FP.F16.E4M3.UNPACK_B R10, R5 ;  /* 0x00000005ff0a723e */ /* 0x001fc400020006ff */
[----:B------:R-:W-:Y:S01]  /*17e30*/  F2FP.F16.E4M3.UNPACK_B R24, R5.H1 ;  /* 0x00000005ff18723e */ /* 0x000fe200030006ff */
[--C-:B------:R-:W-:Y:S01]  /*17e40*/  HADD2.F32 R5, -RZ, R11.reuse.H0_H0 ;  /* 0x2000000bff057230 */ /* 0x100fe20000004100 */
[-C--:B------:R-:W-:Y:S01]  /*17e50*/  F2FP.F16.E4M3.UNPACK_B R28, R7.reuse ;  /* 0x00000007ff1c723e */ /* 0x080fe200020006ff */
[--C-:B------:R-:W-:Y:S01]  /*17e60*/  HADD2.F32 R9, -RZ, R10.reuse.H0_H0 ;  /* 0x2000000aff097230 */ /* 0x100fe20000004100 */
[----:B------:R-:W-:Y:S01]  /*17e70*/  F2FP.F16.E4M3.UNPACK_B R29, R7.H1 ;  /* 0x00000007ff1d723e */ /* 0x000fe200030006ff */
[----:B------:R-:W-:Y:S02]  /*17e80*/  HADD2.F32 R11, -RZ, R11.H1_H1 ;  /* 0x3000000bff0b7230 */ /* 0x000fe40000004100 */
[C---:B------:R-:W-:Y:S01]  /*17e90*/  FMUL.FTZ R12, R5.reuse, R40 ;  /* 0x00000028050c7220 */ /* 0x040fe20000410000 */
[----:B------:R-:W-:Y:S01]  /*17ea0*/  FMUL.FTZ R13, R5, R36 ;  /* 0x00000024050d7220 */ /* 0x000fe20000410000 */
[----:B------:R-:W-:Y:S02]  /*17eb0*/  F2FP.F16.E4M3.UNPACK_B R27, R4.H1 ;  /* 0x00000004ff1b723e */ /* 0x000fe400030006ff */
[----:B------:R-:W-:Y:S01]  /*17ec0*/  FFMA.FTZ R5, R9, R36, -R12 ;  /* 0x0000002409057223 */ /* 0x000fe2000001080c */
[----:B------:R-:W-:-:S02]  /*17ed0*/  HADD2.F32 R12, -RZ, R10.H1_H1 ;  /* 0x3000000aff0c7230 */ /* 0x000fc40000004100 */
[----:B------:R-:W-:Y:S01]  /*17ee0*/  FFMA.FTZ R9, R9, R40, R13 ;  /* 0x0000002809097223 */ /* 0x000fe2000001000d */
[----:B------:R-:W-:Y:S02]  /*17ef0*/  HADD2.F32 R36, -RZ, R37.H0_H0 ;  /* 0x20000025ff247230 */ /* 0x000fe40000004100 */
[C---:B------:R-:W-:Y:S01]  /*17f00*/  FMUL.FTZ R43, R11.reuse, R38 ;  /* 0x000000260b2b7220 */ /* 0x040fe20000410000 */
[----:B------:R-:W-:Y:S02]  /*17f10*/  HADD2.F32 R10, -RZ, R25.H0_H0 ;  /* 0x20000019ff0a7230 */ /* 0x000fe40000004100 */
[----:B------:R-:W-:Y:S01]  /*17f20*/  FMUL.FTZ R11, R11, R26 ;  /* 0x0000001a0b0b7220 */ /* 0x000fe20000410000 */
[--C-:B------:R-:W-:Y:S01]  /*17f30*/  HADD2.F32 R13, -RZ, R24.reuse.H0_H0 ;  /* 0x20000018ff0d7230 */ /* 0x100fe20000004100 */
[----:B------:R-:W-:Y:S01]  /*17f40*/  F2FP.F16.E4M3.UNPACK_B R21, R4 ;  /* 0x00000004ff15723e */ /* 0x000fe200020006ff */
[C---:B------:R-:W-:Y:S01]  /*17f50*/  FMUL.FTZ R40, R10.reuse, R36 ;  /* 0x000000240a287220 */ /* 0x040fe20000410000 */
[-C--:B------:R-:W-:Y:S01]  /*17f60*/  FMUL.FTZ R45, R10, R15.reuse ;  /* 0x0000000f0a2d7220 */ /* 0x080fe20000410000 */
[C---:B------:R-:W-:Y:S01]  /*17f70*/  FFMA.FTZ R10, R12.reuse, R26, -R43 ;  /* 0x0000001a0c0a7223 */ /* 0x040fe2000001082b */
[----:B------:R-:W-:Y:S01]  /*17f80*/  FFMA.FTZ R12, R12, R38, R11 ;  /* 0x000000260c0c7223 */ /* 0x000fe2000001000b */
[C---:B------:R-:W-:Y:S01]  /*17f90*/  FFMA.FTZ R11, R13.reuse, R15, -R40 ;  /* 0x0000000f0d0b7223 */ /* 0x040fe20000010828 */
[----:B------:R-:W-:Y:S01]  /*17fa0*/  FFMA.FTZ R13, R13, R36, R45 ;  /* 0x000000240d0d7223 */ /* 0x000fe2000001002d */
[----:B------:R-:W-:Y:S01]  /*17fb0*/  F2FP.F16.E4M3.UNPACK_B R40, R41 ;  /* 0x00000029ff28723e */ /* 0x000fe200020006ff */
[----:B------:R-:W-:Y:S01]  /*17fc0*/  HADD2.F32 R38, -RZ, R37.H1_H1 ;  /* 0x30000025ff267230 */ /* 0x000fe20000004100 */
[----:B------:R-:W-:Y:S01]  /*17fd0*/  F2FP.F16.E4M3.UNPACK_B R36, R35 ;  /* 0x00000023ff24723e */ /* 0x000fe200020006ff */
[----:B------:R-:W-:Y:S01]  /*17fe0*/  HADD2.F32 R15, -RZ, R25.H1_H1 ;  /* 0x30000019ff0f7230 */ /* 0x000fe20000004100 */
[----:B------:R-:W-:Y:S01]  /*17ff0*/  F2FP.F16.E4M3.UNPACK_B R41, R41.H1 ;  /* 0x00000029ff29723e */ /* 0x000fe200030006ff */
[----:B------:R-:W-:Y:S01]  /*18000*/  HADD2.F32 R26, -RZ, R24.H1_H1 ;  /* 0x30000018ff1a7230 */ /* 0x000fe20000004100 */
[----:B------:R-:W-:Y:S01]  /*18010*/  F2FP.F16.E4M3.UNPACK_B R4, R6 ;  /* 0x00000006ff04723e */ /* 0x000fe200020006ff */
[----:B------:R-:W-:-:S02]  /*18020*/  HADD2.F32 R42, -RZ, R40.H0_H0 ;  /* 0x20000028ff2a7230 */ /* 0x000fc40000004100 */
[C---:B------:R-:W-:Y:S01]  /*18030*/  FMUL.FTZ R43, R15.reuse, R38 ;  /* 0x000000260f2b7220 */ /* 0x040fe20000410000 */
[----:B------:R-:W-:Y:S02]  /*18040*/  HADD2.F32 R24, -RZ, R31.H0_H0 ;  /* 0x2000001fff187230 */ /* 0x000fe40000004100 */
[----:B------:R-:W-:Y:S01]  /*18050*/  FMUL.FTZ R15, R15, R30 ;  /* 0x0000001e0f0f7220 */ /* 0x000fe20000410000 */
[----:B------:R-:W-:Y:S01]  /*18060*/  HADD2.F32 R37, -RZ, R36.H0_H0 ;  /* 0x20000024ff257230 */ /* 0x000fe20000004100 */
[----:B------:R-:W-:Y:S01]  /*18070*/  F2FP.F16.E4M3.UNPACK_B R7, R6.H1 ;  /* 0x00000006ff07723e */ /* 0x000fe200030006ff */
[----:B------:R-:W-:Y:S02]  /*18080*/  HADD2.F32 R25, -RZ, R28.H0_H0 ;  /* 0x2000001cff197230 */ /* 0x000fe40000004100 */
[C---:B------:R-:W-:Y:S01]  /*18090*/  FMUL.FTZ R46, R24.reuse, R42 ;  /* 0x0000002a182e7220 */ /* 0x040fe20000410000 */
[----:B------:R-:W-:Y:S01]  /*180a0*/  F2FP.F16.E4M3.UNPACK_B R6, R14 ;  /* 0x0000000eff06723e */ /* 0x000fe200020006ff */
[-C--:B------:R-:W-:Y:S01]  /*180b0*/  FMUL.FTZ R45, R24, R37.reuse ;  /* 0x00000025182d7220 */ /* 0x080fe20000410000 */
[C---:B------:R-:W-:Y:S01]  /*180c0*/  FFMA.FTZ R24, R26.reuse, R30, -R43 ;  /* 0x0000001e1a187223 */ /* 0x040fe2000001082b */
[----:B------:R-:W-:Y:S01]  /*180d0*/  FFMA.FTZ R26, R26, R38, R15 ;  /* 0x000000261a1a7223 */ /* 0x000fe2000001000f */
[----:B------:R-:W-:Y:S01]  /*180e0*/  FFMA.FTZ R15, R25, R37, -R46 ;  /* 0x00000025190f7223 */ /* 0x000fe2000001082e */
[----:B------:R-:W-:Y:S01]  /*180f0*/  HADD2.F32 R37, -RZ, R36.H1_H1 ;  /* 0x30000024ff257230 */ /* 0x000fe20000004100 */
[----:B------:R-:W-:Y:S01]  /*18100*/  F2FP.F16.E4M3.UNPACK_B R36, R35.H1 ;  /* 0x00000023ff24723e */ /* 0x000fe200030006ff */
[----:B------:R-:W-:-:S02]  /*18110*/  HADD2.F32 R30, -RZ, R28.H1_H1 ;  /* 0x3000001cff1e7230 */ /* 0x000fc40000004100 */
[----:B------:R-:W-:Y:S01]  /*18120*/  FFMA.FTZ R25, R25, R42, R45 ;  /* 0x0000002a19197223 */ /* 0x000fe2000001002d */
[----:B------:R-:W-:Y:S01]  /*18130*/  HADD2.F32 R43, -RZ, R40.H1_H1 ;  /* 0x30000028ff2b7230 */ /* 0x000fe20000004100 */
[----:B------:R-:W-:Y:S01]  /*18140*/  F2FP.F16.E4M3.UNPACK_B R14, R14.H1 ;  /* 0x0000000eff0e723e */ /* 0x000fe200030006ff */
[----:B------:R-:W-:Y:S01]  /*18150*/  HADD2.F32 R28, -RZ, R31.H1_H1 ;  /* 0x3000001fff1c7230 */ /* 0x000fe20000004100 */
[----:B------:R-:W-:Y:S01]  /*18160*/  F2FP.SATFINITE.E4M3.F32.PACK_AB_MERGE_C R11, R24, R11, RZ ;  /* 0x0000000b180b723e */ /* 0x000fe200048070ff */
[----:B------:R-:W-:Y:S01]  /*18170*/  HADD2.F32 R40, -RZ, R41.H0_H0 ;  /* 0x20000029ff287230 */ /* 0x000fe20000004100 */
[----:B------:R-:W-:Y:S01]  /*18180*/  F2FP.SATFINITE.E4M3.F32.PACK_AB_MERGE_C R13, R26, R13, RZ ;  /* 0x0000000d1a0d723e */ /* 0x000fe200048070ff */
[----:B------:R-:W-:Y:S02]  /*18190*/  HADD2.F32 R35, -RZ, R34.H0_H0 ;  /* 0x20000022ff237230 */ /* 0x000fe40000004100 */
[----:B------:R-:W-:Y:S01]  /*181a0*/  FMUL.FTZ R45, R28, R43 ;  /* 0x0000002b1c2d7220 */ /* 0x000fe20000410000 */
[----:B------:R-:W-:-:S02]  /*181b0*/  HADD2.F32 R38, -RZ, R36.H0_H0 ;  /* 0x20000024ff267230 */ /* 0x000fc40000004100 */
[-C--:B------:R-:W-:Y:S01]  /*181c0*/  FMUL.FTZ R42, R28, R37.reuse ;  /* 0x000000251c2a7220 */ /* 0x080fe20000410000 */
[----:B------:R-:W-:Y:S02]  /*181d0*/  HADD2.F32 R31, -RZ, R29.H0_H0 ;  /* 0x2000001dff1f7230 */ /* 0x000fe40000004100 */
[C---:B------:R-:W-:Y:S01]  /*181e0*/  FMUL.FTZ R46, R35.reuse, R40 ;  /* 0x00000028232e7220 */ /* 0x040fe20000410000 */
[C---:B------:R-:W-:Y:S01]  /*181f0*/  FFMA.FTZ R28, R30.reuse, R37, -R45 ;  /* 0x000000251e1c7223 */ /* 0x040fe2000001082d */
[-C--:B------:R-:W-:Y:S01]  /*18200*/  FMUL.FTZ R35, R35, R38.reuse ;  /* 0x0000002623237220 */ /* 0x080fe20000410000 */
[----:B------:R-:W-:Y:S01]  /*18210*/  FFMA.FTZ R30, R30, R43, R42 ;  /* 0x0000002b1e1e7223 */ /* 0x000fe2000001002a */
[C---:B------:R-:W-:Y:S01]  /*18220*/  FFMA.FTZ R43, R31.reuse, R38, -R46 ;  /* 0x000000261f2b7223 */ /* 0x040fe2000001082e */
[----:B------:R-:W-:Y:S02]  /*18230*/  HADD2.F32 R38, -RZ, R36.H1_H1 ;  /* 0x30000024ff267230 */ /* 0x000fe40000004100 */
[----:B------:R-:W-:Y:S01]  /*18240*/  FFMA.FTZ R45, R31, R40, R35 ;  /* 0x000000281f2d7223 */ /* 0x000fe20000010023 */
[-C--:B------:R-:W-:Y:S01]  /*18250*/  F2FP.F16.E4M3.UNPACK_B R40, R39.reuse.H1 ;  /* 0x00000027ff28723e */ /* 0x080fe200030006ff */
[----:B------:R-:W-:Y:S01]  /*18260*/  HADD2.F32 R42, -RZ, R41.H1_H1 ;  /* 0x30000029ff2a7230 */ /* 0x000fe20000004100 */
[----:B------:R-:W-:Y:S01]  /*18270*/  F2FP.F16.E4M3.UNPACK_B R36, R20.H1 ;  /* 0x00000014ff24723e */ /* 0x000fe200030006ff */
[----:B------:R-:W-:Y:S01]  /*18280*/  HADD2.F32 R35, -RZ, R34.H1_H1 ;  /* 0x30000022ff237230 */ /* 0x000fe20000004100 */
[----:B------:R-:W-:Y:S01]  /*18290*/  F2FP.F16.E4M3.UNPACK_B R39, R39 ;  /* 0x00000027ff27723e */ /* 0x000fe200020006ff */
[----:B------:R-:W-:Y:S01]  /*182a0*/  HADD2.F32 R31, -RZ, R29.H1_H1 ;  /* 0x3000001dff1f7230 */ /* 0x000fe20000004100 */
[----:B------:R-:W-:Y:S01]  /*182b0*/  F2FP.SATFINITE.E4M3.F32.PACK_AB_MERGE_C R5, R10, R5, R11 ;  /* 0x000000050a05723e */ /* 0x000fe2000480700b */
[----:B------:R-:W-:-:S02]  /*182c0*/  HADD2.F32 R41, -RZ, R40.H0_H0 ;  /* 0x20000028ff297230 */ /* 0x000fc40000004100 */
[C---:B------:R-:W-:Y:S01]  /*182d0*/  FMUL.FTZ R48, R35.reuse, R42 ;  /* 0x0000002a23307220 */ /* 0x040fe20000410000 */
[--C-:B------:R-:W-:Y:S02]  /*182e0*/  HADD2.F32 R34, -RZ, R33.reuse.H0_H0 ;  /* 0x20000021ff227230 */ /* 0x100fe40000004100 */
[-C--:B------:R-:W-:Y:S01]  /*182f0*/  FMUL.FTZ R35, R35, R38.reuse ;  /* 0x0000002623237220 */ /* 0x080fe20000410000 */
[----:B------:R-:W-:Y:S02]  /*18300*/  HADD2.F32 R37, -RZ, R36.H0_H0 ;  /* 0x20000024ff257230 */ /* 0x000fe40000004100 */
[----:B------:R-:W-:Y:S01]  /*18310*/  FFMA.FTZ R48, R31, R38, -R48 ;  /* 0x000000261f307223 */ /* 0x000fe20000010830 */
[----:B------:R-:W-:Y:S02]  /*18320*/  HADD2.F32 R40, -RZ, R40.H1_H1 ;  /* 0x30000028ff287230 */ /* 0x000fe40000004100 */
[----:B------:R-:W-:Y:S01]  /*18330*/  FMUL.FTZ R46, R34, R41 ;  /* 0x00000029222e7220 */ /* 0x000fe20000410000 */
[----:B------:R-:W-:-:S02]  /*18340*/  HADD2.F32 R33, -RZ, R33.H1_H1 ;  /* 0x30000021ff217230 */ /* 0x000fc40000004100 */
[----:B------:R-:W-:Y:S01]  /*18350*/  FFMA.FTZ R50, R31, R42, R35 ;  /* 0x0000002a1f327223 */ /* 0x000fe20000010023 */
[----:B------:R-:W-:Y:S02]  /*18360*/  HADD2.F32 R36, -RZ, R36.H1_H1 ;  /* 0x30000024ff247230 */ /* 0x000fe40000004100 */
[-C--:B------:R-:W-:Y:S01]  /*18370*/  FMUL.FTZ R34, R34, R37.reuse ;  /* 0x0000002522227220 */ /* 0x080fe20000410000 */
[--C-:B------:R-:W-:Y:S01]  /*18380*/  HADD2.F32 R29, -RZ, R27.reuse.H0_H0 ;  /* 0x2000001bff1d7230 */ /* 0x100fe20000004100 */
[----:B------:R-:W-:Y:S01]  /*18390*/  F2FP.F16.E4M3.UNPACK_B R31, R20 ;  /* 0x00000014ff1f723e */ /* 0x000fe200020006ff */
[----:B------:R-:W-:Y:S02]  /*183a0*/  HADD2.F32 R27, -RZ, R27.H1_H1 ;  /* 0x3000001bff1b7230 */ /* 0x000fe40000004100 */
[C---:B------:R-:W-:Y:S01]  /*183b0*/  FMUL.FTZ R20, R33.reuse, R40 ;  /* 0x0000002821147220 */ /* 0x040fe20000410000 */
[----:B------:R-:W-:Y:S01]  /*183c0*/  FMUL.FTZ R35, R33, R36 ;  /* 0x0000002421237220 */ /* 0x000fe20000410000 */
[C---:B------:R-:W-:Y:S01]  /*183d0*/  FFMA.FTZ R46, R29.reuse, R37, -R46 ;  /* 0x000000251d2e7223 */ /* 0x040fe2000001082e */
[----:B------:R-:W-:Y:S01]  /*183e0*/  FFMA.FTZ R41, R29, R41, R34 ;  /* 0x000000291d297223 */ /* 0x000fe20000010022 */
[----:B------:R-:W-:-:S02]  /*183f0*/  HADD2.F32 R33, -RZ, R39.H0_H0 ;  /* 0x20000027ff217230 */ /* 0x000fc40000004100 */
[C---:B------:R-:W-:Y:S01]  /*18400*/  FFMA.FTZ R37, R27.reuse, R36, -R20 ;  /* 0x000000241b257223 */ /* 0x040fe20000010814 */
[--C-:B------:R-:W-:Y:S02]  /*18410*/  HADD2.F32 R29, -RZ, R32.reuse.H0_H0 ;  /* 0x20000020ff1d7230 */ /* 0x100fe40000004100 */
[----:B------:R-:W-:Y:S01]  /*18420*/  FFMA.FTZ R40, R27, R40, R35 ;  /* 0x000000281b287223 */ /* 0x000fe20000010023 */
[----:B------:R-:W-:Y:S01]  /*18430*/  HADD2.F32 R27, -RZ, R31.H0_H0 ;  /* 0x2000001fff1b7230 */ /* 0x000fe20000004100 */
[----:B------:R-:W-:Y:S01]  /*18440*/  F2FP.F16.E4M3.UNPACK_B R34, R8.H1 ;  /* 0x00000008ff22723e */ /* 0x000fe200030006ff */
[----:B------:R-:W-:Y:S02]  /*18450*/  HADD2.F32 R39, -RZ, R39.H1_H1 ;  /* 0x30000027ff277230 */ /* 0x000fe40000004100 */
[C---:B------:R-:W-:Y:S01]  /*18460*/  FMUL.FTZ R35, R29.reuse, R33 ;  /* 0x000000211d237220 */ /* 0x040fe20000410000 */
[----:B------:R-:W-:Y:S02]  /*18470*/  HADD2.F32 R32, -RZ, R32.H1_H1 ;  /* 0x30000020ff207230 */ /* 0x000fe40000004100 */
[----:B------:R-:W-:Y:S01]  /*18480*/  FMUL.FTZ R29, R29, R27 ;  /* 0x0000001b1d1d7220 */ /* 0x000fe20000410000 */
[----:B------:R-:W-:Y:S01]  /*18490*/  HADD2.F32 R20, -RZ, R21.H0_H0 ;  /* 0x20000015ff147230 */ /* 0x000fe20000004100 */
[----:B------:R-:W-:Y:S01]  /*184a0*/  F2FP.SATFINITE.E4M3.F32.PACK_AB_MERGE_C R45, R50, R45, RZ ;  /* 0x0000002d322d723e */ /* 0x000fe200048070ff */
[----:B------:R-:W-:-:S02]  /*184b0*/  HADD2.F32 R31, -RZ, R31.H1_H1 ;  /* 0x3000001fff1f7230 */ /* 0x000fc40000004100 */
[----:B------:R-:W-:Y:S01]  /*184c0*/  FMUL.FTZ R36, R32, R39 ;  /* 0x0000002720247220 */ /* 0x000fe20000410000 */
[----:B------:R-:W-:Y:S02]  /*184d0*/  HADD2.F32 R21, -RZ, R21.H1_H1 ;  /* 0x30000015ff157230 */ /* 0x000fe40000004100 */
[C---:B------:R-:W-:Y:S01]  /*184e0*/  FFMA.FTZ R35, R20.reuse, R27, -R35 ;  /* 0x0000001b14237223 */ /* 0x040fe20000010823 */
        /* <DEDUP_REMOVED lines=20> */
[C---:B------:R-:W-:Y:S01]  /*18630*/  FMUL.FTZ R38, R14.reuse, R34 ;  /* 0x000000220e267220 */ /* 0x040fe20000410000 */
[-C--:B------:R-:W-:Y:S01]  /*18640*/  FMUL.FTZ R21, R14, R29.reuse ;  /* 0x0000001d0e157220 */ /* 0x080fe20000410000 */
[----:B------:R-:W-:Y:S01]  /*18650*/  F2FP.F16.E4M3.UNPACK_B R14, R8 ;  /* 0x00000008ff0e723e */ /* 0x000fe200020006ff */
[----:B------:R-:W-:Y:S02]  /*18660*/  HADD2.F32 R8, -RZ, R3.H0_H0 ;  /* 0x20000003ff087230 */ /* 0x000fe40000004100 */
[C---:B------:R-:W-:Y:S01]  /*18670*/  FFMA.FTZ R38, R7.reuse, R29, -R38 ;  /* 0x0000001d07267223 */ /* 0x040fe20000010826 */
[----:B------:R-:W-:Y:S01]  /*18680*/  FFMA.FTZ R42, R7, R34, R21 ;  /* 0x00000022072a7223 */ /* 0x000fe20000010015 */
[----:B------:R-:W-:-:S02]  /*18690*/  HADD2.F32 R7, -RZ, R6.H0_H0 ;  /* 0x20000006ff077230 */ /* 0x000fc40000004100 */
[--C-:B------:R-:W-:Y:S01]  /*186a0*/  HADD2.F32 R20, -RZ, R14.reuse.H0_H0 ;  /* 0x2000000eff147230 */ /* 0x100fe20000004100 */
[----:B------:R-:W-:Y:S01]  /*186b0*/  F2FP.SATFINITE.E4M3.F32.PACK_AB_MERGE_C R38, R38, R39, RZ ;  /* 0x000000272626723e */ /* 0x000fe200048070ff */
[----:B------:R-:W-:Y:S01]  /*186c0*/  HADD2.F32 R21, -RZ, R3.H1_H1 ;  /* 0x30000003ff157230 */ /* 0x000fe20000004100 */
[----:B------:R-:W-:Y:S01]  /*186d0*/  F2FP.SATFINITE.E4M3.F32.PACK_AB_MERGE_C R31, R42, R31, RZ ;  /* 0x0000001f2a1f723e */ /* 0x000fe200048070ff */
[----:B------:R-:W-:Y:S02]  /*186e0*/  HADD2.F32 R27, -RZ, R14.H1_H1 ;  /* 0x3000000eff1b7230 */ /* 0x000fe40000004100 */
[C---:B------:R-:W-:Y:S01]  /*186f0*/  FMUL.FTZ R14, R7.reuse, R20 ;  /* 0x00000014070e7220 */ /* 0x040fe20000410000 */
[----:B------:R-:W-:Y:S02]  /*18700*/  HADD2.F32 R6, -RZ, R6.H1_H1 ;  /* 0x30000006ff067230 */ /* 0x000fe40000004100 */
[----:B------:R-:W-:Y:S01]  /*18710*/  FMUL.FTZ R7, R7, R8 ;  /* 0x0000000807077220 */ /* 0x000fe20000410000 */
[----:B------:R-:W-:-:S02]  /*18720*/  HADD2.F32 R3, -RZ, R4.H0_H0 ;  /* 0x20000004ff037230 */ /* 0x000fc40000004100 */
[----:B------:R-:W-:Y:S02]  /*18730*/  HADD2.F32 R4, -RZ, R4.H1_H1 ;  /* 0x30000004ff047230 */ /* 0x000fe40000004100 */
[C---:B------:R-:W-:Y:S01]  /*18740*/  FMUL.FTZ R29, R6.reuse, R27 ;  /* 0x0000001b061d7220 */ /* 0x040fe20000410000 */
[-C--:B------:R-:W-:Y:S01]  /*18750*/  FMUL.FTZ R34, R6, R21.reuse ;  /* 0x0000001506227220 */ /* 0x080fe20000410000 */
[C---:B------:R-:W-:Y:S01]  /*18760*/  FFMA.FTZ R6, R3.reuse, R8, -R14 ;  /* 0x0000000803067223 */ /* 0x040fe2000001080e */
[----:B------:R-:W-:Y:S01]  /*18770*/  FFMA.FTZ R3, R3, R20, R7 ;  /* 0x0000001403037223 */ /* 0x000fe20000010007 */
[C---:B------:R-:W-:Y:S01]  /*18780*/  FFMA.FTZ R29, R4.reuse, R21, -R29 ;  /* 0x00000015041d7223 */ /* 0x040fe2000001081d */
[----:B------:R-:W-:Y:S01]  /*18790*/  FFMA.FTZ R34, R4, R27, R34 ;  /* 0x0000001b04227223 */ /* 0x000fe20000010022 */
[----:B------:R-:W-:Y:S02]  /*187a0*/  F2FP.SATFINITE.E4M3.F32.PACK_AB_MERGE_C R7, R48, R43, RZ ;  /* 0x0000002b3007723e */ /* 0x000fe400048070ff */
[----:B------:R-:W-:-:S02]  /*187b0*/  F2FP.SATFINITE.E4M3.F32.PACK_AB_MERGE_C R4, R37, R46, RZ ;  /* 0x0000002e2504723e */ /* 0x000fc400048070ff */
[----:B------:R-:W-:Y:S02]  /*187c0*/  F2FP.SATFINITE.E4M3.F32.PACK_AB_MERGE_C R8, R40, R41, RZ ;  /* 0x000000292808723e */ /* 0x000fe400048070ff */
[----:B------:R-:W-:Y:S02]  /*187d0*/  F2FP.SATFINITE.E4M3.F32.PACK_AB_MERGE_C R7, R28, R15, R7 ;  /* 0x0000000f1c07723e */ /* 0x000fe40004807007 */
[----:B------:R-:W-:Y:S02]  /*187e0*/  F2FP.SATFINITE.E4M3.F32.PACK_AB_MERGE_C R4, R36, R35, R4 ;  /* 0x000000232404723e */ /* 0x000fe40004807004 */
[----:B------:R-:W-:Y:S02]  /*187f0*/  F2FP.SATFINITE.E4M3.F32.PACK_AB_MERGE_C R6, R29, R6, R38 ;  /* 0x000000061d06723e */ /* 0x000fe40004807026 */
[----:B------:R-:W-:Y:S02]  /*18800*/  F2FP.SATFINITE.E4M3.F32.PACK_AB_MERGE_C R8, R32, R33, R8 ;  /* 0x000000212008723e */ /* 0x000fe40004807008 */
[----:B------:R-:W-:Y:S01]  /*18810*/  F2FP.SATFINITE.E4M3.F32.PACK_AB_MERGE_C R10, R34, R3, R31 ;  /* 0x00000003220a723e */ /* 0x000fe2000480701f */
[----:B------:R4:W-:Y:S04]  /*18820*/  STS.128 [R47+0x1e200], R4 ;  /* 0x01e200042f007388 */ /* 0x0009e80000000c00 */
[----:B------:R4:W-:Y:S02]  /*18830*/  STS.128 [R0+0x1e200], R8 ;  /* 0x01e2000800007388 */ /* 0x0009e40000000c00 */
.L_x_559:
[----:B------:R-:W-:Y:S05]  /*18840*/  BSYNC B0 ;  /* 0x0000000000007941 */ /* 0x000fea0003800000 */
.L_x_552:
[----:B------:R-:W-:Y:S01]  /*18850*/  @!PT LDS RZ, [RZ] ;  /* 0x00000000fffff984 */ /* 0x000fe20000000800 */
[----:B------:R-:W-:Y:S01]  /*18860*/  @!PT LDS RZ, [RZ] ;  /* 0x00000000fffff984 */ /* 0x000fe20000000800 */
[----:B------:R-:W-:Y:S01]  /*18870*/  @!PT LDS RZ, [RZ] ;  /* 0x00000000fffff984 */ /* 0x000fe20000000800 */
[----:B------:R-:W-:Y:S01]  /*18880*/  @!PT LDS RZ, [RZ] ;  /* 0x00000000fffff984 */ /* 0x000fe20000000800 */
[----:B------:R1:W-:Y:S06]  /*18890*/  MEMBAR.ALL.CTA ;  /* 0x0000000000007992 */ /* 0x0003ec0000008000 */
[----:B-1----:R-:W1:Y:S01]  /*188a0*/  FENCE.VIEW.ASYNC.S ;  /* 0x00000000000073c6 */ /* 0x002e620000000000 */
[----:B------:R-:W-:Y:S05]  /*188b0*/  WARPSYNC.ALL ;  /* 0x0000000000007948 */ /* 0x000fea0003800000 */
[----:B-1----:R-:W-:Y:S06]  /*188c0*/  BAR.SYNC.DEFER_BLOCKING 0xd, 0x100 ;  /* 0x0344000000007b1d */ /* 0x002fec0000010000 */
.L_x_550:
[----:B0--34-:R-:W-:-:S05]  /*188d0*/  IMAD.U32 R0, RZ, RZ, UR49 ;  /* 0x00000031ff007e24 */ /* 0x019fca000f8e00ff */
[----:B------:R-:W-:-:S13]  /*188e0*/  ISETP.NE.AND P0, PT, R0, 0x3, PT ;  /* 0x000000030000780c */ /* 0x000fda0003f05270 */
[----:B------:R-:W-:Y:S05]  /*188f0*/  @!P0 BRA `(.L_x_579) ;  /* 0x0000000000048947 */ /* 0x000fea0003800000 */
[----:B------:R-:W-:Y:S01]  /*18900*/  BPT.TRAP 0x1 ;  /* 0x000000040000795c */ /* 0x000fe20000300000 */
.L_x_579:
[----:B------:R-:W3:Y:S04]  /*18910*/  LDL R0, [R1+0x24] ;  /* 0x0000240001007983 */ /* 0x000ee80000100800 */
[----:B--2---:R-:W2:Y:S01]  /*18920*/  LDL R3, [R1+0x34] ;  /* 0x0000340001037983 */ /* 0x004ea20000100800 */
[----:B---3--:R-:W-:Y:S01]  /*18930*/  IMAD R0, R0, 0x8, R18 ;  /* 0x0000000800007824 */ /* 0x008fe200078e0212 */
[----:B--2---:R-:W-:-:S04]  /*18940*/  SHF.L.U32 R3, R3, 0x1f, RZ ;  /* 0x0000001f03037819 */ /* 0x004fc800000006ff */
[----:B------:R0:W2:Y:S01]  /*18950*/  SYNCS.PHASECHK.TRANS64.TRYWAIT P1, [R0+URZ+0x33430], R3 ;  /* 0x03343003000075a7 */ /* 0x0000a2000802017f */
[----:B------:R-:W-:Y:S05]  /*18960*/  @!P0 BRA `(.L_x_580) ;  /* 0x0000000000048947 */ /* 0x000fea0003800000 */
[----:B------:R-:W-:Y:S01]  /*18970*/  BPT.TRAP 0x1 ;  /* 0x000000040000795c */ /* 0x000fe20000300000 */
.L_x_580:
[----:B-----5:R-:W-:Y:S01]  /*18980*/  IMAD.MOV.U32 R25, RZ, RZ, RZ ;  /* 0x000000ffff197224 */ /* 0x020fe200078e00ff */
[----:B--2---:R-:W-:Y:S06]  /*18990*/  @P1 BRA `(.L_x_581) ;  /* 0x0000000000081947 */ /* 0x004fec0003800000 */
[----:B------:R-:W2:Y:S02]  /*189a0*/  SYNCS.PHASECHK.TRANS64.TRYWAIT P1, [R0+URZ+0x33430], R3 ;  /* 0x03343003000075a7 */ /* 0x000ea4000802017f */
[----:B--2---:R-:W-:Y:S05]  /*189b0*/  @!P1 BRA `(.L_x_582) ;  /* 0x0000018000949947 */ /* 0x004fea0003800000 */
.L_x_581:
[----:B------:R-:W-:Y:S05]  /*189c0*/  WARPSYNC.ALL ;  /* 0x0000000000007948 */ /* 0x000fea0003800000 */
[----:B------:R-:W3:Y:S01]  /*189d0*/  LDL R121, [R1+0x24] ;  /* 0x0000240001797983 */ /* 0x000ee20000100800 */
[----:B0-2---:R-:W-:Y:S01]  /*189e0*/  VIADD R3, R18, 0x24200 ;  /* 0x0002420012037836 */ /* 0x005fe20000000000 */
[----:B------:R-:W-:Y:S01]  /*189f0*/  R2UR UR28, R44 ;  /* 0x000000002c1c72ca */ /* 0x000fe200000e0000 */
[----:B------:R-:W-:Y:S01]  /*18a00*/  IMAD.MOV.U32 R5, RZ, RZ, -0x7fffffe0 ;  /* 0x80000020ff057424 */ /* 0x000fe200078e00ff */
[----:B------:R-:W-:Y:S01]  /*18a10*/  WARPGROUP.ARRIVE ;  /* 0x00000000000079c5 */ /* 0x000fe20000000000 */
[----:B------:R-:W-:Y:S01]  /*18a20*/  UMOV UR29, 0x80000020 ;  /* 0x80000020001d7882 */ /* 0x000fe20000000000 */
[----:B------:R-:W-:Y:S01]  /*18a30*/  SHF.R.U32.HI R3, RZ, 0x4, R3 ;  /* 0x00000004ff037819 */ /* 0x000fe20000011603 */
[----:B------:R-:W-:Y:S01]  /*18a40*/  IMAD.MOV.U32 R7, RZ, RZ, -0x7fffffe0 ;  /* 0x80000020ff077424 */ /* 0x000fe200078e00ff */
[----:B------:R-:W-:Y:S01]  /*18a50*/  R2UR UR31, R5 ;  /* 0x00000000051f72ca */ /* 0x000fe200000e0000 */
[----:B------:R-:W-:Y:S01]  /*18a60*/  UMOV UR5, UR29 ;  /* 0x0000001d00057c82 */ /* 0x000fe20008000000 */
[----:B------:R-:W-:Y:S01]  /*18a70*/  LOP3.LUT R3, R3, 0x3fff, RZ, 0xc0, !PT ;  /* 0x00003fff03037812 */ /* 0x000fe200078ec0ff */
[----:B------:R-:W-:Y:S01]  /*18a80*/  UMOV UR9, UR29 ;  /* 0x0000001d00097c82 */ /* 0x000fe20008000000 */
[----:B------:R-:W-:Y:S01]  /*18a90*/  R2UR UR7, R7 ;  /* 0x00000000070772ca */ /* 0x000fe200000e0000 */
[----:B------:R-:W-:Y:S01]  /*18aa0*/  UMOV UR13, UR29 ;  /* 0x0000001d000d7c82 */ /* 0x000fe20008000000 */
[----:B------:R-:W-:Y:S01]  /*18ab0*/  LOP3.LUT R13, R3, 0x10000, RZ, 0xfc, !PT ;  /* 0x00010000030d7812 */ /* 0x000fe200078efcff */
[----:B------:R-:W-:Y:S01]  /*18ac0*/  ULOP3.LUT UR28, UR28, 0x10000, URZ, 0xfc, !UPT ;  /* 0x000100001c1c7892 */ /* 0x000fe2000f8efc3f */
[----:B------:R-:W-:Y:S01]  /*18ad0*/  MOV R9, 0x80000020 ;  /* 0x8000002000097802 */ /* 0x000fe20000000f00 */
[----:B------:R-:W-:Y:S01]  /*18ae0*/  UMOV UR17, UR29 ;  /* 0x0000001d00117c82 */ /* 0x000fe20008000000 */
[----:B------:R-:W-:Y:S01]  /*18af0*/  R2UR UR15, R7 ;  /* 0x00000000070f72ca */ /* 0x000fe200000e0000 */
[----:B------:R-:W-:Y:S01]  /*18b00*/  UIADD3 UR44, UR28, 0x2, URZ ;  /* 0x000000021c2c7890 */ /* 0x000fe2000fffe03f */
[C---:B------:R-:W-:Y:S01]  /*18b10*/  R2UR UR11, R9.reuse ;  /* 0x00000000090b72ca */ /* 0x040fe200000e0000 */
[----:B------:R-:W-:Y:S01]  /*18b20*/  UMOV UR45, 0x80000020 ;  /* 0x80000020002d7882 */ /* 0x000fe20000000000 */
[----:B------:R-:W-:Y:S01]  /*18b30*/  UMOV UR4, UR28 ;  /* 0x0000001c00047c82 */ /* 0x000fe20008000000 */
[----:B------:R-:W-:Y:S01]  /*18b40*/  UMOV UR8, UR28 ;  /* 0x0000001c00087c82 */ /* 0x000fe20008000000 */
[----:B------:R-:W-:Y:S01]  /*18b50*/  UMOV UR12, UR28 ;  /* 0x0000001c000c7c82 */ /* 0x000fe20008000000 */
[----:B------:R-:W-:Y:S01]  /*18b60*/  R2UR UR19, R9 ;  /* 0x00000000091372ca */ /* 0x000fe200000e0000 */
[----:B------:R-:W-:Y:S01]  /*18b70*/  UMOV UR16, UR28 ;  /* 0x0000001c00107c82 */ /* 0x000fe20008000000 */
[----:B------:R-:W-:Y:S01]  /*18b80*/  MOV R7, 0x80000020 ;  /* 0x8000002000077802 */ /* 0x000fe20000000f00 */
[----:B------:R-:W-:-:S02]  /*18b90*/  IMAD.MOV.U32 R9, RZ, RZ, -0x7fffffe0 ;  /* 0x80000020ff097424 */ /* 0x000fc400078e00ff */
[----:B------:R-:W-:Y:S01]  /*18ba0*/  IMAD.MOV.U32 R11, RZ, RZ, -0x7fffffe0 ;  /* 0x80000020ff0b7424 */ /* 0x000fe200078e00ff */
[----:B------:R-:W-:Y:S01]  /*18bb0*/  R2UR UR47, R7 ;  /* 0x00000000072f72ca */ /* 0x000fe200000e0000 */
[----:B------:R-:W-:Y:S01]  /*18bc0*/  IMAD.MOV.U32 R5, RZ, RZ, -0x7fffffe0 ;  /* 0x80000020ff057424 */ /* 0x000fe200078e00ff */
[----:B------:R-:W-:-:S04]  /*18bd0*/  MOV R7, 0x80000020 ;  /* 0x8000002000077802 */ /* 0x000fc80000000f00 */
[----:B------:R-:W-:Y:S01]  /*18be0*/  R2UR UR43, R5 ;  /* 0x00000000052b72ca */ /* 0x000fe200000e0000 */
[----:B---3--:R-:W-:-:S04]  /*18bf0*/  IMAD R4, R121, 0x780, R13 ;  /* 0x0000078079047824 */ /* 0x008fc800078e020d */
[C---:B------:R-:W-:Y:S01]  /*18c00*/  VIADD R8, R4.reuse, 0x100 ;  /* 0x0000010004087836 */ /* 0x040fe20000000000 */
[C---:B------:R-:W-:Y:S01]  /*18c10*/  R2UR UR30, R4.reuse ;  /* 0x00000000041e72ca */ /* 0x040fe200000e0000 */
[C---:B------:R-:W-:Y:S01]  /*18c20*/  VIADD R10, R4.reuse, 0x102 ;  /* 0x00000102040a7836 */ /* 0x040fe20000000000 */
[----:B------:R-:W-:Y:S02]  /*18c30*/  IADD3 R6, R4, 0x80, RZ ;  /* 0x0000008004067810 */ /* 0x000fe40007ffe0ff */
[----:B------:R-:W-:Y:S01]  /*18c40*/  R2UR UR10, R8 ;  /* 0x00000000080a72ca */ /* 0x000fe200000e0000 */
[----:B------:R-:W-:Y:S01]  /*18c50*/  VIADD R8, R4, 0x200 ;  /* 0x0000020004087836 */ /* 0x000fe20000000000 */
[----:B------:R-:W-:Y:S01]  /*18c60*/  R2UR UR6, R6 ;  /* 0x00000000060672ca */ /* 0x000fe200000e0000 */
[----:B------:R-:W-:-:S03]  /*18c70*/  VIADD R6, R4, 0x180 ;  /* 0x0000018004067836 */ /* 0x000fc60000000000 */
[----:B------:R-:W-:Y:S01]  /*18c80*/  R2UR UR18, R8 ;  /* 0x00000000081272ca */ /* 0x000fe200000e0000 */
[----:B------:R-:W-:Y:S01]  /*18c90*/  VIADD R8, R4, 0x82 ;  /* 0x0000008204087836 */ /* 0x000fe20000000000 */
[----:B------:R-:W-:Y:S01]  /*18ca0*/  R2UR UR14, R6 ;  /* 0x00000000060e72ca */ /* 0x000fe200000e0000 */
[----:B------:R-:W-:Y:S01]  /*18cb0*/  QGMMA.64x32x32.F32.E4M3.E4M3 R92, gdesc[UR28], RZ, !UPT, gsb0 ;  /* 0x006000001c5c79f3 */ /* 0x000fe2000c0008ff */
[----:B------:R-:W-:-:S05]  /*18cc0*/  VIADD R6, R4, 0x2 ;  /* 0x0000000204067836 */ /* 0x000fca0000000000 */
[----:B------:R-:W-:Y:S01]  /*18cd0*/  R2UR UR46, R6 ;  /* 0x00000000062e72ca */ /* 0x000fe200000e0000 */
[----:B------:R-:W-:Y:S01]  /*18ce0*/  VIADD R6, R4, 0x182 ;  /* 0x0000018204067836 */ /* 0x000fe20000000000 */
[----:B------:R-:W-:Y:S02]  /*18cf0*/  WARPGROUP.DEPBAR.LE gsb0, 0x0 ;  /* 0x00008000000079c5 */ /* 0x000fe40000010000 */
[----:B------:R-:W-:-:S06]  /*18d00*/  WARPGROUP.ARRIVE ;  /* 0x00000000000079c5 */ /* 0x000fcc0000000000 */
[----:B------:R-:W-:Y:S01]  /*18d10*/  QGMMA.64x32x32.F32.E4M3.E4M3 R76, gdesc[UR4], RZ, !UPT, gsb0 ;  /* 0x00600000044c79f3 */ /* 0x000fe2000c0008ff */
[----:B------:R-:W-:Y:S01]  /*18d20*/  R2UR UR6, R8 ;  /* 0x00000000080672ca */ /* 0x000fe200000e0000 */
[----:B------:R-:W-:Y:S01]  /*18d30*/  UMOV UR4, UR44 ;  /* 0x0000002c00047c82 */ /* 0x000fe20008000000 */
[----:B------:R-:W-:Y:S01]  /*18d40*/  R2UR UR7, R9 ;  /* 0x00000000090772ca */ /* 0x000fe200000e0000 */
[----:B------:R-:W-:Y:S01]  /*18d50*/  UMOV UR5, UR45 ;  /* 0x0000002d00057c82 */ /* 0x000fe20008000000 */
[----:B------:R-:W-:Y:S02]  /*18d60*/  VIADD R8, R4, 0x202 ;  /* 0x0000020204087836 */ /* 0x000fe40000000000 */
[----:B------:R-:W-:Y:S01]  /*18d70*/  IMAD.MOV.U32 R9, RZ, RZ, -0x7fffffe0 ;  /* 0x80000020ff097424 */ /* 0x000fe200078e00ff */
        /* <DEDUP_REMOVED lines=16> */
[----:B------:R-:W-:Y:S01]  /*18e80*/  VIADD R6, R4, 0x280 ;  /* 0x0000028004067836 */ /* 0x000fe20000000000 */
[----:B------:R-:W-:Y:S01]  /*18e90*/  MOV R7, 0x80000020 ;  /* 0x8000002000077802 */ /* 0x000fe20000000f00 */
        /* <DEDUP_REMOVED lines=11> */
[----:B------:R-:W-:Y:S03]  /*18f50*/  QGMMA.64x32x32.F32.E4M3.E4M3 R92, gdesc[UR44], R92, gsb0 ;  /* 0x006000002c5c79f3 */ /* 0x000fe6000800085c */
[----:B------:R-:W-:Y:S02]  /*18f60*/  WARPGROUP.DEPBAR.LE gsb0, 0x0 ;  /* 0x00008000000079c5 */ /* 0x000fe40000010000 */
[----:B------:R-:W-:-:S06]  /*18f70*/  WARPGROUP.ARRIVE ;  /* 0x00000000000079c5 */ /* 0x000fcc0000000000 */
[----:B------:R-:W-:Y:S01]  /*18f80*/  QGMMA.64x32x32.F32.E4M3.E4M3 R76, gdesc[UR4], R76, gsb0 ;  /* 0x00600000044c79f3 */ /* 0x000fe2000800084c */
[----:B------:R-:W-:Y:S01]  /*18f90*/  R2UR UR6, R6 ;  /* 0x00000000060672ca */ /* 0x000fe200000e0000 */
[----:B------:R-:W-:Y:S01]  /*18fa0*/  UIADD3 UR4, UR28, 0x200, URZ ;  /* 0x000002001c047890 */ /* 0x000fe2000fffe03f */
[----:B------:R-:W-:Y:S01]  /*18fb0*/  R2UR UR7, R7 ;  /* 0x00000000070772ca */ /* 0x000fe200000e0000 */
[----:B------:R-:W-:Y:S01]  /*18fc0*/  UMOV UR5, 0x80000020 ;  /* 0x8000002000057882 */ /* 0x000fe20000000000 */
[----:B------:R-:W-:Y:S01]  /*18fd0*/  VIADD R6, R4, 0x400 ;  /* 0x0000040004067836 */ /* 0x000fe20000000000 */
[----:B------:R-:W-:Y:S01]  /*18fe0*/  MOV R7, 0x80000020 ;  /* 0x8000002000077802 */ /* 0x000fe20000000f00 */
[----:B------:R-:W-:Y:S02]  /*18ff0*/  UMOV UR21, UR5 ;  /* 0x0000000500157c82 */ /* 0x000fe40008000000 */
[----:B------:R-:W-:Y:S01]  /*19000*/  UMOV UR20, UR4 ;  /* 0x0000000400147c82 */ /* 0x000fe20008000000 */
[----:B------:R-:W-:-:S02]  /*19010*/  WARPGROUP.DEPBAR.LE gsb0, 0x0 ;  /* 0x00008000000079c5 */ /* 0x000fc40000010000 */
[----:B------:R-:W-:-:S06]  /*19020*/  WARPGROUP.ARRIVE ;  /* 0x00000000000079c5 */ /* 0x000fcc0000000000 */
[----:B------:R-:W-:Y:S01]  /*19030*/  QGMMA.64x32x32.F32.E4M3.E4M3 R60, gdesc[UR8], R60, gsb0 ;  /* 0x00600000083c79f3 */ /* 0x000fe2000800083c */
[----:B------:R-:W-:Y:S01]  /*19040*/  R2UR UR10, R8 ;  /* 0x00000000080a72ca */ /* 0x000fe200000e0000 */
[----:B------:R-:W-:Y:S01]  /*19050*/  UMOV UR8, UR4 ;  /* 0x0000000400087c82 */ /* 0x000fe20008000000 */
[----:B------:R-:W-:Y:S01]  /*19060*/  R2UR UR11, R9 ;  /* 0x00000000090b72ca */ /* 0x000fe200000e0000 */
[----:B------:R-:W-:Y:S01]  /*19070*/  UMOV UR9, UR5 ;  /* 0x0000000500097c82 */ /* 0x000fe20008000000 */
[----:B------:R-:W-:Y:S02]  /*19080*/  VIADD R8, R4, 0x480 ;  /* 0x0000048004087836 */ /* 0x000fe40000000000 */
[----:B------:R-:W-:-:S03]  /*19090*/  IMAD.MOV.U32 R9, RZ, RZ, -0x7fffffe0 ;  /* 0x80000020ff097424 */ /* 0x000fc600078e00ff */
[----:B------:R-:W-:Y:S01]  /*190a0*/  R2UR UR22, R8 ;  /* 0x00000000081672ca */ /* 0x000fe200000e0000 */
[----:B------:R-:W-:Y:S01]  /*190b0*/  VIADD R8, R4, 0x302 ;  /* 0x0000030204087836 */ /* 0x000fe20000000000 */
[----:B------:R-:W-:Y:S01]  /*190c0*/  R2UR UR23, R9 ;  /* 0x00000000091772ca */ /* 0x000fe200000e0000 */
[----:B------:R-:W-:Y:S01]  /*190d0*/  IMAD.MOV.U32 R9, RZ, RZ, -0x7fffffe0 ;  /* 0x80000020ff097424 */ /* 0x000fe200078e00ff */
[----:B------:R-:W-:Y:S02]  /*190e0*/  WARPGROUP.DEPBAR.LE gsb0, 0x0 ;  /* 0x00008000000079c5 */ /* 0x000fe40000010000 */
[----:B------:R-:W-:-:S06]  /*190f0*/  WARPGROUP.ARRIVE ;  /* 0x00000000000079c5 */ /* 0x000fcc0000000000 */
[----:B------:R-:W-:Y:S01]  /*19100*/  QGMMA.64x32x32.F32.E4M3.E4M3 R44, gdesc[UR12], R44, gsb0 ;  /* 0x006000000c2c79f3 */ /* 0x000fe2000800082c */
        /* <DEDUP_REMOVED lines=115> */
[C---:B------:R-:W-:Y:S01]  /*19840*/  VIADD R6, R4.reuse, 0x682 ;  /* 0x0000068204067836 */ /* 0x040fe20000000000 */
[----:B------:R-:W-:Y:S01]  /*19850*/  MOV R7, 0x80000020 ;  /* 0x8000002000077802 */ /* 0x000fe20000000f00 */
[----:B------:R-:W-:Y:S01]  /*19860*/  VIADD R4, R4, 0x702 ;  /* 0x0000070204047836 */ /* 0x000fe20000000000 */
[----:B------:R-:W-:Y:S01]  /*19870*/  UMOV UR41, UR17 ;  /* 0x0000001100297c82 */ /* 0x000fe20008000000 */
[----:B------:R-:W-:-:S03]  /*19880*/  UMOV UR40, UR16 ;  /* 0x0000001000287c82 */ /* 0x000fc60008000000 */
[----:B------:R-:W-:Y:S01]  /*19890*/  R2UR UR42, R4 ;  /* 0x00000000042a72ca */ /* 0x000fe200000e0000 */
[----:B------:R-:W-:Y:S02]  /*198a0*/  WARPGROUP.DEPBAR.LE gsb0, 0x0 ;  /* 0x00008000000079c5 */ /* 0x000fe40000010000 */
[----:B------:R-:W-:-:S06]  /*198b0*/  WARPGROUP.ARRIVE ;  /* 0x00000000000079c5 */ /* 0x000fcc0000000000 */
[----:B------:R-:W-:Y:S01]  /*198c0*/  QGMMA.64x32x32.F32.E4M3.E4M3 R60, gdesc[UR20], R60, gsb0 ;  /* 0x00600000143c79f3 */ /* 0x000fe2000800083c */
[----:B------:R-:W-:Y:S01]  /*198d0*/  R2UR UR22, R8 ;  /* 0x00000000081672ca */ /* 0x000fe200000e0000 */
[----:B------:R-:W-:Y:S01]  /*198e0*/  UMOV UR20, UR16 ;  /* 0x0000001000147c82 */ /* 0x000fe20008000000 */
[----:B------:R-:W-:Y:S01]  /*198f0*/  R2UR UR23, R9 ;  /* 0x00000000091772ca */ /* 0x000fe200000e0000 */
[----:B------:R-:W-:Y:S01]  /*19900*/  UMOV UR21, UR17 ;  /* 0x0000001100157c82 */ /* 0x000fe20008000000 */
        /* <DEDUP_REMOVED lines=30> */
[----:B------:R-:W-:Y:S05]  /*19af0*/  @!P0 BRA `(.L_x_583) ;  /* 0x0000000000048947 */ /* 0x000fea0003800000 */
[----:B------:R-:W-:Y:S01]  /*19b00*/  BPT.TRAP 0x1 ;  /* 0x000000040000795c */ /* 0x000fe20000300000 */
.L_x_583:
[----:B------:R-:W2:Y:S01]  /*19b10*/  LDL R108, [R1+0x68] ;  /* 0x00006800016c7983 */ /* 0x000ea20000100800 */
        /* <DEDUP_REMOVED lines=19> */
[----:B------:R-:W3:Y:S01]  /*19c50*/  MUFU.TANH R4, R4 ;  /* 0x0000000400047308 */ /* 0x000ee20000002400 */
[C---:B------:R-:W-:Y:S01]  /*19c60*/  FMUL.FTZ R88, R2.reuse, R89 ;  /* 0x0000005902587220 */ /* 0x040fe20000410000 */
[C---:B------:R-:W-:Y:S01]  /*19c70*/  FMUL.FTZ R11, R2.reuse, R100 ;  /* 0x00000064020b7220 */ /* 0x040fe20000410000 */
[C---:B------:R-:W-:Y:S01]  /*19c80*/  FMUL.FTZ R89, R2.reuse, R90 ;  /* 0x0000005a02597220 */ /* 0x040fe20000410000 */
[C---:B------:R-:W-:Y:S01]  /*19c90*/  FMUL.FTZ R90, R2.reuse, R91 ;  /* 0x0000005b025a7220 */ /* 0x040fe20000410000 */
[C---:B------:R-:W-:Y:S01]  /*19ca0*/  FMUL.FTZ R6, R2.reuse, R95 ;  /* 0x0000005f02067220 */ /* 0x040fe20000410000 */
[C---:B------:R-:W-:Y:S01]  /*19cb0*/  FMUL.FTZ R12, R2.reuse, R101 ;  /* 0x00000065020c7220 */ /* 0x040fe20000410000 */
[C---:B------:R-:W-:Y:S01]  /*19cc0*/  FMUL.FTZ R9, R2.reuse, R98 ;  /* 0x0000006202097220 */ /* 0x040fe20000410000 */
[----:B------:R-:W4:Y:S01]  /*19cd0*/  MUFU.TANH R7, R7 ;  /* 0x0000000700077308 */ /* 0x000f220000002400 */
[C---:B------:R-:W-:Y:S01]  /*19ce0*/  FMUL.FTZ R20, R2.reuse, R104 ;  /* 0x0000006802147220 */ /* 0x040fe20000410000 */
[C---:B------:R-:W-:Y:S01]  /*19cf0*/  FMUL.FTZ R10, R2.reuse, R99 ;  /* 0x00000063020a7220 */ /* 0x040fe20000410000 */
[C---:B------:R-:W-:Y:S01]  /*19d00*/  FMUL.FTZ R21, R2.reuse, R105 ;  /* 0x0000006902157220 */ /* 0x040fe20000410000 */
[C---:B-1----:R-:W-:Y:S01]  /*19d10*/  FMUL.FTZ R14, R2.reuse, R102 ;  /* 0x00000066020e7220 */ /* 0x042fe20000410000 */
        /* <DEDUP_REMOVED lines=11> */
[----:B------:R-:W5:Y:S01]  /*19dd0*/  MUFU.TANH R5, R5 ;  /* 0x0000000500057308 */ /* 0x000f620000002400 */
        /* <DEDUP_REMOVED lines=40> */
[----:B------:R-:W-:Y:S01]  /*1a060*/  FMUL.FTZ R41, R2, R41 ;  /* 0x0000002902297220 */ /* 0x000fe20000410000 */
[----:B------:R-:W-:Y:S01]  /*1a070*/  ULDC UR53, c[0x0][0x988] ;  /* 0x0002620000357ab9 */ /* 0x000fe20000000800 */
[----:B------:R-:W5:Y:S01]  /*1a080*/  LDL R110, [R1+0x40] ;  /* 0x00004000016e7983 */ /* 0x000f620000100800 */
[----:B------:R-:W-:Y:S01]  /*1a090*/  VIADD R0, R0, 0x33440 ;  /* 0x0003344000007836 */ /* 0x000fe20000000000 */
[----:B------:R-:W-:-:S03]  /*1a0a0*/  ULDC UR52, c[0x0][0x988] ;  /* 0x0002620000347ab9 */ /* 0x000fc60000000800 */
[----:B------:R-:W5:Y:S08]  /*1a0b0*/  MUFU.TANH R10, R10 ;  /* 0x0000000a000a7308 */ /* 0x000f700000002400 */
        /* <DEDUP_REMOVED lines=24> */
[----:B------:R-:W5:Y:S01]  /*1a240*/  MUFU.TANH R65, R65 ;  /* 0x0000004100417308 */ /* 0x000f620000002400 */
[----:B--2---:R-:W-:-:S07]  /*1a250*/  IADD3 R144, R144, 0xa0, -R108 ;  /* 0x000000a090907810 */ /* 0x004fce0007ffe86c */
[----:B------:R-:W2:Y:S01]  /*1a260*/  MUFU.TANH R62, R62 ;  /* 0x0000003e003e7308 */ /* 0x000ea20000002400 */
[----:B------:R-:W-:-:S07]  /*1a270*/  IMAD R91, R131, -0xa0, R144 ;  /* 0xffffff60835b7824 */ /* 0x000fce00078e0290 */
[----:B------:R-:W2:Y:S01]  /*1a280*/  MUFU.TANH R68, R68 ;  /* 0x0000004400447308 */ /* 0x000ea20000002400 */
[C---:B------:R-:W-:Y:S02]  /*1a290*/  ISETP.GT.AND P1, PT, R91.reuse, RZ, PT ;  /* 0x000000ff5b00720c */ /* 0x040fe40003f24270 */
[C---:B------:R-:W-:Y:S02]  /*1a2a0*/  ISETP.GT.AND P2, PT, R91.reuse, 0x1, PT ;  /* 0x000000015b00780c */ /* 0x040fe40003f44270 */
[----:B------:R-:W-:Y:S02]  /*1a2b0*/  ISETP.GT.AND P3, PT, R91, 0x8, PT ;  /* 0x000000085b00780c */ /* 0x000fe40003f64270 */
[----:B0-----:R-:W-:Y:S01]  /*1a2c0*/  FSEL R3, R3, -INF , P1 ;  /* 0xff80000003037808 */ /* 0x001fe20000800000 */
[----:B------:R-:W0:Y:S01]  /*1a2d0*/  MUFU.TANH R63, R63 ;  /* 0x0000003f003f7308 */ /* 0x000e220000002400 */
[----:B---3--:R-:W-:Y:S02]  /*1a2e0*/  FSEL R4, R4, -INF , P2 ;  /* 0xff80000004047808 */ /* 0x008fe40001000000 */
[----:B------:R-:W-:-:S02]  /*1a2f0*/  ISETP.GT.AND P4, PT, R91, 0x9, PT ;  /* 0x000000095b00780c */ /* 0x000fc40003f84270 */
[----:B----4-:R-:W-:Y:S02]  /*1a300*/  FSEL R7, R7, -INF , P3 ;  /* 0xff80000007077808 */ /* 0x010fe40001800000 */
[----:B------:R-:W-:Y:S01]  /*1a310*/  FMNMX.FTZ R92, R3, R4, !PT ;  /* 0x00000004035c7209 */ /* 0x000fe20007810000 */
[----:B------:R-:W3:Y:S01]  /*1a320*/  MUFU.TANH R69, R69 ;  /* 0x0000004500457308 */ /* 0x000ee20000002400 */
[----:B------:R-:W-:Y:S02]  /*1a330*/  ISETP.GT.AND P5, PT, R91, 0x10, PT ;  /* 0x000000105b00780c */ /* 0x000fe40003fa4270 */
[----:B-1----:R-:W-:Y:S02]  /*1a340*/  FSEL R8, R8, -INF , P4 ;  /* 0xff80000008087808 */ /* 0x002fe40002000000 */
[----:B------:R-:W-:Y:S02]  /*1a350*/  FMNMX.FTZ R93, R7, R92, !PT ;  /* 0x0000005c075d7209 */ /* 0x000fe40007810000 */
[----:B-----5:R-:W-:Y:S01]  /*1a360*/  FSEL R5, R5, -INF , P1 ;  /* 0xff80000005057808 */ /* 0x020fe20000800000 */
[----:B------:R-:W1:Y:S01]  /*1a370*/  MUFU.TANH R66, R66 ;  /* 0x0000004200427308 */ /* 0x000e620000002400 */
[----:B------:R-:W-:-:S02]  /*1a380*/  ISETP.GT.AND P1, PT, R91, 0x11, PT ;  /* 0x000000115b00780c */ /* 0x000fc40003f24270 */
[----:B------:R-:W-:Y:S02]  /*1a390*/  FSEL R11, R11, -INF , P5 ;  /* 0xff8000000b0b7808 */ /* 0x000fe40002800000 */
[----:B------:R-:W-:Y:S02]  /*1a3a0*/  FMNMX.FTZ R92, R8, R93, !PT ;  /* 0x0000005d085c7209 */ /* 0x000fe40007810000 */
[----:B------:R-:W-:Y:S01]  /*1a3b0*/  FSEL R6, R6, -INF , P2 ;  /* 0xff80000006067808 */ /* 0x000fe20001000000 */
[----:B------:R-:W4:Y:S01]  /*1a3c0*/  MUFU.TANH R72, R72 ;  /* 0x0000004800487308 */ /* 0x000f220000002400 */
[----:B------:R-:W-:Y:S02]  /*1a3d0*/  ISETP.GT.AND P2, PT, R91, 0x18, PT ;  /* 0x000000185b00780c */ /* 0x000fe40003f44270 */
[----:B------:R-:W-:Y:S02]  /*1a3e0*/  FSEL R12, R12, -INF , P1 ;  /* 0xff8000000c0c7808 */ /* 0x000fe40000800000 */
[----:B------:R-:W-:-:S02]  /*1a3f0*/  FMNMX.FTZ R93, R11, R92, !PT ;  /* 0x0000005c0b5d7209 */ /* 0x000fc40007810000 */
[----:B------:R-:W-:Y:S01]  /*1a400*/  FSEL R9, R9, -INF , P3 ;  /* 0xff80000009097808 */ /* 0x000fe20001800000 */
[----:B------:R-:W5:Y:S01]  /*1a410*/  MUFU.TANH R67, R67 ;  /* 0x0000004300437308 */ /* 0x000f620000002400 */
[C---:B------:R-:W-:Y:S02]  /*1a420*/  ISETP.GT.AND P3, PT, R91.reuse, 0x19, PT ;  /* 0x000000195b00780c */ /* 0x040fe40003f64270 */
[----:B------:R-:W-:Y:S02]  /*1a430*/  FSEL R20, R20, -INF , P2 ;  /* 0xff80000014147808 */ /* 0x000fe40001000000 */
[----:B------:R-:W-:Y:S02]  /*1a440*/  FMNMX.FTZ R93, R12, R93, !PT ;  /* 0x0000005d0c5d7209 */ /* 0x000fe40007810000 */
[----:B------:R-:W-:Y:S01]  /*1a450*/  FSEL R10, R10, -INF , P4 ;  /* 0xff8000000a0a7808 */ /* 0x000fe20002000000 */
[----:B------:R-:W5:Y:S01]  /*1a460*/  MUFU.TANH R73, R73 ;  /* 0x0000004900497308 */ /* 0x000f620000002400 */
[----:B------:R-:W-:-:S02]  /*1a470*/  ISETP.GT.AND P4, PT, R91, 0x20, PT ;  /* 0x000000205b00780c */ /* 0x000fc40003f84270 */
[----:B------:R-:W-:Y:S02]  /*1a480*/  FSEL R21, R21, -INF , P3 ;  /* 0xff80000015157808 */ /* 0x000fe40001800000 */
[----:B------:R-:W-:Y:S02]  /*1a490*/  FMNMX.FTZ R92, R20, R93, !PT ;  /* 0x0000005d145c7209 */ /* 0x000fe40007810000 */
[----:B------:R-:W-:Y:S01]  /*1a4a0*/  FSEL R14, R14, -INF , P5 ;  /* 0xff8000000e0e7808 */ /* 0x000fe20002800000 */
[----:B------:R-:W5:Y:S01]  /*1a4b0*/  MUFU.TANH R70, R70 ;  /* 0x0000004600467308 */ /* 0x000f620000002400 */
[----:B------:R-:W-:Y:S02]  /*1a4c0*/  ISETP.GT.AND P5, PT, R91, 0x21, PT ;  /* 0x000000215b00780c */ /* 0x000fe40003fa4270 */
[----:B------:R-:W-:Y:S02]  /*1a4d0*/  FSEL R27, R27, -INF , P4 ;  /* 0xff8000001b1b7808 */ /* 0x000fe40002000000 */
[----:B------:R-:W-:-:S02]  /*1a4e0*/  FMNMX.FTZ R92, R21, R92, !PT ;  /* 0x0000005c155c7209 */ /* 0x000fc40007810000 */
[----:B------:R-:W-:Y:S01]  /*1a4f0*/  FSEL R15, R15, -INF , P1 ;  /* 0xff8000000f0f7808 */ /* 0x000fe20000800000 */
[----:B------:R-:W5:Y:S01]  /*1a500*/  MUFU.TANH R44, R44 ;  /* 0x0000002c002c7308 */ /* 0x000f620000002400 */
[----:B------:R-:W-:Y:S02]  /*1a510*/  ISETP.GT.AND P1, PT, R91, 0x28, PT ;  /* 0x000000285b00780c */ /* 0x000fe40003f24270 */
        /* <DEDUP_REMOVED lines=52> */
[----:B--2---:R-:W-:Y:S01]  /*1a860*/  FSEL R62, R62, -INF , P2 ;  /* 0xff8000003e3e7808 */ /* 0x004fe20001000000 */
[----:B------:R-:W2:Y:S01]  /*1a870*/  MUFU.TANH R50, R50 ;  /* 0x0000003200327308 */ /* 0x000ea20000002400 */
[----:B------:R-:W-:Y:S02]  /*1a880*/  ISETP.GT.AND P2, PT, R91, 0x51, PT ;  /* 0x000000515b00780c */ /* 0x000fe40003f44270 */
[----:B------:R-:W-:Y:S02]  /*1a890*/  FSEL R68, R68, -INF , P1 ;  /* 0xff80000044447808 */ /* 0x000fe40000800000 */
[----:B------:R-:W-:-:S02]  /*1a8a0*/  FMNMX.FTZ R93, R65, R92, !PT ;  /* 0x0000005c415d7209 */ /* 0x000fc40007810000 */
[----:B0-----:R-:W-:Y:S01]  /*1a8b0*/  FSEL R63, R63, -INF , P3 ;  /* 0xff8000003f3f7808 */ /* 0x001fe20001800000 */
[----:B------:R-:W0:Y:S01]  /*1a8c0*/  MUFU.TANH R56, R56 ;  /* 0x0000003800387308 */ /* 0x000e220000002400 */
[----:B------:R-:W-:Y:S02]  /*1a8d0*/  ISETP.GT.AND P3, PT, R91, 0x58, PT ;  /* 0x000000585b00780c */ /* 0x000fe40003f64270 */
[----:B---3--:R-:W-:Y:S02]  /*1a8e0*/  FSEL R69, R69, -INF , P2 ;  /* 0xff80000045457808 */ /* 0x008fe40001000000 */
[----:B------:R-:W-:Y:S02]  /*1a8f0*/  FMNMX.FTZ R92, R68, R93, !PT ;  /* 0x0000005d445c7209 */ /* 0x000fe40007810000 */
[----:B-1----:R-:W-:Y:S01]  /*1a900*/  FSEL R66, R66, -INF , P4 ;  /* 0xff80000042427808 */ /* 0x002fe20002000000 */
[----:B------:R-:W1:Y:S01]  /*1a910*/  MUFU.TANH R51, R51 ;  /* 0x0000003300337308 */ /* 0x000e620000002400 */
[----:B------:R-:W-:-:S02]  /*1a920*/  ISETP.GT.AND P4, PT, R91, 0x59, PT ;  /* 0x000000595b00780c */ /* 0x000fc40003f84270 */
[----:B----4-:R-:W-:Y:S02]  /*1a930*/  FSEL R72, R72, -INF , P3 ;  /* 0xff80000048487808 */ /* 0x010fe40001800000 */
[----:B------:R-:W-:Y:S02]  /*1a940*/  FMNMX.FTZ R93, R69, R92, !PT ;  /* 0x0000005c455d7209 */ /* 0x000fe40007810000 */
[----:B-----5:R-:W-:Y:S01]  /*1a950*/  FSEL R67, R67, -INF , P5 ;  /* 0xff80000043437808 */ /* 0x020fe20002800000 */
[----:B------:R-:W3:Y:S01]  /*1a960*/  MUFU.TANH R57, R57 ;  /* 0x0000003900397308 */ /* 0x000ee20000002400 */
[----:B------:R-:W-:Y:S02]  /*1a970*/  ISETP.GT.AND P5, PT, R91, 0x60, PT ;  /* 0x000000605b00780c */ /* 0x000fe40003fa4270 */
[----:B------:R-:W-:Y:S02]  /*1a980*/  FSEL R73, R73, -INF , P4 ;  /* 0xff80000049497808 */ /* 0x000fe40002000000 */
[----:B------:R-:W-:-:S02]  /*1a990*/  FMNMX.FTZ R92, R72, R93, !PT ;  /* 0x0000005d485c7209 */ /* 0x000fc40007810000 */
[----:B------:R-:W-:Y:S01]  /*1a9a0*/  FSEL R70, R70, -INF , P1 ;  /* 0xff80000046467808 */ /* 0x000fe20000800000 */
[----:B------:R-:W4:Y:S01]  /*1a9b0*/  MUFU.TANH R54, R54 ;  /* 0x0000003600367308 */ /* 0x000f220000002400 */
        /* <DEDUP_REMOVED lines=28> */
[----:B--2---:R-:W-:Y:S01]  /*1ab80*/  FSEL R50, R50, -INF , P2 ;  /* 0xff80000032327808 */ /* 0x004fe20001000000 */
[----:B------:R-:W2:Y:S01]  /*1ab90*/  MUFU.TANH R59, R59 ;  /* 0x0000003b003b7308 */ /* 0x000ea20000002400 */
[----:B------:R-:W-:Y:S02]  /*1aba0*/  ISETP.GT.AND P2, PT, R91, 0x79, PT ;  /* 0x000000795b00780c */ /* 0x000fe40003f44270 */
[----:B0-----:R-:W-:Y:S02]  /*1abb0*/  FSEL R56, R56, -INF , P1 ;  /* 0xff80000038387808 */ /* 0x001fe40000800000 */
[----:B------:R-:W-:Y:S02]  /*1abc0*/  FMNMX.FTZ R93, R53, R92, !PT ;  /* 0x0000005c355d7209 */ /* 0x000fe40007810000 */
[----:B-1----:R-:W-:Y:S01]  /*1abd0*/  FSEL R51, R51, -INF , P3 ;  /* 0xff80000033337808 */ /* 0x002fe20001800000 */
[----:B------:R-:W0:Y:S01]  /*1abe0*/  MUFU.TANH R33, R33 ;  /* 0x0000002100217308 */ /* 0x000e220000002400 */
[----:B------:R-:W-:-:S02]  /*1abf0*/  ISETP.GT.AND P3, PT, R91, 0x80, PT ;  /* 0x000000805b00780c */ /* 0x000fc40003f64270 */
[----:B---3--:R-:W-:Y:S02]  /*1ac00*/  FSEL R57, R57, -INF , P2 ;  /* 0xff80000039397808 */ /* 0x008fe40001000000 */
[----:B------:R-:W-:Y:S02]  /*1ac10*/  FMNMX.FTZ R92, R56, R93, !PT ;  /* 0x0000005d385c7209 */ /* 0x000fe40007810000 */
[----:B----4-:R-:W-:Y:S01]  /*1ac20*/  FSEL R54, R54, -INF , P4 ;  /* 0xff80000036367808 */ /* 0x010fe20002000000 */
[----:B------:R-:W1:Y:S01]  /*1ac30*/  MUFU.TANH R30, R30 ;  /* 0x0000001e001e7308 */ /* 0x000e620000002400 */
[----:B------:R-:W-:Y:S02]  /*1ac40*/  ISETP.GT.AND P4, PT, R91, 0x81, PT ;  /* 0x000000815b00780c */ /* 0x000fe40003f84270 */
[----:B-----5:R-:W-:Y:S02]  /*1ac50*/  FSEL R28, R28, -INF , P3 ;  /* 0xff8000001c1c7808 */ /* 0x020fe40001800000 */
[----:B------:R-:W-:-:S03]  /*1ac60*/  FMNMX.FTZ R93, R57, R92, !PT ;  /* 0x0000005c395d7209 */ /* 0x000fc60007810000 */
[----:B------:R-:W3:Y:S01]  /*1ac70*/  MUFU.TANH R36, R36 ;  /* 0x0000002400247308 */ /* 0x000ee20000002400 */
[----:B------:R-:W-:Y:S02]  /*1ac80*/  FSEL R55, R55, -INF , P5 ;  /* 0xff80000037377808 */ /* 0x000fe40002800000 */
[----:B------:R-:W-:Y:S02]  /*1ac90*/  ISETP.GT.AND P5, PT, R91, 0x88, PT ;  /* 0x000000885b00780c */ /* 0x000fe40003fa4270 */
[----:B------:R-:W-:-:S03]  /*1aca0*/  FSEL R29, R29, -INF , P4 ;  /* 0xff8000001d1d7808 */ /* 0x000fc60002000000 */
[----:B------:R-:W4:Y:S01]  /*1acb0*/  MUFU.TANH R31, R31 ;  /* 0x0000001f001f7308 */ /* 0x000f220000002400 */
[----:B------:R-:W-:Y:S02]  /*1acc0*/  FMNMX.FTZ R92, R28, R93, !PT ;  /* 0x0000005d1c5c7209 */ /* 0x000fe40007810000 */
[----:B------:R-:W-:-:S05]  /*1acd0*/  FSEL R58, R58, -INF , P1 ;  /* 0xff8000003a3a7808 */ /* 0x000fca0000800000 */
[----:B------:R-:W5:Y:S01]  /*1ace0*/  MUFU.TANH R37, R37 ;  /* 0x0000002500257308 */ /* 0x000f620000002400 */
[----:B------:R-:W-:Y:S02]  /*1acf0*/  ISETP.GT.AND P1, PT, R91, 0x89, PT ;  /* 0x000000895b00780c */ /* 0x000fe40003f24270 */
[----:B------:R-:W-:Y:S02]  /*1ad00*/  FSEL R32, R32, -INF , P5 ;  /* 0xff80000020207808 */ /* 0x000fe40002800000 */
[----:B------:R-:W-:-:S03]  /*1ad10*/  FMNMX.FTZ R93, R29, R92, !PT ;  /* 0x0000005c1d5d7209 */ /* 0x000fc60007810000 */
[----:B------:R-:W5:Y:S01]  /*1ad20*/  MUFU.TANH R34, R34 ;  /* 0x0000002200227308 */ /* 0x000f620000002400 */
[----:B--2---:R-:W-:Y:S02]  /*1ad30*/  FSEL R59, R59, -INF , P2 ;  /* 0xff8000003b3b7808 */ /* 0x004fe40001000000 */
[----:B------:R-:W-:-:S05]  /*1ad40*/  ISETP.GT.AND P2, PT, R91, 0x90, PT ;  /* 0x000000905b00780c */ /* 0x000fca0003f44270 */
[----:B------:R-:W2:Y:S01]  /*1ad50*/  MUFU.TANH R40, R40 ;  /* 0x0000002800287308 */ /* 0x000ea20000002400 */
[----:B0-----:R-:W-:Y:S02]  /*1ad60*/  FSEL R33, R33, -INF , P1 ;  /* 0xff80000021217808 */ /* 0x001fe40000800000 */
[----:B------:R-:W-:-:S05]  /*1ad70*/  FMNMX.FTZ R92, R32, R93, !PT ;  /* 0x0000005d205c7209 */ /* 0x000fca0007810000 */
[----:B------:R-:W0:Y:S01]  /*1ad80*/  MUFU.TANH R41, R41 ;  /* 0x0000002900297308 */ /* 0x000e220000002400 */
[----:B-1----:R-:W-:Y:S02]  /*1ad90*/  FSEL R30, R30, -INF , P3 ;  /* 0xff8000001e1e7808 */ /* 0x002fe40001800000 */
[----:B------:R-:W-:Y:S02]  /*1ada0*/  ISETP.GT.AND P3, PT, R91, 0x91, PT ;  /* 0x000000915b00780c */ /* 0x000fe40003f64270 */
[----:B---3--:R-:W-:Y:S02]  /*1adb0*/  FSEL R36, R36, -INF , P2 ;  /* 0xff80000024247808 */ /* 0x008fe40001000000 */
[----:B------:R-:W-:Y:S02]  /*1adc0*/  FMNMX.FTZ R93, R33, R92, !PT ;  /* 0x0000005c215d7209 */ /* 0x000fe40007810000 */
[----:B----4-:R-:W-:Y:S02]  /*1add0*/  FSEL R31, R31, -INF , P4 ;  /* 0xff8000001f1f7808 */ /* 0x010fe40002000000 */
[----:B------:R-:W-:-:S02]  /*1ade0*/  ISETP.GT.AND P4, PT, R91, 0x98, PT ;  /* 0x000000985b00780c */ /* 0x000fc40003f84270 */
[----:B-----5:R-:W-:Y:S02]  /*1adf0*/  FSEL R37, R37, -INF , P3 ;  /* 0xff80000025257808 */ /* 0x020fe40001800000 */
[----:B------:R-:W-:Y:S02]  /*1ae00*/  FMNMX.FTZ R92, R36, R93, !PT ;  /* 0x0000005d245c7209 */ /* 0x000fe40007810000 */
[----:B------:R-:W-:Y:S02]  /*1ae10*/  FSEL R34, R34, -INF , P5 ;  /* 0xff80000022227808 */ /* 0x000fe40002800000 */
[----:B------:R-:W-:Y:S02]  /*1ae20*/  ISETP.GT.AND P5, PT, R91, 0x99, PT ;  /* 0x000000995b00780c */ /* 0x000fe40003fa4270 */
[----:B--2---:R-:W-:Y:S02]  /*1ae30*/  FSEL R91, R40, -INF , P4 ;  /* 0xff800000285b7808 */ /* 0x004fe40002000000 */
[----:B------:R-:W-:-:S02]  /*1ae40*/  FMNMX.FTZ R92, R37, R92, !PT ;  /* 0x0000005c255c7209 */ /* 0x000fc40007810000 */
[----:B0-----:R-:W-:Y:S02]  /*1ae50*/  FSEL R41, R41, -INF , P5 ;  /* 0xff80000029297808 */ /* 0x001fe40002800000 */
[----:B------:R-:W-:-:S04]  /*1ae60*/  FMNMX.FTZ R92, R91, R92, !PT ;  /* 0x0000005c5b5c7209 */ /* 0x000fc80007810000 */
[----:B------:R-:W-:-:S05]  /*1ae70*/  FMNMX.FTZ R93, R41, R92, !PT ;  /* 0x0000005c295d7209 */ /* 0x000fca0007810000 */
[----:B------:R-:W0:Y:S02]  /*1ae80*/  SHFL.BFLY PT, R40, R93, 0x2, 0x1f ;  /* 0x0c401f005d287f89 */ /* 0x000e2400000e0000 */
[----:B0-----:R-:W-:-:S05]  /*1ae90*/  FMNMX.FTZ R95, R93, R40, !PT ;  /* 0x000000285d5f7209 */ /* 0x001fca0007810000 */
[----:B------:R-:W0:Y:S01]  /*1aea0*/  SHFL.BFLY PT, R120, R95, 0x1, 0x1f ;  /* 0x0c201f005f787f89 */ /* 0x000e2200000e0000 */
[----:B------:R-:W-:Y:S02]  /*1aeb0*/  IMAD.U32 R97, RZ, RZ, UR53 ;  /* 0x00000035ff617e24 */ /* 0x000fe4000f8e00ff */
[----:B------:R-:W-:Y:S01]  /*1aec0*/  FMUL.FTZ R92, R2, R35 ;  /* 0x00000023025c7220 */ /* 0x000fe20000410000 */
[----:B0-----:R-:W-:-:S04]  /*1aed0*/  FMNMX.FTZ R120, R95, R120, !PT ;  /* 0x000000785f787209 */ /* 0x001fc80007810000 */
[C---:B------:R-:W-:Y:S01]  /*1aee0*/  FSETP.NEU.FTZ.AND P6, PT, R120.reuse, -INF , PT ;  /* 0xff8000007800780b */ /* 0x040fe20003fdd000 */
[----:B------:R-:W-:-:S05]  /*1aef0*/  FFMA.FTZ R40, R120, R97, -8 ;  /* 0xc100000078287423 */ /* 0x000fca0000010061 */
[----:B------:R-:W-:-:S05]  /*1af00*/  FSEL R40, R40, RZ, P6 ;  /* 0x000000ff28287208 */ /* 0x000fca0003000000 */
[--C-:B------:R-:W-:Y:S01]  /*1af10*/  FFMA.FTZ R218, R11, UR53, -R40.reuse ;  /* 0x000000350bda7c23 */ /* 0x100fe20008010828 */
[----:B------:R-:W-:-:S01]  /*1af20*/  FFMA.FTZ R11, R12, UR53, -R40 ;  /* 0x000000350c0b7c23 */ /* 0x000fc20008010828 */
[----:B------:R-:W-:-:S04]  /*1af30*/  FMNMX.FTZ R12, R5, R6, !PT ;  /* 0x00000006050c7209 */ /* 0x000fc80007810000 */
[----:B------:R-:W-:-:S04]  /*1af40*/  FMNMX.FTZ R35, R9, R12, !PT ;  /* 0x0000000c09237209 */ /* 0x000fc80007810000 */
[----:B------:R-:W-:Y:S01]  /*1af50*/  FMNMX.FTZ R35, R10, R35, !PT ;  /* 0x000000230a237209 */ /* 0x000fe20007810000 */
[----:B------:R-:W-:-:S03]  /*1af60*/  FFMA.FTZ R212, R27, UR53, -R40 ;  /* 0x000000351bd47c23 */ /* 0x000fc60008010828 */
[----:B------:R-:W-:-:S04]  /*1af70*/  FMNMX.FTZ R12, R14, R35, !PT ;  /* 0x000000230e0c7209 */ /* 0x000fc80007810000 */
[----:B------:R-:W-:-:S04]  /*1af80*/  FMNMX.FTZ R27, R15, R12, !PT ;  /* 0x0000000c0f1b7209 */ /* 0x000fc80007810000 */
[----:B------:R-:W-:Y:S01]  /*1af90*/  FMNMX.FTZ R35, R24, R27, !PT ;  /* 0x0000001b18237209 */ /* 0x000fe20007810000 */
[----:B------:R-:W-:-:S03]  /*1afa0*/  FFMA.FTZ R216, R3, UR53, -R40 ;  /* 0x0000003503d87c23 */ /* 0x000fc60008010828 */
[----:B------:R-:W-:Y:S01]  /*1afb0*/  FMNMX.FTZ R12, R26, R35, !PT ;  /* 0x000000231a0c7209 */ /* 0x000fe20007810000 */
[----:B------:R-:W-:-:S01]  /*1afc0*/  FFMA.FTZ R3, R4, UR53, -R40 ;  /* 0x0000003504037c23 */ /* 0x000fc20008010828 */
[--C-:B------:R-:W-:Y:S02]  /*1afd0*/  FFMA.FTZ R4, R7, UR53, -R40.reuse ;  /* 0x0000003507047c23 */ /* 0x100fe40008010828 */
[----:B------:R-:W-:Y:S01]  /*1afe0*/  FMNMX.FTZ R35, R77, R12, !PT ;  /* 0x0000000c4d237209 */ /* 0x000fe20007810000 */
[--C-:B------:R-:W-:Y:S01]  /*1aff0*/  FFMA.FTZ R7, R8, UR53, -R40.reuse ;  /* 0x0000003508077c23 */ /* 0x100fe20008010828 */
[----:B------:R-:W-:-:S02]  /*1b000*/  FFMA.FTZ R8, R20, UR53, -R40 ;  /* 0x0000003514087c23 */ /* 0x000fc40008010828 */
[----:B------:R-:W-:-:S04]  /*1b010*/  FMNMX.FTZ R20, R78, R35, !PT ;  /* 0x000000234e147209 */ /* 0x000fc80007810000 */
[----:B------:R-:W-:-:S04]  /*1b020*/  FMNMX.FTZ R35, R81, R20, !PT ;  /* 0x0000001451237209 */ /* 0x000fc80007810000 */
[----:B------:R-:W-:-:S04]  /*1b030*/  FMNMX.FTZ R20, R82, R35, !PT ;  /* 0x0000002352147209 */ /* 0x000fc80007810000 */
[----:B------:R-:W-:Y:S01]  /*1b040*/  FMNMX.FTZ R35, R85, R20, !PT ;  /* 0x0000001455237209 */ /* 0x000fe20007810000 */
[----:B------:R-:W-:-:S03]  /*1b050*/  FMUL.FTZ R95, R2, R43 ;  /* 0x0000002b025f7220 */ /* 0x000fc60000410000 */
[----:B------:R-:W-:-:S04]  /*1b060*/  FMNMX.FTZ R20, R86, R35, !PT ;  /* 0x0000002356147209 */ /* 0x000fc80007810000 */
[----:B------:R-:W-:Y:S01]  /*1b070*/  FMNMX.FTZ R43, R89, R20, !PT ;  /* 0x00000014592b7209 */ /* 0x000fe20007810000 */
[----:B------:R-:W-:-:S03]  /*1b080*/  FMUL.FTZ R94, R2, R38 ;  /* 0x00000026025e7220 */ /* 0x000fc60000410000 */
[----:B------:R-:W-:-:S04]  /*1b090*/  FMNMX.FTZ R43, R90, R43, !PT ;  /* 0x0000002b5a2b7209 */ /* 0x000fc80007810000 */
[----:B------:R-:W-:-:S04]  /*1b0a0*/  FMNMX.FTZ R38, R62, R43, !PT ;  /* 0x0000002b3e267209 */ /* 0x000fc80007810000 */
[----:B------:R-:W-:-:S04]  /*1b0b0*/  FMNMX.FTZ R43, R63, R38, !PT ;  /* 0x000000263f2b7209 */ /* 0x000fc80007810000 */
[----:B------:R-:W-:-:S04]  /*1b0c0*/  FMNMX.FTZ R38, R66, R43, !PT ;  /* 0x0000002b42267209 */ /* 0x000fc80007810000 */
[----:B------:R-:W-:-:S04]  /*1b0d0*/  FMNMX.FTZ R43, R67, R38, !PT ;  /* 0x00000026432b7209 */ /* 0x000fc80007810000 */
[----:B------:R-:W-:-:S04]  /*1b0e0*/  FMNMX.FTZ R38, R70, R43, !PT ;  /* 0x0000002b46267209 */ /* 0x000fc80007810000 */
[----:B------:R-:W-:Y:S01]  /*1b0f0*/  FMNMX.FTZ R43, R71, R38, !PT ;  /* 0x00000026472b7209 */ /* 0x000fe20007810000 */
[----:B------:R-:W-:-:S03]  /*1b100*/  FFMA.FTZ R200, R60, UR53, -R40 ;  /* 0x000000353cc87c23 */ /* 0x000fc60008010828 */
[----:B------:R-:W-:Y:S01]  /*1b110*/  FMNMX.FTZ R38, R74, R43, !PT ;  /* 0x0000002b4a267209 */ /* 0x000fe20007810000 */
[----:B------:R-:W-:-:S03]  /*1b120*/  FFMA.FTZ R60, R61, UR53, -R40 ;  /* 0x000000353d3c7c23 */ /* 0x000fc60008010828 */
[----:B------:R-:W-:Y:S01]  /*1b130*/  FMNMX.FTZ R61, R75, R38, !PT ;  /* 0x000000264b3d7209 */ /* 0x000fe20007810000 */
[----:B------:R-:W-:-:S03]  /*1b140*/  FMUL.FTZ R96, R2, R42 ;  /* 0x0000002a02607220 */ /* 0x000fc60000410000 */
[----:B------:R-:W-:-:S04]  /*1b150*/  FMNMX.FTZ R42, R46, R61, !PT ;  /* 0x0000003d2e2a7209 */ /* 0x000fc80007810000 */
[----:B------:R-:W-:-:S04]  /*1b160*/  FMNMX.FTZ R61, R47, R42, !PT ;  /* 0x0000002a2f3d7209 */ /* 0x000fc80007810000 */
[----:B------:R-:W-:-:S04]  /*1b170*/  FMNMX.FTZ R42, R50, R61, !PT ;  /* 0x0000003d322a7209 */ /* 0x000fc80007810000 */
[----:B------:R-:W-:-:S04]  /*1b180*/  FMNMX.FTZ R61, R51, R42, !PT ;  /* 0x0000002a333d7209 */ /* 0x000fc80007810000 */
[----:B------:R-:W-:Y:S01]  /*1b190*/  FMNMX.FTZ R42, R54, R61, !PT ;  /* 0x0000003d362a7209 */ /* 0x000fe20007810000 */
[----:B------:R-:W0:Y:S03]  /*1b1a0*/  MUFU.TANH R92, R92 ;  /* 0x0000005c005c7308 */ /* 0x000e260000002400 */
[----:B------:R-:W-:Y:S01]  /*1b1b0*/  FMNMX.FTZ R61, R55, R42, !PT ;  /* 0x0000002a373d7209 */ /* 0x000fe20007810000 */
[----:B------:R-:W-:Y:S01]  /*1b1c0*/  FMUL.FTZ R93, R2, R39 ;  /* 0x00000027025d7220 */ /* 0x000fe20000410000 */
[----:B------:R-:W-:-:S02]  /*1b1d0*/  FFMA.FTZ R202, R68, UR53, -R40 ;  /* 0x0000003544ca7c23 */ /* 0x000fc40008010828 */
[----:B------:R-:W-:Y:S01]  /*1b1e0*/  FMNMX.FTZ R42, R58, R61, !PT ;  /* 0x0000003d3a2a7209 */ /* 0x000fe20007810000 */
[----:B------:R-:W1:Y:S01]  /*1b1f0*/  MUFU.TANH R94, R94 ;  /* 0x0000005e005e7308 */ /* 0x000e620000002400 */
[----:B------:R-:W-:-:S02]  /*1b200*/  FFMA.FTZ R68, R69, UR53, -R40 ;  /* 0x0000003545447c23 */ /* 0x000fc40008010828 */
[----:B------:R-:W-:-:S05]  /*1b210*/  FMNMX.FTZ R69, R59, R42, !PT ;  /* 0x0000002a3b457209 */ /* 0x000fca0007810000 */
[----:B------:R-:W-:Y:S01]  /*1b220*/  MUFU.TANH R93, R93 ;  /* 0x0000005d005d7308 */ /* 0x000fe20000002400 */
[----:B------:R-:W-:-:S07]  /*1b230*/  FFMA.FTZ R39, R80, UR53, -R40 ;  /* 0x0000003550277c23 */ /* 0x000fce0008010828 */
[----:B------:R2:W-:Y:S01]  /*1b240*/  MUFU.EX2 R43, R60 ;  /* 0x0000003c002b7308 */ /* 0x0005e20000000800 */
[----:B------:R-:W-:-:S01]  /*1b250*/  FFMA.FTZ R80, R73, UR53, -R40 ;  /* 0x0000003549507c23 */ /* 0x000fc20008010828 */
[----:B--2---:R-:W-:-:S06]  /*1b260*/  FMNMX.FTZ R60, R30, R69, !PT ;  /* 0x000000451e3c7209 */ /* 0x004fcc0007810000 */
[----:B------:R-:W2:Y:S01]  /*1b270*/  MUFU.TANH R96, R96 ;  /* 0x0000006000607308 */ /* 0x000ea20000002400 */
[----:B------:R-:W-:Y:S02]  /*1b280*/  FMNMX.FTZ R69, R31, R60, !PT ;  /* 0x0000003c1f457209 */ /* 0x000fe40007810000 */
[----:B0-----:R-:W-:Y:S02]  /*1b290*/  FSEL R60, R92, -INF , P1 ;  /* 0xff8000005c3c7808 */ /* 0x001fe40000800000 */
[----:B------:R-:W-:-:S03]  /*1b2a0*/  FMNMX.FTZ R73, R34, R69, !PT ;  /* 0x0000004522497209 */ /* 0x000fc60007810000 */
[----:B------:R-:W0:Y:S01]  /*1b2b0*/  MUFU.TANH R95, R95 ;  /* 0x0000005f005f7308 */ /* 0x000e220000002400 */
[----:B------:R-:W-:-:S01]  /*1b2c0*/  FFMA.FTZ R38, R64, UR53, -R40 ;  /* 0x0000003540267c23 */ /* 0x000fc20008010828 */
[----:B-1----:R-:W-:Y:S02]  /*1b2d0*/  FSEL R64, R94, -INF , P2 ;  /* 0xff8000005e407808 */ /* 0x002fe40001000000 */
[----:B------:R-:W-:-:S04]  /*1b2e0*/  FMNMX.FTZ R73, R60, R73, !PT ;  /* 0x000000493c497209 */ /* 0x000fc80007810000 */
[----:B------:R1:W-:Y:S01]  /*1b2f0*/  MUFU.EX2 R61, R68 ;  /* 0x00000044003d7308 */ /* 0x0003e20000000800 */
[----:B------:R-:W-:Y:S01]  /*1b300*/  FMNMX.FTZ R73, R64, R73, !PT ;  /* 0x0000004940497209 */ /* 0x000fe20007810000 */
[--C-:B------:R-:W-:Y:S01]  /*1b310*/  FFMA.FTZ R76, R76, UR53, -R40.reuse ;  /* 0x000000354c4c7c23 */ /* 0x100fe20008010828 */
[----:B------:R-:W-:-:S01]  /*1b320*/  FFMA.FTZ R42, R72, UR53, -R40 ;  /* 0x00000035482a7c23 */ /* 0x000fc20008010828 */
[----:B--2---:R-:W-:Y:S02]  /*1b330*/  FSEL R72, R96, -INF , P4 ;  /* 0xff80000060487808 */ /* 0x004fe40002000000 */
[----:B-1----:R-:W-:Y:S02]  /*1b340*/  FSEL R68, R93, -INF , P3 ;  /* 0xff8000005d447808 */ /* 0x002fe40001800000 */
[----:B------:R0:W-:Y:S02]  /*1b350*/  MUFU.EX2 R27, R76 ;  /* 0x0000004c001b7308 */ /* 0x0001e40000000800 */
[----:B------:R-:W-:-:S04]  /*1b360*/  FMNMX.FTZ R73, R68, R73, !PT ;  /* 0x0000004944497209 */ /* 0x000fc80007810000 */
[----:B------:R-:W-:Y:S02]  /*1b370*/  FMNMX.FTZ R73, R72, R73, !PT ;  /* 0x0000004948497209 */ /* 0x000fe40007810000 */
[----:B0-----:R-:W-:Y:S01]  /*1b380*/  FSEL R76, R95, -INF , P5 ;  /* 0xff8000005f4c7808 */ /* 0x001fe20002800000 */
[----:B------:R0:W-:Y:S03]  /*1b390*/  MUFU.EX2 R69, R80 ;  /* 0x0000005000457308 */ /* 0x0001e60000000800 */
[----:B0-----:R-:W-:-:S05]  /*1b3a0*/  FMNMX.FTZ R80, R76, R73, !PT ;  /* 0x000000494c507209 */ /* 0x001fca0007810000 */
[----:B------:R-:W0:Y:S02]  /*1b3b0*/  SHFL.BFLY PT, R93, R80, 0x2, 0x1f ;  /* 0x0c401f00505d7f89 */ /* 0x000e2400000e0000 */
[----:B0-----:R-:W-:-:S05]  /*1b3c0*/  FMNMX.FTZ R93, R80, R93, !PT ;  /* 0x0000005d505d7209 */ /* 0x001fca0007810000 */
[----:B------:R-:W0:Y:S01]  /*1b3d0*/  SHFL.BFLY PT, R122, R93, 0x1, 0x1f ;  /* 0x0c201f005d7a7f89 */ /* 0x000e2200000e0000 */
[----:B------:R-:W-:-:S01]  /*1b3e0*/  FFMA.FTZ R214, R83, UR53, -R40 ;  /* 0x0000003553d67c23 */ /* 0x000fc20008010828 */
[--C-:B------:R-:W-:Y:S01]  /*1b3f0*/  FFMA.FTZ R83, R49, UR53, -R40.reuse ;  /* 0x0000003531537c23 */ /* 0x100fe20008010828 */
[----:B------:R-:W-:-:S01]  /*1b400*/  FFMA.FTZ R49, R32, UR53, -R40 ;  /* 0x0000003520317c23 */ /* 0x000fc20008010828 */
[----:B------:R-:W-:Y:S01]  /*1b410*/  FFMA.FTZ R32, R37, UR53, -R40 ;  /* 0x0000003525207c23 */ /* 0x000fe20008010828 */
[----:B------:R-:W-:Y:S01]  /*1b420*/  IMAD.U32 R37, RZ, RZ, UR53 ;  /* 0x00000035ff257e24 */ /* 0x000fe2000f8e00ff */
[----:B0-----:R-:W-:-:S04]  /*1b430*/  FMNMX.FTZ R122, R93, R122, !PT ;  /* 0x0000007a5d7a7209 */ /* 0x001fc80007810000 */
[C---:B------:R-:W-:Y:S01]  /*1b440*/  FSETP.NEU.FTZ.AND P1, PT, R122.reuse, -INF , PT ;  /* 0xff8000007a00780b */ /* 0x040fe20003f3d000 */
[----:B------:R-:W-:-:S05]  /*1b450*/  FFMA.FTZ R37, R122, R37, -8 ;  /* 0xc10000007a257423 */ /* 0x000fca0000010025 */
[----:B------:R-:W-:Y:S01]  /*1b460*/  FSEL R37, R37, RZ, P1 ;  /* 0x000000ff25257208 */ /* 0x000fe20000800000 */
[----:B------:R-:W-:-:S04]  /*1b470*/  FFMA.FTZ R204, R44, UR53, -R40 ;  /* 0x000000352ccc7c23 */ /* 0x000fc80008010828 */
[--C-:B------:R-:W-:Y:S01]  /*1b480*/  FFMA.FTZ R217, R5, UR53, -R37.reuse ;  /* 0x0000003505d97c23 */ /* 0x100fe20008010825 */
[----:B------:R-:W-:-:S01]  /*1b490*/  FFMA.FTZ R6, R6, UR53, -R37 ;  /* 0x0000003506067c23 */ /* 0x000fc20008010825 */
[----:B------:R-:W-:Y:S01]  /*1b4a0*/  FFMA.FTZ R5, R9, UR53, -R37 ;  /* 0x0000003509057c23 */ /* 0x000fe20008010825 */
[----:B------:R-:W-:Y:S01]  /*1b4b0*/  MUFU.EX2 R216, R216 ;  /* 0x000000d800d87308 */ /* 0x000fe20000000800 */
[----:B------:R-:W-:-:S01]  /*1b4c0*/  FFMA.FTZ R44, R48, UR53, -R40 ;  /* 0x00000035302c7c23 */ /* 0x000fc20008010828 */
[--C-:B------:R-:W-:Y:S01]  /*1b4d0*/  FFMA.FTZ R48, R33, UR53, -R40.reuse ;  /* 0x0000003521307c23 */ /* 0x100fe20008010828 */
[----:B------:R-:W-:-:S01]  /*1b4e0*/  FFMA.FTZ R33, R36, UR53, -R40 ;  /* 0x0000003524217c23 */ /* 0x000fc20008010828 */
[----:B------:R-:W-:-:S04]  /*1b4f0*/  FFMA.FTZ R36, R10, UR53, -R37 ;  /* 0x000000350a247c23 */ /* 0x000fc80008010825 */
[----:B------:R-:W0:Y:S01]  /*1b500*/  MUFU.EX2 R3, R3 ;  /* 0x0000000300037308 */ /* 0x000e220000000800 */
[----:B------:R-:W-:-:S07]  /*1b510*/  FFMA.FTZ R219, R14, UR53, -R37 ;  /* 0x000000350edb7c23 */ /* 0x000fce0008010825 */
[----:B------:R-:W-:Y:S08]  /*1b520*/  MUFU.EX2 R217, R217 ;  /* 0x000000d900d97308 */ /* 0x000ff00000000800 */
[----:B------:R-:W1:Y:S01]  /*1b530*/  MUFU.EX2 R6, R6 ;  /* 0x0000000600067308 */ /* 0x000e620000000800 */
[----:B------:R-:W-:-:S07]  /*1b540*/  FFMA.FTZ R79, R79, UR53, -R40 ;  /* 0x000000354f4f7c23 */ /* 0x000fce0008010828 */
[----:B------:R-:W2:Y:S01]  /*1b550*/  MUFU.EX2 R4, R4 ;  /* 0x0000000400047308 */ /* 0x000ea20000000800 */
[----:B------:R-:W-:-:S07]  /*1b560*/  FFMA.FTZ R10, R15, UR53, -R37 ;  /* 0x000000350f0a7c23 */ /* 0x000fce0008010825 */
[----:B------:R-:W3:Y:S01]  /*1b570*/  MUFU.EX2 R5, R5 ;  /* 0x0000000500057308 */ /* 0x000ee20000000800 */
[----:B------:R-:W-:-:S01]  /*1b580*/  FFMA.FTZ R20, R87, UR53, -R40 ;  /* 0x0000003557147c23 */ /* 0x000fc20008010828 */
[--C-:B------:R-:W-:Y:S01]  /*1b590*/  FFMA.FTZ R206, R52, UR53, -R40.reuse ;  /* 0x0000003534ce7c23 */ /* 0x100fe20008010828 */
[----:B------:R-:W-:-:S05]  /*1b5a0*/  FFMA.FTZ R73, R53, UR53, -R40 ;  /* 0x0000003535497c23 */ /* 0x000fca0008010828 */
[----:B------:R-:W4:Y:S01]  /*1b5b0*/  MUFU.EX2 R7, R7 ;  /* 0x0000000700077308 */ /* 0x000f220000000800 */
[----:B------:R-:W-:-:S01]  /*1b5c0*/  FFMA.FTZ R87, R56, UR53, -R40 ;  /* 0x0000003538577c23 */ /* 0x000fc20008010828 */
[--C-:B------:R-:W-:Y:S01]  /*1b5d0*/  FFMA.FTZ R53, R28, UR53, -R40.reuse ;  /* 0x000000351c357c23 */ /* 0x100fe20008010828 */
[----:B------:R-:W-:-:S05]  /*1b5e0*/  FFMA.FTZ R52, R29, UR53, -R40 ;  /* 0x000000351d347c23 */ /* 0x000fca0008010828 */
[----:B------:R-:W5:Y:S01]  /*1b5f0*/  MUFU.EX2 R36, R36 ;  /* 0x0000002400247308 */ /* 0x000f620000000800 */
[----:B------:R-:W-:-:S01]  /*1b600*/  FFMA.FTZ R21, R21, UR53, -R40 ;  /* 0x0000003515157c23 */ /* 0x000fc20008010828 */
[--C-:B------:R-:W-:Y:S01]  /*1b610*/  FFMA.FTZ R35, R84, UR53, -R40.reuse ;  /* 0x0000003554237c23 */ /* 0x100fe20008010828 */
[----:B------:R-:W-:-:S01]  /*1b620*/  FFMA.FTZ R65, R65, UR53, -R40 ;  /* 0x0000003541417c23 */ /* 0x000fc20008010828 */
[--C-:B------:R-:W-:Y:S01]  /*1b630*/  FFMA.FTZ R45, R45, UR53, -R40.reuse ;  /* 0x000000352d2d7c23 */ /* 0x100fe20008010828 */
[----:B------:R-:W-:-:S01]  /*1b640*/  FFMA.FTZ R56, R57, UR53, -R40 ;  /* 0x0000003539387c23 */ /* 0x000fc20008010828 */
[--C-:B------:R-:W-:Y:S02]  /*1b650*/  FFMA.FTZ R28, R91, UR53, -R40.reuse ;  /* 0x000000355b1c7c23 */ /* 0x100fe40008010828 */
[----:B------:R-:W5:Y:S01]  /*1b660*/  MUFU.EX2 R218, R218 ;  /* 0x000000da00da7308 */ /* 0x000f620000000800 */
[----:B------:R-:W-:-:S01]  /*1b670*/  FFMA.FTZ R29, R41, UR53, -R40 ;  /* 0x00000035291d7c23 */ /* 0x000fc20008010828 */
[--C-:B------:R-:W-:Y:S01]  /*1b680*/  FFMA.FTZ R9, R24, UR53, -R37.reuse ;  /* 0x0000003518097c23 */ /* 0x100fe20008010825 */
[----:B------:R-:W-:-:S01]  /*1b690*/  FFMA.FTZ R57, R66, UR53, -R37 ;  /* 0x0000003542397c23 */ /* 0x000fc20008010825 */
[----:B------:R-:W-:-:S04]  /*1b6a0*/  FFMA.FTZ R66, R67, UR53, -R37 ;  /* 0x0000003543427c23 */ /* 0x000fc80008010825 */
[----:B------:R1:W-:Y:S01]  /*1b6b0*/  MUFU.EX2 R12, R79 ;  /* 0x0000004f000c7308 */ /* 0x0003e20000000800 */
[----:B0-----:R-:W-:-:S01]  /*1b6c0*/  FADD.FTZ R67, R216, R3 ;  /* 0x00000003d8437221 */ /* 0x001fc20000010000 */
[----:B------:R-:W-:-:S06]  /*1b6d0*/  FFMA.FTZ R14, R78, UR53, -R37 ;  /* 0x000000354e0e7c23 */ /* 0x000fcc0008010825 */
[----:B------:R-:W0:Y:S01]  /*1b6e0*/  MUFU.EX2 R219, R219 ;  /* 0x000000db00db7308 */ /* 0x000e220000000800 */
[----:B-1----:R-:W-:-:S01]  /*1b6f0*/  FFMA.FTZ R79, R88, UR53, -R40 ;  /* 0x00000035584f7c23 */ /* 0x002fc20008010828 */
[--C-:B------:R-:W-:Y:S01]  /*1b700*/  FFMA.FTZ R40, R26, UR53, -R37.reuse ;  /* 0x000000351a287c23 */ /* 0x100fe20008010825 */
[----:B------:R-:W-:-:S01]  /*1b710*/  FFMA.FTZ R26, R63, UR53, -R37 ;  /* 0x000000353f1a7c23 */ /* 0x000fc20008010825 */
[----:B------:R-:W-:Y:S01]  /*1b720*/  FFMA.FTZ R63, R74, UR53, -R37 ;  /* 0x000000354a3f7c23 */ /* 0x000fe20008010825 */
[----:B------:R-:W-:-:S03]  /*1b730*/  FADD.FTZ R74, R217, R6 ;  /* 0x00000006d94a7221 */ /* 0x000fc60000010000 */
[----:B------:R-:W1:Y:S01]  /*1b740*/  MUFU.EX2 R11, R11 ;  /* 0x0000000b000b7308 */ /* 0x000e620000000800 */
[----:B------:R-:W-:-:S01]  /*1b750*/  FFMA.FTZ R78, R82, UR53, -R37 ;  /* 0x00000035524e7c23 */ /* 0x000fc20008010825 */
[----:B--2---:R-:W-:Y:S01]  /*1b760*/  FADD.FTZ R82, R4, R67 ;  /* 0x0000004304527221 */ /* 0x004fe20000010000 */
[----:B---3--:R-:W-:-:S05]  /*1b770*/  FADD.FTZ R67, R5, R74 ;  /* 0x0000004a05437221 */ /* 0x008fca0000010000 */
[----:B------:R-:W2:Y:S01]  /*1b780*/  MUFU.EX2 R10, R10 ;  /* 0x0000000a000a7308 */ /* 0x000ea20000000800 */
[----:B------:R-:W-:-:S01]  /*1b790*/  FFMA.FTZ R213, R77, UR53, -R37 ;  /* 0x000000354dd57c23 */ /* 0x000fc20008010825 */
[--C-:B------:R-:W-:Y:S01]  /*1b7a0*/  FFMA.FTZ R201, R62, UR53, -R37.reuse ;  /* 0x000000353ec97c23 */ /* 0x100fe20008010825 */
[----:B------:R-:W-:-:S05]  /*1b7b0*/  FFMA.FTZ R62, R71, UR53, -R37 ;  /* 0x00000035473e7c23 */ /* 0x000fca0008010825 */
[----:B------:R-:W3:Y:S01]  /*1b7c0*/  MUFU.EX2 R8, R8 ;  /* 0x0000000800087308 */ /* 0x000ee20000000800 */
[----:B------:R-:W-:-:S01]  /*1b7d0*/  FFMA.FTZ R205, R46, UR53, -R37 ;  /* 0x000000352ecd7c23 */ /* 0x000fc20008010825 */
[----:B----4-:R-:W-:Y:S01]  /*1b7e0*/  FADD.FTZ R71, R7, R82 ;  /* 0x0000005207477221 */ /* 0x010fe20000010000 */
[----:B-----5:R-:W-:-:S05]  /*1b7f0*/  FADD.FTZ R46, R36, R67 ;  /* 0x00000043242e7221 */ /* 0x020fca0000010000 */
[----:B------:R-:W4:Y:S01]  /*1b800*/  MUFU.EX2 R9, R9 ;  /* 0x0000000900097308 */ /* 0x000f220000000800 */
[----:B------:R-:W-:-:S01]  /*1b810*/  FADD.FTZ R74, R218, R71 ;  /* 0x00000047da4a7221 */ /* 0x000fc20000010000 */
[----:B0-----:R-:W-:-:S06]  /*1b820*/  FADD.FTZ R67, R219, R46 ;  /* 0x0000002edb437221 */ /* 0x001fcc0000010000 */
[----:B------:R-:W0:Y:S01]  /*1b830*/  MUFU.EX2 R21, R21 ;  /* 0x0000001500157308 */ /* 0x000e220000000800 */
[----:B------:R-:W-:-:S07]  /*1b840*/  FFMA.FTZ R15, R81, UR53, -R37 ;  /* 0x00000035510f7c23 */ /* 0x000fce0008010825 */
[----:B------:R-:W5:Y:S01]  /*1b850*/  MUFU.EX2 R40, R40 ;  /* 0x0000002800287308 */ /* 0x000f620000000800 */
[----:B------:R-:W-:-:S01]  /*1b860*/  FFMA.FTZ R203, R70, UR53, -R37 ;  /* 0x0000003546cb7c23 */ /* 0x000fc20008010825 */
[----:B-1----:R-:W-:-:S06]  /*1b870*/  FADD.FTZ R71, R11, R74 ;  /* 0x0000004a0b477221 */ /* 0x002fcc0000010000 */
[----:B------:R-:W1:Y:S01]  /*1b880*/  MUFU.EX2 R212, R212 ;  /* 0x000000d400d47308 */ /* 0x000e620000000800 */
[----:B------:R-:W-:-:S01]  /*1b890*/  FFMA.FTZ R70, R75, UR53, -R37 ;  /* 0x000000354b467c23 */ /* 0x000fc20008010825 */
[----:B--2---:R-:W-:-:S06]  /*1b8a0*/  FADD.FTZ R74, R10, R67 ;  /* 0x000000430a4a7221 */ /* 0x004fcc0000010000 */
[----:B------:R-:W2:Y:S01]  /*1b8b0*/  MUFU.EX2 R213, R213 ;  /* 0x000000d500d57308 */ /* 0x000ea20000000800 */
[----:B------:R-:W-:Y:S01]  /*1b8c0*/  MOV R75, UR38 ;  /* 0x00000026004b7c02 */ /* 0x000fe20008000f00 */
[----:B---3--:R-:W-:Y:S01]  /*1b8d0*/  FADD.FTZ R82, R8, R71 ;  /* 0x0000004708527221 */ /* 0x008fe20000010000 */
[----:B----4-:R-:W-:-:S05]  /*1b8e0*/  FADD.FTZ R67, R9, R74 ;  /* 0x0000004a09437221 */ /* 0x010fca0000010000 */
[----:B------:R-:W3:Y:S01]  /*1b8f0*/  MUFU.EX2 R14, R14 ;  /* 0x0000000e000e7308 */ /* 0x000ee20000000800 */
[----:B------:R-:W-:-:S01]  /*1b900*/  FFMA.FTZ R215, R85, UR53, -R37 ;  /* 0x0000003555d77c23 */ /* 0x000fc20008010825 */
[----:B------:R-:W-:Y:S01]  /*1b910*/  PRMT R0, R75, 0x654, R0 ;  /* 0x000006544b007816 */ /* 0x000fe20000000000 */
[----:B------:R-:W-:-:S01]  /*1b920*/  FFMA.FTZ R47, R47, UR53, -R37 ;  /* 0x000000352f2f7c23 */ /* 0x000fc20008010825 */
[----:B------:R-:W-:-:S04]  /*1b930*/  FFMA.FTZ R46, R50, UR53, -R37 ;  /* 0x00000035322e7c23 */ /* 0x000fc80008010825 */
[----:B------:R-:W4:Y:S01]  /*1b940*/  MUFU.EX2 R15, R15 ;  /* 0x0000000f000f7308 */ /* 0x000f220000000800 */
[----:B0-----:R-:W-:-:S01]  /*1b950*/  FADD.FTZ R71, R21, R82 ;  /* 0x0000005215477221 */ /* 0x001fc20000010000 */
[----:B-----5:R-:W-:Y:S01]  /*1b960*/  FADD.FTZ R50, R40, R67 ;  /* 0x0000004328327221 */ /* 0x020fe20000010000 */
[----:B------:R-:W-:-:S01]  /*1b970*/  FFMA.FTZ R24, R86, UR53, -R37 ;  /* 0x0000003556187c23 */ /* 0x000fc20008010825 */
[----:B------:R0:W-:Y:S04]  /*1b980*/  SYNCS.ARRIVE.TRANS64.RED.A1T0 RZ, [R0+URZ], RZ ;  /* 0x000000ff00ff79a7 */ /* 0x0001e8000810043f */
[----:B------:R-:W5:Y:S01]  /*1b990*/  MUFU.EX2 R39, R39 ;  /* 0x0000002700277308 */ /* 0x000f620000000800 */
[----:B------:R-:W-:-:S01]  /*1b9a0*/  FFMA.FTZ R207, R54, UR53, -R37 ;  /* 0x0000003536cf7c23 */ /* 0x000fc20008010825 */
[----:B-1----:R-:W-:-:S06]  /*1b9b0*/  FADD.FTZ R54, R212, R71 ;  /* 0x00000047d4367221 */ /* 0x002fcc0000010000 */
[----:B------:R-:W1:Y:S01]  /*1b9c0*/  MUFU.EX2 R78, R78 ;  /* 0x0000004e004e7308 */ /* 0x000e620000000800 */
[----:B------:R-:W-:-:S01]  /*1b9d0*/  FFMA.FTZ R41, R89, UR53, -R37 ;  /* 0x0000003559297c23 */ /* 0x000fc20008010825 */
[----:B------:R-:W-:-:S06]  /*1b9e0*/  FADD.FTZ R67, R27, R54 ;  /* 0x000000361b437221 */ /* 0x000fcc0000010000 */
[----:B------:R-:W1:Y:S01]  /*1b9f0*/  MUFU.EX2 R214, R214 ;  /* 0x000000d600d67308 */ /* 0x000e620000000800 */
[----:B------:R-:W-:-:S07]  /*1ba00*/  FFMA.FTZ R80, R90, UR53, -R37 ;  /* 0x000000355a507c23 */ /* 0x000fce0008010825 */
[----:B------:R-:W-:Y:S08]  /*1ba10*/  MUFU.EX2 R215, R215 ;  /* 0x000000d700d77308 */ /* 0x000ff00000000800 */
[----:B0-----:R2:W-:Y:S01]  /*1ba20*/  MUFU.EX2 R0, R47 ;  /* 0x0000002f00007308 */ /* 0x0015e20000000800 */
[----:B------:R-:W-:-:S01]  /*1ba30*/  FADD.FTZ R54, R12, R67 ;  /* 0x000000430c367221 */ /* 0x000fc20000010000 */
[----:B--2---:R-:W-:-:S06]  /*1ba40*/  FADD.FTZ R47, R213, R50 ;  /* 0x00000032d52f7221 */ /* 0x004fcc0000010000 */
[----:B------:R-:W0:Y:S01]  /*1ba50*/  MUFU.EX2 R35, R35 ;  /* 0x0000002300237308 */ /* 0x000e220000000800 */
[----:B---3--:R-:W-:-:S07]  /*1ba60*/  FADD.FTZ R50, R14, R47 ;  /* 0x0000002f0e327221 */ /* 0x008fce0000010000 */
[----:B------:R-:W-:Y:S01]  /*1ba70*/  MUFU.EX2 R24, R24 ;  /* 0x0000001800187308 */ /* 0x000fe20000000800 */
[----:B----4-:R-:W-:-:S01]  /*1ba80*/  FADD.FTZ R67, R15, R50 ;  /* 0x000000320f437221 */ /* 0x010fc20000010000 */
[--C-:B------:R-:W-:Y:S01]  /*1ba90*/  FFMA.FTZ R51, R51, UR53, -R37.reuse ;  /* 0x0000003533337c23 */ /* 0x100fe20008010825 */
[----:B------:R-:W-:-:S05]  /*1baa0*/  FFMA.FTZ R209, R30, UR53, -R37 ;  /* 0x000000351ed17c23 */ /* 0x000fca0008010825 */
[----:B------:R-:W2:Y:S01]  /*1bab0*/  MUFU.EX2 R20, R20 ;  /* 0x0000001400147308 */ /* 0x000ea20000000800 */
[----:B-----5:R-:W-:-:S01]  /*1bac0*/  FADD.FTZ R71, R39, R54 ;  /* 0x0000003627477221 */ /* 0x020fc20000010000 */
[----:B-1----:R-:W-:-:S06]  /*1bad0*/  FADD.FTZ R30, R78, R67 ;  /* 0x000000434e1e7221 */ /* 0x002fcc0000010000 */
[----:B------:R-:W1:Y:S01]  /*1bae0*/  MUFU.EX2 R41, R41 ;  /* 0x0000002900297308 */ /* 0x000e620000000800 */
[----:B------:R-:W-:-:S07]  /*1baf0*/  FADD.FTZ R50, R214, R71 ;  /* 0x00000047d6327221 */ /* 0x000fce0000010000 */
[----:B------:R-:W3:Y:S08]  /*1bb00*/  MUFU.EX2 R79, R79 ;  /* 0x0000004f004f7308 */ /* 0x000ef00000000800 */
[----:B------:R-:W4:Y:S01]  /*1bb10*/  MUFU.EX2 R80, R80 ;  /* 0x0000005000507308 */ /* 0x000f220000000800 */
[----:B0-----:R-:W-:-:S07]  /*1bb20*/  FADD.FTZ R67, R35, R50 ;  /* 0x0000003223437221 */ /* 0x001fce0000010000 */
[----:B------:R-:W0:Y:S08]  /*1bb30*/  MUFU.EX2 R200, R200 ;  /* 0x000000c800c87308 */ /* 0x000e300000000800 */
[----:B------:R-:W5:Y:S08]  /*1bb40*/  MUFU.EX2 R201, R201 ;  /* 0x000000c900c97308 */ /* 0x000f700000000800 */
[----:B------:R1:W-:Y:S01]  /*1bb50*/  MUFU.EX2 R47, R51 ;  /* 0x00000033002f7308 */ /* 0x0003e20000000800 */
[----:B--2---:R-:W-:-:S01]  /*1bb60*/  FADD.FTZ R54, R20, R67 ;  /* 0x0000004314367221 */ /* 0x004fc20000010000 */
[----:B-1----:R-:W-:-:S06]  /*1bb70*/  FADD.FTZ R51, R215, R30 ;  /* 0x0000001ed7337221 */ /* 0x002fcc0000010000 */
[----:B------:R-:W1:Y:S01]  /*1bb80*/  MUFU.EX2 R26, R26 ;  /* 0x0000001a001a7308 */ /* 0x000e620000000800 */
[----:B------:R-:W-:-:S07]  /*1bb90*/  FADD.FTZ R50, R24, R51 ;  /* 0x0000003318327221 */ /* 0x000fce0000010000 */
[----:B------:R-:W2:Y:S01]  /*1bba0*/  MUFU.EX2 R38, R38 ;  /* 0x0000002600267308 */ /* 0x000ea20000000800 */
[----:B------:R-:W-:-:S01]  /*1bbb0*/  FADD.FTZ R51, R41, R50 ;  /* 0x0000003229337221 */ /* 0x000fc20000010000 */
[----:B---3--:R-:W-:-:S06]  /*1bbc0*/  FADD.FTZ R67, R79, R54 ;  /* 0x000000364f437221 */ /* 0x008fcc0000010000 */
[----:B------:R-:W3:Y:S01]  /*1bbd0*/  MUFU.EX2 R57, R57 ;  /* 0x0000003900397308 */ /* 0x000ee20000000800 */
[----:B----4-:R-:W-:-:S01]  /*1bbe0*/  FADD.FTZ R50, R80, R51 ;  /* 0x0000003350327221 */ /* 0x010fc20000010000 */
[----:B------:R-:W-:-:S06]  /*1bbf0*/  F2FP.SATFINITE.E4M3.F32.PACK_AB_MERGE_C R71, R7, R4, RZ ;  /* 0x000000040747723e */ /* 0x000fcc00048070ff */
[----:B------:R-:W4:Y:S01]  /*1bc00*/  MUFU.EX2 R65, R65 ;  /* 0x0000004100417308 */ /* 0x000f220000000800 */
[----:B0-----:R-:W-:-:S01]  /*1bc10*/  FADD.FTZ R54, R200, R67 ;  /* 0x00000043c8367221 */ /* 0x001fc20000010000 */
[----:B-----5:R-:W-:-:S06]  /*1bc20*/  FADD.FTZ R7, R201, R50 ;  /* 0x00000032c9077221 */ /* 0x020fcc0000010000 */
[----:B------:R-:W0:Y:S01]  /*1bc30*/  MUFU.EX2 R66, R66 ;  /* 0x0000004200427308 */ /* 0x000e220000000800 */
[----:B------:R-:W-:Y:S01]  /*1bc40*/  F2FP.SATFINITE.E4M3.F32.PACK_AB_MERGE_C R51, R21, R8, RZ ;  /* 0x000000081533723e */ /* 0x000fe200048070ff */
[----:B------:R-:W-:-:S06]  /*1bc50*/  FADD.FTZ R21, R43, R54 ;  /* 0x000000362b157221 */ /* 0x000fcc0000010000 */
[----:B------:R-:W5:Y:S01]  /*1bc60*/  MUFU.EX2 R202, R202 ;  /* 0x000000ca00ca7308 */ /* 0x000f620000000800 */
[----:B-1----:R-:W-:-:S07]  /*1bc70*/  FADD.FTZ R8, R26, R7 ;  /* 0x000000071a087221 */ /* 0x002fce0000010000 */
[----:B------:R-:W1:Y:S01]  /*1bc80*/  MUFU.EX2 R203, R203 ;  /* 0x000000cb00cb7308 */ /* 0x000e620000000800 */
[----:B------:R-:W-:Y:S01]  /*1bc90*/  F2FP.SATFINITE.E4M3.F32.PACK_AB_MERGE_C R50, R39, R12, RZ ;  /* 0x0000000c2732723e */ /* 0x000fe200048070ff */
[----:B--2---:R-:W-:Y:S01]  /*1bca0*/  FADD.FTZ R12, R38, R21 ;  /* 0x00000015260c7221 */ /* 0x004fe20000010000 */
[----:B---3--:R-:W-:-:S05]  /*1bcb0*/  FADD.FTZ R21, R57, R8 ;  /* 0x0000000839157221 */ /* 0x008fca0000010000 */
[----:B------:R-:W2:Y:S01]  /*1bcc0*/  MUFU.EX2 R62, R62 ;  /* 0x0000003e003e7308 */ /* 0x000ea20000000800 */
[C---:B----4-:R-:W-:Y:S01]  /*1bcd0*/  F2FP.SATFINITE.E4M3.F32.PACK_AB_MERGE_C R38, R65.reuse, R38, RZ ;  /* 0x000000264126723e */ /* 0x050fe200048070ff */
[----:B------:R-:W-:-:S06]  /*1bce0*/  FADD.FTZ R65, R65, R12 ;  /* 0x0000000c41417221 */ /* 0x000fcc0000010000 */
[----:B------:R-:W3:Y:S01]  /*1bcf0*/  MUFU.EX2 R42, R42 ;  /* 0x0000002a002a7308 */ /* 0x000ee20000000800 */
[----:B0-----:R-:W-:-:S07]  /*1bd00*/  FADD.FTZ R8, R66, R21 ;  /* 0x0000001542087221 */ /* 0x001fce0000010000 */
[----:B------:R-:W0:Y:S01]  /*1bd10*/  MUFU.EX2 R63, R63 ;  /* 0x0000003f003f7308 */ /* 0x000e220000000800 */
[----:B-----5:R-:W-:-:S01]  /*1bd20*/  FADD.FTZ R12, R202, R65 ;  /* 0x00000041ca0c7221 */ /* 0x020fc20000010000 */
[----:B-1----:R-:W-:-:S06]  /*1bd30*/  FADD.FTZ R21, R203, R8 ;  /* 0x00000008cb157221 */ /* 0x002fcc0000010000 */
[----:B------:R-:W1:Y:S01]  /*1bd40*/  MUFU.EX2 R70, R70 ;  /* 0x0000004600467308 */ /* 0x000e620000000800 */
[----:B------:R-:W-:-:S01]  /*1bd50*/  FADD.FTZ R39, R61, R12 ;  /* 0x0000000c3d277221 */ /* 0x000fc20000010000 */
[----:B--2---:R-:W-:-:S06]  /*1bd60*/  FADD.FTZ R12, R62, R21 ;  /* 0x000000153e0c7221 */ /* 0x004fcc0000010000 */
[----:B------:R-:W2:Y:S01]  /*1bd70*/  MUFU.EX2 R204, R204 ;  /* 0x000000cc00cc7308 */ /* 0x000ea20000000800 */
[----:B------:R-:W-:-:S07]  /*1bd80*/  F2FP.SATFINITE.E4M3.F32.PACK_AB_MERGE_C R79, R79, R20, RZ ;  /* 0x000000144f4f723e */ /* 0x000fce00048070ff */
[----:B------:R-:W4:Y:S01]  /*1bd90*/  MUFU.EX2 R205, R205 ;  /* 0x000000cd00cd7308 */ /* 0x000f220000000800 */
[----:B---3--:R-:W-:-:S01]  /*1bda0*/  FADD.FTZ R20, R42, R39 ;  /* 0x000000272a147221 */ /* 0x008fc20000010000 */
[----:B------:R-:W-:-:S06]  /*1bdb0*/  F2FP.SATFINITE.E4M3.F32.PACK_AB_MERGE_C R216, R3, R216, R71 ;  /* 0x000000d803d8723e */ /* 0x000fcc0004807047 */
[----:B------:R-:W3:Y:S01]  /*1bdc0*/  MUFU.EX2 R45, R45 ;  /* 0x0000002d002d7308 */ /* 0x000ee20000000800 */
[----:B0-----:R-:W-:-:S01]  /*1bdd0*/  FADD.FTZ R3, R63, R12 ;  /* 0x0000000c3f037221 */ /* 0x001fc20000010000 */
[C---:B------:R-:W-:Y:S01]  /*1bde0*/  F2FP.SATFINITE.E4M3.F32.PACK_AB_MERGE_C R42, R69.reuse, R42, RZ ;  /* 0x0000002a452a723e */ /* 0x040fe200048070ff */
[----:B------:R-:W-:-:S05]  /*1bdf0*/  FADD.FTZ R69, R69, R20 ;  /* 0x0000001445457221 */ /* 0x000fca0000010000 */
[----:B------:R-:W0:Y:S01]  /*1be00*/  MUFU.EX2 R44, R44 ;  /* 0x0000002c002c7308 */ /* 0x000e220000000800 */
[C---:B-1----:R-:W-:Y:S01]  /*1be10*/  F2FP.SATFINITE.E4M3.F32.PACK_AB_MERGE_C R63, R70.reuse, R63, RZ ;  /* 0x0000003f463f723e */ /* 0x042fe200048070ff */
[----:B------:R-:W-:-:S06]  /*1be20*/  FADD.FTZ R70, R70, R3 ;  /* 0x0000000346467221 */ /* 0x000fcc0000010000 */
[----:B------:R-:W1:Y:S01]  /*1be30*/  MUFU.EX2 R46, R46 ;  /* 0x0000002e002e7308 */ /* 0x000e620000000800 */
[----:B------:R-:W-:-:S01]  /*1be40*/  FFMA.FTZ R55, R55, UR53, -R37 ;  /* 0x0000003537377c23 */ /* 0x000fc20008010825 */
[----:B--2---:R-:W-:-:S06]  /*1be50*/  FADD.FTZ R12, R204, R69 ;  /* 0x00000045cc0c7221 */ /* 0x004fcc0000010000 */
[----:B------:R-:W2:Y:S01]  /*1be60*/  MUFU.EX2 R83, R83 ;  /* 0x0000005300537308 */ /* 0x000ea20000000800 */
[----:B----4-:R-:W-:-:S01]  /*1be70*/  FADD.FTZ R3, R205, R70 ;  /* 0x00000046cd037221 */ /* 0x010fc20000010000 */
[----:B------:R-:W-:Y:S01]  /*1be80*/  F2FP.SATFINITE.E4M3.F32.PACK_AB_MERGE_C R218, R11, R218, R51 ;  /* 0x000000da0bda723e */ /* 0x000fe20004807033 */
[----:B------:R-:W-:-:S05]  /*1be90*/  FFMA.FTZ R58, R58, UR53, -R37 ;  /* 0x000000353a3a7c23 */ /* 0x000fca0008010825 */
[----:B------:R-:W4:Y:S01]  /*1bea0*/  MUFU.EX2 R206, R206 ;  /* 0x000000ce00ce7308 */ /* 0x000f220000000800 */
[----:B---3--:R-:W-:-:S01]  /*1beb0*/  FADD.FTZ R11, R45, R12 ;  /* 0x0000000c2d0b7221 */ /* 0x008fc20000010000 */
[----:B------:R-:W-:-:S06]  /*1bec0*/  FADD.FTZ R21, R0, R3 ;  /* 0x0000000300157221 */ /* 0x000fcc0000010000 */
[----:B------:R-:W3:Y:S01]  /*1bed0*/  MUFU.EX2 R207, R207 ;  /* 0x000000cf00cf7308 */ /* 0x000ee20000000800 */
[----:B------:R-:W-:-:S01]  /*1bee0*/  FFMA.FTZ R59, R59, UR53, -R37 ;  /* 0x000000353b3b7c23 */ /* 0x000fc20008010825 */
[----:B0-----:R-:W-:-:S06]  /*1bef0*/  FADD.FTZ R12, R44, R11 ;  /* 0x0000000b2c0c7221 */ /* 0x001fcc0000010000 */
[----:B------:R-:W0:Y:S01]  /*1bf00*/  MUFU.EX2 R73, R73 ;  /* 0x0000004900497308 */ /* 0x000e220000000800 */
[----:B-1----:R-:W-:-:S07]  /*1bf10*/  FADD.FTZ R20, R46, R21 ;  /* 0x000000152e147221 */ /* 0x002fce0000010000 */
[----:B------:R-:W1:Y:S01]  /*1bf20*/  MUFU.EX2 R30, R55 ;  /* 0x00000037001e7308 */ /* 0x000e620000000800 */
[C---:B--2---:R-:W-:Y:S01]  /*1bf30*/  F2FP.SATFINITE.E4M3.F32.PACK_AB_MERGE_C R44, R83.reuse, R44, RZ ;  /* 0x0000002c532c723e */ /* 0x044fe200048070ff */
[----:B------:R-:W-:-:S06]  /*1bf40*/  FADD.FTZ R83, R83, R12 ;  /* 0x0000000c53537221 */ /* 0x000fcc0000010000 */
[----:B------:R-:W-:Y:S01]  /*1bf50*/  MUFU.EX2 R87, R87 ;  /* 0x0000005700577308 */ /* 0x000fe20000000800 */
[----:B------:R-:W-:-:S07]  /*1bf60*/  FADD.FTZ R20, R47, R20 ;  /* 0x000000142f147221 */ /* 0x000fce0000010000 */
[----:B------:R-:W2:Y:S08]  /*1bf70*/  MUFU.EX2 R56, R56 ;  /* 0x0000003800387308 */ /* 0x000eb00000000800 */
[----:B------:R-:W5:Y:S01]  /*1bf80*/  MUFU.EX2 R4, R58 ;  /* 0x0000003a00047308 */ /* 0x000f620000000800 */
[----:B------:R-:W-:-:S01]  /*1bf90*/  FFMA.FTZ R31, R31, UR53, -R37 ;  /* 0x000000351f1f7c23 */ /* 0x000fc20008010825 */
[----:B----4-:R-:W-:Y:S01]  /*1bfa0*/  FADD.FTZ R12, R206, R83 ;  /* 0x00000053ce0c7221 */ /* 0x010fe20000010000 */
[----:B---3--:R-:W-:-:S05]  /*1bfb0*/  FADD.FTZ R11, R207, R20 ;  /* 0x00000014cf0b7221 */ /* 0x008fca0000010000 */
[----:B------:R-:W3:Y:S01]  /*1bfc0*/  MUFU.EX2 R7, R59 ;  /* 0x0000003b00077308 */ /* 0x000ee20000000800 */
[----:B------:R-:W-:-:S01]  /*1bfd0*/  FFMA.FTZ R34, R34, UR53, -R37 ;  /* 0x0000003522227c23 */ /* 0x000fc20008010825 */
[----:B0-----:R-:W-:-:S06]  /*1bfe0*/  FADD.FTZ R12, R73, R12 ;  /* 0x0000000c490c7221 */ /* 0x001fcc0000010000 */
[----:B------:R-:W-:Y:S01]  /*1bff0*/  MUFU.EX2 R49, R49 ;  /* 0x0000003100317308 */ /* 0x000fe20000000800 */
[----:B-1----:R-:W-:-:S07]  /*1c000*/  FADD.FTZ R11, R30, R11 ;  /* 0x0000000b1e0b7221 */ /* 0x002fce0000010000 */
[----:B------:R-:W0:Y:S01]  /*1c010*/  MUFU.EX2 R48, R48 ;  /* 0x0000003000307308 */ /* 0x000e220000000800 */
[----:B------:R-:W-:-:S07]  /*1c020*/  FFMA.FTZ R60, R60, UR53, -R37 ;  /* 0x000000353c3c7c23 */ /* 0x000fce0008010825 */
[----:B------:R-:W1:Y:S01]  /*1c030*/  MUFU.EX2 R53, R53 ;  /* 0x0000003500357308 */ /* 0x000e620000000800 */
[----:B--2---:R-:W-:-:S07]  /*1c040*/  F2FP.SATFINITE.E4M3.F32.PACK_AB_MERGE_C R20, R56, R87, RZ ;  /* 0x000000573814723e */ /* 0x004fce00048070ff */
[----:B------:R-:W2:Y:S01]  /*1c050*/  MUFU.EX2 R209, R209 ;  /* 0x000000d100d17308 */ /* 0x000ea20000000800 */
[----:B------:R-:W-:-:S01]  /*1c060*/  FADD.FTZ R87, R87, R12 ;  /* 0x0000000c57577221 */ /* 0x000fc20000010000 */
[----:B-----5:R-:W-:-:S06]  /*1c070*/  FADD.FTZ R12, R4, R11 ;  /* 0x0000000b040c7221 */ /* 0x020fcc0000010000 */
[----:B------:R-:W4:Y:S01]  /*1c080*/  MUFU.EX2 R52, R52 ;  /* 0x0000003400347308 */ /* 0x000f220000000800 */
[----:B------:R-:W-:-:S07]  /*1c090*/  FFMA.FTZ R64, R64, UR53, -R37 ;  /* 0x0000003540407c23 */ /* 0x000fce0008010825 */
[----:B------:R-:W5:Y:S01]  /*1c0a0*/  MUFU.EX2 R8, R31 ;  /* 0x0000001f00087308 */ /* 0x000f620000000800 */
[----:B------:R-:W-:Y:S01]  /*1c0b0*/  F2FP.SATFINITE.E4M3.F32.PACK_AB_MERGE_C R5, R36, R5, RZ ;  /* 0x000000052405723e */ /* 0x000fe200048070ff */
[----:B------:R-:W-:Y:S01]  /*1c0c0*/  FADD.FTZ R56, R56, R87 ;  /* 0x0000005738387221 */ /* 0x000fe20000010000 */
[----:B---3--:R-:W-:-:S05]  /*1c0d0*/  FADD.FTZ R12, R7, R12 ;  /* 0x0000000c070c7221 */ /* 0x008fca0000010000 */
[----:B------:R-:W3:Y:S01]  /*1c0e0*/  MUFU.EX2 R34, R34 ;  /* 0x0000002200227308 */ /* 0x000ee20000000800 */
[----:B------:R-:W-:Y:S01]  /*1c0f0*/  F2FP.SATFINITE.E4M3.F32.PACK_AB_MERGE_C R217, R6, R217, R5 ;  /* 0x000000d906d9723e */ /* 0x000fe20004807005 */
[--C-:B------:R-:W-:Y:S01]  /*1c100*/  FFMA.FTZ R68, R68, UR53, -R37.reuse ;  /* 0x0000003544447c23 */ /* 0x100fe20008010825 */
[----:B------:R-:W-:-:S05]  /*1c110*/  FFMA.FTZ R72, R72, UR53, -R37 ;  /* 0x0000003548487c23 */ /* 0x000fca0008010825 */
[----:B------:R-:W3:Y:S01]  /*1c120*/  MUFU.EX2 R3, R60 ;  /* 0x0000003c00037308 */ /* 0x000ee20000000800 */
[----:B------:R-:W-:Y:S01]  /*1c130*/  F2FP.SATFINITE.E4M3.F32.PACK_AB_MERGE_C R6, R7, R4, RZ ;  /* 0x000000040706723e */ /* 0x000fe200048070ff */
[----:B------:R-:W-:Y:S01]  /*1c140*/  FFMA.FTZ R37, R76, UR53, -R37 ;  /* 0x000000354c257c23 */ /* 0x000fe20008010825 */
[----:B0-----:R-:W-:Y:S01]  /*1c150*/  F2FP.SATFINITE.E4M3.F32.PACK_AB_MERGE_C R208, R48, R49, RZ ;  /* 0x0000003130d0723e */ /* 0x001fe200048070ff */
[----:B-1----:R-:W-:Y:S01]  /*1c160*/  FADD.FTZ R5, R53, R56 ;  /* 0x0000003835057221 */ /* 0x002fe20000010000 */
[----:B--2---:R-:W-:-:S03]  /*1c170*/  FADD.FTZ R7, R209, R12 ;  /* 0x0000000cd1077221 */ /* 0x004fc60000010000 */
[----:B------:R-:W0:Y:S01]  /*1c180*/  MUFU.EX2 R33, R33 ;  /* 0x0000002100217308 */ /* 0x000e220000000800 */
[C---:B----4-:R-:W-:Y:S01]  /*1c190*/  F2FP.SATFINITE.E4M3.F32.PACK_AB_MERGE_C R208, R52.reuse, R53, R208 ;  /* 0x0000003534d0723e */ /* 0x050fe200048070d0 */
[----:B------:R-:W-:Y:S01]  /*1c1a0*/  FADD.FTZ R52, R52, R5 ;  /* 0x0000000534347221 */ /* 0x000fe20000010000 */
[----:B------:R-:W-:-:S05]  /*1c1b0*/  F2FP.SATFINITE.E4M3.F32.PACK_AB_MERGE_C R9, R40, R9, RZ ;  /* 0x000000092809723e */ /* 0x000fca00048070ff */
[----:B------:R-:W1:Y:S01]  /*1c1c0*/  MUFU.EX2 R64, R64 ;  /* 0x0000004000407308 */ /* 0x000e620000000800 */
[----:B-----5:R-:W-:-:S01]  /*1c1d0*/  FADD.FTZ R7, R8, R7 ;  /* 0x0000000708077221 */ /* 0x020fc20000010000 */
[----:B------:R-:W-:Y:S01]  /*1c1e0*/  F2FP.SATFINITE.E4M3.F32.PACK_AB_MERGE_C R219, R10, R219, R9 ;  /* 0x000000db0adb723e */ /* 0x000fe20004807009 */
[----:B------:R-:W-:-:S05]  /*1c1f0*/  FADD.FTZ R49, R49, R52 ;  /* 0x0000003431317221 */ /* 0x000fca0000010000 */
[----:B------:R-:W2:Y:S01]  /*1c200*/  MUFU.EX2 R32, R32 ;  /* 0x0000002000207308 */ /* 0x000ea20000000800 */
[----:B---3--:R-:W-:-:S01]  /*1c210*/  FADD.FTZ R4, R34, R7 ;  /* 0x0000000722047221 */ /* 0x008fc20000010000 */
[----:B------:R-:W-:-:S06]  /*1c220*/  VIADD R10, R131, 0xfffffffe ;  /* 0xfffffffe830a7836 */ /* 0x000fcc0000000000 */
[----:B------:R-:W3:Y:S01]  /*1c230*/  MUFU.EX2 R211, R68 ;  /* 0x0000004400d37308 */ /* 0x000ee20000000800 */
[----:B------:R-:W-:Y:S01]  /*1c240*/  F2FP.SATFINITE.E4M3.F32.PACK_AB_MERGE_C R34, R3, R34, RZ ;  /* 0x000000220322723e */ /* 0x000fe200048070ff */
[----:B------:R-:W-:-:S06]  /*1c250*/  FADD.FTZ R48, R48, R49 ;  /* 0x0000003130307221 */ /* 0x000fcc0000010000 */
[----:B------:R-:W-:Y:S01]  /*1c260*/  MUFU.EX2 R72, R72 ;  /* 0x0000004800487308 */ /* 0x000fe20000000800 */
[----:B------:R-:W-:-:S07]  /*1c270*/  FADD.FTZ R3, R3, R4 ;  /* 0x0000000403037221 */ /* 0x000fce0000010000 */
[----:B------:R-:W4:Y:S01]  /*1c280*/  MUFU.EX2 R37, R37 ;  /* 0x0000002500257308 */ /* 0x000f220000000800 */
[----:B------:R-:W-:-:S07]  /*1c290*/  ISETP.GE.AND P1, PT, R10, R110, PT ;  /* 0x0000006e0a00720c */ /* 0x000fce0003f26270 */
[----:B------:R-:W5:Y:S08]  /*1c2a0*/  MUFU.EX2 R28, R28 ;  /* 0x0000001c001c7308 */ /* 0x000f700000000800 */
[----:B------:R-:W5:Y:S01]  /*1c2b0*/  MUFU.EX2 R29, R29 ;  /* 0x0000001d001d7308 */ /* 0x000f620000000800 */
[----:B0-----:R-:W-:-:S01]  /*1c2c0*/  FADD.FTZ R5, R33, R48 ;  /* 0x0000003021057221 */ /* 0x001fc20000010000 */
[----:B-1----:R-:W-:Y:S01]  /*1c2d0*/  FADD.FTZ R4, R64, R3 ;  /* 0x0000000340047221 */ /* 0x002fe20000010000 */
[----:B------:R-:W-:-:S02]  /*1c2e0*/  F2FP.SATFINITE.E4M3.F32.PACK_AB_MERGE_C R46, R47, R46, RZ ;  /* 0x0000002e2f2e723e */ /* 0x000fc400048070ff */
[----:B--2---:R-:W-:Y:S01]  /*1c2f0*/  FADD.FTZ R5, R32, R5 ;  /* 0x0000000520057221 */ /* 0x004fe20000010000 */
[----:B---3--:R-:W-:-:S01]  /*1c300*/  FADD.FTZ R3, R211, R4 ;  /* 0x00000004d3037221 */ /* 0x008fc20000010000 */
[----:B------:R-:W-:Y:S02]  /*1c310*/  F2FP.SATFINITE.E4M3.F32.PACK_AB_MERGE_C R205, R0, R205, R46 ;  /* 0x000000cd00cd723e */ /* 0x000fe4000480702e */
[----:B----4-:R-:W-:Y:S01]  /*1c320*/  F2FP.SATFINITE.E4M3.F32.PACK_AB_MERGE_C R0, R37, R72, RZ ;  /* 0x000000482500723e */ /* 0x010fe200048070ff */
[----:B-----5:R-:W-:Y:S01]  /*1c330*/  FADD.FTZ R12, R28, R5 ;  /* 0x000000051c0c7221 */ /* 0x020fe20000010000 */
[----:B------:R-:W-:Y:S01]  /*1c340*/  F2FP.SATFINITE.E4M3.F32.PACK_AB_MERGE_C R41, R80, R41, RZ ;  /* 0x000000295029723e */ /* 0x000fe200048070ff */
[----:B------:R-:W-:Y:S01]  /*1c350*/  FADD.FTZ R72, R72, R3 ;  /* 0x0000000348487221 */ /* 0x000fe20000010000 */
[----:B------:R-:W-:Y:S02]  /*1c360*/  F2FP.SATFINITE.E4M3.F32.PACK_AB_MERGE_C R57, R66, R57, RZ ;  /* 0x000000394239723e */ /* 0x000fe400048070ff */
[----:B------:R-:W-:-:S02]  /*1c370*/  F2FP.SATFINITE.E4M3.F32.PACK_AB_MERGE_C R15, R78, R15, RZ ;  /* 0x0000000f4e0f723e */ /* 0x000fc400048070ff */
[C---:B------:R-:W-:Y:S01]  /*1c380*/  F2FP.SATFINITE.E4M3.F32.PACK_AB_MERGE_C R210, R29.reuse, R28, RZ ;  /* 0x0000001c1dd2723e */ /* 0x040fe200048070ff */
[----:B------:R-:W-:Y:S01]  /*1c390*/  FADD.FTZ R12, R29, R12 ;  /* 0x0000000c1d0c7221 */ /* 0x000fe20000010000 */
[----:B------:R-:W-:Y:S01]  /*1c3a0*/  F2FP.SATFINITE.E4M3.F32.PACK_AB_MERGE_C R212, R27, R212, R50 ;  /* 0x000000d41bd4723e */ /* 0x000fe20004807032 */
[----:B------:R-:W-:Y:S01]  /*1c3b0*/  FADD.FTZ R11, R37, R72 ;  /* 0x00000048250b7221 */ /* 0x000fe20000010000 */
[----:B------:R-:W-:Y:S01]  /*1c3c0*/  F2FP.SATFINITE.E4M3.F32.PACK_AB_MERGE_C R214, R35, R214, R79 ;  /* 0x000000d623d6723e */ /* 0x000fe2000480704f */
[--C-:B------:R-:W-:Y:S01]  /*1c3d0*/  IMAD.MOV.U32 R27, RZ, RZ, R25.reuse ;  /* 0x000000ffff1b7224 */ /* 0x100fe200078e0019 */
[----:B------:R-:W-:Y:S01]  /*1c3e0*/  F2FP.SATFINITE.E4M3.F32.PACK_AB_MERGE_C R200, R43, R200, R38 ;  /* 0x000000c82bc8723e */ /* 0x000fe20004807026 */
[--C-:B------:R-:W-:Y:S01]  /*1c3f0*/  IMAD.MOV.U32 R28, RZ, RZ, R25.reuse ;  /* 0x000000ffff1c7224 */ /* 0x100fe200078e0019 */
[----:B------:R-:W-:Y:S01]  /*1c400*/  F2FP.SATFINITE.E4M3.F32.PACK_AB_MERGE_C R202, R61, R202, R42 ;  /* 0x000000ca3dca723e */ /* 0x000fe2000480702a */
[--C-:B------:R-:W-:Y:S01]  /*1c410*/  IMAD.MOV.U32 R31, RZ, RZ, R25.reuse ;  /* 0x000000ffff1f7224 */ /* 0x100fe200078e0019 */
[----:B------:R-:W-:Y:S01]  /*1c420*/  F2FP.SATFINITE.E4M3.F32.PACK_AB_MERGE_C R204, R45, R204, R44 ;  /* 0x000000cc2dcc723e */ /* 0x000fe2000480702c */
[--C-:B------:R-:W-:Y:S01]  /*1c430*/  IMAD.MOV.U32 R35, RZ, RZ, R25.reuse ;  /* 0x000000ffff237224 */ /* 0x100fe200078e0019 */
[----:B------:R-:W-:Y:S01]  /*1c440*/  F2FP.SATFINITE.E4M3.F32.PACK_AB_MERGE_C R206, R73, R206, R20 ;  /* 0x000000ce49ce723e */ /* 0x000fe20004807014 */
[----:B------:R-:W-:Y:S01]  /*1c450*/  IMAD.MOV.U32 R37, RZ, RZ, R25 ;  /* 0x000000ffff257224 */ /* 0x000fe200078e0019 */
[----:B------:R-:W-:Y:S01]  /*1c460*/  F2FP.SATFINITE.E4M3.F32.PACK_AB_MERGE_C R215, R24, R215, R41 ;  /* 0x000000d718d7723e */ /* 0x000fe20004807029 */
[----:B------:R-:W-:Y:S01]  /*1c470*/  IMAD.MOV.U32 R24, RZ, RZ, R25 ;  /* 0x000000ffff187224 */ /* 0x000fe200078e0019 */
[----:B------:R-:W-:Y:S01]  /*1c480*/  F2FP.SATFINITE.E4M3.F32.PACK_AB_MERGE_C R201, R26, R201, R57 ;  /* 0x000000c91ac9723e */ /* 0x000fe20004807039 */
[----:B------:R-:W-:Y:S01]  /*1c490*/  IMAD.MOV.U32 R26, RZ, RZ, R25 ;  /* 0x000000ffff1a7224 */ /* 0x000fe200078e0019 */
        /* <DEDUP_REMOVED lines=11> */
[--C-:B------:R-:W-:Y:S01]  /*1c550*/  IMAD.MOV.U32 R41, RZ, RZ, R25.reuse ;  /* 0x000000ffff297224 */ /* 0x100fe200078e0019 */
[-C--:B------:R-:W-:Y:S01]  /*1c560*/  MOV R29, R25.reuse ;  /* 0x00000019001d7202 */ /* 0x080fe20000000f00 */
        /* <DEDUP_REMOVED lines=35> */
[----:B------:R-:W-:Y:S01]  /*1c7a0*/  MOV R119, R25 ;  /* 0x0000001900777202 */ /* 0x000fe20000000f00 */
[----:B------:R-:W-:-:S02]  /*1c7b0*/  IMAD.MOV.U32 R65, RZ, RZ, R25 ;  /* 0x000000ffff417224 */ /* 0x000fc400078e0019 */
[--C-:B------:R-:W-:Y:S02]  /*1c7c0*/  IMAD.MOV.U32 R64, RZ, RZ, R25.reuse ;  /* 0x000000ffff407224 */ /* 0x100fe400078e0019 */
[--C-:B------:R-:W-:Y:S02]  /*1c7d0*/  IMAD.MOV.U32 R67, RZ, RZ, R25.reuse ;  /* 0x000000ffff437224 */ /* 0x100fe400078e0019 */
[--C-:B------:R-:W-:Y:S02]  /*1c7e0*/  IMAD.MOV.U32 R66, RZ, RZ, R25.reuse ;  /* 0x000000ffff427224 */ /* 0x100fe400078e0019 */
[--C-:B------:R-:W-:Y:S02]  /*1c7f0*/  IMAD.MOV.U32 R68, RZ, RZ, R25.reuse ;  /* 0x000000ffff447224 */ /* 0x100fe400078e0019 */
[--C-:B------:R-:W-:Y:S02]  /*1c800*/  IMAD.MOV.U32 R71, RZ, RZ, R25.reuse ;  /* 0x000000ffff477224 */ /* 0x100fe400078e0019 */
        /* <DEDUP_REMOVED lines=38> */
[----:B------:R-:W-:Y:S01]  /*1ca70*/  IMAD.MOV.U32 R118, RZ, RZ, R25 ;  /* 0x000000ffff767224 */ /* 0x000fe200078e0019 */
[----:B------:R-:W-:Y:S06]  /*1ca80*/  @!P1 BRA `(.L_x_584) ;  /* 0x0000004000c09947 */ /* 0x000fec0003800000 */
[----:B------:R0:W5:Y:S01]  /*1ca90*/  LDL.LU R3, [R1+0x34] ;  /* 0x0000340001037983 */ /* 0x0001620000300800 */
[----:B------:R-:W-:Y:S01]  /*1caa0*/  IMAD.MOV.U32 R9, RZ, RZ, R122 ;  /* 0x000000ffff097224 */ /* 0x000fe200078e007a */
[----:B------:R-:W-:Y:S01]  /*1cab0*/  CS2R R118, SRZ ;  /* 0x0000000000767805 */ /* 0x000fe2000001ff00 */
[----:B------:R-:W-:Y:S01]  /*1cac0*/  IMAD.MOV.U32 R8, RZ, RZ, R120 ;  /* 0x000000ffff087224 */ /* 0x000fe200078e0078 */
[----:B------:R-:W-:Y:S01]  /*1cad0*/  CS2R R116, SRZ ;  /* 0x0000000000747805 */ /* 0x000fe2000001ff00 */
[----:B------:R-:W-:Y:S01]  /*1cae0*/  IMAD.MOV.U32 R0, RZ, RZ, R121 ;  /* 0x000000ffff007224 */ /* 0x000fe200078e0079 */
        /* <DEDUP_REMOVED lines=45> */
[----:B0-----:R-:W-:-:S07]  /*1cdc0*/  CS2R R24, SRZ ;  /* 0x0000000000187805 */ /* 0x001fce000001ff00 */
.L_x_596:
[----:B------:R-:W2:Y:S01]  /*1cdd0*/  LDL R5, [R1+0x44] ;  /* 0x0000440001057983 */ /* 0x000ea20000100800 */
[----:B------:R-:W-:Y:S01]  /*1cde0*/  ISETP.NE.AND P1, PT, R0, 0x1, PT ;  /* 0x000000010000780c */ /* 0x000fe20003f25270 */
[----:B------:R-:W-:Y:S05]  /*1cdf0*/  YIELD ;  /* 0x0000000000007946 */ /* 0x000fea0003800000 */
[----:B------:R-:W-:-:S04]  /*1ce00*/  SEL R4, RZ, 0x1, P1 ;  /* 0x00000001ff047807 */ /* 0x000fc80000800000 */
[----:B-----5:R-:W-:-:S05]  /*1ce10*/  LOP3.LUT R6, R3, R4, RZ, 0x3c, !PT ;  /* 0x0000000403067212 */ /* 0x020fca00078e3cff */
[----:B------:R0:W-:Y:S01]  /*1ce20*/  STL [R1+0x34], R6 ;  /* 0x0000340601007387 */ /* 0x0001e20000100800 */
[----:B--2---:R-:W-:-:S13]  /*1ce30*/  ISETP.NE.AND P1, PT, R5, RZ, PT ;  /* 0x000000ff0500720c */ /* 0x004fda0003f25270 */
[----:B0-----:R-:W-:Y:S05]  /*1ce40*/  @P1 BRA `(.L_x_585) ;  /* 0x00000000003c1947 */ /* 0x001fea0003800000 */
[----:B------:R-:W-:Y:S05]  /*1ce50*/  @!P0 BRA `(.L_x_586) ;  /* 0x0000000000048947 */ /* 0x000fea0003800000 */
[----:B------:R-:W-:Y:S01]  /*1ce60*/  BPT.TRAP 0x1 ;  /* 0x000000040000795c */ /* 0x000fe20000300000 */
.L_x_586:
[----:B------:R-:W-:-:S04]  /*1ce70*/  IADD3 R4, R0, 0x1, RZ ;  /* 0x0000000100047810 */ /* 0x000fc80007ffe0ff */
[----:B------:R-:W-:-:S04]  /*1ce80*/  ISETP.NE.AND P2, PT, R4, 0x2, PT ;  /* 0x000000020400780c */ /* 0x000fc80003f45270 */
[----:B------:R-:W-:Y:S02]  /*1ce90*/  SEL R5, R4, RZ, P2 ;  /* 0x000000ff04057207 */ /* 0x000fe40001000000 */
[----:B------:R-:W-:-:S03]  /*1cea0*/  SHF.L.U32 R4, R6, 0x1f, RZ ;  /* 0x0000001f06047819 */ /* 0x000fc600000006ff */
[----:B------:R-:W-:-:S04]  /*1ceb0*/  IMAD R5, R5, 0x8, R18 ;  /* 0x0000000805057824 */ /* 0x000fc800078e0212 */
[----:B------:R0:W1:Y:S01]  /*1cec0*/  SYNCS.PHASECHK.TRANS64.TRYWAIT P2, [R5+URZ+0x33430], R4 ;  /* 0x03343004050075a7 */ /* 0x000062000804017f */
[----:B------:R-:W-:Y:S05]  /*1ced0*/  @!P0 BRA `(.L_x_587) ;  /* 0x0000000000048947 */ /* 0x000fea0003800000 */
[----:B------:R-:W-:Y:S01]  /*1cee0*/  BPT.TRAP 0x1 ;  /* 0x000000040000795c */ /* 0x000fe20000300000 */
.L_x_587:
[----:B------:R-:W-:Y:S04]  /*1cef0*/  BSSY B0, `(.L_x_585) ;  /* 0x0000004000007945 */ /* 0x000fe80003800000 */
[----:B-1----:R-:W-:Y:S05]  /*1cf00*/  @P2 BRA `(.L_x_588) ;  /* 0x0000000000082947 */ /* 0x002fea0003800000 */
[----:B------:R-:W1:Y:S02]  /*1cf10*/  SYNCS.PHASECHK.TRANS64.TRYWAIT P2, [R5+URZ+0x33430], R4 ;  /* 0x03343004050075a7 */ /* 0x000e64000804017f */
[----:B-1----:R-:W-:Y:S05]  /*1cf20*/  @!P2 BRA `(.L_x_589) ;  /* 0x0000013c004ca947 */ /* 0x002fea0003800000 */
.L_x_588:
[----:B------:R-:W-:Y:S05]  /*1cf30*/  BSYNC B0 ;  /* 0x0000000000007941 */ /* 0x000fea0003800000 */
.L_x_585:
[----:B01----:R-:W0:Y:S01]  /*1cf40*/  S2R R4, SR_TID.X ;  /* 0x0000000000047919 */ /* 0x003e220000002100 */
[----:B------:R-:W-:Y:S05]  /*1cf50*/  WARPSYNC.ALL ;  /* 0x0000000000007948 */ /* 0x000fea0003800000 */
[----:B------:R-:W-:Y:S01]  /*1cf60*/  MOV R5, 0x80000020 ;  /* 0x8000002000057802 */ /* 0x000fe20000000f00 */
[----:B------:R-:W-:Y:S01]  /*1cf70*/  UMOV UR20, UR28 ;  /* 0x0000001c00147c82 */ /* 0x000fe20008000000 */
[----:B------:R-:W-:Y:S01]  /*1cf80*/  UMOV UR21, UR29 ;  /* 0x0000001d00157c82 */ /* 0x000fe20008000000 */
[----:B------:R-:W-:Y:S01]  /*1cf90*/  IMAD.MOV.U32 R21, RZ, RZ, -0x7fffffe0 ;  /* 0x80000020ff157424 */ /* 0x000fe200078e00ff */
[----:B------:R-:W-:Y:S01]  /*1cfa0*/  R2UR UR23, R5 ;  /* 0x00000000051772ca */ /* 0x000fe200000e0000 */
[----:B------:R-:W-:Y:S01]  /*1cfb0*/  UMOV UR24, UR28 ;  /* 0x0000001c00187c82 */ /* 0x000fe20008000000 */
[----:B------:R-:W-:Y:S01]  /*1cfc0*/  UMOV UR25, UR29 ;  /* 0x0000001d00197c82 */ /* 0x000fe20008000000 */
[----:B------:R-:W-:Y:S01]  /*1cfd0*/  MOV R7, 0x80000020 ;  /* 0x8000002000077802 */ /* 0x000fe20000000f00 */
[----:B------:R-:W-:Y:S01]  /*1cfe0*/  IMAD.MOV.U32 R15, RZ, RZ, -0x7fffffe0 ;  /* 0x80000020ff0f7424 */ /* 0x000fe200078e00ff */
[----:B------:R-:W-:Y:S01]  /*1cff0*/  R2UR UR27, R21 ;  /* 0x00000000151b72ca */ /* 0x000fe200000e0000 */
[----:B------:R-:W-:Y:S01]  /*1d000*/  UMOV UR32, UR28 ;  /* 0x0000001c00207c82 */ /* 0x000fe20008000000 */
[----:B------:R-:W-:Y:S01]  /*1d010*/  R2UR UR31, R7 ;  /* 0x00000000071f72ca */ /* 0x000fe200000e0000 */
[----:B------:R-:W-:Y:S01]  /*1d020*/  UMOV UR33, UR29 ;  /* 0x0000001d00217c82 */ /* 0x000fe20008000000 */
[----:B------:R-:W-:Y:S01]  /*1d030*/  R2UR UR35, R15 ;  /* 0x000000000f2372ca */ /* 0x000fe200000e0000 */
[----:B------:R-:W-:Y:S01]  /*1d040*/  UMOV UR40, UR28 ;  /* 0x0000001c00287c82 */ /* 0x000fe20008000000 */
[----:B------:R-:W-:Y:S01]  /*1d050*/  R2UR UR43, R21 ;  /* 0x00000000152b72ca */ /* 0x000fe200000e0000 */
[----:B------:R-:W-:Y:S01]  /*1d060*/  UMOV UR41, UR29 ;  /* 0x0000001d00297c82 */ /* 0x000fe20008000000 */
[----:B------:R-:W-:Y:S01]  /*1d070*/  R2UR UR47, R7 ;  /* 0x00000000072f72ca */ /* 0x000fe200000e0000 */
[----:B------:R-:W-:Y:S01]  /*1d080*/  IMAD.MOV.U32 R7, RZ, RZ, -0x7fffffe0 ;  /* 0x80000020ff077424 */ /* 0x000fe200078e00ff */
[----:B------:R-:W-:-:S02]  /*1d090*/  MOV R15, 0x80000020 ;  /* 0x80000020000f7802 */ /* 0x000fc40000000f00 */
[----:B------:R-:W-:Y:S02]  /*1d0a0*/  MOV R5, 0x80000020 ;  /* 0x8000002000057802 */ /* 0x000fe40000000f00 */
[----:B0-----:R-:W-:Y:S01]  /*1d0b0*/  SHF.R.U32.HI R14, RZ, 0x7, R4 ;  /* 0x00000007ff0e7819 */ /* 0x001fe20000011604 */
[----:B------:R-:W-:-:S04]  /*1d0c0*/  VIADD R4, R0, 0x1 ;  /* 0x0000000100047836 */ /* 0x000fc80000000000 */
[----:B------:R-:W-:-:S05]  /*1d0d0*/  VIADD R120, R14, 0x8 ;  /* 0x000000080e787836 */ /* 0x000fca0000000000 */
[----:B------:R0:W-:Y:S01]  /*1d0e0*/  BAR.SYNC.DEFER_BLOCKING R120, 0x100 ;  /* 0x000400780000751d */ /* 0x0001e20000010000 */
[----:B------:R-:W-:-:S04]  /*1d0f0*/  ISETP.NE.AND P2, PT, R4, 0x2, PT ;  /* 0x000000020400780c */ /* 0x000fc80003f45270 */
[----:B------:R-:W-:-:S05]  /*1d100*/  SEL R6, R4, RZ, P2 ;  /* 0x000000ff04067207 */ /* 0x000fca0001000000 */
[----:B------:R-:W-:Y:S01]  /*1d110*/  IMAD R4, R6, 0x780, R13 ;  /* 0x0000078006047824 */ /* 0x000fe200078e020d */
[----:B------:R1:W-:Y:S03]  /*1d120*/  STL [R1+0x24], R6 ;  /* 0x0000240601007387 */ /* 0x0003e60000100800 */
[C---:B------:R-:W-:Y:S01]  /*1d130*/  VIADD R20, R4.reuse, 0x80 ;  /* 0x0000008004147836 */ /* 0x040fe20000000000 */
[C---:B------:R-:W-:Y:S01]  /*1d140*/  R2UR UR22, R4.reuse ;  /* 0x00000000041672ca */ /* 0x040fe200000e0000 */
[----:B------:R-:W-:-:S03]  /*1d150*/  VIADD R14, R4, 0x180 ;  /* 0x00000180040e7836 */ /* 0x000fc60000000000 */
[----:B------:R-:W-:Y:S01]  /*1d160*/  R2UR UR26, R20 ;  /* 0x00000000141a72ca */ /* 0x000fe200000e0000 */
[----:B------:R-:W-:Y:S01]  /*1d170*/  VIADD R20, R4, 0x200 ;  /* 0x0000020004147836 */ /* 0x000fe20000000000 */
[----:B------:R-:W-:Y:S01]  /*1d180*/  R2UR UR34, R14 ;  /* 0x000000000e2272ca */ /* 0x000fe200000e0000 */
[----:B-1----:R-:W-:Y:S01]  /*1d190*/  VIADD R6, R4, 0x100 ;  /* 0x0000010004067836 */ /* 0x002fe20000000000 */
[----:B------:R-:W-:Y:S02]  /*1d1a0*/  WARPGROUP.ARRIVE ;  /* 0x00000000000079c5 */ /* 0x000fe40000000000 */
[----:B------:R-:W-:Y:S01]  /*1d1b0*/  R2UR UR42, R20 ;  /* 0x00000000142a72ca */ /* 0x000fe200000e0000 */
[----:B------:R-:W-:Y:S01]  /*1d1c0*/  VIADD R14, R4, 0x82 ;  /* 0x00000082040e7836 */ /* 0x000fe20000000000 */
[----:B------:R-:W-:Y:S01]  /*1d1d0*/  R2UR UR30, R6 ;  /* 0x00000000061e72ca */ /* 0x000fe200000e0000 */
[----:B------:R-:W-:Y:S01]  /*1d1e0*/  VIADD R6, R4, 0x2 ;  /* 0x0000000204067836 */ /* 0x000fe20000000000 */
[----:B------:R-:W-:Y:S02]  /*1d1f0*/  QGMMA.64x32x32.F32.E4M3.E4M3 R184, gdesc[UR20], RZ, !UPT, gsb0 ;  /* 0x0060000014b879f3 */ /* 0x000fe4000c0008ff */
[----:B------:R-:W-:Y:S01]  /*1d200*/  R2UR UR22, R14 ;  /* 0x000000000e1672ca */ /* 0x000fe200000e0000 */
[----:B------:R-:W-:Y:S01]  /*1d210*/  UMOV UR20, UR44 ;  /* 0x0000002c00147c82 */ /* 0x000fe20008000000 */
[----:B------:R-:W-:Y:S01]  /*1d220*/  R2UR UR46, R6 ;  /* 0x00000000062e72ca */ /* 0x000fe200000e0000 */
[----:B------:R-:W-:Y:S01]  /*1d230*/  UMOV UR21, UR45 ;  /* 0x0000002d00157c82 */ /* 0x000fe20008000000 */
[----:B------:R-:W-:Y:S01]  /*1d240*/  R2UR UR23, R15 ;  /* 0x000000000f1772ca */ /* 0x000fe200000e0000 */
[----:B------:R-:W-:Y:S01]  /*1d250*/  VIADD R6, R4, 0x102 ;  /* 0x0000010204067836 */ /* 0x000fe20000000000 */
[----:B------:R-:W-:-:S02]  /*1d260*/  WARPGROUP.DEPBAR.LE gsb0, 0x0 ;  /* 0x00008000000079c5 */ /* 0x000fc40000010000 */
        /* <DEDUP_REMOVED lines=10> */
[----:B------:R-:W-:Y:S03]  /*1d310*/  QGMMA.64x32x32.F32.E4M3.E4M3 R152, gdesc[UR28], RZ, !UPT, gsb0 ;  /* 0x006000001c9879f3 */ /* 0x000fe6000c0008ff */
        /* <DEDUP_REMOVED lines=10> */
[----:B0-----:R-:W-:-:S06]  /*1d3c0*/  WARPGROUP.ARRIVE ;  /* 0x00000000000079c5 */ /* 0x001fcc0000000000 */
[----:B------:R-:W-:Y:S01]  /*1d3d0*/  QGMMA.64x32x32.F32.E4M3.E4M3 R120, gdesc[UR40], RZ, !UPT, gsb0 ;  /* 0x00600000287879f3 */ /* 0x000fe2000c0008ff */
        /* <DEDUP_REMOVED lines=17> */
[----:B------:R-:W-:Y:S01]  /*1d4f0*/  UMOV UR20, UR4 ;  /* 0x0000000400147c82 */ /* 0x000fe20008000000 */
[----:B------:R-:W-:Y:S01]  /*1d500*/  R2UR UR23, R7 ;  /* 0x00000000071772ca */ /* 0x000fe200000e0000 */
[----:B------:R-:W-:Y:S01]  /*1d510*/  UMOV UR21, UR5 ;  /* 0x0000000500157c82 */ /* 0x000fe20008000000 */
[----:B------:R-:W-:Y:S01]  /*1d520*/  IMAD.MOV.U32 R7, RZ, RZ, -0x7fffffe0 ;  /* 0x80000020ff077424 */ /* 0x000fe200078e00ff */
[----:B------:R-:W-:Y:S01]  /*1d530*/  IADD3 R6, R4, 0x380, RZ ;  /* 0x0000038004067810 */ /* 0x000fe20007ffe0ff */
        /* <DEDUP_REMOVED lines=136> */
[C---:B------:R-:W-:Y:S02]  /*1ddc0*/  VIADD R6, R4.reuse, 0x682 ;  /* 0x0000068204067836 */ /* 0x040fe40000000000 */
[----:B------:R-:W-:Y:S02]  /*1ddd0*/  IMAD.MOV.U32 R7, RZ, RZ, -0x7fffffe0 ;  /* 0x80000020ff077424 */ /* 0x000fe400078e00ff */
[----:B------:R-:W-:Y:S01]  /*1dde0*/  VIADD R4, R4, 0x702 ;  /* 0x0000070204047836 */ /* 0x000fe20000000000 */
[----:B------:R-:W-:-:S02]  /*1ddf0*/  WARPGROUP.DEPBAR.LE gsb0, 0x0 ;  /* 0x00008000000079c5 */ /* 0x000fc40000010000 */
        /* <DEDUP_REMOVED lines=29> */
[----:B------:R-:W-:Y:S05]  /*1dfd0*/  @P1 BRA `(.L_x_590) ;  /* 0x0000000000281947 */ /* 0x000fea0003800000 */
[----:B------:R-:W-:Y:S05]  /*1dfe0*/  @!P0 BRA `(.L_x_591) ;  /* 0x0000000000048947 */ /* 0x000fea0003800000 */
[----:B------:R-:W-:Y:S01]  /*1dff0*/  BPT.TRAP 0x1 ;  /* 0x000000040000795c */ /* 0x000fe20000300000 */
.L_x_591:
[----:B------:R-:W-:Y:S01]  /*1e000*/  SHF.L.U32 R3, R3, 0x1f, RZ ;  /* 0x0000001f03037819 */ /* 0x000fe200000006ff */
[----:B------:R-:W-:-:S04]  /*1e010*/  IMAD R4, R0, 0x8, R18 ;  /* 0x0000000800047824 */ /* 0x000fc800078e0212 */
[----:B------:R0:W1:Y:S01]  /*1e020*/  SYNCS.PHASECHK.TRANS64.TRYWAIT P1, [R4+URZ+0x33450], R3 ;  /* 0x03345003040075a7 */ /* 0x000062000802017f */
[----:B------:R-:W-:Y:S05]  /*1e030*/  @!P0 BRA `(.L_x_592) ;  /* 0x0000000000048947 */ /* 0x000fea0003800000 */
[----:B------:R-:W-:Y:S01]  /*1e040*/  BPT.TRAP 0x1 ;  /* 0x000000040000795c */ /* 0x000fe20000300000 */
.L_x_592:
[----:B-1----:R-:W-:Y:S05]  /*1e050*/  @P1 BRA `(.L_x_590) ;  /* 0x0000000000081947 */ /* 0x002fea0003800000 */
[----:B------:R-:W1:Y:S02]  /*1e060*/  SYNCS.PHASECHK.TRANS64.TRYWAIT P1, [R4+URZ+0x33450], R3 ;  /* 0x03345003040075a7 */ /* 0x000e64000802017f */
[----:B-1----:R-:W-:Y:S05]  /*1e070*/  @!P1 BRA `(.L_x_593) ;  /* 0x0000012c000c9947 */ /* 0x002fea0003800000 */
.L_x_590:
[----:B01----:R-:W-:Y:S01]  /*1e080*/  VIADD R3, R18, 0x200 ;  /* 0x0000020012037836 */ /* 0x003fe20000000000 */
[----:B------:R-:W-:Y:S05]  /*1e090*/  WARPSYNC.ALL ;  /* 0x0000000000007948 */ /* 0x000fea0003800000 */
[----:B------:R-:W-:Y:S01]  /*1e0a0*/  SHF.R.U32.HI R3, RZ, 0x4, R3 ;  /* 0x00000004ff037819 */ /* 0x000fe20000011603 */
[----:B------:R-:W-:Y:S01]  /*1e0b0*/  IMAD.MOV.U32 R5, RZ, RZ, -0x3ffffff0 ;  /* 0xc0000010ff057424 */ /* 0x000fe200078e00ff */
[----:B------:R-:W-:Y:S01]  /*1e0c0*/  WARPGROUP.ARRIVE ;  /* 0x00000000000079c5 */ /* 0x000fe20000000000 */
[----:B------:R-:W-:-:S05]  /*1e0d0*/  MOV R7, 0xc0000010 ;  /* 0xc000001000077802 */ /* 0x000fca0000000f00 */
[----:B------:R-:W0:Y:S01]  /*1e0e0*/  S2R R14, SR_TID.X ;  /* 0x00000000000e7919 */ /* 0x000e220000002100 */
[----:B------:R-:W-:Y:S02]  /*1e0f0*/  LOP3.LUT R3, R3, 0x3fff, RZ, 0xc0, !PT ;  /* 0x00003fff03037812 */ /* 0x000fe400078ec0ff */
[----:B------:R-:W-:Y:S01]  /*1e100*/  R2UR UR7, R5 ;  /* 0x00000000050772ca */ /* 0x000fe200000e0000 */
[----:B------:R-:W-:Y:S01]  /*1e110*/  IMAD.MOV.U32 R5, RZ, RZ, -0x3ffffff0 ;  /* 0xc0000010ff057424 */ /* 0x000fe200078e00ff */
[----:B------:R-:W-:-:S05]  /*1e120*/  LOP3.LUT R3, R3, 0x10000, RZ, 0xfc, !PT ;  /* 0x0001000003037812 */ /* 0x000fca00078efcff */
[----:B------:R-:W-:-:S04]  /*1e130*/  IMAD R4, R0, 0x780, R3 ;  /* 0x0000078000047824 */ /* 0x000fc800078e0203 */
[C---:B------:R-:W-:Y:S01]  /*1e140*/  VIADD R6, R4.reuse, 0x180 ;  /* 0x0000018004067836 */ /* 0x040fe20000000000 */
[----:B------:R-:W-:-:S13]  /*1e150*/  R2UR UR6, R4 ;  /* 0x00000000040672ca */ /* 0x000fda00000e0000 */
[----:B------:R-:W-:Y:S01]  /*1e160*/  QGMMA.64x192x32.F32.E4M3.E4M3 R24, R216, gdesc[UR4], R24, gsb0 ;  /* 0x02e00004d8187df3 */ /* 0x000fe20008000818 */
[----:B------:R-:W-:Y:S01]  /*1e170*/  R2UR UR6, R6 ;  /* 0x00000000060672ca */ /* 0x000fe200000e0000 */
[----:B------:R-:W-:Y:S01]  /*1e180*/  VIADD R6, R4, 0x300 ;  /* 0x0000030004067836 */ /* 0x000fe20000000000 */
[----:B------:R-:W-:Y:S01]  /*1e190*/  R2UR UR7, R7 ;  /* 0x00000000070772ca */ /* 0x000fe200000e0000 */
[----:B------:R-:W-:Y:S01]  /*1e1a0*/  IMAD.MOV.U32 R7, RZ, RZ, -0x3ffffff0 ;  /* 0xc0000010ff077424 */ /* 0x000fe200078e00ff */
[----:B0-----:R-:W-:-:S04]  /*1e1b0*/  SHF.R.U32.HI R14, RZ, 0x7, R14 ;  /* 0x00000007ff0e7819 */ /* 0x001fc8000001160e */
[----:B------:R-:W-:Y:S01]  /*1e1c0*/  IADD3 R3, -R14, 0xb, RZ ;  /* 0x0000000b0e037810 */ /* 0x000fe20007ffe1ff */
[----:B------:R-:W-:Y:S02]  /*1e1d0*/  WARPGROUP.DEPBAR.LE gsb0, 0x0 ;  /* 0x00008000000079c5 */ /* 0x000fe40000010000 */
[----:B------:R-:W-:-:S08]  /*1e1e0*/  WARPGROUP.ARRIVE ;  /* 0x00000000000079c5 */ /* 0x000fd00000000000 */
[----:B------:R-:W-:Y:S01]  /*1e1f0*/  QGMMA.64x192x32.F32.E4M3.E4M3 R24, R212, gdesc[UR4], R24, gsb0 ;  /* 0x02e00004d4187df3 */ /* 0x000fe20008000818 */
[----:B------:R-:W-:Y:S01]  /*1e200*/  R2UR UR6, R6 ;  /* 0x00000000060672ca */ /* 0x000fe200000e0000 */
[C---:B------:R-:W-:Y:S01]  /*1e210*/  VIADD R6, R4.reuse, 0x480 ;  /* 0x0000048004067836 */ /* 0x040fe20000000000 */
[----:B------:R-:W-:Y:S01]  /*1e220*/  R2UR UR7, R7 ;  /* 0x00000000070772ca */ /* 0x000fe200000e0000 */
[----:B------:R-:W-:Y:S01]  /*1e230*/  IMAD.MOV.U32 R7, RZ, RZ, -0x3ffffff0 ;  /* 0xc0000010ff077424 */ /* 0x000fe200078e00ff */
[----:B------:R-:W-:Y:S01]  /*1e240*/  IADD3 R4, R4, 0x600, RZ ;  /* 0x0000060004047810 */ /* 0x000fe20007ffe0ff */
[----:B------:R-:W-:Y:S02]  /*1e250*/  WARPGROUP.DEPBAR.LE gsb0, 0x0 ;  /* 0x00008000000079c5 */ /* 0x000fe40000010000 */
[----:B------:R-:W-:-:S12]  /*1e260*/  WARPGROUP.ARRIVE ;  /* 0x00000000000079c5 */ /* 0x000fd80000000000 */
[----:B------:R-:W-:Y:S01]  /*1e270*/  QGMMA.64x192x32.F32.E4M3.E4M3 R24, R200, gdesc[UR4], R24, gsb0 ;  /* 0x02e00004c8187df3 */ /* 0x000fe20008000818 */
[----:B------:R-:W-:Y:S02]  /*1e280*/  R2UR UR6, R6 ;  /* 0x00000000060672ca */ /* 0x000fe400000e0000 */
[----:B------:R-:W-:Y:S01]  /*1e290*/  R2UR UR7, R7 ;  /* 0x00000000070772ca */ /* 0x000fe200000e0000 */
[----:B------:R-:W-:Y:S02]  /*1e2a0*/  WARPGROUP.DEPBAR.LE gsb0, 0x0 ;  /* 0x00008000000079c5 */ /* 0x000fe40000010000 */
[----:B------:R-:W-:-:S14]  /*1e2b0*/  WARPGROUP.ARRIVE ;  /* 0x00000000000079c5 */ /* 0x000fdc0000000000 */
[----:B------:R-:W-:Y:S01]  /*1e2c0*/  QGMMA.64x192x32.F32.E4M3.E4M3 R24, R204, gdesc[UR4], R24, gsb0 ;  /* 0x02e00004cc187df3 */ /* 0x000fe20008000818 */
[----:B------:R-:W-:Y:S02]  /*1e2d0*/  R2UR UR6, R4 ;  /* 0x00000000040672ca */ /* 0x000fe400000e0000 */
[----:B------:R-:W-:Y:S01]  /*1e2e0*/  R2UR UR7, R5 ;  /* 0x00000000050772ca */ /* 0x000fe200000e0000 */
[----:B------:R-:W-:Y:S02]  /*1e2f0*/  WARPGROUP.DEPBAR.LE gsb0, 0x0 ;  /* 0x00008000000079c5 */ /* 0x000fe40000010000 */
[----:B------:R-:W-:-:S14]  /*1e300*/  WARPGROUP.ARRIVE ;  /* 0x00000000000079c5 */ /* 0x000fdc0000000000 */
[----:B------:R-:W-:Y:S03]  /*1e310*/  QGMMA.64x192x32.F32.E4M3.E4M3 R24, R208, gdesc[UR4], R24, gsb0 ;  /* 0x02e00004d0187df3 */ /* 0x000fe60008000818 */
[----:B------:R-:W-:Y:S02]  /*1e320*/  WARPGROUP.DEPBAR.LE gsb0, 0x0 ;  /* 0x00008000000079c5 */ /* 0x000fe40000010000 */
[----:B------:R0:W-:Y:S06]  /*1e330*/  BAR.ARV R3, 0x100 ;  /* 0x000400030000751d */ /* 0x0001ec0000002000 */
[----:B------:R-:W-:Y:S05]  /*1e340*/  @!P0 BRA `(.L_x_594) ;  /* 0x0000000000048947 */ /* 0x000fea0003800000 */
[----:B------:R-:W-:Y:S01]  /*1e350*/  BPT.TRAP 0x1 ;  /* 0x000000040000795c */ /* 0x000fe20000300000 */
.L_x_594:
[----:B------:R-:W2:Y:S01]  /*1e360*/  LDL R200, [R1+0x24] ;  /* 0x0000240001c87983 */ /* 0x000ea20000100800 */
[C---:B0-----:R-:W-:Y:S01]  /*1e370*/  FMUL.FTZ R3, R2.reuse, R184 ;  /* 0x000000b802037220 */ /* 0x041fe20000410000 */
[C---:B------:R-:W-:Y:S01]  /*1e380*/  FMUL.FTZ R4, R2.reuse, R185 ;  /* 0x000000b902047220 */ /* 0x040fe20000410000 */
[C---:B------:R-:W-:Y:S01]  /*1e390*/  FMUL.FTZ R7, R2.reuse, R188 ;  /* 0x000000bc02077220 */ /* 0x040fe20000410000 */
[C---:B------:R-:W-:Y:S01]  /*1e3a0*/  FMUL.FTZ R20, R2.reuse, R191 ;  /* 0x000000bf02147220 */ /* 0x040fe20000410000 */
[C---:B------:R-:W-:Y:S01]  /*1e3b0*/  FMUL.FTZ R14, R2.reuse, R189 ;  /* 0x000000bd020e7220 */ /* 0x040fe20000410000 */
[C---:B------:R-:W-:Y:S01]  /*1e3c0*/  FMUL.FTZ R21, R2.reuse, R192 ;  /* 0x000000c002157220 */ /* 0x040fe20000410000 */
[----:B------:R-:W0:Y:S01]  /*1e3d0*/  MUFU.TANH R3, R3 ;  /* 0x0000000300037308 */ /* 0x000e220000002400 */
[----:B------:R-:W-:Y:S02]  /*1e3e0*/  IMAD.U32 R192, RZ, RZ, UR38 ;  /* 0x00000026ffc07e24 */ /* 0x000fe4000f8e00ff */
        /* <DEDUP_REMOVED lines=83> */
[----:B------:R-:W-:Y:S01]  /*1e920*/  FMUL.FTZ R135, R2, R135 ;  /* 0x0000008702877220 */ /* 0x000fe20000410000 */
[----:B------:R-:W-:-:S02]  /*1e930*/  UMOV UR53, UR52 ;  /* 0x0000003400357c82 */ /* 0x000fc40008000000 */
        /* <DEDUP_REMOVED lines=21> */
[----:B------:R-:W-:Y:S08]  /*1ea90*/  MUFU.TANH R121, R121 ;  /* 0x0000007900797308 */ /* 0x000ff00000002400 */
[----:B------:R-:W-:Y:S08]  /*1eaa0*/  MUFU.TANH R124, R124 ;  /* 0x0000007c007c7308 */ /* 0x000ff00000002400 */
[----:B------:R-:W-:Y:S08]  /*1eab0*/  MUFU.TANH R125, R125 ;  /* 0x0000007d007d7308 */ /* 0x000ff00000002400 */
[----:B------:R-:W-:Y:S08]  /*1eac0*/  MUFU.TANH R128, R128 ;  /* 0x0000008000807308 */ /* 0x000ff00000002400 */
[----:B------:R-:W-:Y:S01]  /*1ead0*/  MUFU.TANH R129, R129 ;  /* 0x0000008100817308 */ /* 0x000fe20000002400 */
[----:B--2---:R-:W-:-:S07]  /*1eae0*/  IMAD R191, R200, 0x8, R18 ;  /* 0x00000008c8bf7824 */ /* 0x004fce00078e0212 */
[----:B------:R-:W-:Y:S01]  /*1eaf0*/  MUFU.TANH R132, R132 ;  /* 0x0000008400847308 */ /* 0x000fe20000002400 */
[----:B------:R-:W-:-:S05]  /*1eb00*/  VIADD R191, R191, 0x33440 ;  /* 0x00033440bfbf7836 */ /* 0x000fca0000000000 */
[----:B------:R-:W-:Y:S02]  /*1eb10*/  PRMT R191, R192, 0x654, R191 ;  /* 0x00000654c0bf7816 */ /* 0x000fe400000000bf */
[----:B------:R-:W-:Y:S02]  /*1eb20*/  MUFU.TANH R133, R133 ;  /* 0x0000008500857308 */ /* 0x000fe40000002400 */
[----:B------:R0:W-:Y:S06]  /*1eb30*/  SYNCS.ARRIVE.TRANS64.RED.A1T0 RZ, [R191+URZ], RZ ;  /* 0x000000ffbfff79a7 */ /* 0x0001ec000810043f */
[----:B------:R-:W-:Y:S01]  /*1eb40*/  MUFU.TANH R5, R5 ;  /* 0x0000000500057308 */ /* 0x000fe20000002400 */
[----:B0-----:R-:W-:-:S04]  /*1eb50*/  FMNMX.FTZ R191, R3, R8, !PT ;  /* 0x0000000803bf7209 */ /* 0x001fc80007810000 */
[----:B-1----:R-:W-:-:S03]  /*1eb60*/  FMNMX.FTZ R191, R4, R191, !PT ;  /* 0x000000bf04bf7209 */ /* 0x002fc60007810000 */
[----:B------:R-:W-:Y:S01]  /*1eb70*/  MUFU.TANH R6, R6 ;  /* 0x0000000600067308 */ /* 0x000fe20000002400 */
[----:B---3--:R-:W-:-:S04]  /*1eb80*/  FMNMX.FTZ R191, R7, R191, !PT ;  /* 0x000000bf07bf7209 */ /* 0x008fc80007810000 */
[----:B----4-:R-:W-:-:S03]  /*1eb90*/  FMNMX.FTZ R191, R14, R191, !PT ;  /* 0x000000bf0ebf7209 */ /* 0x010fc60007810000 */
[----:B------:R-:W-:Y:S01]  /*1eba0*/  MUFU.TANH R15, R15 ;  /* 0x0000000f000f7308 */ /* 0x000fe20000002400 */
[----:B-----5:R-:W-:-:S04]  /*1ebb0*/  FMNMX.FTZ R191, R21, R191, !PT ;  /* 0x000000bf15bf7209 */ /* 0x020fc80007810000 */
[----:B------:R-:W-:-:S03]  /*1ebc0*/  FMNMX.FTZ R191, R184, R191, !PT ;  /* 0x000000bfb8bf7209 */ /* 0x000fc60007810000 */
[----:B------:R-:W-:Y:S01]  /*1ebd0*/  MUFU.TANH R20, R20 ;  /* 0x0000001400147308 */ /* 0x000fe20000002400 */
[----:B------:R-:W-:-:S04]  /*1ebe0*/  FMNMX.FTZ R191, R187, R191, !PT ;  /* 0x000000bfbbbf7209 */ /* 0x000fc80007810000 */
        /* <DEDUP_REMOVED lines=19> */
[----:B------:R-:W0:Y:S01]  /*1ed20*/  MUFU.TANH R191, R120 ;  /* 0x0000007800bf7308 */ /* 0x000e220000002400 */
[----:B------:R-:W-:-:S04]  /*1ed30*/  FMNMX.FTZ R192, R160, R192, !PT ;  /* 0x000000c0a0c07209 */ /* 0x000fc80007810000 */
[----:B------:R-:W-:-:S03]  /*1ed40*/  FMNMX.FTZ R192, R161, R192, !PT ;  /* 0x000000c0a1c07209 */ /* 0x000fc60007810000 */
[----:B------:R-:W1:Y:S01]  /*1ed50*/  MUFU.TANH R174, R174 ;  /* 0x000000ae00ae7308 */ /* 0x000e620000002400 */
[----:B------:R-:W-:-:S04]  /*1ed60*/  FMNMX.FTZ R192, R164, R192, !PT ;  /* 0x000000c0a4c07209 */ /* 0x000fc80007810000 */
[----:B------:R-:W-:-:S03]  /*1ed70*/  FMNMX.FTZ R192, R165, R192, !PT ;  /* 0x000000c0a5c07209 */ /* 0x000fc60007810000 */
[----:B------:R-:W2:Y:S01]  /*1ed80*/  MUFU.TANH R175, R175 ;  /* 0x000000af00af7308 */ /* 0x000ea20000002400 */
[----:B------:R-:W-:-:S04]  /*1ed90*/  FMNMX.FTZ R192, R136, R192, !PT ;  /* 0x000000c088c07209 */ /* 0x000fc80007810000 */
[----:B------:R-:W-:-:S03]  /*1eda0*/  FMNMX.FTZ R192, R137, R192, !PT ;  /* 0x000000c089c07209 */ /* 0x000fc60007810000 */
[----:B------:R-:W3:Y:S01]  /*1edb0*/  MUFU.TANH R178, R178 ;  /* 0x000000b200b27308 */ /* 0x000ee20000002400 */
[----:B------:R-:W-:-:S04]  /*1edc0*/  FMNMX.FTZ R192, R140, R192, !PT ;  /* 0x000000c08cc07209 */ /* 0x000fc80007810000 */
[----:B------:R-:W-:-:S03]  /*1edd0*/  FMNMX.FTZ R192, R141, R192, !PT ;  /* 0x000000c08dc07209 */ /* 0x000fc60007810000 */
[----:B------:R-:W4:Y:S01]  /*1ede0*/  MUFU.TANH R179, R179 ;  /* 0x000000b300b37308 */ /* 0x000f220000002400 */
[----:B------:R-:W-:-:S04]  /*1edf0*/  FMNMX.FTZ R192, R144, R192, !PT ;  /* 0x000000c090c07209 */ /* 0x000fc80007810000 */
[----:B------:R-:W-:-:S03]  /*1ee00*/  FMNMX.FTZ R192, R145, R192, !PT ;  /* 0x000000c091c07209 */ /* 0x000fc60007810000 */
[----:B------:R-:W5:Y:S01]  /*1ee10*/  MUFU.TANH R182, R182 ;  /* 0x000000b600b67308 */ /* 0x000f620000002400 */
[----:B------:R-:W-:-:S04]  /*1ee20*/  FMNMX.FTZ R192, R148, R192, !PT ;  /* 0x000000c094c07209 */ /* 0x000fc80007810000 */
[----:B------:R-:W-:-:S03]  /*1ee30*/  FMNMX.FTZ R192, R149, R192, !PT ;  /* 0x000000c095c07209 */ /* 0x000fc60007810000 */
[----:B------:R-:W5:Y:S01]  /*1ee40*/  MUFU.TANH R183, R183 ;  /* 0x000000b700b77308 */ /* 0x000f620000002400 */
[----:B0-----:R-:W-:-:S04]  /*1ee50*/  FMNMX.FTZ R192, R191, R192, !PT ;  /* 0x000000c0bfc07209 */ /* 0x001fc80007810000 */
[----:B------:R-:W-:-:S03]  /*1ee60*/  FMNMX.FTZ R192, R121, R192, !PT ;  /* 0x000000c079c07209 */ /* 0x000fc60007810000 */
[----:B------:R-:W0:Y:S01]  /*1ee70*/  MUFU.TANH R154, R154 ;  /* 0x0000009a009a7308 */ /* 0x000e220000002400 */
[----:B------:R-:W-:-:S04]  /*1ee80*/  FMNMX.FTZ R192, R124, R192, !PT ;  /* 0x000000c07cc07209 */ /* 0x000fc80007810000 */
[----:B------:R-:W-:-:S03]  /*1ee90*/  FMNMX.FTZ R192, R125, R192, !PT ;  /* 0x000000c07dc07209 */ /* 0x000fc60007810000 */
[----:B------:R-:W0:Y:S01]  /*1eea0*/  MUFU.TANH R155, R155 ;  /* 0x0000009b009b7308 */ /* 0x000e220000002400 */
[----:B------:R-:W-:-:S04]  /*1eeb0*/  FMNMX.FTZ R192, R128, R192, !PT ;  /* 0x000000c080c07209 */ /* 0x000fc80007810000 */
[----:B------:R-:W-:-:S03]  /*1eec0*/  FMNMX.FTZ R192, R129, R192, !PT ;  /* 0x000000c081c07209 */ /* 0x000fc60007810000 */
[----:B------:R-:W0:Y:S01]  /*1eed0*/  MUFU.TANH R158, R158 ;  /* 0x0000009e009e7308 */ /* 0x000e220000002400 */
[----:B------:R-:W-:-:S04]  /*1eee0*/  FMNMX.FTZ R192, R132, R192, !PT ;  /* 0x000000c084c07209 */ /* 0x000fc80007810000 */
[----:B------:R-:W-:-:S03]  /*1eef0*/  FMNMX.FTZ R192, R133, R192, !PT ;  /* 0x000000c085c07209 */ /* 0x000fc60007810000 */
[----:B------:R-:W0:Y:S02]  /*1ef00*/  MUFU.TANH R159, R159 ;  /* 0x0000009f009f7308 */ /* 0x000e240000002400 */
[----:B------:R-:W1:Y:S06]  /*1ef10*/  SHFL.BFLY PT, R120, R192, 0x2, 0x1f ;  /* 0x0c401f00c0787f89 */ /* 0x000e6c00000e0000 */
[----:B------:R-:W0:Y:S08]  /*1ef20*/  MUFU.TANH R162, R162 ;  /* 0x000000a200a27308 */ /* 0x000e300000002400 */
[----:B------:R-:W0:Y:S08]  /*1ef30*/  MUFU.TANH R163, R163 ;  /* 0x000000a300a37308 */ /* 0x000e300000002400 */
[----:B------:R-:W0:Y:S01]  /*1ef40*/  MUFU.TANH R166, R166 ;  /* 0x000000a600a67308 */ /* 0x000e220000002400 */
[----:B-1----:R-:W-:-:S05]  /*1ef50*/  FMNMX.FTZ R120, R192, R120, !PT ;  /* 0x00000078c0787209 */ /* 0x002fca0007810000 */
[----:B------:R-:W1:Y:S02]  /*1ef60*/  SHFL.BFLY PT, R192, R120, 0x1, 0x1f ;  /* 0x0c201f0078c07f89 */ /* 0x000e6400000e0000 */
[----:B------:R-:W0:Y:S08]  /*1ef70*/  MUFU.TANH R167, R167 ;  /* 0x000000a700a77308 */ /* 0x000e300000002400 */
[----:B------:R-:W0:Y:S08]  /*1ef80*/  MUFU.TANH R138, R138 ;  /* 0x0000008a008a7308 */ /* 0x000e300000002400 */
[----:B------:R-:W0:Y:S01]  /*1ef90*/  MUFU.TANH R139, R139 ;  /* 0x0000008b008b7308 */ /* 0x000e220000002400 */
[----:B-1----:R-:W-:-:S07]  /*1efa0*/  FMNMX.FTZ R120, R120, R192, !PT ;  /* 0x000000c078787209 */ /* 0x002fce0007810000 */
[----:B------:R-:W1:Y:S01]  /*1efb0*/  MUFU.TANH R142, R142 ;  /* 0x0000008e008e7308 */ /* 0x000e620000002400 */
[----:B------:R-:W-:Y:S01]  /*1efc0*/  FMNMX.FTZ R192, R5, R9, !PT ;  /* 0x0000000905c07209 */ /* 0x000fe20007810000 */
[----:B------:R-:W-:-:S03]  /*1efd0*/  FADD.FTZ R8, -R120, R8 ;  /* 0x0000000878087221 */ /* 0x000fc60000010100 */
[----:B------:R-:W-:-:S03]  /*1efe0*/  FMNMX.FTZ R192, R6, R192, !PT ;  /* 0x000000c006c07209 */ /* 0x000fc60007810000 */
[----:B------:R-:W1:Y:S01]  /*1eff0*/  MUFU.TANH R143, R143 ;  /* 0x0000008f008f7308 */ /* 0x000e620000002400 */
[----:B------:R-:W-:Y:S01]  /*1f000*/  FMNMX.FTZ R192, R15, R192, !PT ;  /* 0x000000c00fc07209 */ /* 0x000fe20007810000 */
[----:B------:R-:W-:-:S03]  /*1f010*/  FMUL.FTZ R8, R8, UR53 ;  /* 0x0000003508087c20 */ /* 0x000fc60008410000 */
[----:B------:R-:W-:-:S03]  /*1f020*/  FMNMX.FTZ R192, R20, R192, !PT ;  /* 0x000000c014c07209 */ /* 0x000fc60007810000 */
[----:B------:R-:W1:Y:S01]  /*1f030*/  MUFU.TANH R146, R146 ;  /* 0x0000009200927308 */ /* 0x000e620000002400 */
[----:B------:R-:W-:-:S04]  /*1f040*/  FMNMX.FTZ R192, R185, R192, !PT ;  /* 0x000000c0b9c07209 */ /* 0x000fc80007810000 */
        /* <DEDUP_REMOVED lines=9> */
[----:B--2---:R-:W-:-:S03]  /*1f0e0*/  FMNMX.FTZ R192, R175, R192, !PT ;  /* 0x000000c0afc07209 */ /* 0x004fc60007810000 */
[----:B------:R-:W-:Y:S01]  /*1f0f0*/  MUFU.TANH R123, R123 ;  /* 0x0000007b007b7308 */ /* 0x000fe20000002400 */
[----:B---3--:R-:W-:-:S04]  /*1f100*/  FMNMX.FTZ R192, R178, R192, !PT ;  /* 0x000000c0b2c07209 */ /* 0x008fc80007810000 */
[----:B----4-:R-:W-:-:S03]  /*1f110*/  FMNMX.FTZ R192, R179, R192, !PT ;  /* 0x000000c0b3c07209 */ /* 0x010fc60007810000 */
[----:B------:R-:W-:Y:S01]  /*1f120*/  MUFU.TANH R126, R126 ;  /* 0x0000007e007e7308 */ /* 0x000fe20000002400 */
[----:B-----5:R-:W-:-:S04]  /*1f130*/  FMNMX.FTZ R192, R182, R192, !PT ;  /* 0x000000c0b6c07209 */ /* 0x020fc80007810000 */
[----:B------:R-:W-:-:S03]  /*1f140*/  FMNMX.FTZ R192, R183, R192, !PT ;  /* 0x000000c0b7c07209 */ /* 0x000fc60007810000 */
[----:B------:R-:W-:Y:S01]  /*1f150*/  MUFU.TANH R127, R127 ;  /* 0x0000007f007f7308 */ /* 0x000fe20000002400 */
[----:B0-----:R-:W-:-:S04]  /*1f160*/  FMNMX.FTZ R192, R154, R192, !PT ;  /* 0x000000c09ac07209 */ /* 0x001fc80007810000 */
        /* <DEDUP_REMOVED lines=10> */
[----:B------:R-:W2:Y:S01]  /*1f210*/  MUFU.TANH R134, R134 ;  /* 0x0000008600867308 */ /* 0x000ea20000002400 */
[----:B------:R-:W-:-:S04]  /*1f220*/  FMNMX.FTZ R193, R138, R193, !PT ;  /* 0x000000c18ac17209 */ /* 0x000fc80007810000 */
[----:B------:R-:W-:-:S03]  /*1f230*/  FMNMX.FTZ R193, R139, R193, !PT ;  /* 0x000000c18bc17209 */ /* 0x000fc60007810000 */
[----:B------:R-:W-:Y:S01]  /*1f240*/  MUFU.EX2 R8, R8 ;  /* 0x0000000800087308 */ /* 0x000fe20000000800 */
[----:B-1----:R-:W-:-:S04]  /*1f250*/  FMNMX.FTZ R193, R142, R193, !PT ;  /* 0x000000c18ec17209 */ /* 0x002fc80007810000 */
[----:B------:R-:W-:-:S04]  /*1f260*/  FMNMX.FTZ R193, R143, R193, !PT ;  /* 0x000000c18fc17209 */ /* 0x000fc80007810000 */
[----:B------:R-:W-:-:S04]  /*1f270*/  FMNMX.FTZ R193, R146, R193, !PT ;  /* 0x000000c192c17209 */ /* 0x000fc80007810000 */
[----:B------:R-:W-:-:S04]  /*1f280*/  FMNMX.FTZ R193, R147, R193, !PT ;  /* 0x000000c193c17209 */ /* 0x000fc80007810000 */
[----:B------:R-:W-:-:S04]  /*1f290*/  FMNMX.FTZ R193, R150, R193, !PT ;  /* 0x000000c196c17209 */ /* 0x000fc80007810000 */
[----:B------:R-:W-:-:S04]  /*1f2a0*/  FMNMX.FTZ R193, R151, R193, !PT ;  /* 0x000000c197c17209 */ /* 0x000fc80007810000 */
[----:B0-----:R-:W-:-:S04]  /*1f2b0*/  FMNMX.FTZ R193, R192, R193, !PT ;  /* 0x000000c1c0c17209 */ /* 0x001fc80007810000 */
[----:B------:R-:W-:-:S04]  /*1f2c0*/  FMNMX.FTZ R193, R123, R193, !PT ;  /* 0x000000c17bc17209 */ /* 0x000fc80007810000 */
[----:B------:R-:W-:Y:S02]  /*1f2d0*/  FMNMX.FTZ R122, R126, R193, !PT ;  /* 0x000000c17e7a7209 */ /* 0x000fe40007810000 */
[----:B------:R-:W0:Y:S02]  /*1f2e0*/  MUFU.TANH R193, R135 ;  /* 0x0000008700c17308 */ /* 0x000e240000002400 */
[----:B------:R-:W-:-:S04]  /*1f2f0*/  FMNMX.FTZ R122, R127, R122, !PT ;  /* 0x0000007a7f7a7209 */ /* 0x000fc80007810000 */
[----:B------:R-:W-:-:S04]  /*1f300*/  FMNMX.FTZ R122, R130, R122, !PT ;  /* 0x0000007a827a7209 */ /* 0x000fc80007810000 */
[----:B------:R-:W-:-:S04]  /*1f310*/  FMNMX.FTZ R122, R131, R122, !PT ;  /* 0x0000007a837a7209 */ /* 0x000fc80007810000 */
[----:B--2---:R-:W-:-:S04]  /*1f320*/  FMNMX.FTZ R122, R134, R122, !PT ;  /* 0x0000007a867a7209 */ /* 0x004fc80007810000 */
[----:B0-----:R-:W-:-:S05]  /*1f330*/  FMNMX.FTZ R122, R193, R122, !PT ;  /* 0x0000007ac17a7209 */ /* 0x001fca0007810000 */
[----:B------:R-:W0:Y:S02]  /*1f340*/  SHFL.BFLY PT, R135, R122, 0x2, 0x1f ;  /* 0x0c401f007a877f89 */ /* 0x000e2400000e0000 */
[----:B0-----:R-:W-:-:S05]  /*1f350*/  FMNMX.FTZ R122, R122, R135, !PT ;  /* 0x000000877a7a7209 */ /* 0x001fca0007810000 */
[----:B------:R-:W0:Y:S02]  /*1f360*/  SHFL.BFLY PT, R135, R122, 0x1, 0x1f ;  /* 0x0c201f007a877f89 */ /* 0x000e2400000e0000 */
[----:B0-----:R-:W-:Y:S02]  /*1f370*/  FMNMX.FTZ R122, R122, R135, !PT ;  /* 0x000000877a7a7209 */ /* 0x001fe40007810000 */
[----:B------:R-:W-:-:S03]  /*1f380*/  MOV R135, UR53 ;  /* 0x0000003500877c02 */ /* 0x000fc60008000f00 */
[----:B------:R-:W-:Y:S02]  /*1f390*/  FADD.FTZ R9, -R122, R9 ;  /* 0x000000097a097221 */ /* 0x000fe40000010100 */
[----:B------:R-:W-:-:S01]  /*1f3a0*/  FFMA.FTZ R194, R120, R135, -8 ;  /* 0xc100000078c27423 */ /* 0x000fc20000010087 */
[----:B------:R-:W-:Y:S01]  /*1f3b0*/  FFMA.FTZ R135, R122, R135, -8 ;  /* 0xc10000007a877423 */ /* 0x000fe20000010087 */
[----:B------:R-:W-:Y:S02]  /*1f3c0*/  FMUL.FTZ R9, R9, UR53 ;  /* 0x0000003509097c20 */ /* 0x000fe40008410000 */
[----:B------:R-:W-:Y:S01]  /*1f3d0*/  FFMA.FTZ R3, R3, UR53, -R194 ;  /* 0x0000003503037c23 */ /* 0x000fe200080108c2 */
[----:B------:R-:W-:-:S01]  /*1f3e0*/  FFMA.FTZ R5, R5, UR53, -R135 ;  /* 0x0000003505057c23 */ /* 0x000fc20008010887 */
[----:B------:R-:W-:Y:S01]  /*1f3f0*/  FFMA.FTZ R4, R4, UR53, -R194 ;  /* 0x0000003504047c23 */ /* 0x000fe200080108c2 */
[----:B------:R-:W-:-:S01]  /*1f400*/  FFMA.FTZ R6, R6, UR53, -R135 ;  /* 0x0000003506067c23 */ /* 0x000fc20008010887 */
[----:B------:R-:W-:Y:S01]  /*1f410*/  MUFU.EX2 R9, R9 ;  /* 0x0000000900097308 */ /* 0x000fe20000000800 */
[----:B------:R-:W-:-:S01]  /*1f420*/  FFMA.FTZ R7, R7, UR53, -R194 ;  /* 0x0000003507077c23 */ /* 0x000fc200080108c2 */
[----:B------:R-:W-:Y:S01]  /*1f430*/  FFMA.FTZ R15, R15, UR53, -R135 ;  /* 0x000000350f0f7c23 */ /* 0x000fe20008010887 */
[----:B------:R-:W-:-:S01]  /*1f440*/  FFMA.FTZ R14, R14, UR53, -R194 ;  /* 0x000000350e0e7c23 */ /* 0x000fc200080108c2 */
[----:B------:R-:W-:Y:S01]  /*1f450*/  FFMA.FTZ R20, R20, UR53, -R135 ;  /* 0x0000003514147c23 */ /* 0x000fe20008010887 */
[----:B------:R-:W-:-:S01]  /*1f460*/  FFMA.FTZ R21, R21, UR53, -R194 ;  /* 0x0000003515157c23 */ /* 0x000fc200080108c2 */
[----:B------:R-:W-:Y:S01]  /*1f470*/  FFMA.FTZ R185, R185, UR53, -R135 ;  /* 0x00000035b9b97c23 */ /* 0x000fe20008010887 */
[----:B------:R-:W-:-:S01]  /*1f480*/  FFMA.FTZ R184, R184, UR53, -R194 ;  /* 0x00000035b8b87c23 */ /* 0x000fc200080108c2 */
[----:B------:R-:W0:Y:S01]  /*1f490*/  MUFU.EX2 R3, R3 ;  /* 0x0000000300037308 */ /* 0x000e220000000800 */
[----:B------:R-:W-:-:S01]  /*1f4a0*/  FFMA.FTZ R186, R186, UR53, -R135 ;  /* 0x00000035baba7c23 */ /* 0x000fc20008010887 */
[----:B------:R-:W-:Y:S01]  /*1f4b0*/  FFMA.FTZ R187, R187, UR53, -R194 ;  /* 0x00000035bbbb7c23 */ /* 0x000fe200080108c2 */
        /* <DEDUP_REMOVED lines=37> */
[----:B------:R-:W3:Y:S01]  /*1f710*/  MUFU.EX2 R15, R15 ;  /* 0x0000000f000f7308 */ /* 0x000ee20000000800 */
[----:B------:R-:W-:-:S01]  /*1f720*/  FFMA.FTZ R131, R131, UR53, -R135 ;  /* 0x0000003583837c23 */ /* 0x000fc20008010887 */
[--C-:B------:R-:W-:Y:S01]  /*1f730*/  FFMA.FTZ R134, R134, UR53, -R135.reuse ;  /* 0x0000003586867c23 */ /* 0x100fe20008010887 */
[----:B------:R-:W-:-:S01]  /*1f740*/  FFMA.FTZ R135, R193, UR53, -R135 ;  /* 0x00000035c1877c23 */ /* 0x000fc20008010887 */
[----:B--2---:R-:W-:Y:S01]  /*1f750*/  FADD.FTZ R12, R4, R12 ;  /* 0x0000000c040c7221 */ /* 0x004fe20000010000 */
[----:B------:R-:W-:-:S01]  /*1f760*/  FFMA.FTZ R188, R188, UR53, -R194 ;  /* 0x00000035bcbc7c23 */ /* 0x000fc200080108c2 */
[----:B0-----:R-:W-:Y:S01]  /*1f770*/  FADD.FTZ R193, R6, R11 ;  /* 0x0000000b06c17221 */ /* 0x001fe20000010000 */
[----:B------:R-:W-:-:S01]  /*1f780*/  FFMA.FTZ R168, R168, UR53, -R194 ;  /* 0x00000035a8a87c23 */ /* 0x000fc200080108c2 */
[----:B------:R-:W0:Y:S01]  /*1f790*/  MUFU.EX2 R14, R14 ;  /* 0x0000000e000e7308 */ /* 0x000e220000000800 */
[----:B-1----:R-:W-:-:S01]  /*1f7a0*/  FADD.FTZ R11, R7, R12 ;  /* 0x0000000c070b7221 */ /* 0x002fc20000010000 */
[--C-:B------:R-:W-:Y:S01]  /*1f7b0*/  FFMA.FTZ R169, R169, UR53, -R194.reuse ;  /* 0x00000035a9a97c23 */ /* 0x100fe200080108c2 */
[----:B------:R-:W-:-:S01]  /*1f7c0*/  FFMA.FTZ R172, R172, UR53, -R194 ;  /* 0x00000035acac7c23 */ /* 0x000fc200080108c2 */
[--C-:B------:R-:W-:Y:S01]  /*1f7d0*/  FFMA.FTZ R173, R173, UR53, -R194.reuse ;  /* 0x00000035adad7c23 */ /* 0x100fe200080108c2 */
[----:B------:R-:W-:-:S01]  /*1f7e0*/  FFMA.FTZ R176, R176, UR53, -R194 ;  /* 0x00000035b0b07c23 */ /* 0x000fc200080108c2 */
[--C-:B------:R-:W-:Y:S01]  /*1f7f0*/  FFMA.FTZ R177, R177, UR53, -R194.reuse ;  /* 0x00000035b1b17c23 */ /* 0x100fe200080108c2 */
[----:B------:R-:W-:-:S01]  /*1f800*/  FFMA.FTZ R180, R180, UR53, -R194 ;  /* 0x00000035b4b47c23 */ /* 0x000fc200080108c2 */
[----:B------:R-:W1:Y:S01]  /*1f810*/  MUFU.EX2 R20, R20 ;  /* 0x0000001400147308 */ /* 0x000e620000000800 */
[----:B---3--:R-:W-:-:S01]  /*1f820*/  FADD.FTZ R12, R15, R193 ;  /* 0x000000c10f0c7221 */ /* 0x008fc20000010000 */
[--C-:B------:R-:W-:Y:S01]  /*1f830*/  FFMA.FTZ R181, R181, UR53, -R194.reuse ;  /* 0x00000035b5b57c23 */ /* 0x100fe200080108c2 */
[----:B------:R-:W-:-:S01]  /*1f840*/  FFMA.FTZ R152, R152, UR53, -R194 ;  /* 0x0000003598987c23 */ /* 0x000fc200080108c2 */
[--C-:B------:R-:W-:Y:S01]  /*1f850*/  FFMA.FTZ R153, R153, UR53, -R194.reuse ;  /* 0x0000003599997c23 */ /* 0x100fe200080108c2 */
[----:B------:R-:W-:-:S01]  /*1f860*/  FFMA.FTZ R156, R156, UR53, -R194 ;  /* 0x000000359c9c7c23 */ /* 0x000fc200080108c2 */
[--C-:B------:R-:W-:Y:S01]  /*1f870*/  FFMA.FTZ R157, R157, UR53, -R194.reuse ;  /* 0x000000359d9d7c23 */ /* 0x100fe200080108c2 */
[----:B------:R-:W-:-:S01]  /*1f880*/  FFMA.FTZ R160, R160, UR53, -R194 ;  /* 0x00000035a0a07c23 */ /* 0x000fc200080108c2 */
[----:B------:R-:W2:Y:S01]  /*1f890*/  MUFU.EX2 R21, R21 ;  /* 0x0000001500157308 */ /* 0x000ea20000000800 */
        /* <DEDUP_REMOVED lines=16> */
[----:B--2---:R-:W-:-:S01]  /*1f9a0*/  FADD.FTZ R11, R21, R11 ;  /* 0x0000000b150b7221 */ /* 0x004fc20000010000 */
        /* <DEDUP_REMOVED lines=8> */
[----:B------:R-:W-:-:S06]  /*1fa30*/  FFMA.FTZ R133, R133, UR53, -R194 ;  /* 0x0000003585857c23 */ /* 0x000fcc00080108c2 */
        /* <DEDUP_REMOVED lines=135> */
[----:B--2---:R-:W-:-:S01]  /*202b0*/  FADD.FTZ R193, R134, R12 ;  /* 0x0000000c86c17221 */ /* 0x004fc20000010000 */
[----:B0-----:R-:W-:-:S03]  /*202c0*/  FADD.FTZ R12, R133, R11 ;  /* 0x0000000b850c7221 */ /* 0x001fc60000010000 */
[----:B-1----:R-:W-:Y:S01]  /*202d0*/  FADD.FTZ R11, R135, R193 ;  /* 0x000000c1870b7221 */ /* 0x002fe20000010000 */
[----:B------:R-:W-:Y:S06]  /*202e0*/  @!P0 BRA `(.L_x_595) ;  /* 0x0000000000048947 */ /* 0x000fec0003800000 */
[----:B------:R-:W-:Y:S01]  /*202f0*/  BPT.TRAP 0x1 ;  /* 0x000000040000795c */ /* 0x000fe20000300000 */
.L_x_595:
[----:B------:R-:W2:Y:S01]  /*20300*/  LDL R194, [R1+0x40] ;  /* 0x0000400001c27983 */ /* 0x000ea20000100800 */
[----:B------:R-:W-:Y:S01]  /*20310*/  F2FP.SATFINITE.E4M3.F32.PACK_AB_MERGE_C R7, R14, R7, RZ ;  /* 0x000000070e07723e */ /* 0x000fe200048070ff */
[----:B------:R-:W-:Y:S01]  /*20320*/  IMAD R0, R0, 0x8, R18 ;  /* 0x0000000800007824 */ /* 0x000fe200078e0212 */
[----:B------:R-:W-:Y:S01]  /*20330*/  F2FP.SATFINITE.E4M3.F32.PACK_AB_MERGE_C R15, R20, R15, RZ ;  /* 0x0000000f140f723e */ /* 0x000fe200048070ff */
[----:B------:R-:W-:Y:S01]  /*20340*/  IMAD.U32 R193, RZ, RZ, UR38 ;  /* 0x00000026ffc17e24 */ /* 0x000fe2000f8e00ff */
[----:B------:R-:W-:Y:S01]  /*20350*/  F2FP.SATFINITE.E4M3.F32.PACK_AB_MERGE_C R7, R4, R3, R7 ;  /* 0x000000030407723e */ /* 0x000fe20004807007 */
[----:B------:R-:W-:Y:S01]  /*20360*/  VIADD R0, R0, 0x33460 ;  /* 0x0003346000007836 */ /* 0x000fe20000000000 */
[----:B------:R0:W5:Y:S01]  /*20370*/  LDL R3, [R1+0x34] ;  /* 0x0000340001037983 */ /* 0x0001620000100800 */
        /* <DEDUP_REMOVED lines=36> */
[----:B------:R-:W-:Y:S01]  /*205c0*/  PRMT R0, R193, 0x654, R0 ;  /* 0x00000654c1007816 */ /* 0x000fe20000000000 */
[-C--:B------:R-:W-:Y:S01]  /*205d0*/  FMUL.FTZ R60, R60, R8.reuse ;  /* 0x000000083c3c7220 */ /* 0x080fe20000410000 */
[----:B------:R-:W-:Y:S01]  /*205e0*/  F2FP.SATFINITE.E4M3.F32.PACK_AB_MERGE_C R15, R6, R5, R15 ;  /* 0x00000005060f723e */ /* 0x000fe2000480700f */
[----:B------:R-:W-:Y:S01]  /*205f0*/  FMUL.FTZ R61, R61, R8 ;  /* 0x000000083d3d7220 */ /* 0x000fe20000410000 */
[----:B------:R-:W-:Y:S01]  /*20600*/  F2FP.SATFINITE.E4M3.F32.PACK_AB_MERGE_C R189, R186, R185, R189 ;  /* 0x000000b9babd723e */ /* 0x000fe200048070bd */
[----:B------:R1:W-:Y:S01]  /*20610*/  SYNCS.ARRIVE.TRANS64.RED.A1T0 RZ, [R0+URZ], RZ ;  /* 0x000000ff00ff79a7 */ /* 0x0003e2000810043f */
[----:B------:R-:W-:Y:S01]  /*20620*/  F2FP.SATFINITE.E4M3.F32.PACK_AB_MERGE_C R172, R169, R168, R172 ;  /* 0x000000a8a9ac723e */ /* 0x000fe200048070ac */
[----:B------:R-:W-:Y:S01]  /*20630*/  FMUL.FTZ R64, R64, R8 ;  /* 0x0000000840407220 */ /* 0x000fe20000410000 */
        /* <DEDUP_REMOVED lines=17> */
[-C--:B------:R-:W-:Y:S01]  /*20750*/  FMUL.FTZ R81, R81, R8.reuse ;  /* 0x0000000851517220 */ /* 0x080fe20000410000 */
        /* <DEDUP_REMOVED lines=73> */
[----:B-1----:R-:W-:Y:S01]  /*20bf0*/  IMAD.MOV.U32 R0, RZ, RZ, R200 ;  /* 0x000000ffff007224 */ /* 0x002fe200078e00c8 */
[----:B------:R-:W-:Y:S01]  /*20c00*/  MOV R9, R122 ;  /* 0x0000007a00097202 */ /* 0x000fe20000000f00 */
[----:B------:R-:W-:Y:S01]  /*20c10*/  IMAD.MOV.U32 R8, RZ, RZ, R120 ;  /* 0x000000ffff087224 */ /* 0x000fe200078e0078 */
[----:B------:R-:W-:Y:S01]  /*20c20*/  MOV R218, R187 ;  /* 0x000000bb00da7202 */ /* 0x000fe20000000f00 */
        /* <DEDUP_REMOVED lines=19> */
[C---:B--2---:R-:W-:Y:S01]  /*20d60*/  ISETP.GT.AND P1, PT, R10.reuse, R194, PT ;  /* 0x000000c20a00720c */ /* 0x044fe20003f24270 */
[----:B------:R-:W-:-:S12]  /*20d70*/  VIADD R10, R10, 0xffffffff ;  /* 0xffffffff0a0a7836 */ /* 0x000fd80000000000 */
[----:B0-----:R-:W-:Y:S05]  /*20d80*/  @P1 BRA `(.L_x_596) ;  /* 0xffffffc000101947 */ /* 0x001fea000383ffff */
.L_x_584:
[----:B------:R-:W-:Y:S05]  /*20d90*/  WARPSYNC.ALL ;  /* 0x0000000000007948 */ /* 0x000fea0003800000 */
[----:B------:R-:W-:Y:S06]  /*20da0*/  BAR.ARV 0x8, 0x180 ;  /* 0x0206000000007b1d */ /* 0x000fec0000002000 */
[----:B------:R-:W-:Y:S05]  /*20db0*/  @!P0 BRA `(.L_x_597) ;  /* 0x0000000000048947 */ /* 0x000fea0003800000 */
[----:B------:R-:W-:Y:S01]  /*20dc0*/  BPT.TRAP 0x1 ;  /* 0x000000040000795c */ /* 0x000fe20000300000 */
.L_x_597:
[----:B------:R-:W2:Y:S04]  /*20dd0*/  LDL R0, [R1+0x34] ;  /* 0x0000340001007983 */ /* 0x000ea80000100800 */
[----:B------:R-:W3:Y:S01]  /*20de0*/  LDL R2, [R1+0x24] ;  /* 0x0000240001027983 */ /* 0x000ee20000100800 */
[----:B--2--5:R-:W-:Y:S01]  /*20df0*/  SHF.L.U32 R3, R0, 0x1f, RZ ;  /* 0x0000001f00037819 */ /* 0x024fe200000006ff */
[----:B---3--:R-:W-:-:S04]  /*20e00*/  IMAD R8, R2, 0x8, R18 ;  /* 0x0000000802087824 */ /* 0x008fc800078e0212 */
[----:B------:R0:W1:Y:S01]  /*20e10*/  SYNCS.PHASECHK.TRANS64.TRYWAIT P1, [R8+URZ+0x33450], R3 ;  /* 0x03345003080075a7 */ /* 0x000062000802017f */
[----:B------:R-:W-:Y:S05]  /*20e20*/  @!P0 BRA `(.L_x_598) ;  /* 0x0000000000048947 */ /* 0x000fea0003800000 */
[----:B------:R-:W-:Y:S01]  /*20e30*/  BPT.TRAP 0x1 ;  /* 0x000000040000795c */ /* 0x000fe20000300000 */
.L_x_598:
[----:B------:R-:W-:-:S05]  /*20e40*/  VIADD R18, R18, 0x200 ;  /* 0x0000020012127836 */ /* 0x000fca0000000000 */
[----:B------:R-:W-:-:S04]  /*20e50*/  SHF.R.U32.HI R18, RZ, 0x4, R18 ;  /* 0x00000004ff127819 */ /* 0x000fc80000011612 */
[----:B------:R-:W-:-:S04]  /*20e60*/  LOP3.LUT R18, R18, 0x3fff, RZ, 0xc0, !PT ;  /* 0x00003fff12127812 */ /* 0x000fc800078ec0ff */
[----:B------:R-:W-:Y:S01]  /*20e70*/  LOP3.LUT R18, R18, 0x10000, RZ, 0xfc, !PT ;  /* 0x0001000012127812 */ /* 0x000fe200078efcff */
[----:B-1----:R-:W-:Y:S06]  /*20e80*/  @P1 BRA `(.L_x_599) ;  /* 0x0000000000081947 */ /* 0x002fec0003800000 */
[----:B------:R-:W1:Y:S02]  /*20e90*/  SYNCS.PHASECHK.TRANS64.TRYWAIT P1, [R8+URZ+0x33450], R3 ;  /* 0x03345003080075a7 */ /* 0x000e64000802017f */
[----:B-1----:R-:W-:Y:S05]  /*20ea0*/  @!P1 BRA `(.L_x_600) ;  /* 0x000000fc00949947 */ /* 0x002fea0003800000 */
.L_x_599:
[----:B------:R-:W2:Y:S01]  /*20eb0*/  LDL R128, [R1+0x24] ;  /* 0x0000240001807983 */ /* 0x000ea20000100800 */
[----:B01----:R-:W-:Y:S01]  /*20ec0*/  MOV R3, 0xc0000010 ;  /* 0xc000001000037802 */ /* 0x003fe20000000f00 */
[----:B------:R-:W-:Y:S05]  /*20ed0*/  WARPSYNC.ALL ;  /* 0x0000000000007948 */ /* 0x000fea0003800000 */
[----:B------:R-:W-:Y:S01]  /*20ee0*/  R2UR UR7, R3 ;  /* 0x00000000030772ca */ /* 0x000fe200000e0000 */
[----:B------:R-:W-:Y:S01]  /*20ef0*/  WARPGROUP.ARRIVE ;  /* 0x00000000000079c5 */ /* 0x000fe20000000000 */
[----:B------:R-:W3:Y:S04]  /*20f00*/  LDL R0, [R1+0x5c] ;  /* 0x00005c0001007983 */ /* 0x000ee80000100800 */
[----:B------:R-:W4:Y:S01]  /*20f10*/  LDL R9, [R1+0x4c] ;  /* 0x00004c0001097983 */ /* 0x000f220000100800 */
[----:B------:R-:W-:Y:S01]  /*20f20*/  IMAD.MOV.U32 R5, RZ, RZ, -0x3ffffff0 ;  /* 0xc0000010ff057424 */ /* 0x000fe200078e00ff */
[----:B------:R-:W-:Y:S01]  /*20f30*/  ULDC.64 UR4, c[0x0][0x9a0] ;  /* 0x0002680000047ab9 */ /* 0x000fe20000000a00 */
[----:B--2---:R-:W-:-:S05]  /*20f40*/  IMAD R2, R128, 0x780, R18 ;  /* 0x0000078080027824 */ /* 0x004fca00078e0212 */
[----:B------:R-:W-:-:S13]  /*20f50*/  R2UR UR6, R2 ;  /* 0x00000000020672ca */ /* 0x000fda00000e0000 */
[----:B------:R-:W-:Y:S01]  /*20f60*/  QGMMA.64x192x32.F32.E4M3.E4M3 R24, R216, gdesc[UR4], R24, gsb0 ;  /* 0x02e00004d8187df3 */ /* 0x000fe20008000818 */
[----:B------:R-:W-:Y:S01]  /*20f70*/  VIADD R4, R2, 0x180 ;  /* 0x0000018002047836 */ /* 0x000fe20000000000 */
[----:B------:R-:W-:-:S04]  /*20f80*/  R2UR UR7, R5 ;  /* 0x00000000050772ca */ /* 0x000fc800000e0000 */
[----:B------:R-:W-:Y:S01]  /*20f90*/  R2UR UR6, R4 ;  /* 0x00000000040672ca */ /* 0x000fe200000e0000 */
[----:B------:R-:W-:Y:S02]  /*20fa0*/  VIADD R4, R2, 0x300 ;  /* 0x0000030002047836 */ /* 0x000fe40000000000 */
[----:B------:R-:W-:Y:S01]  /*20fb0*/  IMAD.MOV.U32 R5, RZ, RZ, -0x3ffffff0 ;  /* 0xc0000010ff057424 */ /* 0x000fe200078e00ff */
[----:B------:R-:W-:-:S04]  /*20fc0*/  ISETP.NE.U32.AND P1, PT, RZ, UR4, PT ;  /* 0x00000004ff007c0c */ /* 0x000fc8000bf25070 */
[----:B------:R-:W-:-:S13]  /*20fd0*/  ISETP.NE.AND.EX P1, PT, RZ, UR5, PT, P1 ;  /* 0x00000005ff007c0c */ /* 0x000fda000bf25310 */
[----:B------:R-:W3:Y:S01]  /*20fe0*/  @P1 LDC.64 R6, c[0x0][0x9c8] ;  /* 0x00027200ff061b82 */ /* 0x000ee20000000a00 */
[----:B------:R-:W-:Y:S02]  /*20ff0*/  WARPGROUP.DEPBAR.LE gsb0, 0x0 ;  /* 0x00008000000079c5 */ /* 0x000fe40000010000 */
[----:B------:R-:W-:-:S06]  /*21000*/  WARPGROUP.ARRIVE ;  /* 0x00000000000079c5 */ /* 0x000fcc0000000000 */
[----:B------:R-:W-:Y:S01]  /*21010*/  QGMMA.64x192x32.F32.E4M3.E4M3 R24, R212, gdesc[UR4], R24, gsb0 ;  /* 0x02e00004d4187df3 */ /* 0x000fe20008000818 */
[----:B------:R-:W-:Y:S02]  /*21020*/  R2UR UR6, R4 ;  /* 0x00000000040672ca */ /* 0x000fe400000e0000 */
[----:B------:R-:W-:Y:S02]  /*21030*/  R2UR UR7, R5 ;  /* 0x00000000050772ca */ /* 0x000fe400000e0000 */
[----:B------:R-:W0:Y:S01]  /*21040*/  @P1 LDC.64 R4, c[0x0][0x9d0] ;  /* 0x00027400ff041b82 */ /* 0x000e220000000a00 */
[----:B---3--:R-:W-:-:S04]  /*21050*/  @P1 IMAD R0, R0, R6, RZ ;  /* 0x0000000600001224 */ /* 0x008fc800078e02ff */
[C---:B----4-:R-:W-:Y:S02]  /*21060*/  @P1 IMAD R3, R9.reuse, R7, R0 ;  /* 0x0000000709031224 */ /* 0x050fe400078e0200 */
[----:B------:R-:W-:-:S05]  /*21070*/  @P1 IMAD.WIDE.U32 R6, R9, R6, RZ ;  /* 0x0000000609061225 */ /* 0x000fca00078e00ff */
[----:B------:R-:W-:Y:S01]  /*21080*/  @P1 IADD3 R7, R7, R3, RZ ;  /* 0x0000000307071210 */ /* 0x000fe20007ffe0ff */
[----:B------:R-:W-:Y:S02]  /*21090*/  IMAD.MOV.U32 R0, RZ, RZ, 0x3f800000 ;  /* 0x3f800000ff007424 */ /* 0x000fe400078e00ff */
[----:B0-----:R-:W-:-:S04]  /*210a0*/  @P1 IMAD.WIDE.U32 R6, R223, R4, R6 ;  /* 0x00000004df061225 */ /* 0x001fc800078e0006 */
[----:B------:R-:W-:Y:S01]  /*210b0*/  @P1 IMAD R5, R223, R5, R7 ;  /* 0x00000005df051224 */ /* 0x000fe200078e0207 */
[----:B------:R-:W-:-:S04]  /*210c0*/  @P1 LEA R4, P2, R6, UR4, 0x2 ;  /* 0x0000000406041c11 */ /* 0x000fc8000f8410ff */
[----:B------:R-:W-:-:S05]  /*210d0*/  @P1 LEA.HI.X R5, R6, UR5, R5, 0x2, P2 ;  /* 0x0000000506051c11 */ /* 0x000fca00090f1405 */
[----:B------:R0:W2:Y:S02]  /*210e0*/  @P1 LDG.E R0, desc[UR50][R4.64] ;  /* 0x0000003204001981 */ /* 0x0000a4000c1e1900 */
[----:B0-----:R-:W-:Y:S02]  /*210f0*/  VIADD R4, R2, 0x480 ;  /* 0x0000048002047836 */ /* 0x001fe40000000000 */
[----:B------:R-:W-:Y:S01]  /*21100*/  IMAD.MOV.U32 R5, RZ, RZ, -0x3ffffff0 ;  /* 0xc0000010ff057424 */ /* 0x000fe200078e00ff */
[----:B------:R-:W-:Y:S02]  /*21110*/  WARPGROUP.DEPBAR.LE gsb0, 0x0 ;  /* 0x00008000000079c5 */ /* 0x000fe40000010000 */
[----:B------:R-:W-:-:S06]  /*21120*/  WARPGROUP.ARRIVE ;  /* 0x00000000000079c5 */ /* 0x000fcc0000000000 */
[----:B------:R-:W-:Y:S01]  /*21130*/  QGMMA.64x192x32.F32.E4M3.E4M3 R24, R200, gdesc[UR4], R24, gsb0 ;  /* 0x02e00004c8187df3 */ /* 0x000fe20008000818 */
[----:B------:R-:W-:Y:S02]  /*21140*/  R2UR UR6, R4 ;  /* 0x00000000040672ca */ /* 0x000fe400000e0000 */
[----:B------:R-:W-:Y:S01]  /*21150*/  R2UR UR7, R5 ;  /* 0x00000000050772ca */ /* 0x000fe200000e0000 */
[----:B------:R-:W-:Y:S01]  /*21160*/  VIADD R2, R2, 0x600 ;  /* 0x0000060002027836 */ /* 0x000fe20000000000 */
[----:B------:R-:W-:Y:S01]  /*21170*/  MOV R3, 0xc0000010 ;  /* 0xc000001000037802 */ /* 0x000fe20000000f00 */
[----:B------:R-:W0:Y:S01]  /*21180*/  SHFL.BFLY PT, R6, R11, 0x2, 0x1f ;  /* 0x0c401f000b067f89 */ /* 0x000e2200000e0000 */
[----:B------:R-:W-:Y:S02]  /*21190*/  WARPGROUP.DEPBAR.LE gsb0, 0x0 ;  /* 0x00008000000079c5 */ /* 0x000fe40000010000 */
[----:B------:R-:W-:-:S11]  /*211a0*/  WARPGROUP.ARRIVE ;  /* 0x00000000000079c5 */ /* 0x000fd60000000000 */
[----:B------:R-:W-:Y:S01]  /*211b0*/  QGMMA.64x192x32.F32.E4M3.E4M3 R24, R204, gdesc[UR4], R24, gsb0 ;  /* 0x02e00004cc187df3 */ /* 0x000fe20008000818 */
[----:B------:R-:W-:Y:S02]  /*211c0*/  R2UR UR6, R2 ;  /* 0x00000000020672ca */ /* 0x000fe400000e0000 */
[----:B------:R-:W-:Y:S02]  /*211d0*/  R2UR UR7, R3 ;  /* 0x00000000030772ca */ /* 0x000fe400000e0000 */
[----:B------:R-:W1:Y:S01]  /*211e0*/  SHFL.BFLY PT, R3, R12, 0x2, 0x1f ;  /* 0x0c401f000c037f89 */ /* 0x000e6200000e0000 */
[----:B0-----:R-:W-:-:S05]  /*211f0*/  FADD.FTZ R6, R6, R11 ;  /* 0x0000000b06067221 */ /* 0x001fca0000010000 */
[----:B------:R-:W0:Y:S01]  /*21200*/  SHFL.BFLY PT, R5, R6, 0x1, 0x1f ;  /* 0x0c201f0006057f89 */ /* 0x000e2200000e0000 */
[----:B-1----:R-:W-:-:S05]  /*21210*/  FADD.FTZ R3, R3, R12 ;  /* 0x0000000c03037221 */ /* 0x002fca0000010000 */
[----:B------:R-:W1:Y:S01]  /*21220*/  SHFL.BFLY PT, R2, R3, 0x1, 0x1f ;  /* 0x0c201f0003027f89 */ /* 0x000e6200000e0000 */
[----:B0-----:R-:W-:-:S01]  /*21230*/  FADD.FTZ R10, R6, R5 ;  /* 0x00000005060a7221 */ /* 0x001fc20000010000 */
[----:B------:R-:W-:-:S03]  /*21240*/  IMAD.MOV.U32 R5, RZ, RZ, RZ ;  /* 0x000000ffff057224 */ /* 0x000fc600078e00ff */
[----:B------:R-:W-:Y:S01]  /*21250*/  FMUL.FTZ R4, R10, 0.00390625 ;  /* 0x3b8000000a047820 */ /* 0x000fe20000410000 */
[----:B-1----:R-:W-:-:S05]  /*21260*/  FADD.FTZ R9, R3, R2 ;  /* 0x0000000203097221 */ /* 0x002fca0000010000 */
[C---:B------:R-:W-:Y:S01]  /*21270*/  FSETP.NE.FTZ.AND P1, PT, R9.reuse, RZ, PT ;  /* 0x000000ff0900720b */ /* 0x040fe20003f35000 */
[----:B------:R-:W-:Y:S01]  /*21280*/  FMUL.FTZ R2, R9, 0.00390625 ;  /* 0x3b80000009027820 */ /* 0x000fe20000410000 */
[----:B------:R-:W-:-:S04]  /*21290*/  FSETP.NE.FTZ.AND P3, PT, R4, RZ, PT ;  /* 0x000000ff0400720b */ /* 0x000fc80003f75000 */
[----:B------:R-:W-:-:S07]  /*212a0*/  FSETP.NE.FTZ.AND P2, PT, R2, RZ, PT ;  /* 0x000000ff0200720b */ /* 0x000fce0003f55000 */
[----:B------:R-:W-:Y:S01]  /*212b0*/  @P1 MUFU.RCP R5, R9 ;  /* 0x0000000900051308 */ /* 0x000fe20000001000 */
[----:B------:R-:W-:Y:S01]  /*212c0*/  FSETP.NE.FTZ.AND P1, PT, R10, RZ, PT ;  /* 0x000000ff0a00720b */ /* 0x000fe20003f35000 */
[----:B------:R-:W-:-:S06]  /*212d0*/  IMAD.MOV.U32 R7, RZ, RZ, RZ ;  /* 0x000000ffff077224 */ /* 0x000fcc00078e00ff */
[----:B------:R-:W0:Y:S01]  /*212e0*/  @P2 MUFU.LG2 R2, R2 ;  /* 0x0000000200022308 */ /* 0x000e220000000c00 */
[----:B------:R-:W-:Y:S02]  /*212f0*/  WARPGROUP.DEPBAR.LE gsb0, 0x0 ;  /* 0x00008000000079c5 */ /* 0x000fe40000010000 */
[----:B------:R-:W-:-:S06]  /*21300*/  WARPGROUP.ARRIVE ;  /* 0x00000000000079c5 */ /* 0x000fcc0000000000 */
[----:B------:R-:W-:Y:S01]  /*21310*/  QGMMA.64x192x32.F32.E4M3.E4M3 R24, R208, gdesc[UR4], R24, gsb0 ;  /* 0x02e00004d0187df3 */ /* 0x000fe20008000818 */
[----:B------:R-:W1:Y:S01]  /*21320*/  @P3 MUFU.LG2 R4, R4 ;  /* 0x0000000400043308 */ /* 0x000e620000000c00 */
[----:B------:R-:W-:-:S07]  /*21330*/  IMAD.U32 R3, RZ, RZ, UR53 ;  /* 0x00000035ff037e24 */ /* 0x000fce000f8e00ff */
[----:B------:R-:W3:Y:S01]  /*21340*/  @P1 MUFU.RCP R7, R10 ;  /* 0x0000000a00071308 */ /* 0x000ee20000001000 */
[----:B------:R-:W-:Y:S02]  /*21350*/  IMAD.U32 R6, RZ, RZ, UR53 ;  /* 0x00000035ff067e24 */ /* 0x000fe4000f8e00ff */
[----:B------:R-:W-:Y:S01]  /*21360*/  @P2 FMUL.FTZ R3, R3, 0.69314718246459960938 ;  /* 0x3f31721803032820 */ /* 0x000fe20000410000 */
[----:B0-----:R-:W-:Y:S01]  /*21370*/  @P2 FMUL.FTZ R2, R2, 0.69314718246459960938 ;  /* 0x3f31721802022820 */ /* 0x001fe20000410000 */
[----:B------:R-:W-:Y:S01]  /*21380*/  MOV R145, 0xff800000 ;  /* 0xff80000000917802 */ /* 0x000fe20000000f00 */
[----:B------:R-:W-:Y:S01]  /*21390*/  @P3 FMUL.FTZ R6, R6, 0.69314718246459960938 ;  /* 0x3f31721806063820 */ /* 0x000fe20000410000 */
[----:B------:R-:W-:Y:S02]  /*213a0*/  IMAD.MOV.U32 R146, RZ, RZ, -0x800000 ;  /* 0xff800000ff927424 */ /* 0x000fe400078e00ff */
[----:B------:R-:W-:-:S01]  /*213b0*/  @P2 FFMA.FTZ R145, R3, R120, R2 ;  /* 0x0000007803912223 */ /* 0x000fc20000010002 */
[----:B-1----:R-:W-:Y:S01]  /*213c0*/  @P3 FMUL.FTZ R9, R4, 0.69314718246459960938 ;  /* 0x3f31721804093820 */ /* 0x002fe20000410000 */
[----:B--2---:R-:W-:-:S03]  /*213d0*/  FMUL.FTZ R2, R5, R0 ;  /* 0x0000000005027220 */ /* 0x004fc60000410000 */
[----:B------:R-:W-:Y:S01]  /*213e0*/  @P3 FFMA.FTZ R146, R6, R122, R9 ;  /* 0x0000007a06923223 */ /* 0x000fe20000010009 */
[----:B---3--:R-:W-:Y:S01]  /*213f0*/  FMUL.FTZ R0, R7, R0 ;  /* 0x0000000007007220 */ /* 0x008fe20000410000 */
[----:B------:R-:W-:Y:S02]  /*21400*/  WARPGROUP.DEPBAR.LE gsb0, 0x0 ;  /* 0x00008000000079c5 */ /* 0x000fe40000010000 */
[----:B------:R-:W-:Y:S05]  /*21410*/  @!P0 BRA `(.L_x_601) ;  /* 0x0000000000048947 */ /* 0x000fea0003800000 */
[----:B------:R-:W-:Y:S01]  /*21420*/  BPT.TRAP 0x1 ;  /* 0x000000040000795c */ /* 0x000fe20000300000 */
.L_x_601:
[----:B------:R-:W2:Y:S01]  /*21430*/  LDL.LU R18, [R1+0x34] ;  /* 0x0000340001127983 */ /* 0x000ea20000300800 */
[----:B------:R-:W-:Y:S02]  /*21440*/  VIADD R3, R8, 0x33460 ;  /* 0x0003346008037836 */ /* 0x000fe40000000000 */
[-C--:B------:R-:W-:Y:S01]  /*21450*/  FMUL.FTZ R13, R24, R2.reuse ;  /* 0x00000002180d7220 */ /* 0x080fe20000410000 */
[----:B------:R-:W-:Y:S02]  /*21460*/  IMAD.U32 R4, RZ, RZ, UR38 ;  /* 0x00000026ff047e24 */ /* 0x000fe4000f8e00ff */
[-C--:B------:R-:W-:Y:S01]  /*21470*/  FMUL.FTZ R121, R53, R2.reuse ;  /* 0x0000000235797220 */ /* 0x080fe20000410000 */
[-C--:B------:R-:W-:Y:S01]  /*21480*/  FMUL.FTZ R123, R61, R2.reuse ;  /* 0x000000023d7b7220 */ /* 0x080fe20000410000 */
[-C--:B------:R-:W-:Y:S01]  /*21490*/  FMUL.FTZ R6, R109, R2.reuse ;  /* 0x000000026d067220 */ /* 0x080fe20000410000 */
[-C--:B------:R-:W-:Y:S01]  /*214a0*/  FMUL.FTZ R24, R29, R2.reuse ;  /* 0x000000021d187220 */ /* 0x080fe20000410000 */
[----:B------:R-:W-:Y:S01]  /*214b0*/  PRMT R3, R4, 0x654, R3 ;  /* 0x0000065404037816 */ /* 0x000fe20000000003 */
        /* <DEDUP_REMOVED lines=43> */
[----:B------:R-:W-:Y:S01]  /*21770*/  VIADD R2, R128, 0x1 ;  /* 0x0000000180027836 */ /* 0x000fe20000000000 */
[----:B------:R0:W-:Y:S01]  /*21780*/  SYNCS.ARRIVE.TRANS64.RED.A1T0 RZ, [R3+URZ], RZ ;  /* 0x000000ff03ff79a7 */ /* 0x0001e2000810043f */
[-C--:B------:R-:W-:Y:S01]  /*21790*/  FMUL.FTZ R88, R39, R0.reuse ;  /* 0x0000000027587220 */ /* 0x080fe20000410000 */
[-C--:B------:R-:W-:Y:S01]  /*217a0*/  FMUL.FTZ R76, R47, R0.reuse ;  /* 0x000000002f4c7220 */ /* 0x080fe20000410000 */
[-C--:B------:R-:W-:Y:S01]  /*217b0*/  FMUL.FTZ R47, R74, R0.reuse ;  /* 0x000000004a2f7220 */ /* 0x080fe20000410000 */
[----:B------:R-:W-:Y:S01]  /*217c0*/  ISETP.NE.AND P1, PT, R2, 0x2, PT ;  /* 0x000000020200780c */ /* 0x000fe20003f25270 */
[-C--:B------:R-:W-:Y:S01]  /*217d0*/  FMUL.FTZ R41, R98, R0.reuse ;  /* 0x0000000062297220 */ /* 0x080fe20000410000 */
[-C--:B------:R-:W-:Y:S01]  /*217e0*/  FMUL.FTZ R39, R106, R0.reuse ;  /* 0x000000006a277220 */ /* 0x080fe20000410000 */
[-C--:B------:R-:W-:Y:S01]  /*217f0*/  FMUL.FTZ R80, R42, R0.reuse ;  /* 0x000000002a507220 */ /* 0x080fe20000410000 */
[----:B0-----:R-:W-:Y:S01]  /*21800*/  SEL R3, RZ, 0x1, P1 ;  /* 0x00000001ff037807 */ /* 0x001fe20000800000 */
        /* <DEDUP_REMOVED lines=42> */
[----:B------:R-:W-:Y:S01]  /*21ab0*/  SEL R0, R2, RZ, P1 ;  /* 0x000000ff02007207 */ /* 0x000fe20000800000 */
[----:B------:R-:W-:Y:S01]  /*21ac0*/  UIADD3 UR37, UR37, 0x1, URZ ;  /* 0x0000000125257890 */ /* 0x000fe2000fffe03f */
[----:B------:R-:W-:-:S03]  /*21ad0*/  PLOP3.LUT P0, PT, PT, PT, PT, 0x8, 0x0 ;  /* 0x000000000000781c */ /* 0x000fc60003f0e170 */
[----:B------:R0:W-:Y:S01]  /*21ae0*/  STL [R1+0x24], R0 ;  /* 0x0000240001007387 */ /* 0x0001e20000100800 */
[----:B--2---:R-:W-:-:S05]  /*21af0*/  LOP3.LUT R18, R18, R3, RZ, 0x3c, !PT ;  /* 0x0000000312127212 */ /* 0x004fca00078e3cff */
[----:B------:R0:W-:Y:S04]  /*21b00*/  STL [R1+0x34], R18 ;  /* 0x0000341201007387 */ /* 0x0001e80000100800 */
.L_x_543:
[----:B------:R-:W-:Y:S05]  /*21b10*/  WARPSYNC.ALL ;  /* 0x0000000000007948 */ /* 0x000fea0003800000 */
[----:B------:R-:W2:Y:S01]  /*21b20*/  LDL R161, [R1+0x50] ;  /* 0x0000500001a17983 */ /* 0x000ea20000100800 */
[----:B------:R-:W1:Y:S01]  /*21b30*/  S2UR UR38, SR_CgaCtaId ;  /* 0x00000000002679c3 */ /* 0x000e620000008800 */
[----:B------:R-:W-:Y:S01]  /*21b40*/  UMOV UR4, 0x400 ;  /* 0x0000040000047882 */ /* 0x000fe20000000000 */
[----:B------:R-:W-:Y:S01]  /*21b50*/  BSSY B0, `(.L_x_602) ;  /* 0x00005b8000007945 */ /* 0x000fe20003800000 */
[----:B-1----:R-:W-:-:S06]  /*21b60*/  ULEA UR4, UR38, UR4, 0x18 ;  /* 0x0000000426047291 */ /* 0x002fcc000f8ec03f */
[----:B0-----:R-:W-:Y:S01]  /*21b70*/  MOV R18, UR4 ;  /* 0x0000000400127c02 */ /* 0x001fe20008000f00 */
[----:B------:R-:W-:Y:S06]  /*21b80*/  BAR.SYNC.DEFER_BLOCKING 0x5, 0x180 ;  /* 0x0146000000007b1d */ /* 0x000fec0000010000 */
[----:B------:R0:W1:Y:S02]  /*21b90*/  LDS.128 R128, [R18+0x334d0] ;  /* 0x0334d00012807984 */ /* 0x0000640000000c00 */
[----:B------:R-:W-:Y:S06]  /*21ba0*/  BAR.ARV 0x4, 0x180 ;  /* 0x0106000000007b1d */ /* 0x000fec0000002000 */
[----:B--2---:R-:W-:-:S13]  /*21bb0*/  ISETP.NE.AND P1, PT, R161, RZ, PT ;  /* 0x000000ffa100720c */ /* 0x004fda0003f25270 */
[----:B------:R-:W2:Y:S02]  /*21bc0*/  @!P1 LDC R161, c[0x0][0xad4] ;  /* 0x0002b500ffa19b82 */ /* 0x000ea40000000800 */
[----:B--2---:R0:W-:Y:S01]  /*21bd0*/  @!P1 STL [R1+0x50], R161 ;  /* 0x000050a101009387 */ /* 0x0041e20000100800 */
[----:B-1----:R-:W-:Y:S05]  /*21be0*/  @P0 BRA `(.L_x_603) ;  /* 0x0000004c00340947 */ /* 0x002fea0003800000 */
[----:B------:R-:W2:Y:S01]  /*21bf0*/  LDL R30, [R1+0x13c] ;  /* 0x00013c00011e7983 */ /* 0x000ea20000100800 */
[----:B------:R-:W-:Y:S01]  /*21c00*/  ULDC.64 UR4, c[0x4][0x38] ;  /* 0x01000e0000047ab9 */ /* 0x000fe20000000a00 */
[----:B------:R-:W1:Y:S01]  /*21c10*/  S2R R27, SR_SWINHI ;  /* 0x00000000001b7919 */ /* 0x000e620000002f00 */
[----:B------:R-:W3:Y:S01]  /*21c20*/  S2R R162, SR_TID.X ;  /* 0x0000000000a27919 */ /* 0x000ee20000002100 */
[----:B------:R-:W-:Y:S02]  /*21c30*/  MOV R78, R18 ;  /* 0x00000012004e7202 */ /* 0x000fe40000000f00 */
[----:B-1----:R-:W-:Y:S01]  /*21c40*/  MOV R79, R27 ;  /* 0x0000001b004f7202 */ /* 0x002fe20000000f00 */
[----:B---3--:R-:W-:-:S05]  /*21c50*/  IMAD.SHL.U32 R0, R162, 0x4, RZ ;  /* 0x00000004a2007824 */ /* 0x008fca00078e00ff */
[----:B------:R-:W-:-:S04]  /*21c60*/  LOP3.LUT R0, R0, 0xc, RZ, 0xc0, !PT ;  /* 0x0000000c00007812 */ /* 0x000fc800078ec0ff */
[----:B------:R-:W-:-:S05]  /*21c70*/  IADD3 R2, P0, R0, UR4, RZ ;  /* 0x0000000400027c10 */ /* 0x000fca000ff1e0ff */
[----:B------:R-:W-:Y:S01]  /*21c80*/  IMAD.X R3, RZ, RZ, UR5, P0 ;  /* 0x00000005ff037e24 */ /* 0x000fe200080e06ff */
[----:B------:R-:W-:-:S04]  /*21c90*/  LOP3.LUT P0, R26, R162, 0x3, RZ, 0xc0, !PT ;  /* 0x00000003a21a7812 */ /* 0x000fc8000780c0ff */
[----:B------:R-:W-:Y:S01]  /*21ca0*/  ISETP.EQ.OR P0, PT, R26, 0x3, !P0 ;  /* 0x000000031a00780c */ /* 0x000fe20004702670 */
[----:B------:R1:W5:Y:S01]  /*21cb0*/  LDG.E.CONSTANT R0, desc[UR50][R2.64] ;  /* 0x0000003202007981 */ /* 0x000362000c1e9900 */
[----:B------:R-:W-:Y:S02]  /*21cc0*/  UMOV UR4, 0xffffffff ;  /* 0xffffffff00047882 */ /* 0x000fe40000000000 */
[----:B------:R-:W-:Y:S02]  /*21cd0*/  SEL R144, R25, R13, P0 ;  /* 0x0000000d19907207 */ /* 0x000fe40000000000 */
[----:B-1----:R-:W-:Y:S02]  /*21ce0*/  SEL R2, R13, R25, P0 ;  /* 0x000000190d027207 */ /* 0x002fe40000000000 */
[----:B------:R-:W-:Y:S02]  /*21cf0*/  SEL R13, R143, R24, P0 ;  /* 0x000000188f0d7207 */ /* 0x000fe40000000000 */
[----:B------:R-:W-:Y:S01]  /*21d00*/  SEL R143, R24, R143, P0 ;  /* 0x0000008f188f7207 */ /* 0x000fe20000000000 */
[----:B--2---:R-:W-:-:S03]  /*21d10*/  IMAD.WIDE R50, R30, 0x2, R78 ;  /* 0x000000021e327825 */ /* 0x004fc600078e024e */
[C---:B------:R-:W-:Y:S02]  /*21d20*/  IADD3 R55, P3, R50.reuse, 0x8060, RZ ;  /* 0x0000806032377810 */ /* 0x040fe40007f7e0ff */
[C---:B------:R-:W-:Y:S02]  /*21d30*/  IADD3 R59, P4, R50.reuse, 0x8040, RZ ;  /* 0x00008040323b7810 */ /* 0x040fe40007f9e0ff */
[----:B------:R-:W-:Y:S02]  /*21d40*/  LOP3.LUT R54, R55, 0x380, RZ, 0xc0, !PT ;  /* 0x0000038037367812 */ /* 0x000fe400078ec0ff */
[----:B------:R-:W-:Y:S02]  /*21d50*/  IADD3 R67, P1, R50, 0x8000, RZ ;  /* 0x0000800032437810 */ /* 0x000fe40007f3e0ff */
[----:B------:R-:W-:Y:S02]  /*21d60*/  SHF.R.U64 R54, R54, 0x3, RZ ;  /* 0x0000000336367819 */ /* 0x000fe400000012ff */
[----:B------:R-:W-:-:S02]  /*21d70*/  IADD3 R69, P2, R50, 0x4060, RZ ;  /* 0x0000406032457810 */ /* 0x000fc40007f5e0ff */
[----:B------:R-:W-:Y:S01]  /*21d80*/  LOP3.LUT R54, R54, R55, RZ, 0x3c, !PT ;  /* 0x0000003736367212 */ /* 0x000fe200078e3cff */
[----:B------:R-:W-:Y:S01]  /*21d90*/  IMAD.X R55, RZ, RZ, R51, P3 ;  /* 0x000000ffff377224 */ /* 0x000fe200018e0633 */
[C---:B------:R-:W-:Y:S02]  /*21da0*/  IADD3 R71, P3, R50.reuse, 0x4040, RZ ;  /* 0x0000404032477810 */ /* 0x040fe40007f7e0ff */
[----:B------:R-:W-:Y:S02]  /*21db0*/  IADD3 R63, P5, R50, 0x8020, RZ ;  /* 0x00008020323f7810 */ /* 0x000fe40007fbe0ff */
[----:B------:R-:W-:Y:S02]  /*21dc0*/  LOP3.LUT R58, R59, 0x380, RZ, 0xc0, !PT ;  /* 0x000003803b3a7812 */ /* 0x000fe400078ec0ff */
[----:B------:R-:W-:Y:S02]  /*21dd0*/  LOP3.LUT R66, R67, 0x380, RZ, 0xc0, !PT ;  /* 0x0000038043427812 */ /* 0x000fe400078ec0ff */
[----:B------:R-:W-:-:S02]  /*21de0*/  LOP3.LUT R68, R69, 0x380, RZ, 0xc0, !PT ;  /* 0x0000038045447812 */ /* 0x000fc400078ec0ff */
[----:B------:R-:W-:Y:S02]  /*21df0*/  LOP3.LUT R70, R71, 0x380, RZ, 0xc0, !PT ;  /* 0x0000038047467812 */ /* 0x000fe400078ec0ff */
[----:B------:R-:W-:Y:S02]  /*21e00*/  LOP3.LUT R62, R63, 0x380, RZ, 0xc0, !PT ;  /* 0x000003803f3e7812 */ /* 0x000fe400078ec0ff */
[----:B------:R-:W-:Y:S02]  /*21e10*/  SHF.R.U64 R58, R58, 0x3, RZ ;  /* 0x000000033a3a7819 */ /* 0x000fe400000012ff */
[----:B------:R-:W-:Y:S02]  /*21e20*/  SHF.R.U64 R66, R66, 0x3, RZ ;  /* 0x0000000342427819 */ /* 0x000fe400000012ff */
[----:B------:R-:W-:Y:S02]  /*21e30*/  SHF.R.U64 R68, R68, 0x3, RZ ;  /* 0x0000000344447819 */ /* 0x000fe400000012ff */
[----:B------:R-:W-:-:S02]  /*21e40*/  SHF.R.U64 R70, R70, 0x3, RZ ;  /* 0x0000000346467819 */ /* 0x000fc400000012ff */
[----:B------:R-:W-:Y:S02]  /*21e50*/  SHF.R.U64 R62, R62, 0x3, RZ ;  /* 0x000000033e3e7819 */ /* 0x000fe400000012ff */
        /* <DEDUP_REMOVED lines=8> */
[----:B------:R-:W-:-:S02]  /*21ee0*/  LOP3.LUT R62, R62, R63, RZ, 0x3c, !PT ;  /* 0x0000003f3e3e7212 */ /* 0x000fc400078e3cff */
[C---:B------:R-:W-:Y:S02]  /*21ef0*/  IADD3 R73, P4, R50.reuse, 0x4020, RZ ;  /* 0x0000402032497810 */ /* 0x040fe40007f9e0ff */
[----:B------:R-:W-:Y:S02]  /*21f00*/  IADD3.X R63, RZ, R51, RZ, P5, !PT ;  /* 0x00000033ff3f7210 */ /* 0x000fe40002ffe4ff */
[C---:B------:R-:W-:Y:S02]  /*21f10*/  IADD3 R27, P1, R50.reuse, 0x60, RZ ;  /* 0x00000060321b7810 */ /* 0x040fe40007f3e0ff */
[C---:B------:R-:W-:Y:S02]  /*21f20*/  IADD3 R31, P2, R50.reuse, 0x40, RZ ;  /* 0x00000040321f7810 */ /* 0x040fe40007f5e0ff */
[C---:B------:R-:W-:Y:S02]  /*21f30*/  IADD3 R35, P3, R50.reuse, 0x20, RZ ;  /* 0x0000002032237810 */ /* 0x040fe40007f7e0ff */
[----:B------:R-:W-:-:S02]  /*21f40*/  IADD3 R25, P5, R50, 0x4000, RZ ;  /* 0x0000400032197810 */ /* 0x000fc40007fbe0ff */
[----:B------:R-:W-:Y:S02]  /*21f50*/  LOP3.LUT R72, R73, 0x380, RZ, 0xc0, !PT ;  /* 0x0000038049487812 */ /* 0x000fe400078ec0ff */
[----:B------:R-:W-:Y:S02]  /*21f60*/  LOP3.LUT R26, R27, 0x380, RZ, 0xc0, !PT ;  /* 0x000003801b1a7812 */ /* 0x000fe400078ec0ff */
[----:B------:R-:W-:Y:S02]  /*21f70*/  LOP3.LUT R30, R31, 0x380, RZ, 0xc0, !PT ;  /* 0x000003801f1e7812 */ /* 0x000fe400078ec0ff */
[----:B------:R-:W-:Y:S02]  /*21f80*/  LOP3.LUT R34, R35, 0x380, RZ, 0xc0, !PT ;  /* 0x0000038023227812 */ /* 0x000fe400078ec0ff */
[----:B------:R-:W-:Y:S02]  /*21f90*/  LOP3.LUT R24, R25, 0x380, RZ, 0xc0, !PT ;  /* 0x0000038019187812 */ /* 0x000fe400078ec0ff */
[----:B------:R-:W-:-:S02]  /*21fa0*/  LOP3.LUT R3, R50, 0x380, RZ, 0xc0, !PT ;  /* 0x0000038032037812 */ /* 0x000fc400078ec0ff */
[----:B------:R-:W-:Y:S02]  /*21fb0*/  SHF.R.U64 R72, R72, 0x3, RZ ;  /* 0x0000000348487819 */ /* 0x000fe400000012ff */
[----:B------:R-:W-:Y:S02]  /*21fc0*/  SHF.R.U64 R26, R26, 0x3, RZ ;  /* 0x000000031a1a7819 */ /* 0x000fe400000012ff */
[----:B------:R-:W-:Y:S02]  /*21fd0*/  SHF.R.U64 R30, R30, 0x3, RZ ;  /* 0x000000031e1e7819 */ /* 0x000fe400000012ff */
[----:B------:R-:W-:Y:S02]  /*21fe0*/  SHF.R.U64 R34, R34, 0x3, RZ ;  /* 0x0000000322227819 */ /* 0x000fe400000012ff */
[----:B------:R-:W-:Y:S02]  /*21ff0*/  SHF.R.U64 R24, R24, 0x3, RZ ;  /* 0x0000000318187819 */ /* 0x000fe400000012ff */
[----:B------:R-:W-:-:S02]  /*22000*/  SHF.R.U64 R3, R3, 0x3, RZ ;  /* 0x0000000303037819 */ /* 0x000fc400000012ff */
        /* <DEDUP_REMOVED lines=8> */
[----:B------:R-:W-:Y:S02]  /*22090*/  LOP3.LUT R24, R24, R25, RZ, 0x3c, !PT ;  /* 0x0000001918187212 */ /* 0x000fe400078e3cff */
[----:B------:R-:W-:-:S02]  /*220a0*/  IADD3.X R25, RZ, R51, RZ, P5, !PT ;  /* 0x00000033ff197210 */ /* 0x000fc40002ffe4ff */
[----:B------:R-:W-:Y:S02]  /*220b0*/  LOP3.LUT R50, R3, R50, RZ, 0x3c, !PT ;  /* 0x0000003203327212 */ /* 0x000fe400078e3cff */
[----:B------:R-:W-:Y:S02]  /*220c0*/  MOV R160, R54 ;  /* 0x0000003600a07202 */ /* 0x000fe40000000f00 */
[----:B------:R-:W-:Y:S02]  /*220d0*/  MOV R159, R58 ;  /* 0x0000003a009f7202 */ /* 0x000fe40000000f00 */
[----:B------:R-:W-:Y:S02]  /*220e0*/  MOV R158, R62 ;  /* 0x0000003e009e7202 */ /* 0x000fe40000000f00 */
[----:B------:R-:W-:Y:S02]  /*220f0*/  MOV R157, R66 ;  /* 0x00000042009d7202 */ /* 0x000fe40000000f00 */
[----:B------:R-:W-:-:S02]  /*22100*/  MOV R156, R68 ;  /* 0x00000044009c7202 */ /* 0x000fc40000000f00 */
[----:B------:R-:W-:Y:S02]  /*22110*/  MOV R155, R70 ;  /* 0x00000046009b7202 */ /* 0x000fe40000000f00 */
[----:B------:R-:W-:Y:S02]  /*22120*/  MOV R154, R72 ;  /* 0x00000048009a7202 */ /* 0x000fe40000000f00 */
[----:B------:R-:W-:Y:S02]  /*22130*/  MOV R153, R24 ;  /* 0x0000001800997202 */ /* 0x000fe40000000f00 */
[----:B------:R-:W-:Y:S02]  /*22140*/  MOV R150, R50 ;  /* 0x0000003200967202 */ /* 0x000fe40000000f00 */
[----:B------:R-:W-:Y:S02]  /*22150*/  MOV R152, R26 ;  /* 0x0000001a00987202 */ /* 0x000fe40000000f00 */
[----:B------:R-:W-:-:S02]  /*22160*/  MOV R151, R30 ;  /* 0x0000001e00977202 */ /* 0x000fc40000000f00 */
[----:B------:R-:W-:Y:S01]  /*22170*/  MOV R149, R34 ;  /* 0x0000002200957202 */ /* 0x000fe20000000f00 */
[----:B------:R-:W-:Y:S06]  /*22180*/  BRA.DIV UR4, `(.L_x_604) ;  /* 0x000000ea04f07947 */ /* 0x000fec000b800000 */
[----:B------:R-:W-:Y:S02]  /*22190*/  SEL R119, R8, R122, P0 ;  /* 0x0000007a08777207 */ /* 0x000fe40000000000 */
[----:B------:R-:W-:Y:S02]  /*221a0*/  SEL R141, R122, R8, P0 ;  /* 0x000000087a8d7207 */ /* 0x000fe40000000000 */
[----:B------:R-:W-:Y:S02]  /*221b0*/  SEL R122, R10, R126, P0 ;  /* 0x0000007e0a7a7207 */ /* 0x000fe40000000000 */
[----:B------:R-:W-:Y:S01]  /*221c0*/  SEL R139, R126, R10, P0 ;  /* 0x0000000a7e8b7207 */ /* 0x000fe20000000000 */
[----:B-----5:R-:W-:Y:S01]  /*221d0*/  SHFL.IDX PT, R119, R119, R0, 0x1c1f ;  /* 0x001c1f0077777589 */ /* 0x020fe200000e0000 */
[----:B------:R-:W-:Y:S02]  /*221e0*/  SEL R3, R5, R109, P0 ;  /* 0x0000006d05037207 */ /* 0x000fe40000000000 */
[----:B------:R-:W-:Y:S01]  /*221f0*/  SEL R126, R117, R121, P0 ;  /* 0x00000079757e7207 */ /* 0x000fe20000000000 */
[----:B------:R-:W-:Y:S01]  /*22200*/  SHFL.IDX PT, R122, R122, R0, 0x1c1f ;  /* 0x001c1f007a7a7589 */ /* 0x000fe200000e0000 */
[----:B------:R-:W-:-:S02]  /*22210*/  SEL R62, R116, R4, P0 ;  /* 0x00000004743e7207 */ /* 0x000fc40000000000 */
[----:B------:R-:W-:Y:S02]  /*22220*/  SEL R63, R4, R116, P0 ;  /* 0x00000074043f7207 */ /* 0x000fe40000000000 */
[----:B------:R-:W-:Y:S02]  /*22230*/  SEL R142, R109, R5, P0 ;  /* 0x000000056d8e7207 */ /* 0x000fe40000000000 */
[----:B------:R-:W-:Y:S01]  /*22240*/  SEL R121, R121, R117, P0 ;  /* 0x0000007579797207 */ /* 0x000fe20000000000 */
[----:B------:R-:W-:Y:S01]  /*22250*/  SHFL.IDX PT, R62, R62, R0, 0x1c1f ;  /* 0x001c1f003e3e7589 */ /* 0x000fe200000e0000 */
[----:B------:R-:W-:Y:S02]  /*22260*/  LOP3.LUT R116, R0, 0x2, RZ, 0x3c, !PT ;  /* 0x0000000200747812 */ /* 0x000fe400078e3cff */
[----:B------:R-:W-:Y:S01]  /*22270*/  SEL R5, R120, R127, P0 ;  /* 0x0000007f78057207 */ /* 0x000fe20000000000 */
[----:B------:R-:W-:Y:S01]  /*22280*/  SHFL.IDX PT, R109, R13, R0, 0x1c1f ;  /* 0x001c1f000d6d7589 */ /* 0x000fe200000e0000 */
        /* <DEDUP_REMOVED lines=8> */
[----:B------:R-:W1:Y:S01]  /*22310*/  SHFL.IDX PT, R3, R126, R0, 0x1c1f ;  /* 0x001c1f007e037589 */ /* 0x000e6200000e0000 */
[----:B------:R-:W-:Y:S01]  /*22320*/  SEL R117, R125, R123, P0 ;  /* 0x0000007b7d757207 */ /* 0x000fe20000000000 */
[----:B------:R-:W-:Y:S01]  /*22330*/  IMAD.MOV.U32 R125, RZ, RZ, RZ ;  /* 0x000000ffff7d7224 */ /* 0x000fe200078e00ff */
        /* <DEDUP_REMOVED lines=19> */
[----:B------:R1:W2:Y:S01]  /*22470*/  SHFL.IDX PT, R6, R120, R116, 0x1c1f ;  /* 0x001c1f7478067589 */ /* 0x0002a200000e0000 */
[----:B------:R-:W-:-:S02]  /*22480*/  SEL R77, R111, R77, P0 ;  /* 0x0000004d6f4d7207 */ /* 0x000fc40000000000 */
[----:B------:R-:W-:Y:S01]  /*22490*/  SEL R111, R118, R7, P0 ;  /* 0x00000007766f7207 */ /* 0x000fe20000000000 */
[----:B------:R-:W-:Y:S01]  /*224a0*/  SHFL.IDX PT, R20, R20, R0, 0x1c1f ;  /* 0x001c1f0014147589 */ /* 0x000fe200000e0000 */
[----:B------:R-:W-:Y:S02]  /*224b0*/  SEL R123, R7, R118, P0 ;  /* 0x00000076077b7207 */ /* 0x000fe40000000000 */
[----:B------:R-:W-:Y:S01]  /*224c0*/  SEL R24, R56, R124, P0 ;  /* 0x0000007c38187207 */ /* 0x000fe20000000000 */
[----:B------:R-:W3:Y:S01]  /*224d0*/  SHFL.IDX PT, R7, R117, R0, 0x1c1f ;  /* 0x001c1f0075077589 */ /* 0x000ee200000e0000 */
[----:B------:R-:W-:Y:S02]  /*224e0*/  SEL R25, R124, R56, P0 ;  /* 0x000000387c197207 */ /* 0x000fe40000000000 */
[----:B------:R-:W-:Y:S01]  /*224f0*/  SEL R26, R28, R48, P0 ;  /* 0x000000301c1a7207 */ /* 0x000fe20000000000 */
[----:B------:R-:W4:Y:S01]  /*22500*/  SHFL.IDX PT, R21, R21, R116, 0x1c1f ;  /* 0x001c1f7415157589 */ /* 0x000f2200000e0000 */
[----:B------:R-:W-:-:S02]  /*22510*/  SEL R27, R48, R28, P0 ;  /* 0x0000001c301b7207 */ /* 0x000fc40000000000 */
[----:B------:R-:W-:Y:S01]  /*22520*/  SEL R28, R29, R101, P0 ;  /* 0x000000651d1c7207 */ /* 0x000fe20000000000 */
[----:B------:R-:W-:Y:S01]  /*22530*/  SHFL.IDX PT, R24, R24, R0, 0x1c1f ;  /* 0x001c1f0018187589 */ /* 0x000fe200000e0000 */
[----:B------:R-:W-:Y:S02]  /*22540*/  SEL R29, R101, R29, P0 ;  /* 0x0000001d651d7207 */ /* 0x000fe40000000000 */
[----:B------:R-:W-:Y:S01]  /*22550*/  SEL R30, R33, R32, P0 ;  /* 0x00000020211e7207 */ /* 0x000fe20000000000 */
[----:B------:R-:W0:Y:S01]  /*22560*/  SHFL.IDX PT, R25, R25, R116, 0x1c1f ;  /* 0x001c1f7419197589 */ /* 0x000e2200000e0000 */
[----:B------:R-:W-:Y:S02]  /*22570*/  SEL R31, R32, R33, P0 ;  /* 0x00000021201f7207 */ /* 0x000fe40000000000 */
[----:B------:R-:W-:Y:S01]  /*22580*/  SEL R32, R14, R60, P0 ;  /* 0x0000003c0e207207 */ /* 0x000fe20000000000 */
[----:B------:R-:W-:Y:S01]  /*22590*/  SHFL.IDX PT, R26, R26, R0, 0x1c1f ;  /* 0x001c1f001a1a7589 */ /* 0x000fe200000e0000 */
[----:B------:R-:W-:-:S02]  /*225a0*/  SEL R33, R60, R14, P0 ;  /* 0x0000000e3c217207 */ /* 0x000fc40000000000 */
[----:B------:R-:W-:Y:S01]  /*225b0*/  SEL R34, R52, R40, P0 ;  /* 0x0000002834227207 */ /* 0x000fe20000000000 */
[----:B------:R-:W0:Y:S01]  /*225c0*/  SHFL.IDX PT, R27, R27, R116, 0x1c1f ;  /* 0x001c1f741b1b7589 */ /* 0x000e2200000e0000 */
[----:B------:R-:W-:Y:S02]  /*225d0*/  SEL R35, R40, R52, P0 ;  /* 0x0000003428237207 */ /* 0x000fe40000000000 */
[----:B------:R-:W-:Y:S01]  /*225e0*/  SEL R52, R53, R97, P0 ;  /* 0x0000006135347207 */ /* 0x000fe20000000000 */
[----:B------:R-:W-:Y:S01]  /*225f0*/  SHFL.IDX PT, R28, R28, R0, 0x1c1f ;  /* 0x001c1f001c1c7589 */ /* 0x000fe200000e0000 */
[----:B------:R-:W-:Y:S02]  /*22600*/  SEL R53, R97, R53, P0 ;  /* 0x0000003561357207 */ /* 0x000fe40000000000 */
[----:B------:R-:W-:Y:S01]  /*22610*/  SEL R54, R100, R12, P0 ;  /* 0x0000000c64367207 */ /* 0x000fe20000000000 */
[----:B------:R-:W0:Y:S01]  /*22620*/  SHFL.IDX PT, R29, R29, R116, 0x1c1f ;  /* 0x001c1f741d1d7589 */ /* 0x000e2200000e0000 */
[----:B------:R-:W-:-:S02]  /*22630*/  SEL R55, R12, R100, P0 ;  /* 0x000000640c377207 */ /* 0x000fc40000000000 */
[----:B------:R-:W-:Y:S01]  /*22640*/  SEL R56, R11, R57, P0 ;  /* 0x000000390b387207 */ /* 0x000fe20000000000 */
[----:B------:R-:W-:Y:S01]  /*22650*/  SHFL.IDX PT, R30, R30, R0, 0x1c1f ;  /* 0x001c1f001e1e7589 */ /* 0x000fe200000e0000 */
[----:B------:R-:W-:Y:S02]  /*22660*/  SEL R57, R57, R11, P0 ;  /* 0x0000000b39397207 */ /* 0x000fe40000000000 */
[----:B------:R-:W-:Y:S01]  /*22670*/  SEL R60, R61, R113, P0 ;  /* 0x000000713d3c7207 */ /* 0x000fe20000000000 */
[----:B------:R-:W0:Y:S01]  /*22680*/  SHFL.IDX PT, R31, R31, R116, 0x1c1f ;  /* 0x001c1f741f1f7589 */ /* 0x000e2200000e0000 */
[----:B------:R-:W-:Y:S02]  /*22690*/  SEL R61, R113, R61, P0 ;  /* 0x0000003d713d7207 */ /* 0x000fe40000000000 */
[----:B-1----:R-:W-:Y:S01]  /*226a0*/  SEL R120, R3, R4, P0 ;  /* 0x0000000403787207 */ /* 0x002fe20000000000 */
[----:B------:R-:W-:Y:S01]  /*226b0*/  SHFL.IDX PT, R32, R32, R0, 0x1c1f ;  /* 0x001c1f0020207589 */ /* 0x000fe200000e0000 */
[----:B------:R-:W-:-:S02]  /*226c0*/  SEL R3, R4, R3, P0 ;  /* 0x0000000304037207 */ /* 0x000fc40000000000 */
[----:B--2---:R-:W-:Y:S01]  /*226d0*/  SEL R4, R5, R6, P0 ;  /* 0x0000000605047207 */ /* 0x004fe20000000000 */
[----:B------:R-:W1:Y:S01]  /*226e0*/  SHFL.IDX PT, R33, R33, R116, 0x1c1f ;  /* 0x001c1f7421217589 */ /* 0x000e6200000e0000 */
[----:B------:R-:W-:Y:S02]  /*226f0*/  SEL R64, R65, R137, P0 ;  /* 0x0000008941407207 */ /* 0x000fe40000000000 */
[----:B------:R-:W-:Y:S01]  /*22700*/  SEL R5, R6, R5, P0 ;  /* 0x0000000506057207 */ /* 0x000fe20000000000 */
[----:B------:R-:W-:Y:S01]  /*22710*/  SHFL.IDX PT, R34, R34, R0, 0x1c1f ;  /* 0x001c1f0022227589 */ /* 0x000fe200000e0000 */
[----:B------:R-:W-:Y:S02]  /*22720*/  SEL R65, R137, R65, P0 ;  /* 0x0000004189417207 */ /* 0x000fe40000000000 */
[----:B---3--:R-:W-:Y:S01]  /*22730*/  SEL R6, R7, R8, P0 ;  /* 0x0000000807067207 */ /* 0x008fe20000000000 */
[----:B------:R-:W2:Y:S01]  /*22740*/  SHFL.IDX PT, R35, R35, R116, 0x1c1f ;  /* 0x001c1f7423237589 */ /* 0x000ea200000e0000 */
        /* <DEDUP_REMOVED lines=8> */
[----:B------:R-:W-:Y:S01]  /*227d0*/  SHFL.IDX PT, R54, R54, R0, 0x1c1f ;  /* 0x001c1f0036367589 */ /* 0x000fe200000e0000 */
[----:B------:R-:W-:-:S02]  /*227e0*/  SEL R69, R136, R89, P0 ;  /* 0x0000005988457207 */ /* 0x000fc40000000000 */
[----:B----4-:R-:W-:Y:S01]  /*227f0*/  SEL R10, R20, R21, P0 ;  /* 0x00000015140a7207 */ /* 0x010fe20000000000 */
[----:B------:R-:W4:Y:S01]  /*22800*/  SHFL.IDX PT, R55, R55, R116, 0x1c1f ;  /* 0x001c1f7437377589 */ /* 0x000f2200000e0000 */
[----:B------:R-:W-:Y:S02]  /*22810*/  SEL R20, R21, R20, P0 ;  /* 0x0000001415147207 */ /* 0x000fe40000000000 */
[----:B------:R-:W-:Y:S01]  /*22820*/  SEL R72, R80, R134, P0 ;  /* 0x0000008650487207 */ /* 0x000fe20000000000 */
[----:B------:R-:W-:Y:S01]  /*22830*/  SHFL.IDX PT, R56, R56, R0, 0x1c1f ;  /* 0x001c1f0038387589 */ /* 0x000fe200000e0000 */
[----:B------:R-:W-:Y:S02]  /*22840*/  SEL R73, R134, R80, P0 ;  /* 0x0000005086497207 */ /* 0x000fe40000000000 */
[----:B------:R-:W-:Y:S01]  /*22850*/  SEL R88, R90, R44, P0 ;  /* 0x0000002c5a587207 */ /* 0x000fe20000000000 */
[----:B------:R-:W4:Y:S01]  /*22860*/  SHFL.IDX PT, R57, R57, R116, 0x1c1f ;  /* 0x001c1f7439397589 */ /* 0x000f2200000e0000 */
[----:B0-----:R-:W-:-:S02]  /*22870*/  SEL R21, R24, R25, P0 ;  /* 0x0000001918157207 */ /* 0x001fc40000000000 */
        /* <DEDUP_REMOVED lines=54> */
[----:B-1----:R-:W-:Y:S01]  /*22be0*/  SEL R31, R32, R33, P0 ;  /* 0x00000021201f7207 */ /* 0x002fe20000000000 */
[----:B------:R-:W-:Y:S01]  /*22bf0*/  SHFL.IDX PT, R87, R143, R116, 0x1c1f ;  /* 0x001c1f748f577589 */ /* 0x000fe200000e0000 */
[----:B------:R-:W-:Y:S02]  /*22c00*/  SEL R32, R33, R32, P0 ;  /* 0x0000002021207207 */ /* 0x000fe40000000000 */
[----:B--2---:R-:W-:Y:S01]  /*22c10*/  SEL R33, R34, R35, P0 ;  /* 0x0000002322217207 */ /* 0x004fe20000000000 */
[----:B------:R-:W1:Y:S01]  /*22c20*/  SHFL.IDX PT, R89, R142, R116, 0x1c1f ;  /* 0x001c1f748e597589 */ /* 0x000e6200000e0000 */
[----:B------:R-:W-:Y:S02]  /*22c30*/  SEL R34, R35, R34, P0 ;  /* 0x0000002223227207 */ /* 0x000fe40000000000 */
[----:B---3--:R-:W-:Y:S01]  /*22c40*/  SEL R35, R52, R53, P0 ;  /* 0x0000003534237207 */ /* 0x008fe20000000000 */
[----:B------:R-:W2:Y:S01]  /*22c50*/  SHFL.IDX PT, R83, R140, R116, 0x1c1f ;  /* 0x001c1f748c537589 */ /* 0x000ea200000e0000 */
[----:B------:R-:W-:-:S02]  /*22c60*/  SEL R52, R53, R52, P0 ;  /* 0x0000003435347207 */ /* 0x000fc40000000000 */
[----:B----4-:R-:W-:Y:S01]  /*22c70*/  SEL R53, R54, R55, P0 ;  /* 0x0000003736357207 */ /* 0x010fe20000000000 */
[----:B------:R-:W3:Y:S01]  /*22c80*/  SHFL.IDX PT, R85, R141, R116, 0x1c1f ;  /* 0x001c1f748d557589 */ /* 0x000ee200000e0000 */
[----:B------:R-:W-:Y:S02]  /*22c90*/  SEL R54, R55, R54, P0 ;  /* 0x0000003637367207 */ /* 0x000fe40000000000 */
[----:B------:R-:W-:Y:S01]  /*22ca0*/  SEL R55, R56, R57, P0 ;  /* 0x0000003938377207 */ /* 0x000fe20000000000 */
[----:B------:R-:W-:Y:S01]  /*22cb0*/  SHFL.IDX PT, R81, R138, R116, 0x1c1f ;  /* 0x001c1f748a517589 */ /* 0x000fe200000e0000 */
[----:B------:R-:W-:Y:S02]  /*22cc0*/  SEL R56, R57, R56, P0 ;  /* 0x0000003839387207 */ /* 0x000fe40000000000 */
[----:B0-----:R-:W-:Y:S01]  /*22cd0*/  SEL R57, R58, R59, P0 ;  /* 0x0000003b3a397207 */ /* 0x001fe20000000000 */
[----:B------:R-:W0:Y:S01]  /*22ce0*/  SHFL.IDX PT, R73, R73, R116, 0x1c1f ;  /* 0x001c1f7449497589 */ /* 0x000e2200000e0000 */
[----:B------:R-:W-:-:S02]  /*22cf0*/  SEL R58, R59, R58, P0 ;  /* 0x0000003a3b3a7207 */ /* 0x000fc40000000000 */
[----:B------:R-:W-:Y:S01]  /*22d00*/  SEL R59, R60, R61, P0 ;  /* 0x0000003d3c3b7207 */ /* 0x000fe20000000000 */
[----:B------:R-:W4:Y:S01]  /*22d10*/  SHFL.IDX PT, R77, R77, R116, 0x1c1f ;  /* 0x001c1f744d4d7589 */ /* 0x000f2200000e0000 */
        /* <DEDUP_REMOVED lines=20> */
[----:B------:R-:W-:Y:S01]  /*22e60*/  SHFL.IDX PT, R90, R90, R0, 0x1c1f ;  /* 0x001c1f005a5a7589 */ /* 0x000fe200000e0000 */
[----:B--2---:R-:W-:Y:S02]  /*22e70*/  SEL R112, R114, R83, P0 ;  /* 0x0000005372707207 */ /* 0x004fe40000000000 */
[----:B---3--:R-:W-:Y:S01]  /*22e80*/  SEL R117, R119, R85, P0 ;  /* 0x0000005577757207 */ /* 0x008fe20000000000 */
[----:B------:R-:W-:Y:S01]  /*22e90*/  SHFL.IDX PT, R92, R92, R0, 0x1c1f ;  /* 0x001c1f005c5c7589 */ /* 0x000fe200000e0000 */
[----:B0-----:R-:W-:-:S02]  /*22ea0*/  SEL R71, R72, R73, P0 ;  /* 0x0000004948477207 */ /* 0x001fc40000000000 */
[----:B----4-:R-:W-:Y:S01]  /*22eb0*/  SEL R75, R76, R77, P0 ;  /* 0x0000004d4c4b7207 */ /* 0x010fe20000000000 */
[----:B------:R-:W-:Y:S01]  /*22ec0*/  SHFL.IDX PT, R94, R94, R0, 0x1c1f ;  /* 0x001c1f005e5e7589 */ /* 0x000fe200000e0000 */
[----:B------:R-:W-:Y:S02]  /*22ed0*/  SEL R115, R89, R115, P0 ;  /* 0x0000007359737207 */ /* 0x000fe40000000000 */
[----:B------:R-:W-:Y:S01]  /*22ee0*/  SEL R114, R83, R114, P0 ;  /* 0x0000007253727207 */ /* 0x000fe20000000000 */
[----:B------:R-:W-:Y:S01]  /*22ef0*/  SHFL.IDX PT, R96, R96, R0, 0x1c1f ;  /* 0x001c1f0060607589 */ /* 0x000fe200000e0000 */
[----:B------:R-:W-:Y:S02]  /*22f00*/  SEL R119, R85, R119, P0 ;  /* 0x0000007755777207 */ /* 0x000fe40000000000 */
[----:B------:R-:W-:Y:S01]  /*22f10*/  SEL R72, R73, R72, P0 ;  /* 0x0000004849487207 */ /* 0x000fe20000000000 */
[----:B------:R-:W-:Y:S01]  /*22f20*/  SHFL.IDX PT, R98, R98, R0, 0x1c1f ;  /* 0x001c1f0062627589 */ /* 0x000fe200000e0000 */
[----:B------:R-:W-:-:S03]  /*22f30*/  SEL R76, R77, R76, P0 ;  /* 0x0000004c4d4c7207 */ /* 0x000fc60000000000 */
[----:B------:R-:W-:Y:S04]  /*22f40*/  SHFL.IDX PT, R100, R100, R0, 0x1c1f ;  /* 0x001c1f0064647589 */ /* 0x000fe800000e0000 */
[----:B------:R-:W-:Y:S04]  /*22f50*/  SHFL.IDX PT, R102, R102, R0, 0x1c1f ;  /* 0x001c1f0066667589 */ /* 0x000fe800000e0000 */
[----:B------:R-:W-:Y:S04]  /*22f60*/  SHFL.IDX PT, R104, R104, R0, 0x1c1f ;  /* 0x001c1f0068687589 */ /* 0x000fe800000e0000 */
[----:B------:R-:W-:Y:S04]  /*22f70*/  SHFL.IDX PT, R106, R106, R0, 0x1c1f ;  /* 0x001c1f006a6a7589 */ /* 0x000fe800000e0000 */
[----:B------:R-:W-:Y:S04]  /*22f80*/  SHFL.IDX PT, R108, R108, R0, 0x1c1f ;  /* 0x001c1f006c6c7589 */ /* 0x000fe800000e0000 */
[----:B------:R-:W0:Y:S04]  /*22f90*/  SHFL.IDX PT, R50, R50, R116, 0x1c1f ;  /* 0x001c1f7432327589 */ /* 0x000e2800000e0000 */
[----:B------:R-:W1:Y:S04]  /*22fa0*/  SHFL.IDX PT, R48, R48, R116, 0x1c1f ;  /* 0x001c1f7430307589 */ /* 0x000e6800000e0000 */
[----:B------:R-:W-:Y:S04]  /*22fb0*/  SHFL.IDX PT, R51, R51, R116, 0x1c1f ;  /* 0x001c1f7433337589 */ /* 0x000fe800000e0000 */
[----:B------:R-:W2:Y:S04]  /*22fc0*/  SHFL.IDX PT, R46, R46, R116, 0x1c1f ;  /* 0x001c1f742e2e7589 */ /* 0x000ea800000e0000 */
[----:B------:R-:W3:Y:S04]  /*22fd0*/  SHFL.IDX PT, R49, R49, R116, 0x1c1f ;  /* 0x001c1f7431317589 */ /* 0x000ee800000e0000 */
[----:B------:R-:W-:Y:S04]  /*22fe0*/  SHFL.IDX PT, R44, R44, R116, 0x1c1f ;  /* 0x001c1f742c2c7589 */ /* 0x000fe800000e0000 */
[----:B------:R-:W4:Y:S01]  /*22ff0*/  SHFL.IDX PT, R47, R47, R116, 0x1c1f ;  /* 0x001c1f742f2f7589 */ /* 0x000f2200000e0000 */
[----:B0-----:R-:W-:-:S02]  /*23000*/  SEL R73, R74, R50, P0 ;  /* 0x000000324a497207 */ /* 0x001fc40000000000 */
[----:B------:R-:W-:Y:S01]  /*23010*/  SEL R74, R50, R74, P0 ;  /* 0x0000004a324a7207 */ /* 0x000fe20000000000 */
[----:B------:R-:W0:Y:S01]  /*23020*/  SHFL.IDX PT, R42, R42, R116, 0x1c1f ;  /* 0x001c1f742a2a7589 */ /* 0x000e2200000e0000 */
[----:B-1----:R-:W-:Y:S02]  /*23030*/  SEL R77, R80, R48, P0 ;  /* 0x00000030504d7207 */ /* 0x002fe40000000000 */
[----:B------:R-:W-:Y:S01]  /*23040*/  SEL R80, R48, R80, P0 ;  /* 0x0000005030507207 */ /* 0x000fe20000000000 */
[----:B------:R-:W1:Y:S04]  /*23050*/  SHFL.IDX PT, R45, R45, R116, 0x1c1f ;  /* 0x001c1f742d2d7589 */ /* 0x000e6800000e0000 */
[----:B------:R-:W1:Y:S01]  /*23060*/  SHFL.IDX PT, R40, R40, R116, 0x1c1f ;  /* 0x001c1f7428287589 */ /* 0x000e6200000e0000 */
[----:B--2---:R-:W-:-:S02]  /*23070*/  SEL R83, R84, R46, P0 ;  /* 0x0000002e54537207 */ /* 0x004fc40000000000 */
[----:B------:R-:W-:Y:S01]  /*23080*/  SEL R84, R46, R84, P0 ;  /* 0x000000542e547207 */ /* 0x000fe20000000000 */
[----:B------:R-:W2:Y:S01]  /*23090*/  SHFL.IDX PT, R43, R43, R116, 0x1c1f ;  /* 0x001c1f742b2b7589 */ /* 0x000ea200000e0000 */
[----:B---3--:R-:W-:Y:S02]  /*230a0*/  SEL R85, R86, R49, P0 ;  /* 0x0000003156557207 */ /* 0x008fe40000000000 */
[----:B------:R-:W-:Y:S01]  /*230b0*/  SEL R86, R49, R86, P0 ;  /* 0x0000005631567207 */ /* 0x000fe20000000000 */
[----:B------:R-:W3:Y:S04]  /*230c0*/  SHFL.IDX PT, R38, R38, R116, 0x1c1f ;  /* 0x001c1f7426267589 */ /* 0x000ee800000e0000 */
[----:B------:R-:W3:Y:S01]  /*230d0*/  SHFL.IDX PT, R41, R41, R116, 0x1c1f ;  /* 0x001c1f7429297589 */ /* 0x000ee200000e0000 */
[----:B----4-:R-:W-:-:S02]  /*230e0*/  SEL R89, R90, R47, P0 ;  /* 0x0000002f5a597207 */ /* 0x010fc40000000000 */
[----:B------:R-:W-:Y:S01]  /*230f0*/  SEL R90, R47, R90, P0 ;  /* 0x0000005a2f5a7207 */ /* 0x000fe20000000000 */
[----:B------:R-:W4:Y:S01]  /*23100*/  SHFL.IDX PT, R37, R37, R116, 0x1c1f ;  /* 0x001c1f7425257589 */ /* 0x000f2200000e0000 */
[----:B0-----:R-:W-:Y:S02]  /*23110*/  SEL R91, R92, R42, P0 ;  /* 0x0000002a5c5b7207 */ /* 0x001fe40000000000 */
[----:B------:R-:W-:Y:S01]  /*23120*/  SEL R92, R42, R92, P0 ;  /* 0x0000005c2a5c7207 */ /* 0x000fe20000000000 */
[----:B------:R-:W0:Y:S01]  /*23130*/  SHFL.IDX PT, R39, R39, R116, 0x1c1f ;  /* 0x001c1f7427277589 */ /* 0x000e2200000e0000 */
[----:B-1----:R-:W-:Y:S02]  /*23140*/  SEL R93, R94, R45, P0 ;  /* 0x0000002d5e5d7207 */ /* 0x002fe40000000000 */
[----:B------:R-:W-:Y:S01]  /*23150*/  SEL R94, R45, R94, P0 ;  /* 0x0000005e2d5e7207 */ /* 0x000fe20000000000 */
[----:B------:R-:W1:Y:S01]  /*23160*/  SHFL.IDX PT, R36, R36, R116, 0x1c1f ;  /* 0x001c1f7424247589 */ /* 0x000e6200000e0000 */
[----:B------:R-:W-:-:S02]  /*23170*/  SEL R95, R96, R40, P0 ;  /* 0x00000028605f7207 */ /* 0x000fc40000000000 */
[----:B------:R-:W-:Y:S01]  /*23180*/  SEL R96, R40, R96, P0 ;  /* 0x0000006028607207 */ /* 0x000fe20000000000 */
[----:B------:R-:W0:Y:S01]  /*23190*/  SHFL.IDX PT, R124, R147, R0, 0x1c1f ;  /* 0x001c1f00937c7589 */ /* 0x000e2200000e0000 */
[----:B--2---:R-:W-:Y:S02]  /*231a0*/  SEL R97, R98, R43, P0 ;  /* 0x0000002b62617207 */ /* 0x004fe40000000000 */
[----:B------:R-:W-:Y:S01]  /*231b0*/  SEL R98, R43, R98, P0 ;  /* 0x000000622b627207 */ /* 0x000fe20000000000 */
[----:B------:R2:W0:Y:S01]  /*231c0*/  SHFL.IDX PT, R111, R111, R0, 0x1c1f ;  /* 0x001c1f006f6f7589 */ /* 0x00042200000e0000 */
[----:B---3--:R-:W-:Y:S02]  /*231d0*/  SEL R99, R100, R38, P0 ;  /* 0x0000002664637207 */ /* 0x008fe40000000000 */
[----:B------:R-:W-:Y:S01]  /*231e0*/  SEL R100, R38, R100, P0 ;  /* 0x0000006426647207 */ /* 0x000fe20000000000 */
[----:B------:R-:W3:Y:S01]  /*231f0*/  SHFL.IDX PT, R11, R148, R116, 0x1c1f ;  /* 0x001c1f74940b7589 */ /* 0x000ee200000e0000 */
[----:B------:R-:W-:-:S02]  /*23200*/  SEL R101, R102, R41, P0 ;  /* 0x0000002966657207 */ /* 0x000fc40000000000 */
[----:B------:R-:W-:Y:S01]  /*23210*/  SEL R102, R41, R102, P0 ;  /* 0x0000006629667207 */ /* 0x000fe20000000000 */
[----:B------:R1:W3:Y:S01]  /*23220*/  SHFL.IDX PT, R123, R123, R116, 0x1c1f ;  /* 0x001c1f747b7b7589 */ /* 0x0002e200000e0000 */
[----:B----4-:R-:W-:Y:S02]  /*23230*/  SEL R103, R104, R37, P0 ;  /* 0x0000002568677207 */ /* 0x010fe40000000000 */
[----:B--2---:R-:W-:Y:S02]  /*23240*/  SEL R0, R110, R2, P0 ;  /* 0x000000026e007207 */ /* 0x004fe40000000000 */
[----:B------:R-:W-:Y:S02]  /*23250*/  SEL R110, R2, R110, P0 ;  /* 0x0000006e026e7207 */ /* 0x000fe40000000000 */
[----:B------:R-:W-:Y:S02]  /*23260*/  SEL R2, R109, R87, P0 ;  /* 0x000000576d027207 */ /* 0x000fe40000000000 */
[----:B------:R-:W-:-:S02]  /*23270*/  SEL R109, R87, R109, P0 ;  /* 0x0000006d576d7207 */ /* 0x000fc40000000000 */
[----:B-1----:R-:W-:Y:S02]  /*23280*/  SEL R116, R118, R81, P0 ;  /* 0x0000005176747207 */ /* 0x002fe40000000000 */
[----:B------:R-:W-:Y:S02]  /*23290*/  SEL R118, R81, R118, P0 ;  /* 0x0000007651767207 */ /* 0x000fe40000000000 */
[----:B------:R-:W-:Y:S02]  /*232a0*/  SEL R81, R82, R51, P0 ;  /* 0x0000003352517207 */ /* 0x000fe40000000000 */
[----:B------:R-:W-:Y:S02]  /*232b0*/  SEL R87, R88, R44, P0 ;  /* 0x0000002c58577207 */ /* 0x000fe40000000000 */
[----:B0-----:R-:W-:Y:S02]  /*232c0*/  SEL R105, R106, R39, P0 ;  /* 0x000000276a697207 */ /* 0x001fe40000000000 */
[----:B------:R-:W-:-:S02]  /*232d0*/  SEL R107, R108, R36, P0 ;  /* 0x000000246c6b7207 */ /* 0x000fc40000000000 */
[----:B------:R-:W-:Y:S02]  /*232e0*/  SEL R82, R51, R82, P0 ;  /* 0x0000005233527207 */ /* 0x000fe40000000000 */
[----:B------:R-:W-:Y:S02]  /*232f0*/  SEL R88, R44, R88, P0 ;  /* 0x000000582c587207 */ /* 0x000fe40000000000 */
[----:B------:R-:W-:Y:S02]  /*23300*/  SEL R104, R37, R104, P0 ;  /* 0x0000006825687207 */ /* 0x000fe40000000000 */
[----:B------:R-:W-:Y:S02]  /*23310*/  SEL R106, R39, R106, P0 ;  /* 0x0000006a276a7207 */ /* 0x000fe40000000000 */
[----:B---3--:R-:W-:-:S07]  /*23320*/  SEL R108, R36, R108, P0 ;  /* 0x0000006c246c7207 */ /* 0x008fce0000000000 */
.L_x_921:
[----:B------:R-:W2:Y:S04]  /*23330*/  LDL.LU R127, [R1+0x54] ;  /* 0x00005400017f7983 */ /* 0x000ea80000300800 */
[----:B------:R-:W3:Y:S01]  /*23340*/  LDL.LU R126, [R1+0x58] ;  /* 0x00005800017e7983 */ /* 0x000ee20000300800 */
[----:B------:R-:W-:Y:S05]  /*23350*/  WARPSYNC.ALL ;  /* 0x0000000000007948 */ /* 0x000fea0003800000 */
[----:B------:R-:W-:Y:S01]  /*23360*/  F2FP.BF16.F32.PACK_AB R12, R2, R0 ;  /* 0x00000000020c723e */ /* 0x000fe200000010ff */
[----:B------:R-:W-:Y:S01]  /*23370*/  ULDC.64 UR4, c[0x0][0xc00] ;  /* 0x0003000000047ab9 */ /* 0x000fe20000000a00 */
[----:B------:R-:W-:Y:S01]  /*23380*/  F2FP.BF16.F32.PACK_AB R13, R65, R63 ;  /* 0x0000003f410d723e */ /* 0x000fe200000010ff */
[----:B------:R-:W-:Y:S01]  /*23390*/  ULDC.64 UR6, c[0x0][0xc08] ;  /* 0x0003020000067ab9 */ /* 0x000fe20000000a00 */
[----:B------:R-:W-:-:S02]  /*233a0*/  F2FP.BF16.F32.PACK_AB R14, R109, R110 ;  /* 0x0000006e6d0e723e */ /* 0x000fc400000010ff */
[----:B------:R-:W-:Y:S01]  /*233b0*/  F2FP.BF16.F32.PACK_AB R15, R66, R64 ;  /* 0x00000040420f723e */ /* 0x000fe200000010ff */
[----:B------:R-:W-:Y:S01]  /*233c0*/  BAR.SYNC.DEFER_BLOCKING 0x1, 0x100 ;  /* 0x0044000000007b1d */ /* 0x000fe20000010000 */
[----:B------:R-:W-:Y:S02]  /*233d0*/  F2FP.BF16.F32.PACK_AB R36, R112, R113 ;  /* 0x000000717024723e */ /* 0x000fe400000010ff */
[----:B------:R-:W-:Y:S02]  /*233e0*/  F2FP.BF16.F32.PACK_AB R37, R69, R67 ;  /* 0x000000434525723e */ /* 0x000fe400000010ff */
[----:B------:R-:W-:Y:S02]  /*233f0*/  F2FP.BF16.F32.PACK_AB R38, R114, R115 ;  /* 0x000000737226723e */ /* 0x000fe400000010ff */
[----:B------:R-:W-:Y:S02]  /*23400*/  F2FP.BF16.F32.PACK_AB R39, R70, R68 ;  /* 0x000000444627723e */ /* 0x000fe400000010ff */
[----:B------:R-:W-:-:S02]  /*23410*/  F2FP.BF16.F32.PACK_AB R40, R116, R117 ;  /* 0x000000757428723e */ /* 0x000fc400000010ff */
[----:B------:R-:W-:Y:S02]  /*23420*/  F2FP.BF16.F32.PACK_AB R41, R73, R71 ;  /* 0x000000474929723e */ /* 0x000fe400000010ff */
[----:B------:R-:W-:Y:S02]  /*23430*/  F2FP.BF16.F32.PACK_AB R42, R118, R119 ;  /* 0x00000077762a723e */ /* 0x000fe400000010ff */
[----:B------:R-:W-:Y:S02]  /*23440*/  F2FP.BF16.F32.PACK_AB R43, R74, R72 ;  /* 0x000000484a2b723e */ /* 0x000fe400000010ff */
[----:B------:R-:W-:Y:S02]  /*23450*/  F2FP.BF16.F32.PACK_AB R44, R120, R121 ;  /* 0x00000079782c723e */ /* 0x000fe400000010ff */
[----:B------:R-:W-:Y:S02]  /*23460*/  F2FP.BF16.F32.PACK_AB R45, R77, R75 ;  /* 0x0000004b4d2d723e */ /* 0x000fe400000010ff */
[----:B------:R-:W-:-:S02]  /*23470*/  F2FP.BF16.F32.PACK_AB R46, R3, R122 ;  /* 0x0000007a032e723e */ /* 0x000fc400000010ff */
[----:B------:R-:W-:Y:S01]  /*23480*/  F2FP.BF16.F32.PACK_AB R47, R80, R76 ;  /* 0x0000004c502f723e */ /* 0x000fe200000010ff */
[----:B------:R0:W-:Y:S01]  /*23490*/  STSM.16.M88.4 [R150], R12 ;  /* 0x0000000c96007844 */ /* 0x0001e20000000200 */
[----:B------:R-:W-:Y:S02]  /*234a0*/  F2FP.BF16.F32.PACK_AB R48, R6, R4 ;  /* 0x000000040630723e */ /* 0x000fe400000010ff */
[----:B------:R-:W-:Y:S01]  /*234b0*/  F2FP.BF16.F32.PACK_AB R49, R83, R81 ;  /* 0x000000515331723e */ /* 0x000fe200000010ff */
[----:B------:R1:W-:Y:S01]  /*234c0*/  STSM.16.M88.4 [R149], R36 ;  /* 0x0000002495007844 */ /* 0x0003e20000000200 */
[----:B------:R-:W-:Y:S02]  /*234d0*/  F2FP.BF16.F32.PACK_AB R50, R7, R5 ;  /* 0x000000050732723e */ /* 0x000fe400000010ff */
[----:B------:R-:W-:Y:S01]  /*234e0*/  F2FP.BF16.F32.PACK_AB R51, R84, R82 ;  /* 0x000000525433723e */ /* 0x000fe200000010ff */
[----:B------:R4:W-:Y:S04]  /*234f0*/  STSM.16.M88.4 [R151], R40 ;  /* 0x0000002897007844 */ /* 0x0009e80000000200 */
[----:B------:R-:W-:Y:S04]  /*23500*/  STSM.16.M88.4 [R152], R44 ;  /* 0x0000002c98007844 */ /* 0x000fe80000000200 */
[----:B------:R4:W-:Y:S01]  /*23510*/  STSM.16.M88.4 [R153], R48 ;  /* 0x0000003099007844 */ /* 0x0009e20000000200 */
[----:B0-----:R-:W-:-:S02]  /*23520*/  F2FP.BF16.F32.PACK_AB R12, R25, R21 ;  /* 0x00000015190c723e */ /* 0x001fc400000010ff */
[----:B------:R-:W-:Y:S02]  /*23530*/  F2FP.BF16.F32.PACK_AB R13, R91, R89 ;  /* 0x000000595b0d723e */ /* 0x000fe400000010ff */
[----:B-1----:R-:W-:Y:S02]  /*23540*/  F2FP.BF16.F32.PACK_AB R36, R10, R8 ;  /* 0x000000080a24723e */ /* 0x002fe400000010ff */
[----:B------:R-:W-:Y:S02]  /*23550*/  F2FP.BF16.F32.PACK_AB R37, R87, R85 ;  /* 0x000000555725723e */ /* 0x000fe400000010ff */
[----:B------:R-:W-:Y:S02]  /*23560*/  F2FP.BF16.F32.PACK_AB R38, R20, R9 ;  /* 0x000000091426723e */ /* 0x000fe400000010ff */
[----:B------:R-:W-:Y:S02]  /*23570*/  F2FP.BF16.F32.PACK_AB R39, R88, R86 ;  /* 0x000000565827723e */ /* 0x000fe400000010ff */
[----:B------:R-:W-:-:S02]  /*23580*/  F2FP.BF16.F32.PACK_AB R14, R26, R24 ;  /* 0x000000181a0e723e */ /* 0x000fc400000010ff */
[----:B------:R-:W-:Y:S01]  /*23590*/  F2FP.BF16.F32.PACK_AB R15, R92, R90 ;  /* 0x0000005a5c0f723e */ /* 0x000fe200000010ff */
[----:B------:R0:W-:Y:S01]  /*235a0*/  STSM.16.M88.4 [R154], R36 ;  /* 0x000000249a007844 */ /* 0x0001e20000000200 */
[----:B----4-:R-:W-:Y:S02]  /*235b0*/  F2FP.BF16.F32.PACK_AB R40, R29, R27 ;  /* 0x0000001b1d28723e */ /* 0x010fe400000010ff */
[----:B------:R-:W-:Y:S01]  /*235c0*/  F2FP.BF16.F32.PACK_AB R41, R95, R93 ;  /* 0x0000005d5f29723e */ /* 0x000fe200000010ff */
[----:B------:R1:W-:Y:S01]  /*235d0*/  STSM.16.M88.4 [R155], R12 ;  /* 0x0000000c9b007844 */ /* 0x0003e20000000200 */
[----:B------:R-:W-:Y:S02]  /*235e0*/  F2FP.BF16.F32.PACK_AB R42, R30, R28 ;  /* 0x0000001c1e2a723e */ /* 0x000fe400000010ff */
[----:B------:R-:W-:Y:S02]  /*235f0*/  F2FP.BF16.F32.PACK_AB R43, R96, R94 ;  /* 0x0000005e602b723e */ /* 0x000fe400000010ff */
[----:B------:R-:W-:-:S02]  /*23600*/  SEL R48, R124, R11, P0 ;  /* 0x0000000b7c307207 */ /* 0x000fc40000000000 */
[----:B------:R-:W-:Y:S01]  /*23610*/  SEL R50, R11, R124, P0 ;  /* 0x0000007c0b327207 */ /* 0x000fe20000000000 */
[----:B------:R-:W-:Y:S01]  /*23620*/  STSM.16.M88.4 [R156], R40 ;  /* 0x000000289c007844 */ /* 0x000fe20000000200 */
[----:B------:R-:W-:Y:S02]  /*23630*/  SEL R49, R111, R123, P0 ;  /* 0x0000007b6f317207 */ /* 0x000fe40000000000 */
[----:B------:R-:W-:Y:S02]  /*23640*/  SEL R51, R123, R111, P0 ;  /* 0x0000006f7b337207 */ /* 0x000fe40000000000 */
[----:B0-----:R-:W-:Y:S01]  /*23650*/  F2FP.BF16.F32.PACK_AB R36, R33, R31 ;  /* 0x0000001f2124723e */ /* 0x001fe200000010ff */
[----:B------:R-:W0:Y:S01]  /*23660*/  LDC R111, c[0x0][0xbe8] ;  /* 0x0002fa00ff6f7b82 */ /* 0x000e220000000800 */
[----:B------:R-:W-:Y:S02]  /*23670*/  F2FP.BF16.F32.PACK_AB R37, R99, R97 ;  /* 0x000000616325723e */ /* 0x000fe400000010ff */
[----:B------:R-:W-:-:S02]  /*23680*/  F2FP.BF16.F32.PACK_AB R38, R34, R32 ;  /* 0x000000202226723e */ /* 0x000fc400000010ff */
[----:B------:R-:W-:Y:S02]  /*23690*/  F2FP.BF16.F32.PACK_AB R39, R100, R98 ;  /* 0x000000626427723e */ /* 0x000fe400000010ff */
[----:B------:R-:W-:Y:S02]  /*236a0*/  F2FP.BF16.F32.PACK_AB R44, R53, R35 ;  /* 0x00000023352c723e */ /* 0x000fe400000010ff */
[----:B------:R-:W-:Y:S01]  /*236b0*/  F2FP.BF16.F32.PACK_AB R45, R103, R101 ;  /* 0x00000065672d723e */ /* 0x000fe200000010ff */
[----:B------:R4:W-:Y:S01]  /*236c0*/  STSM.16.M88.4 [R157], R36 ;  /* 0x000000249d007844 */ /* 0x0009e20000000200 */
[----:B------:R-:W-:Y:S02]  /*236d0*/  F2FP.BF16.F32.PACK_AB R46, R54, R52 ;  /* 0x00000034362e723e */ /* 0x000fe400000010ff */
[----:B------:R-:W-:Y:S02]  /*236e0*/  F2FP.BF16.F32.PACK_AB R47, R104, R102 ;  /* 0x00000066682f723e */ /* 0x000fe400000010ff */
[----:B-1----:R-:W-:-:S02]  /*236f0*/  F2FP.BF16.F32.PACK_AB R12, R57, R55 ;  /* 0x00000037390c723e */ /* 0x002fc400000010ff */
[----:B------:R-:W-:Y:S01]  /*23700*/  F2FP.BF16.F32.PACK_AB R13, R107, R105 ;  /* 0x000000696b0d723e */ /* 0x000fe200000010ff */
[----:B------:R-:W-:Y:S01]  /*23710*/  STSM.16.M88.4 [R158], R44 ;  /* 0x0000002c9e007844 */ /* 0x000fe20000000200 */
[----:B------:R-:W-:Y:S02]  /*23720*/  F2FP.BF16.F32.PACK_AB R14, R58, R56 ;  /* 0x000000383a0e723e */ /* 0x000fe400000010ff */
[----:B------:R-:W-:Y:S02]  /*23730*/  F2FP.BF16.F32.PACK_AB R15, R108, R106 ;  /* 0x0000006a6c0f723e */ /* 0x000fe400000010ff */
[----:B------:R-:W-:Y:S02]  /*23740*/  ISETP.NE.U32.AND P0, PT, RZ, UR4, PT ;  /* 0x00000004ff007c0c */ /* 0x000fe4000bf05070 */
[----:B----4-:R-:W-:Y:S01]  /*23750*/  F2FP.BF16.F32.PACK_AB R36, R61, R59 ;  /* 0x0000003b3d24723e */ /* 0x010fe200000010ff */
[----:B------:R-:W-:Y:S01]  /*23760*/  STSM.16.M88.4 [R159], R12 ;  /* 0x0000000c9f007844 */ /* 0x000fe20000000200 */
[----:B------:R-:W-:-:S02]  /*23770*/  F2FP.BF16.F32.PACK_AB R38, R62, R60 ;  /* 0x0000003c3e26723e */ /* 0x000fc400000010ff */
[----:B------:R-:W-:Y:S02]  /*23780*/  F2FP.BF16.F32.PACK_AB R37, R49, R48 ;  /* 0x000000303125723e */ /* 0x000fe400000010ff */
[----:B------:R-:W-:Y:S02]  /*23790*/  F2FP.BF16.F32.PACK_AB R39, R51, R50 ;  /* 0x000000323327723e */ /* 0x000fe400000010ff */
[----:B------:R-:W-:-:S03]  /*237a0*/  ISETP.NE.AND.EX P0, PT, RZ, UR5, PT, P0 ;  /* 0x00000005ff007c0c */ /* 0x000fc6000bf05300 */
[----:B------:R1:W-:Y:S01]  /*237b0*/  STSM.16.M88.4 [R160], R36 ;  /* 0x00000024a0007844 */ /* 0x0003e20000000200 */
[----:B------:R-:W-:Y:S01]  /*237c0*/  BAR.SYNC.DEFER_BLOCKING 0x1, 0x100 ;  /* 0x0044000000007b1d */ /* 0x000fe20000010000 */
[----:B--2---:R-:W-:-:S04]  /*237d0*/  IADD3 R40, P1, R127, UR4, RZ ;  /* 0x000000047f287c10 */ /* 0x004fc8000ff3e0ff */
[----:B---3--:R-:W-:-:S05]  /*237e0*/  IADD3.X R41, R126, UR5, RZ, P1, !PT ;  /* 0x000000057e297c10 */ /* 0x008fca0008ffe4ff */
[----:B------:R-:W5:Y:S01]  /*237f0*/  @P0 LDG.E R125, desc[UR50][R40.64] ;  /* 0x00000032287d0981 */ /* 0x000f62000c1e1900 */
[----:B------:R-:W-:-:S04]  /*23800*/  ISETP.NE.U32.AND P3, PT, RZ, UR6, PT ;  /* 0x00000006ff007c0c */ /* 0x000fc8000bf65070 */
[----:B------:R-:W-:Y:S01]  /*23810*/  ISETP.NE.AND.EX P3, PT, RZ, UR7, PT, P3 ;  /* 0x00000007ff007c0c */ /* 0x000fe2000bf65330 */
[----:B-1----:R-:W-:Y:S01]  /*23820*/  IMAD.MOV.U32 R38, RZ, RZ, 0x9b8 ;  /* 0x000009b8ff267424 */ /* 0x002fe200078e00ff */
[----:B------:R-:W-:-:S04]  /*23830*/  ISETP.GT.AND P2, PT, R161, 0x1, PT ;  /* 0x00000001a100780c */ /* 0x000fc80003f44270 */
[----:B------:R-:W-:-:S07]  /*23840*/  SEL R38, R38, 0x978, P2 ;  /* 0x0000097826267807 */ /* 0x000fce0001000000 */
[----:B------:R-:W-:Y:S01]  /*23850*/  @P3 IADD3 R12, P1, R127, UR6, RZ ;  /* 0x000000067f0c3c10 */ /* 0x000fe2000ff3e0ff */
[----:B------:R-:W-:Y:S02]  /*23860*/  ULDC UR6, c[0x0][0xa88] ;  /* 0x0002a20000067ab9 */ /* 0x000fe40000000800 */
[----:B------:R-:W-:Y:S02]  /*23870*/  MOV R43, UR6 ;  /* 0x00000006002b7c02 */ /* 0x000fe40008000f00 */
[----:B------:R-:W-:Y:S01]  /*23880*/  @P3 IADD3.X R13, R126, UR7, RZ, P1, !PT ;  /* 0x000000077e0d3c10 */ /* 0x000fe20008ffe4ff */
[----:B------:R1:W2:Y:S04]  /*23890*/  LDC.64 R36, c[0x0][R38+0x218] ;  /* 0x0000860026247b82 */ /* 0x0002a80000000a00 */
[----:B------:R3:W5:Y:S01]  /*238a0*/  @P3 LDG.E R43, desc[UR50][R12.64] ;  /* 0x000000320c2b3981 */ /* 0x000762000c1e1900 */
[----:B0-----:R-:W-:-:S03]  /*238b0*/  ISETP.NE.AND P1, PT, R111, 0x1, PT ;  /* 0x000000016f00780c */ /* 0x001fc60003f25270 */
[----:B------:R1:W0:Y:S08]  /*238c0*/  LDC.64 R14, c[0x0][R38+0x228] ;  /* 0x00008a00260e7b82 */ /* 0x0002300000000a00 */
[----:B---3--:R1:W3:Y:S01]  /*238d0*/  LDC.64 R12, c[0x0][R38+0x220] ;  /* 0x00008800260c7b82 */ /* 0x0082e20000000a00 */
[----:B------:R-:W-:Y:S05]  /*238e0*/  @P3 BRA `(.L_x_605) ;  /* 0x0000000000103947 */ /* 0x000fea0003800000 */
[----:B------:R-:W-:Y:S05]  /*238f0*/  @!P0 BRA `(.L_x_605) ;  /* 0x00000000000c8947 */ /* 0x000fea0003800000 */
[----:B------:R-:W4:Y:S04]  /*23900*/  LDG.E R42, desc[UR50][R40.64] ;  /* 0x00000032282a7981 */ /* 0x000f28000c1e1900 */
[----:B-----5:R-:W4:Y:S02]  /*23910*/  LDG.E R43, desc[UR50][R40.64+0x4] ;  /* 0x00000432282b7981 */ /* 0x020f24000c1e1900 */
[----:B----4-:R-:W-:-:S07]  /*23920*/  IMAD.IADD R43, R43, 0x1, -R42 ;  /* 0x000000012b2b7824 */ /* 0x010fce00078e0a2a */
.L_x_605:
[----:B------:R-:W4:Y:S01]  /*23930*/  LDL.LU R11, [R1+0x4c] ;  /* 0x00004c00010b7983 */ /* 0x000f220000300800 */
[----:B------:R-:W-:Y:S01]  /*23940*/  ISETP.NE.U32.AND P0, PT, RZ, UR4, PT ;  /* 0x00000004ff007c0c */ /* 0x000fe2000bf05070 */
[----:B-1----:R-:W1:Y:S02]  /*23950*/  LDC.64 R38, c[0x0][R38+0x210] ;  /* 0x0000840026267b82 */ /* 0x002e640000000a00 */
[----:B------:R-:W2:Y:S04]  /*23960*/  LDL.LU R40, [R1+0x5c] ;  /* 0x00005c0001287983 */ /* 0x000ea80000300800 */
[----:B------:R-:W3:Y:S02]  /*23970*/  LDL R42, [R1+0x138] ;  /* 0x00013800012a7983 */ /* 0x000ee40000100800 */
[----:B------:R-:W0:Y:S02]  /*23980*/  @P1 LDC R123, c[0x0][0xbec] ;  /* 0x0002fb00ff7b1b82 */ /* 0x000e240000000800 */
[----:B------:R-:W3:Y:S04]  /*23990*/  LDL R126, [R1+0x60] ;  /* 0x00006000017e7983 */ /* 0x000ee80000100800 */
[----:B------:R-:W3:Y:S01]  /*239a0*/  LDL R124, [R1+0x64] ;  /* 0x00006400017c7983 */ /* 0x000ee20000100800 */
[----:B------:R-:W-:Y:S01]  /*239b0*/  ISETP.NE.AND.EX P0, PT, RZ, UR5, PT, P0 ;  /* 0x00000005ff007c0c */ /* 0x000fe2000bf05300 */
[----:B------:R-:W1:Y:S02]  /*239c0*/  @P1 LDC R127, c[0x0][0xbf0] ;  /* 0x0002fc00ff7f1b82 */ /* 0x000e640000000800 */
[----:B------:R-:W3:Y:S04]  /*239d0*/  LDL R132, [R1+0x134] ;  /* 0x0001340001847983 */ /* 0x000ee80000100800 */
[----:B------:R-:W3:Y:S01]  /*239e0*/  LDL R128, [R1+0xc8] ;  /* 0x0000c80001807983 */ /* 0x000ee20000100800 */
[----:B----4-:R-:W-:-:S02]  /*239f0*/  SEL R11, R11, RZ, !P0 ;  /* 0x000000ff0b0b7207 */ /* 0x010fc40004000000 */
[----:B--2---:R-:W-:-:S03]  /*23a00*/  SEL R45, R40, RZ, !P0 ;  /* 0x000000ff282d7207 */ /* 0x004fc60004000000 */
[----:B---3--:R-:W-:Y:S01]  /*23a10*/  IMAD R13, R13, R11, RZ ;  /* 0x0000000b0d0d7224 */ /* 0x008fe200078e02ff */
[----:B------:R-:W2:Y:S03]  /*23a20*/  LDC.64 R40, c[0x0][0xba8] ;  /* 0x0002ea00ff287b82 */ /* 0x000ea60000000a00 */
[C---:B------:R-:W-:Y:S02]  /*23a30*/  IMAD R47, R12.reuse, R45, R13 ;  /* 0x0000002d0c2f7224 */ /* 0x040fe400078e020d */
[----:B------:R-:W-:Y:S02]  /*23a40*/  IMAD R45, R37, R223, RZ ;  /* 0x000000df252d7224 */ /* 0x000fe400078e02ff */
[----:B------:R-:W-:-:S04]  /*23a50*/  IMAD.WIDE.U32 R12, R12, R11, RZ ;  /* 0x0000000b0c0c7225 */ /* 0x000fc800078e00ff */
[----:B------:R-:W-:-:S04]  /*23a60*/  IMAD.WIDE.U32 R36, R36, R223, RZ ;  /* 0x000000df24247225 */ /* 0x000fc800078e00ff */
[----:B------:R-:W-:Y:S01]  /*23a70*/  IMAD R42, R126, 0x80, R42 ;  /* 0x000000807e2a7824 */ /* 0x000fe200078e022a */
[----:B-----5:R-:W-:Y:S01]  /*23a80*/  IADD3 R44, P0, P3, R12, R36, R125 ;  /* 0x000000240c2c7210 */ /* 0x020fe20007b1e07d */
[----:B------:R-:W-:Y:S02]  /*23a90*/  IMAD.IADD R46, R13, 0x1, R47 ;  /* 0x000000010d2e7824 */ /* 0x000fe400078e022f */
[----:B0-----:R-:W-:Y:S01]  /*23aa0*/  @P1 IMAD.HI.U32 R12, R42, R123, RZ ;  /* 0x0000007b2a0c1227 */ /* 0x001fe200078e00ff */
[----:B------:R-:W-:Y:S02]  /*23ab0*/  IADD3 R45, R37, R45, RZ ;  /* 0x0000002d252d7210 */ /* 0x000fe40007ffe0ff */
[----:B------:R-:W-:Y:S01]  /*23ac0*/  SEL R13, R124, RZ, P2 ;  /* 0x000000ff7c0d7207 */ /* 0x000fe20001000000 */
[----:B------:R-:W-:Y:S01]  /*23ad0*/  IMAD.MOV.U32 R37, RZ, RZ, R42 ;  /* 0x000000ffff257224 */ /* 0x000fe200078e002a */
[----:B-1----:R-:W-:Y:S01]  /*23ae0*/  @P1 SHF.R.U32.HI R37, RZ, R127, R12 ;  /* 0x0000007fff251219 */ /* 0x002fe2000001160c */
[----:B--2---:R-:W0:Y:S02]  /*23af0*/  @!P2 LDC R40, c[0x0][0xb50] ;  /* 0x0002d400ff28ab82 */ /* 0x004e240000000800 */
[-C--:B------:R-:W-:Y:S01]  /*23b00*/  IMAD R47, R15, R13.reuse, RZ ;  /* 0x0000000d0f2f7224 */ /* 0x080fe200078e02ff */
[----:B------:R-:W-:Y:S01]  /*23b10*/  SHF.R.S32.HI R36, RZ, 0x1f, R125 ;  /* 0x0000001fff247819 */ /* 0x000fe2000001147d */
[----:B------:R-:W-:-:S04]  /*23b20*/  IMAD.WIDE.U32 R14, R14, R13, RZ ;  /* 0x0000000d0e0e7225 */ /* 0x000fc800078e00ff */
[----:B------:R-:W1:Y:S01]  /*23b30*/  @!P2 LDC R41, c[0x0][0xb54] ;  /* 0x0002d500ff29ab82 */ /* 0x000e620000000800 */
[----:B------:R-:W-:Y:S01]  /*23b40*/  IMAD.MOV R13, RZ, RZ, -R37 ;  /* 0x000000ffff0d7224 */ /* 0x000fe200078e0a25 */
[----:B------:R-:W-:Y:S01]  /*23b50*/  IADD3.X R45, R46, R45, R36, P0, P3 ;  /* 0x0000002d2e2d7210 */ /* 0x000fe200007e6424 */
[----:B------:R-:W-:Y:S01]  /*23b60*/  IMAD.IADD R47, R15, 0x1, R47 ;  /* 0x000000010f2f7824 */ /* 0x000fe200078e022f */
[----:B------:R-:W-:Y:S01]  /*23b70*/  IADD3 R14, P0, P3, R37, R44, R14 ;  /* 0x0000002c250e7210 */ /* 0x000fe20007b1e00e */
[----:B------:R-:W-:Y:S01]  /*23b80*/  IMAD R13, R111, R13, R42 ;  /* 0x0000000d6f0d7224 */ /* 0x000fe200078e022a */
[----:B------:R-:W-:-:S04]  /*23b90*/  SHF.R.S32.HI R12, RZ, 0x1f, R37 ;  /* 0x0000001fff0c7819 */ /* 0x000fc80000011425 */
[----:B------:R-:W-:Y:S01]  /*23ba0*/  IADD3.X R15, R12, R45, R47, P0, P3 ;  /* 0x0000002d0c0f7210 */ /* 0x000fe200007e642f */
[-C--:B------:R-:W-:Y:S01]  /*23bb0*/  IMAD R12, R39, R13.reuse, RZ ;  /* 0x0000000d270c7224 */ /* 0x080fe200078e02ff */
[----:B------:R-:W-:Y:S01]  /*23bc0*/  SHF.R.S32.HI R37, RZ, 0x1f, R13 ;  /* 0x0000001fff257819 */ /* 0x000fe2000001140d */
[----:B------:R-:W-:-:S04]  /*23bd0*/  IMAD.WIDE.U32 R14, R38, R13, R14 ;  /* 0x0000000d260e7225 */ /* 0x000fc800078e000e */
[----:B------:R-:W-:Y:S01]  /*23be0*/  IMAD R37, R38, R37, R12 ;  /* 0x0000002526257224 */ /* 0x000fe200078e020c */
[----:B0-----:R-:W-:-:S03]  /*23bf0*/  LEA R40, P0, R14, R40, 0x2 ;  /* 0x000000280e287211 */ /* 0x001fc600078010ff */
[----:B------:R-:W-:-:S05]  /*23c00*/  IMAD.IADD R12, R15, 0x1, R37 ;  /* 0x000000010f0c7824 */ /* 0x000fca00078e0225 */
[----:B-1----:R-:W-:Y:S02]  /*23c10*/  LEA.HI.X R41, R14, R41, R12, 0x2, P0 ;  /* 0x000000290e297211 */ /* 0x002fe400000f140c */
[----:B------:R-:W-:Y:S01]  /*23c20*/  SHFL.IDX PT, R12, R40, RZ, 0x1c1f ;  /* 0x001c1fff280c7589 */ /* 0x000fe200000e0000 */
[----:B------:R-:W-:-:S03]  /*23c30*/  LEA R37, R126, R132, 0x7 ;  /* 0x000000847e257211 */ /* 0x000fc600078e38ff */
[----:B------:R-:W0:Y:S04]  /*23c40*/  SHFL.IDX PT, R13, R41, RZ, 0x1c1f ;  /* 0x001c1fff290d7589 */ /* 0x000e2800000e0000 */
[----:B------:R-:W-:Y:S04]  /*23c50*/  SHFL.IDX PT, R14, R40, 0x1, 0x1c1f ;  /* 0x003c1f00280e7f89 */ /* 0x000fe800000e0000 */
[----:B------:R-:W1:Y:S01]  /*23c60*/  SHFL.IDX PT, R15, R41, 0x1, 0x1c1f ;  /* 0x003c1f00290f7f89 */ /* 0x000e6200000e0000 */
[----:B------:R-:W-:Y:S01]  /*23c70*/  IMAD R38, R43, R111, RZ ;  /* 0x0000006f2b267224 */ /* 0x000fe200078e02ff */
[----:B------:R-:W-:Y:S01]  /*23c80*/  LOP3.LUT P0, RZ, R128, 0x3, RZ, 0xc0, !PT ;  /* 0x0000000380ff7812 */ /* 0x000fe2000780c0ff */
[----:B------:R-:W-:-:S03]  /*23c90*/  VIADD R39, R37, 0x8 ;  /* 0x0000000825277836 */ /* 0x000fc60000000000 */
[-C--:B------:R-:W-:Y:S02]  /*23ca0*/  ISETP.GE.OR P3, PT, R37, R38.reuse, P0 ;  /* 0x000000262500720c */ /* 0x080fe40000766670 */
[----:B------:R-:W-:-:S11]  /*23cb0*/  ISETP.GE.OR P0, PT, R39, R38, P0 ;  /* 0x000000262700720c */ /* 0x000fd60000706670 */
[----:B0-----:R0:W-:Y:S04]  /*23cc0*/  @!P3 ST.E desc[UR50][R12.64], R145 ;  /* 0x000000910c00b985 */ /* 0x0011e8000c101932 */
[----:B-1----:R0:W-:Y:S01]  /*23cd0*/  @!P0 ST.E desc[UR50][R14.64], R146 ;  /* 0x000000920e008985 */ /* 0x0021e2000c101932 */
[----:B------:R-:W-:Y:S05]  /*23ce0*/  @P2 BRA `(.L_x_606) ;  /* 0x0000000c00782947 */ /* 0x000fea0003800000 */
[----:B------:R-:W-:Y:S01]  /*23cf0*/  VIADD R0, R162, 0xffffff80 ;  /* 0xffffff80a2007836 */ /* 0x000fe20000000000 */
[----:B0-----:R-:W0:Y:S01]  /*23d00*/  @P1 LDC R13, c[0x0][0xbec] ;  /* 0x0002fb00ff0d1b82 */ /* 0x001e220000000800 */
[----:B------:R-:W-:-:S03]  /*23d10*/  ULDC.64 UR4, c[0x0][0xaa0] ;  /* 0x0002a80000047ab9 */ /* 0x000fc60000000a00 */
[----:B------:R-:W-:-:S04]  /*23d20*/  SHF.R.S32.HI R3, RZ, 0x1f, R0 ;  /* 0x0000001fff037819 */ /* 0x000fc80000011400 */
[----:B------:R-:W-:Y:S01]  /*23d30*/  LEA.HI R3, R3, R0, RZ, 0x3 ;  /* 0x0000000003037211 */ /* 0x000fe200078f18ff */
[----:B------:R-:W1:Y:S03]  /*23d40*/  @P1 LDC R15, c[0x0][0xbf0] ;  /* 0x0002fc00ff0f1b82 */ /* 0x000e660000000800 */
[----:B------:R-:W-:Y:S02]  /*23d50*/  LOP3.LUT R5, R3, 0xfffffff8, RZ, 0xc0, !PT ;  /* 0xfffffff803057812 */ /* 0x000fe400078ec0ff */
[----:B------:R-:W-:-:S03]  /*23d60*/  SHF.R.S32.HI R8, RZ, 0x3, R3 ;  /* 0x00000003ff087819 */ /* 0x000fc60000011403 */
[----:B------:R-:W-:-:S04]  /*23d70*/  IMAD.IADD R21, R0, 0x1, -R5 ;  /* 0x0000000100157824 */ /* 0x000fc800078e0a05 */
[----:B------:R-:W-:-:S05]  /*23d80*/  IMAD.SHL.U32 R37, R21, 0x8, RZ ;  /* 0x0000000815257824 */ /* 0x000fca00078e00ff */
[----:B------:R-:W-:-:S05]  /*23d90*/  LEA R3, R8, R37, 0x6 ;  /* 0x0000002508037211 */ /* 0x000fca00078e30ff */
[----:B------:R-:W-:-:S03]  /*23da0*/  IMAD.WIDE R78, R3, 0x2, R78 ;  /* 0x00000002034e7825 */ /* 0x000fc600078e024e */
        /* <DEDUP_REMOVED lines=10> */
[----:B------:R-:W-:Y:S01]  /*23e50*/  LOP3.LUT R48, R49, 0x380, RZ, 0xc0, !PT ;  /* 0x0000038031307812 */ /* 0x000fe200078ec0ff */
[----:B------:R-:W-:Y:S01]  /*23e60*/  IMAD R36, R36, UR4, RZ ;  /* 0x0000000424247c24 */ /* 0x000fe2000f8e02ff */
[----:B------:R-:W-:Y:S01]  /*23e70*/  LOP3.LUT R28, R29, 0x380, RZ, 0xc0, !PT ;  /* 0x000003801d1c7812 */ /* 0x000fe200078ec0ff */
[----:B------:R-:W5:Y:S01]  /*23e80*/  LD.E.128 R24, desc[UR50][R24.64] ;  /* 0x0000003218187980 */ /* 0x000f62000c101d00 */
        /* <DEDUP_REMOVED lines=17> */
[C---:B------:R-:W-:Y:S01]  /*23fa0*/  LOP3.LUT R5, R78.reuse, 0x380, RZ, 0xc0, !PT ;  /* 0x000003804e057812 */ /* 0x040fe200078ec0ff */
[----:B------:R-:W-:Y:S01]  /*23fb0*/  IMAD R9, R125, UR5, R36 ;  /* 0x000000057d097c24 */ /* 0x000fe2000f8e0224 */
[----:B------:R-:W-:Y:S01]  /*23fc0*/  IADD3.X R45, RZ, R79, RZ, P2, !PT ;  /* 0x0000004fff2d7210 */ /* 0x000fe200017fe4ff */
[----:B------:R-:W5:Y:S01]  /*23fd0*/  LD.E.128 R28, desc[UR50][R28.64] ;  /* 0x000000321c1c7980 */ /* 0x000f62000c101d00 */
[C---:B------:R-:W-:Y:S02]  /*23fe0*/  IADD3 R3, P3, R78.reuse, 0xb000, RZ ;  /* 0x0000b0004e037810 */ /* 0x040fe40007f7e0ff */
[C---:B------:R-:W-:Y:S01]  /*23ff0*/  IADD3 R53, P4, R78.reuse, 0x7000, RZ ;  /* 0x000070004e357810 */ /* 0x040fe20007f9e0ff */
[----:B------:R-:W5:Y:S01]  /*24000*/  LD.E.128 R32, desc[UR50][R32.64] ;  /* 0x0000003220207980 */ /* 0x000f62000c101d00 */
[C---:B------:R-:W-:Y:S01]  /*24010*/  IADD3 R57, P5, R78.reuse, 0x8000, RZ ;  /* 0x000080004e397810 */ /* 0x040fe20007fbe0ff */
[----:B------:R-:W-:Y:S01]  /*24020*/  IMAD.X R69, RZ, RZ, R79, P3 ;  /* 0x000000ffff457224 */ /* 0x000fe200018e064f */
[C---:B------:R-:W-:Y:S01]  /*24030*/  IADD3 R61, P0, R78.reuse, 0x9000, RZ ;  /* 0x000090004e3d7810 */ /* 0x040fe20007f1e0ff */
[----:B------:R-:W5:Y:S01]  /*24040*/  LD.E.128 R40, desc[UR50][R40.64] ;  /* 0x0000003228287980 */ /* 0x000f62000c101d00 */
[----:B------:R-:W-:-:S02]  /*24050*/  IADD3 R65, P2, R78, 0xa000, RZ ;  /* 0x0000a0004e417810 */ /* 0x000fc40007f5e0ff */
[----:B------:R-:W-:Y:S01]  /*24060*/  LOP3.LUT R0, R3, 0x380, RZ, 0xc0, !PT ;  /* 0x0000038003007812 */ /* 0x000fe200078ec0ff */
[----:B------:R-:W5:Y:S01]  /*24070*/  LD.E.128 R44, desc[UR50][R44.64] ;  /* 0x000000322c2c7980 */ /* 0x000f62000c101d00 */
[----:B------:R-:W-:Y:S02]  /*24080*/  LOP3.LUT R52, R53, 0x380, RZ, 0xc0, !PT ;  /* 0x0000038035347812 */ /* 0x000fe400078ec0ff */
[----:B------:R-:W-:Y:S01]  /*24090*/  LOP3.LUT R56, R57, 0x380, RZ, 0xc0, !PT ;  /* 0x0000038039387812 */ /* 0x000fe200078ec0ff */
[----:B------:R-:W5:Y:S01]  /*240a0*/  LD.E.128 R48, desc[UR50][R48.64] ;  /* 0x0000003230307980 */ /* 0x000f62000c101d00 */
[----:B------:R-:W-:Y:S02]  /*240b0*/  LOP3.LUT R60, R61, 0x380, RZ, 0xc0, !PT ;  /* 0x000003803d3c7812 */ /* 0x000fe400078ec0ff */
[----:B------:R-:W-:Y:S02]  /*240c0*/  LOP3.LUT R64, R65, 0x380, RZ, 0xc0, !PT ;  /* 0x0000038041407812 */ /* 0x000fe400078ec0ff */
[----:B------:R-:W-:-:S02]  /*240d0*/  SHF.R.U64 R0, R0, 0x3, RZ ;  /* 0x0000000300007819 */ /* 0x000fc400000012ff */
[----:B------:R-:W-:Y:S02]  /*240e0*/  SHF.R.U64 R52, R52, 0x3, RZ ;  /* 0x0000000334347819 */ /* 0x000fe400000012ff */
[----:B------:R-:W-:Y:S02]  /*240f0*/  SHF.R.U64 R56, R56, 0x3, RZ ;  /* 0x0000000338387819 */ /* 0x000fe400000012ff */
[----:B------:R-:W-:Y:S02]  /*24100*/  SHF.R.U64 R60, R60, 0x3, RZ ;  /* 0x000000033c3c7819 */ /* 0x000fe400000012ff */
[----:B------:R-:W-:Y:S02]  /*24110*/  SHF.R.U64 R64, R64, 0x3, RZ ;  /* 0x0000000340407819 */ /* 0x000fe400000012ff */
[----:B------:R-:W-:Y:S02]  /*24120*/  SHF.R.U64 R5, R5, 0x3, RZ ;  /* 0x0000000305057819 */ /* 0x000fe400000012ff */
[----:B------:R-:W-:Y:S01]  /*24130*/  LOP3.LUT R68, R0, R3, RZ, 0x3c, !PT ;  /* 0x0000000300447212 */ /* 0x000fe200078e3cff */
[----:B------:R-:W-:Y:S01]  /*24140*/  IMAD.WIDE.U32 R2, R125, UR4, RZ ;  /* 0x000000047d027c25 */ /* 0x000fe2000f8e00ff */
        /* <DEDUP_REMOVED lines=8> */
[----:B------:R-:W-:Y:S01]  /*241d0*/  IADD3.X R65, RZ, R79, RZ, P2, !PT ;  /* 0x0000004fff417210 */ /* 0x000fe200017fe4ff */
[----:B------:R-:W-:Y:S01]  /*241e0*/  IMAD.X R61, RZ, RZ, R79, P0 ;  /* 0x000000ffff3d7224 */ /* 0x000fe200000e064f */
[----:B------:R-:W-:Y:S01]  /*241f0*/  LOP3.LUT R78, R5, R78, RZ, 0x3c, !PT ;  /* 0x0000004e054e7212 */ /* 0x000fe200078e3cff */
[----:B------:R-:W-:Y:S01]  /*24200*/  IMAD.IADD R3, R3, 0x1, R9 ;  /* 0x0000000103037824 */ /* 0x000fe200078e0209 */
[----:B------:R-:W5:Y:S01]  /*24210*/  LD.E.128 R52, desc[UR50][R52.64] ;  /* 0x0000003234347980 */ /* 0x000f62000c101d00 */
[----:B------:R-:W-:-:S02]  /*24220*/  IMAD R14, R126, 0x80, R0 ;  /* 0x000000807e0e7824 */ /* 0x000fc400078e0200 */
[C---:B------:R-:W-:Y:S01]  /*24230*/  IMAD.WIDE.U32 R2, R223.reuse, UR4, R2 ;  /* 0x00000004df027c25 */ /* 0x040fe2000f8e0002 */
[----:B------:R2:W5:Y:S01]  /*24240*/  LD.E.128 R4, desc[UR50][R78.64] ;  /* 0x000000324e047980 */ /* 0x000562000c101d00 */
[----:B------:R-:W-:Y:S02]  /*24250*/  SHF.R.S32.HI R10, RZ, 0x1f, R11 ;  /* 0x0000001fff0a7819 */ /* 0x000fe4000001140b */
[----:B0-----:R-:W-:Y:S01]  /*24260*/  @P1 IMAD.HI.U32 R0, R14, R13, RZ ;  /* 0x0000000d0e001227 */ /* 0x001fe200078e00ff */
[----:B------:R-:W5:Y:S04]  /*24270*/  LD.E.128 R56, desc[UR50][R56.64] ;  /* 0x0000003238387980 */ /* 0x000f68000c101d00 */
[----:B------:R-:W5:Y:S04]  /*24280*/  LD.E.128 R60, desc[UR50][R60.64] ;  /* 0x000000323c3c7980 */ /* 0x000f68000c101d00 */
        /* <DEDUP_REMOVED lines=8> */
[----:B------:R-:W-:Y:S01]  /*24310*/  IMAD R3, R223, UR5, R3 ;  /* 0x00000005df037c24 */ /* 0x000fe2000f8e0203 */
[----:B------:R-:W-:Y:S01]  /*24320*/  MOV R9, R14 ;  /* 0x0000000e00097202 */ /* 0x000fe20000000f00 */
[----:B------:R-:W-:Y:S01]  /*24330*/  ULDC.64 UR4, c[0x0][0xaf0] ;  /* 0x0002bc0000047ab9 */ /* 0x000fe20000000a00 */
[----:B-1----:R-:W-:Y:S01]  /*24340*/  @P1 SHF.R.U32.HI R9, RZ, R15, R0 ;  /* 0x0000000fff091219 */ /* 0x002fe20000011600 */
[----:B------:R-:W-:-:S03]  /*24350*/  IMAD R10, R10, UR4, RZ ;  /* 0x000000040a0a7c24 */ /* 0x000fc6000f8e02ff */
[----:B------:R-:W-:Y:S01]  /*24360*/  SHF.R.S32.HI R0, RZ, 0x1f, R9 ;  /* 0x0000001fff007819 */ /* 0x000fe20000011409 */
[C---:B------:R-:W-:Y:S02]  /*24370*/  IMAD R13, R11.reuse, UR5, R10 ;  /* 0x000000050b0d7c24 */ /* 0x040fe4000f8e020a */
[----:B------:R-:W-:Y:S01]  /*24380*/  IMAD.WIDE.U32 R2, R11, UR4, R2 ;  /* 0x000000040b027c25 */ /* 0x000fe2000f8e0002 */
[----:B------:R-:W-:-:S03]  /*24390*/  ULDC.64 UR4, c[0x0][0xae0] ;  /* 0x0002b80000047ab9 */ /* 0x000fc60000000a00 */
[----:B------:R-:W-:Y:S02]  /*243a0*/  IMAD.MOV R12, RZ, RZ, -R9 ;  /* 0x000000ffff0c7224 */ /* 0x000fe400078e0a09 */
[----:B------:R-:W-:Y:S02]  /*243b0*/  IMAD R10, R0, UR4, RZ ;  /* 0x00000004000a7c24 */ /* 0x000fe4000f8e02ff */
[----:B------:R-:W-:Y:S02]  /*243c0*/  IMAD.IADD R3, R3, 0x1, R13 ;  /* 0x0000000103037824 */ /* 0x000fe400078e020d */
[----:B------:R-:W-:Y:S02]  /*243d0*/  IMAD R111, R111, R12, R14 ;  /* 0x0000000c6f6f7224 */ /* 0x000fe400078e020e */
[----:B------:R-:W-:Y:S02]  /*243e0*/  VIADD R0, R18, 0x33420 ;  /* 0x0003342012007836 */ /* 0x000fe40000000000 */
[----:B------:R-:W-:-:S03]  /*243f0*/  IMAD.WIDE.U32 R2, R9, UR4, R2 ;  /* 0x0000000409027c25 */ /* 0x000fc6000f8e0002 */
[----:B------:R-:W-:Y:S01]  /*24400*/  PRMT R0, RZ, 0x654, R0 ;  /* 0x00000654ff007816 */ /* 0x000fe20000000000 */
[----:B------:R-:W-:Y:S01]  /*24410*/  IMAD R11, R9, UR5, R10 ;  /* 0x00000005090b7c24 */ /* 0x000fe2000f8e020a */
[----:B------:R-:W-:Y:S01]  /*24420*/  SHF.R.S32.HI R9, RZ, 0x1f, R111 ;  /* 0x0000001fff097819 */ /* 0x000fe2000001146f */
[----:B------:R-:W-:Y:S01]  /*24430*/  ULDC.64 UR4, c[0x0][0xad8] ;  /* 0x0002b60000047ab9 */ /* 0x000fe20000000a00 */
[----:B0-----:R0:W-:Y:S01]  /*24440*/  SYNCS.ARRIVE.TRANS64.RED.A1T0 RZ, [R0+URZ], RZ ;  /* 0x000000ff00ff79a7 */ /* 0x0011e2000810043f */
[----:B------:R-:W-:Y:S02]  /*24450*/  IMAD.IADD R3, R3, 0x1, R11 ;  /* 0x0000000103037824 */ /* 0x000fe400078e020b */
[----:B0-----:R-:W-:Y:S02]  /*24460*/  IMAD R0, R9, UR4, RZ ;  /* 0x0000000409007c24 */ /* 0x001fe4000f8e02ff */
[----:B------:R-:W-:-:S04]  /*24470*/  IMAD.WIDE.U32 R2, R111, UR4, R2 ;  /* 0x000000046f027c25 */ /* 0x000fc8000f8e0002 */
[----:B------:R-:W-:Y:S01]  /*24480*/  IMAD R21, R111, UR5, R0 ;  /* 0x000000056f157c24 */ /* 0x000fe2000f8e0200 */
[----:B------:R-:W-:Y:S02]  /*24490*/  ULDC.64 UR4, c[0x0][0xa80] ;  /* 0x0002a00000047ab9 */ /* 0x000fe40000000a00 */
[----:B------:R-:W-:Y:S02]  /*244a0*/  LEA R20, P0, R2, UR4, 0x1 ;  /* 0x0000000402147c11 */ /* 0x000fe4000f8008ff */
[----:B------:R-:W-:Y:S01]  /*244b0*/  IADD3 R21, R3, R21, RZ ;  /* 0x0000001503157210 */ /* 0x000fe20007ffe0ff */
[----:B------:R-:W-:-:S03]  /*244c0*/  UMOV UR4, 0xffffffff ;  /* 0xffffffff00047882 */ /* 0x000fc60000000000 */
[----:B------:R-:W-:Y:S01]  /*244d0*/  LEA.HI.X R21, R2, UR5, R21, 0x1, P0 ;  /* 0x0000000502157c11 */ /* 0x000fe200080f0c15 */
[C---:B------:R-:W-:Y:S02]  /*244e0*/  VIADD R73, R37.reuse, 0x40 ;  /* 0x0000004025497836 */ /* 0x040fe40000000000 */
[----:B------:R-:W-:Y:S01]  /*244f0*/  VIADD R75, R37, 0x80 ;  /* 0x00000080254b7836 */ /* 0x000fe20000000000 */
[----:B--2---:R-:W-:Y:S06]  /*24500*/  BRA.DIV UR4, `(.L_x_607) ;  /* 0x000000f604407947 */ /* 0x004fec000b800000 */
[----:B------:R0:W1:Y:S04]  /*24510*/  SHFL.IDX PT, R0, R21, RZ, 0x181f ;  /* 0x00181fff15007589 */ /* 0x00006800000e0000 */
[----:B------:R0:W2:Y:S02]  /*24520*/  SHFL.IDX PT, R14, R20, RZ, 0x181f ;  /* 0x00181fff140e7589 */ /* 0x0000a400000e0000 */
.L_x_924:
[----:B------:R-:W-:Y:S01]  /*24530*/  IMAD R39, R126, 0x80, R8 ;  /* 0x000000807e277824 */ /* 0x000fe200078e0208 */
[----:B------:R-:W-:Y:S01]  /*24540*/  BSSY B1, `(.L_x_608) ;  /* 0x0000014000017945 */ /* 0x000fe20003800000 */
[----:B------:R-:W-:-:S03]  /*24550*/  SHF.R.S32.HI R36, RZ, 0x1f, R75 ;  /* 0x0000001fff247819 */ /* 0x000fc6000001144b */
[----:B------:R-:W-:-:S13]  /*24560*/  ISETP.GE.AND P0, PT, R39, R38, PT ;  /* 0x000000262700720c */ /* 0x000fda0003f06270 */
[----:B------:R-:W-:Y:S05]  /*24570*/  @P0 BRA `(.L_x_609) ;  /* 0x0000000000400947 */ /* 0x000fea0003800000 */
[----:B------:R-:W-:Y:S01]  /*24580*/  ULDC UR4, c[0x0][0xac8] ;  /* 0x0002b20000047ab9 */ /* 0x000fe20000000800 */
[----:B------:R-:W-:Y:S02]  /*24590*/  SHF.R.S32.HI R3, RZ, 0x1f, R37 ;  /* 0x0000001fff037819 */ /* 0x000fe40000011425 */
[----:B------:R-:W-:Y:S02]  /*245a0*/  ISETP.GE.AND P0, PT, R37, UR4, PT ;  /* 0x0000000425007c0c */ /* 0x000fe4000bf06270 */
[----:B------:R-:W-:Y:S02]  /*245b0*/  ISETP.GE.AND P1, PT, R73, UR4, PT ;  /* 0x0000000449007c0c */ /* 0x000fe4000bf26270 */
[----:B------:R-:W-:Y:S02]  /*245c0*/  ISETP.GE.AND P2, PT, R75, UR4, PT ;  /* 0x000000044b007c0c */ /* 0x000fe4000bf46270 */
[----:B------:R-:W-:Y:S02]  /*245d0*/  SHF.R.S32.HI R9, RZ, 0x1f, R73 ;  /* 0x0000001fff097819 */ /* 0x000fe40000011449 */
[----:B------:R-:W-:-:S05]  /*245e0*/  SHF.R.S32.HI R11, RZ, 0x1f, R75 ;  /* 0x0000001fff0b7819 */ /* 0x000fca000001144b */
[-C--:B--2---:R-:W-:Y:S02]  /*245f0*/  @!P0 LEA R2, P3, R37, R14.reuse, 0x1 ;  /* 0x0000000e25028211 */ /* 0x084fe400078608ff */
[-C--:B------:R-:W-:Y:S02]  /*24600*/  @!P1 LEA R8, P4, R73, R14.reuse, 0x1 ;  /* 0x0000000e49089211 */ /* 0x080fe400078808ff */
[----:B------:R-:W-:Y:S02]  /*24610*/  @!P2 LEA R10, P5, R75, R14, 0x1 ;  /* 0x0000000e4b0aa211 */ /* 0x000fe400078a08ff */
[-C--:B-1----:R-:W-:Y:S02]  /*24620*/  @!P0 LEA.HI.X R3, R37, R0.reuse, R3, 0x1, P3 ;  /* 0x0000000025038211 */ /* 0x082fe400018f0c03 */
[-C--:B------:R-:W-:Y:S02]  /*24630*/  @!P1 LEA.HI.X R9, R73, R0.reuse, R9, 0x1, P4 ;  /* 0x0000000049099211 */ /* 0x080fe400020f0c09 */
[----:B------:R-:W-:Y:S01]  /*24640*/  @!P2 LEA.HI.X R11, R75, R0, R11, 0x1, P5 ;  /* 0x000000004b0ba211 */ /* 0x000fe200028f0c0b */
[----:B-----5:R3:W-:Y:S04]  /*24650*/  @!P0 ST.E.128 desc[UR50][R2.64], R4 ;  /* 0x0000000402008985 */ /* 0x0207e8000c101d32 */
[----:B------:R3:W-:Y:S04]  /*24660*/  @!P1 ST.E.128 desc[UR50][R8.64], R40 ;  /* 0x0000002808009985 */ /* 0x0007e8000c101d32 */
[----:B------:R3:W-:Y:S02]  /*24670*/  @!P2 ST.E.128 desc[UR50][R10.64], R56 ;  /* 0x000000380a00a985 */ /* 0x0007e4000c101d32 */
.L_x_609:
[----:B------:R-:W-:Y:S05]  /*24680*/  BSYNC B1 ;  /* 0x0000000000017941 */ /* 0x000fea0003800000 */
.L_x_608:
[----:B------:R-:W-:Y:S01]  /*24690*/  UMOV UR4, 0xffffffff ;  /* 0xffffffff00047882 */ /* 0x000fe20000000000 */
[----:B---3-5:R-:W-:Y:S02]  /*246a0*/  SHF.R.S32.HI R6, RZ, 0x1f, R73 ;  /* 0x0000001fff067819 */ /* 0x028fe40000011449 */
[----:B------:R-:W-:Y:S01]  /*246b0*/  SHF.R.S32.HI R7, RZ, 0x1f, R37 ;  /* 0x0000001fff077819 */ /* 0x000fe20000011425 */
[----:B------:R-:W-:Y:S06]  /*246c0*/  BRA.DIV UR4, `(.L_x_610) ;  /* 0x000000f604047947 */ /* 0x000fec000b800000 */
[----:B-1----:R1:W3:Y:S04]  /*246d0*/  SHFL.IDX PT, R0, R21, 0x1, 0x181f ;  /* 0x00381f0015007f89 */ /* 0x0022e800000e0000 */
[----:B--2---:R1:W2:Y:S02]  /*246e0*/  SHFL.IDX PT, R14, R20, 0x1, 0x181f ;  /* 0x00381f00140e7f89 */ /* 0x0042a400000e0000 */
.L_x_928:
[----:B------:R-:W-:Y:S01]  /*246f0*/  VIADD R3, R39, 0x20 ;  /* 0x0000002027037836 */ /* 0x000fe20000000000 */
[----:B------:R-:W-:Y:S04]  /*24700*/  BSSY B1, `(.L_x_611) ;  /* 0x0000010000017945 */ /* 0x000fe80003800000 */
[----:B------:R-:W-:-:S13]  /*24710*/  ISETP.GE.AND P0, PT, R3, R38, PT ;  /* 0x000000260300720c */ /* 0x000fda0003f06270 */
[----:B------:R-:W-:Y:S05]  /*24720*/  @P0 BRA `(.L_x_612) ;  /* 0x0000000000340947 */ /* 0x000fea0003800000 */
[----:B------:R-:W-:Y:S02]  /*24730*/  ULDC UR4, c[0x0][0xac8] ;  /* 0x0002b20000047ab9 */ /* 0x000fe40000000800 */
[----:B------:R-:W-:Y:S02]  /*24740*/  ISETP.GE.AND P3, PT, R37, UR4, PT ;  /* 0x0000000425007c0c */ /* 0x000fe4000bf66270 */
[----:B------:R-:W-:Y:S02]  /*24750*/  ISETP.GE.AND P4, PT, R73, UR4, PT ;  /* 0x0000000449007c0c */ /* 0x000fe4000bf86270 */
[----:B------:R-:W-:-:S09]  /*24760*/  ISETP.GE.AND P5, PT, R75, UR4, PT ;  /* 0x000000044b007c0c */ /* 0x000fd2000bfa6270 */
[-C--:B--2---:R-:W-:Y:S02]  /*24770*/  @!P3 LEA R4, P0, R37, R14.reuse, 0x1 ;  /* 0x0000000e2504b211 */ /* 0x084fe400078008ff */
        /* <DEDUP_REMOVED lines=8> */
.L_x_612:
[----:B------:R-:W-:Y:S05]  /*24800*/  BSYNC B1 ;  /* 0x0000000000017941 */ /* 0x000fea0003800000 */
.L_x_611:
[----:B------:R-:W-:-:S03]  /*24810*/  UMOV UR4, 0xffffffff ;  /* 0xffffffff00047882 */ /* 0x000fc60000000000 */
[----:B------:R-:W-:Y:S05]  /*24820*/  BRA.DIV UR4, `(.L_x_613) ;  /* 0x000000f204f47947 */ /* 0x000fea000b800000 */
[----:B---3--:R3:W0:Y:S04]  /*24830*/  SHFL.IDX PT, R0, R21, 0x2, 0x181f ;  /* 0x00581f0015007f89 */ /* 0x00862800000e0000 */
[----:B--2-4-:R3:W2:Y:S02]  /*24840*/  SHFL.IDX PT, R14, R20, 0x2, 0x181f ;  /* 0x00581f00140e7f89 */ /* 0x0146a400000e0000 */
.L_x_932:
[----:B------:R-:W-:Y:S01]  /*24850*/  IADD3 R3, R39, 0x40, RZ ;  /* 0x0000004027037810 */ /* 0x000fe20007ffe0ff */
[----:B------:R-:W-:Y:S03]  /*24860*/  BSSY B1, `(.L_x_614) ;  /* 0x0000010000017945 */ /* 0x000fe60003800000 */
        /* <DEDUP_REMOVED lines=15> */
.L_x_615:
[----:B------:R-:W-:Y:S05]  /*24960*/  BSYNC B1 ;  /* 0x0000000000017941 */ /* 0x000fea0003800000 */
.L_x_614:
[----:B------:R-:W-:-:S03]  /*24970*/  UMOV UR4, 0xffffffff ;  /* 0xffffffff00047882 */ /* 0x000fc60000000000 */
[----:B------:R-:W-:Y:S05]  /*24980*/  BRA.DIV UR4, `(.L_x_616) ;  /* 0x000000f204e47947 */ /* 0x000fea000b800000 */
[----:B0-----:R0:W0:Y:S04]  /*24990*/  SHFL.IDX PT, R0, R21, 0x3, 0x181f ;  /* 0x00781f0015007f89 */ /* 0x00102800000e0000 */
[----:B--2-4-:R2:W4:Y:S02]  /*249a0*/  SHFL.IDX PT, R14, R20, 0x3, 0x181f ;  /* 0x00781f00140e7f89 */ /* 0x01452400000e0000 */
.L_x_936:
[----:B------:R-:W-:-:S05]  /*249b0*/  VIADD R3, R39, 0x60 ;  /* 0x0000006027037836 */ /* 0x000fca0000000000 */
[----:B------:R-:W-:-:S13]  /*249c0*/  ISETP.GE.AND P0, PT, R3, R38, PT ;  /* 0x000000260300720c */ /* 0x000fda0003f06270 */
[----:B------:R-:W-:Y:S05]  /*249d0*/  @P0 BRA `(.L_x_617) ;  /* 0x0000002c003c0947 */ /* 0x000fea0003800000 */
[----:B------:R-:W-:Y:S02]  /*249e0*/  ULDC UR4, c[0x0][0xac8] ;  /* 0x0002b20000047ab9 */ /* 0x000fe40000000800 */
[----:B------:R-:W-:Y:S02]  /*249f0*/  ISETP.GE.AND P2, PT, R37, UR4, PT ;  /* 0x0000000425007c0c */ /* 0x000fe4000bf46270 */
[----:B------:R-:W-:-:S11]  /*24a00*/  ISETP.GE.AND P3, PT, R73, UR4, PT ;  /* 0x0000000449007c0c */ /* 0x000fd6000bf66270 */
[-C--:B----4-:R-:W-:Y:S02]  /*24a10*/  @!P2 LEA R2, P0, R37, R14.reuse, 0x1 ;  /* 0x0000000e2502a211 */ /* 0x090fe400078008ff */
[----:B------:R-:W-:Y:S02]  /*24a20*/  @!P3 LEA R4, P1, R73, R14, 0x1 ;  /* 0x0000000e4904b211 */ /* 0x000fe400078208ff */
[-C--:B0-----:R-:W-:Y:S02]  /*24a30*/  @!P2 LEA.HI.X R3, R37, R0.reuse, R7, 0x1, P0 ;  /* 0x000000002503a211 */ /* 0x081fe400000f0c07 */
[----:B------:R-:W-:Y:S02]  /*24a40*/  @!P3 LEA.HI.X R5, R73, R0, R6, 0x1, P1 ;  /* 0x000000004905b211 */ /* 0x000fe400008f0c06 */
[----:B------:R-:W-:Y:S01]  /*24a50*/  ISETP.GE.AND P0, PT, R75, UR4, PT ;  /* 0x000000044b007c0c */ /* 0x000fe2000bf06270 */
[----:B------:R0:W-:Y:S04]  /*24a60*/  @!P2 ST.E.128 desc[UR50][R2.64], R32 ;  /* 0x000000200200a985 */ /* 0x0001e8000c101d32 */
[----:B------:R0:W-:Y:S08]  /*24a70*/  @!P3 ST.E.128 desc[UR50][R4.64], R52 ;  /* 0x000000340400b985 */ /* 0x0001f0000c101d32 */
[----:B------:R-:W-:Y:S05]  /*24a80*/  @P0 BRA `(.L_x_617) ;  /* 0x0000002c00100947 */ /* 0x000fea0003800000 */
[----:B------:R-:W-:-:S04]  /*24a90*/  LEA R14, P0, R75, R14, 0x1 ;  /* 0x0000000e4b0e7211 */ /* 0x000fc800078008ff */
[----:B------:R-:W-:-:S05]  /*24aa0*/  LEA.HI.X R15, R75, R0, R36, 0x1, P0 ;  /* 0x000000004b0f7211 */ /* 0x000fca00000f0c24 */
[----:B------:R4:W-:Y:S01]  /*24ab0*/  ST.E.128 desc[UR50][R14.64], R68 ;  /* 0x000000440e007985 */ /* 0x0009e2000c101d32 */
[----:B------:R-:W-:Y:S05]  /*24ac0*/  BRA `(.L_x_617) ;  /* 0x0000002c00007947 */ /* 0x000fea0003800000 */
.L_x_606:
[----:B------:R-:W-:Y:S01]  /*24ad0*/  ULDC.64 UR4, c[0x0][0xb08] ;  /* 0x0002c20000047ab9 */ /* 0x000fe20000000a00 */
[----:B------:R-:W1:Y:S01]  /*24ae0*/  @P1 LDC R41, c[0x0][0xbec] ;  /* 0x0002fb00ff291b82 */ /* 0x000e620000000800 */
[----:B------:R-:W-:Y:S01]  /*24af0*/  IMAD R36, R36, UR4, RZ ;  /* 0x0000000424247c24 */ /* 0x000fe2000f8e02ff */
[----:B0-----:R-:W-:Y:S01]  /*24b00*/  SHF.R.S32.HI R14, RZ, 0x1f, R11 ;  /* 0x0000001fff0e7819 */ /* 0x001fe2000001140b */
[----:B------:R-:W-:-:S04]  /*24b10*/  IMAD.WIDE.U32 R12, R125, UR4, RZ ;  /* 0x000000047d0c7c25 */ /* 0x000fc8000f8e00ff */
[----:B------:R-:W-:Y:S01]  /*24b20*/  IMAD R125, R125, UR5, R36 ;  /* 0x000000057d7d7c24 */ /* 0x000fe2000f8e0224 */
[----:B------:R-:W-:Y:S01]  /*24b30*/  ULDC.64 UR4, c[0x0][0xb38] ;  /* 0x0002ce0000047ab9 */ /* 0x000fe20000000a00 */
[----:B------:R-:W0:Y:S02]  /*24b40*/  @P1 LDC R36, c[0x0][0xbf0] ;  /* 0x0002fc00ff241b82 */ /* 0x000e240000000800 */
[----:B------:R-:W-:Y:S02]  /*24b50*/  IMAD.IADD R13, R13, 0x1, R125 ;  /* 0x000000010d0d7824 */ /* 0x000fe400078e027d */
[----:B------:R-:W-:-:S04]  /*24b60*/  IMAD.WIDE.U32 R12, R223, UR4, R12 ;  /* 0x00000004df0c7c25 */ /* 0x000fc8000f8e000c */
[----:B------:R-:W-:Y:S01]  /*24b70*/  IMAD R13, R223, UR5, R13 ;  /* 0x00000005df0d7c24 */ /* 0x000fe2000f8e020d */
[----:B------:R-:W-:Y:S02]  /*24b80*/  ULDC.64 UR4, c[0x0][0xb40] ;  /* 0x0002d00000047ab9 */ /* 0x000fe40000000a00 */
[----:B------:R-:W-:Y:S02]  /*24b90*/  IMAD R14, R14, UR4, RZ ;  /* 0x000000040e0e7c24 */ /* 0x000fe4000f8e02ff */
[----:B------:R-:W-:-:S04]  /*24ba0*/  IMAD.WIDE.U32 R12, R11, UR4, R12 ;  /* 0x000000040b0c7c25 */ /* 0x000fc8000f8e000c */
[----:B------:R-:W-:Y:S01]  /*24bb0*/  IMAD R15, R11, UR5, R14 ;  /* 0x000000050b0f7c24 */ /* 0x000fe2000f8e020e */
[----:B------:R-:W-:Y:S01]  /*24bc0*/  ULDC.64 UR4, c[0x0][0xb48] ;  /* 0x0002d20000047ab9 */ /* 0x000fe20000000a00 */
[----:B-1----:R-:W-:-:S04]  /*24bd0*/  @P1 IMAD.HI.U32 R41, R42, R41, RZ ;  /* 0x000000292a291227 */ /* 0x002fc800078e00ff */
[----:B------:R-:W-:Y:S02]  /*24be0*/  IMAD.IADD R13, R13, 0x1, R15 ;  /* 0x000000010d0d7824 */ /* 0x000fe400078e020f */
[----:B------:R-:W-:Y:S01]  /*24bf0*/  IMAD.MOV.U32 R11, RZ, RZ, R42 ;  /* 0x000000ffff0b7224 */ /* 0x000fe200078e002a */
[----:B0-----:R-:W-:Y:S01]  /*24c00*/  @P1 SHF.R.U32.HI R11, RZ, R36, R41 ;  /* 0x00000024ff0b1219 */ /* 0x001fe20000011629 */
[----:B------:R-:W-:-:S03]  /*24c10*/  IMAD.WIDE.U32 R12, R124, UR4, R12 ;  /* 0x000000047c0c7c25 */ /* 0x000fc6000f8e000c */
[----:B------:R-:W-:Y:S01]  /*24c20*/  SHF.R.S32.HI R14, RZ, 0x1f, R11 ;  /* 0x0000001fff0e7819 */ /* 0x000fe2000001140b */
[----:B------:R-:W-:Y:S01]  /*24c30*/  IMAD R13, R124, UR5, R13 ;  /* 0x000000057c0d7c24 */ /* 0x000fe2000f8e020d */
[----:B------:R-:W-:Y:S01]  /*24c40*/  IADD3 R15, -R11, RZ, RZ ;  /* 0x000000ff0b0f7210 */ /* 0x000fe20007ffe1ff */
[----:B------:R-:W-:Y:S01]  /*24c50*/  ULDC.64 UR4, c[0x0][0xb30] ;  /* 0x0002cc0000047ab9 */ /* 0x000fe20000000a00 */
[----:B------:R-:W-:Y:S02]  /*24c60*/  VIADD R36, R18, 0x33420 ;  /* 0x0003342012247836 */ /* 0x000fe40000000000 */
[----:B------:R-:W-:Y:S02]  /*24c70*/  IMAD R14, R14, UR4, RZ ;  /* 0x000000040e0e7c24 */ /* 0x000fe4000f8e02ff */
[----:B------:R-:W-:Y:S01]  /*24c80*/  IMAD R111, R111, R15, R42 ;  /* 0x0000000f6f6f7224 */ /* 0x000fe200078e022a */
[----:B------:R-:W-:Y:S01]  /*24c90*/  PRMT R36, RZ, 0x654, R36 ;  /* 0x00000654ff247816 */ /* 0x000fe20000000024 */
[----:B------:R-:W-:-:S02]  /*24ca0*/  IMAD R15, R11, UR5, R14 ;  /* 0x000000050b0f7c24 */ /* 0x000fc4000f8e020e */
[----:B------:R-:W-:Y:S01]  /*24cb0*/  IMAD.WIDE.U32 R12, R11, UR4, R12 ;  /* 0x000000040b0c7c25 */ /* 0x000fe2000f8e000c */
[----:B------:R-:W-:Y:S01]  /*24cc0*/  SHF.R.S32.HI R11, RZ, 0x1f, R111 ;  /* 0x0000001fff0b7819 */ /* 0x000fe2000001146f */
[----:B------:R-:W-:Y:S01]  /*24cd0*/  ULDC.64 UR4, c[0x0][0xb28] ;  /* 0x0002ca0000047ab9 */ /* 0x000fe20000000a00 */
[----:B------:R0:W-:Y:S01]  /*24ce0*/  SYNCS.ARRIVE.TRANS64.RED.A1T0 RZ, [R36+URZ], RZ ;  /* 0x000000ff24ff79a7 */ /* 0x0001e2000810043f */
[----:B------:R-:W-:Y:S02]  /*24cf0*/  IMAD.IADD R13, R13, 0x1, R15 ;  /* 0x000000010d0d7824 */ /* 0x000fe400078e020f */
[----:B------:R-:W-:Y:S02]  /*24d00*/  IMAD R14, R11, UR4, RZ ;  /* 0x000000040b0e7c24 */ /* 0x000fe4000f8e02ff */
[----:B------:R-:W-:-:S04]  /*24d10*/  IMAD.WIDE.U32 R12, R111, UR4, R12 ;  /* 0x000000046f0c7c25 */ /* 0x000fc8000f8e000c */
[----:B------:R-:W-:Y:S01]  /*24d20*/  IMAD R41, R111, UR5, R14 ;  /* 0x000000056f297c24 */ /* 0x000fe2000f8e020e */
[----:B------:R-:W-:Y:S02]  /*24d30*/  ULDC.64 UR4, c[0x0][0xb00] ;  /* 0x0002c00000047ab9 */ /* 0x000fe40000000a00 */
[----:B------:R-:W-:Y:S01]  /*24d40*/  LEA R40, P0, R12, UR4, 0x2 ;  /* 0x000000040c287c11 */ /* 0x000fe2000f8010ff */
[----:B------:R-:W-:Y:S01]  /*24d50*/  IMAD.IADD R41, R13, 0x1, R41 ;  /* 0x000000010d297824 */ /* 0x000fe200078e0229 */
[----:B------:R-:W-:-:S04]  /*24d60*/  UMOV UR4, 0xffffffff ;  /* 0xffffffff00047882 */ /* 0x000fc80000000000 */
[----:B------:R-:W-:Y:S01]  /*24d70*/  LEA.HI.X R41, R12, UR5, R41, 0x2, P0 ;  /* 0x000000050c297c11 */ /* 0x000fe200080f1429 */
[----:B0-----:R-:W-:Y:S06]  /*24d80*/  BRA.DIV UR4, `(.L_x_618) ;  /* 0x000000f2042c7947 */ /* 0x001fec000b800000 */
[----:B------:R0:W1:Y:S04]  /*24d90*/  SHFL.IDX PT, R42, R41, RZ, 0x1c1f ;  /* 0x001c1fff292a7589 */ /* 0x00006800000e0000 */
[----:B------:R0:W2:Y:S02]  /*24da0*/  SHFL.IDX PT, R43, R40, RZ, 0x1c1f ;  /* 0x001c1fff282b7589 */ /* 0x0000a400000e0000 */
.L_x_939:
[----:B------:R-:W-:Y:S01]  /*24db0*/  ISETP.GE.AND P0, PT, R37, R38, PT ;  /* 0x000000262500720c */ /* 0x000fe20003f06270 */
[----:B------:R-:W-:-:S12]  /*24dc0*/  BSSY B1, `(.L_x_619) ;  /* 0x00000c0000017945 */ /* 0x000fd80003800000 */
[----:B------:R-:W-:Y:S05]  /*24dd0*/  @P0 BRA `(.L_x_620) ;  /* 0x0000000800f80947 */ /* 0x000fea0003800000 */
[----:B------:R-:W3:Y:S01]  /*24de0*/  LDL R44, [R1+0xc4] ;  /* 0x0000c400012c7983 */ /* 0x000ee20000100800 */
[----:B------:R-:W-:-:S03]  /*24df0*/  ULDC UR4, c[0x0][0xac8] ;  /* 0x0002b20000047ab9 */ /* 0x000fc60000000800 */
[----:B------:R-:W4:Y:S04]  /*24e00*/  LDL R36, [R1+0x68] ;  /* 0x0000680001247983 */ /* 0x000f280000100800 */
[----:B------:R-:W5:Y:S04]  /*24e10*/  LDL R45, [R1+0x124] ;  /* 0x00012400012d7983 */ /* 0x000f680000100800 */
        /* <DEDUP_REMOVED lines=10> */
[----:B------:R-:W5:Y:S01]  /*24ec0*/  LDL R123, [R1+0x110] ;  /* 0x00011000017b7983 */ /* 0x000f620000100800 */
[----:B---3--:R-:W-:-:S02]  /*24ed0*/  ISETP.GE.AND P3, PT, R44, UR4, PT ;  /* 0x000000042c007c0c */ /* 0x008fc4000bf66270 */
[----:B----4-:R-:W-:-:S11]  /*24ee0*/  ISETP.GE.AND P2, PT, R36, UR4, PT ;  /* 0x0000000424007c0c */ /* 0x010fd6000bf46270 */
[C---:B--2---:R-:W-:Y:S02]  /*24ef0*/  @!P3 LEA R12, P4, R44.reuse, R43, 0x2 ;  /* 0x0000002b2c0cb211 */ /* 0x044fe400078810ff */
[----:B-----5:R-:W-:Y:S02]  /*24f00*/  ISETP.GE.AND P1, PT, R47, UR4, PT ;  /* 0x000000042f007c0c */ /* 0x020fe4000bf26270 */
[-C--:B-1----:R-:W-:Y:S01]  /*24f10*/  @!P2 MOV R15, R42.reuse ;  /* 0x0000002a000fa202 */ /* 0x082fe20000000f00 */
[----:B------:R-:W-:Y:S01]  /*24f20*/  @!P2 IMAD.MOV.U32 R14, RZ, RZ, R43 ;  /* 0x000000ffff0ea224 */ /* 0x000fe200078e002b */
[----:B------:R-:W-:Y:S02]  /*24f30*/  @!P3 LEA.HI.X R13, R44, R42, R45, 0x2, P4 ;  /* 0x0000002a2c0db211 */ /* 0x000fe400020f142d */
[----:B------:R-:W2:Y:S01]  /*24f40*/  LDL R44, [R1+0xa8] ;  /* 0x0000a800012c7983 */ /* 0x000ea20000100800 */
[----:B------:R-:W-:-:S03]  /*24f50*/  @!P2 IMAD.WIDE R14, R36, 0x4, R14 ;  /* 0x00000004240ea825 */ /* 0x000fc600078e020e */
[----:B------:R-:W3:Y:S01]  /*24f60*/  LDL R45, [R1+0xa4] ;  /* 0x0000a400012d7983 */ /* 0x000ee20000100800 */
[----:B------:R-:W-:Y:S02]  /*24f70*/  @!P2 IMAD.MOV.U32 R36, RZ, RZ, R0 ;  /* 0x000000ffff24a224 */ /* 0x000fe400078e0000 */
[----:B------:R-:W-:Y:S02]  /*24f80*/  @!P2 IMAD.MOV.U32 R37, RZ, RZ, R2 ;  /* 0x000000ffff25a224 */ /* 0x000fe400078e0002 */
[----:B------:R-:W-:Y:S01]  /*24f90*/  @!P3 IMAD.MOV.U32 R111, RZ, RZ, R109 ;  /* 0x000000ffff6fb224 */ /* 0x000fe200078e006d */
[----:B------:R-:W4:Y:S04]  /*24fa0*/  LDL R2, [R1+0x10c] ;  /* 0x00010c0001027983 */ /* 0x000f280000100800 */
[----:B------:R1:W-:Y:S04]  /*24fb0*/  @!P2 ST.E.64 desc[UR50][R14.64], R36 ;  /* 0x000000240e00a985 */ /* 0x0003e8000c101b32 */
[----:B------:R5:W-:Y:S01]  /*24fc0*/  @!P3 ST.E.64 desc[UR50][R12.64], R110 ;  /* 0x0000006e0c00b985 */ /* 0x000be2000c101b32 */
[----:B------:R-:W-:-:S02]  /*24fd0*/  ISETP.GE.AND P0, PT, R11, UR4, PT ;  /* 0x000000040b007c0c */ /* 0x000fc4000bf06270 */
[----:B------:R-:W-:Y:S01]  /*24fe0*/  @!P1 LOP3.LUT R115, R115, R114, RZ, 0x3c, !PT ;  /* 0x0000007273739212 */ /* 0x000fe200078e3cff */
[----:B------:R-:W4:Y:S04]  /*24ff0*/  LDL R0, [R1+0x94] ;  /* 0x0000940001007983 */ /* 0x000f280000100800 */
[----:B------:R-:W4:Y:S04]  /*25000*/  LDL R109, [R1+0xf0] ;  /* 0x0000f000016d7983 */ /* 0x000f280000100800 */
[----:B-1----:R-:W4:Y:S01]  /*25010*/  LDL R37, [R1+0x104] ;  /* 0x0001040001257983 */ /* 0x002f220000100800 */
[----:B-----5:R-:W-:-:S02]  /*25020*/  @!P1 LEA R12, P5, R47, R43, 0x2 ;  /* 0x0000002b2f0c9211 */ /* 0x020fc400078a10ff */
[----:B------:R-:W-:Y:S01]  /*25030*/  ISETP.GE.AND P2, PT, R125, UR4, PT ;  /* 0x000000047d007c0c */ /* 0x000fe2000bf46270 */
[----:B------:R-:W5:Y:S01]  /*25040*/  LDL R36, [R1+0x9c] ;  /* 0x00009c0001247983 */ /* 0x000f620000100800 */
[----:B------:R-:W-:-:S03]  /*25050*/  @!P1 LEA.HI.X R13, R47, R42, R127, 0x2, P5 ;  /* 0x0000002a2f0d9211 */ /* 0x000fc600028f147f */
[----:B------:R-:W5:Y:S01]  /*25060*/  LDL R47, [R1+0x108] ;  /* 0x00010800012f7983 */ /* 0x000f620000100800 */
[-C--:B------:R-:W-:Y:S02]  /*25070*/  @!P0 LOP3.LUT R113, R113, R112.reuse, RZ, 0x3c, !PT ;  /* 0x0000007071718212 */ /* 0x080fe400078e3cff */
[----:B------:R-:W-:Y:S01]  /*25080*/  ISETP.GE.AND P3, PT, R46, UR4, PT ;  /* 0x000000042e007c0c */ /* 0x000fe2000bf66270 */
[----:B------:R-:W5:Y:S01]  /*25090*/  LDL R111, [R1+0xfc] ;  /* 0x0000fc00016f7983 */ /* 0x000f620000100800 */
[----:B------:R-:W-:Y:S02]  /*250a0*/  @!P0 LEA R14, P4, R11, R43, 0x2 ;  /* 0x0000002b0b0e8211 */ /* 0x000fe400078810ff */
[----:B------:R-:W-:Y:S01]  /*250b0*/  @!P0 LOP3.LUT R112, R113, R112, RZ, 0x3c, !PT ;  /* 0x0000007071708212 */ /* 0x000fe200078e3cff */
[----:B------:R-:W5:Y:S01]  /*250c0*/  LDL R110, [R1+0xf8] ;  /* 0x0000f800016e7983 */ /* 0x000f620000100800 */
[----:B------:R-:W-:Y:S02]  /*250d0*/  @!P1 LOP3.LUT R114, R115, R114, RZ, 0x3c, !PT ;  /* 0x0000007273729212 */ /* 0x000fe400078e3cff */
[----:B------:R-:W-:-:S02]  /*250e0*/  @!P0 LEA.HI.X R15, R11, R42, R128, 0x2, P4 ;  /* 0x0000002a0b0f8211 */ /* 0x000fc400020f1480 */
[----:B------:R-:W-:Y:S01]  /*250f0*/  @!P0 LOP3.LUT R113, R113, R112, RZ, 0x3c, !PT ;  /* 0x0000007071718212 */ /* 0x000fe200078e3cff */
[----:B------:R-:W5:Y:S01]  /*25100*/  LDL R11, [R1+0xa0] ;  /* 0x0000a000010b7983 */ /* 0x000f620000100800 */
[----:B------:R-:W-:Y:S02]  /*25110*/  @!P1 LOP3.LUT R115, R115, R114, RZ, 0x3c, !PT ;  /* 0x0000007273739212 */ /* 0x000fe400078e3cff */
[-C--:B------:R-:W-:Y:S01]  /*25120*/  @!P2 LOP3.LUT R117, R117, R116.reuse, RZ, 0x3c, !PT ;  /* 0x000000747575a212 */ /* 0x080fe200078e3cff */
[----:B------:R1:W-:Y:S04]  /*25130*/  @!P0 ST.E.64 desc[UR50][R14.64], R112 ;  /* 0x000000700e008985 */ /* 0x0003e8000c101b32 */
[----:B------:R0:W-:Y:S01]  /*25140*/  @!P1 ST.E.64 desc[UR50][R12.64], R114 ;  /* 0x000000720c009985 */ /* 0x0001e2000c101b32 */
[----:B------:R-:W-:-:S02]  /*25150*/  @!P2 LOP3.LUT R116, R117, R116, RZ, 0x3c, !PT ;  /* 0x000000747574a212 */ /* 0x000fc400078e3cff */
[----:B------:R-:W-:Y:S02]  /*25160*/  @!P3 LOP3.LUT R119, R119, R118, RZ, 0x3c, !PT ;  /* 0x000000767777b212 */ /* 0x000fe400078e3cff */
[----:B------:R-:W-:Y:S02]  /*25170*/  @!P2 LOP3.LUT R117, R117, R116, RZ, 0x3c, !PT ;  /* 0x000000747575a212 */ /* 0x000fe400078e3cff */
[CC--:B-1----:R-:W-:Y:S01]  /*25180*/  @!P2 LEA R14, P4, R125.reuse, R43.reuse, 0x2 ;  /* 0x0000002b7d0ea211 */ /* 0x0c2fe200078810ff */
[----:B------:R-:W5:Y:S01]  /*25190*/  LDL R112, [R1+0x100] ;  /* 0x0001000001707983 */ /* 0x000f620000100800 */
[C---:B0-----:R-:W-:Y:S02]  /*251a0*/  @!P3 LEA R12, P5, R46.reuse, R43, 0x2 ;  /* 0x0000002b2e0cb211 */ /* 0x041fe400078a10ff */
[-C--:B------:R-:W-:Y:S02]  /*251b0*/  @!P2 LEA.HI.X R15, R125, R42.reuse, R126, 0x2, P4 ;  /* 0x0000002a7d0fa211 */ /* 0x080fe400020f147e */
[----:B------:R-:W-:-:S02]  /*251c0*/  @!P3 LEA.HI.X R13, R46, R42, R124, 0x2, P5 ;  /* 0x0000002a2e0db211 */ /* 0x000fc400028f147c */
[----:B------:R-:W5:Y:S01]  /*251d0*/  LDL R46, [R1+0x98] ;  /* 0x00009800012e7983 */ /* 0x000f620000100800 */
[----:B------:R-:W-:Y:S02]  /*251e0*/  ISETP.GE.AND P0, PT, R79, UR4, PT ;  /* 0x000000044f007c0c */ /* 0x000fe4000bf06270 */
[----:B------:R-:W-:Y:S01]  /*251f0*/  ISETP.GE.AND P1, PT, R78, UR4, PT ;  /* 0x000000044e007c0c */ /* 0x000fe2000bf26270 */
[----:B------:R0:W-:Y:S01]  /*25200*/  @!P2 ST.E.64 desc[UR50][R14.64], R116 ;  /* 0x000000740e00a985 */ /* 0x0001e2000c101b32 */
[----:B------:R-:W-:-:S04]  /*25210*/  @!P3 LOP3.LUT R118, R119, R118, RZ, 0x3c, !PT ;  /* 0x000000767776b212 */ /* 0x000fc800078e3cff */
[----:B------:R-:W-:-:S05]  /*25220*/  @!P3 LOP3.LUT R119, R119, R118, RZ, 0x3c, !PT ;  /* 0x000000767777b212 */ /* 0x000fca00078e3cff */
[----:B------:R1:W-:Y:S01]  /*25230*/  @!P3 ST.E.64 desc[UR50][R12.64], R118 ;  /* 0x000000760c00b985 */ /* 0x0003e2000c101b32 */
[-C--:B0-----:R-:W-:Y:S02]  /*25240*/  @!P0 LEA R14, P4, R79, R43.reuse, 0x2 ;  /* 0x0000002b4f0e8211 */ /* 0x081fe400078810ff */
[----:B------:R-:W-:Y:S02]  /*25250*/  @!P0 LOP3.LUT R121, R121, R120, RZ, 0x3c, !PT ;  /* 0x0000007879798212 */ /* 0x000fe400078e3cff */
[----:B------:R-:W-:Y:S02]  /*25260*/  @!P0 LEA.HI.X R15, R79, R42, R123, 0x2, P4 ;  /* 0x0000002a4f0f8211 */ /* 0x000fe400020f147b */
[----:B-1----:R-:W-:Y:S01]  /*25270*/  @!P1 LEA R12, P5, R78, R43, 0x2 ;  /* 0x0000002b4e0c9211 */ /* 0x002fe200078a10ff */
[----:B------:R-:W-:Y:S01]  /*25280*/  @!P1 IMAD.MOV.U32 R123, RZ, RZ, R3 ;  /* 0x000000ffff7b9224 */ /* 0x000fe200078e0003 */
[C---:B------:R-:W-:Y:S01]  /*25290*/  @!P0 LOP3.LUT R120, R121.reuse, R120, RZ, 0x3c, !PT ;  /* 0x0000007879788212 */ /* 0x040fe200078e3cff */
[----:B------:R-:W5:Y:S03]  /*252a0*/  LDL R79, [R1+0x90] ;  /* 0x00009000014f7983 */ /* 0x000f660000100800 */
[----:B------:R-:W-:-:S05]  /*252b0*/  @!P0 LOP3.LUT R121, R121, R120, RZ, 0x3c, !PT ;  /* 0x0000007879798212 */ /* 0x000fca00078e3cff */
[----:B------:R0:W-:Y:S01]  /*252c0*/  @!P0 ST.E.64 desc[UR50][R14.64], R120 ;  /* 0x000000780e008985 */ /* 0x0001e2000c101b32 */
[----:B--2---:R-:W-:Y:S02]  /*252d0*/  ISETP.GE.AND P2, PT, R44, UR4, PT ;  /* 0x000000042c007c0c */ /* 0x004fe4000bf46270 */
[----:B---3--:R-:W-:Y:S02]  /*252e0*/  ISETP.GE.AND P3, PT, R45, UR4, PT ;  /* 0x000000042d007c0c */ /* 0x008fe4000bf66270 */
[----:B----4-:R-:W-:Y:S02]  /*252f0*/  @!P1 LEA.HI.X R13, R78, R42, R2, 0x2, P5 ;  /* 0x0000002a4e0d9211 */ /* 0x010fe400028f1402 */
[----:B------:R-:W2:Y:S07]  /*25300*/  LDL R78, [R1+0x8c] ;  /* 0x00008c00014e7983 */ /* 0x000eae0000100800 */
[C---:B------:R-:W-:Y:S01]  /*25310*/  @!P2 LEA R2, P4, R44.reuse, R43, 0x2 ;  /* 0x0000002b2c02a211 */ /* 0x040fe200078810ff */
[----:B0-----:R-:W-:Y:S01]  /*25320*/  @!P2 IMAD.MOV.U32 R15, RZ, RZ, R6 ;  /* 0x000000ffff0fa224 */ /* 0x001fe200078e0006 */
[----:B------:R-:W-:Y:S01]  /*25330*/  @!P2 MOV R14, R4 ;  /* 0x00000004000ea202 */ /* 0x000fe20000000f00 */
[----:B------:R0:W-:Y:S01]  /*25340*/  @!P1 ST.E.64 desc[UR50][R12.64], R122 ;  /* 0x0000007a0c009985 */ /* 0x0001e2000c101b32 */
[----:B-----5:R-:W-:-:S03]  /*25350*/  @!P2 LEA.HI.X R3, R44, R42, R47, 0x2, P4 ;  /* 0x0000002a2c03a211 */ /* 0x020fc600020f142f */
[----:B------:R-:W3:Y:S01]  /*25360*/  LDL R44, [R1+0xf4] ;  /* 0x0000f400012c7983 */ /* 0x000ee20000100800 */
[----:B0-----:R-:W-:-:S03]  /*25370*/  @!P3 LEA R12, P5, R45, R43, 0x2 ;  /* 0x0000002b2d0cb211 */ /* 0x001fc600078a10ff */
[----:B------:R0:W-:Y:S01]  /*25380*/  @!P2 ST.E.64 desc[UR50][R2.64], R14 ;  /* 0x0000000e0200a985 */ /* 0x0001e2000c101b32 */
[----:B------:R-:W-:Y:S02]  /*25390*/  @!P3 LEA.HI.X R13, R45, R42, R37, 0x2, P5 ;  /* 0x0000002a2d0db211 */ /* 0x000fe400028f1425 */
[----:B------:R-:W-:Y:S01]  /*253a0*/  ISETP.GE.AND P0, PT, R11, UR4, PT ;  /* 0x000000040b007c0c */ /* 0x000fe2000bf06270 */
[----:B------:R-:W4:Y:S01]  /*253b0*/  LDL R47, [R1+0x88] ;  /* 0x00008800012f7983 */ /* 0x000f220000100800 */
[----:B------:R-:W-:-:S03]  /*253c0*/  ISETP.GE.AND P1, PT, R36, UR4, PT ;  /* 0x0000000424007c0c */ /* 0x000fc6000bf26270 */
[----:B------:R-:W5:Y:S01]  /*253d0*/  LDL R45, [R1+0x84] ;  /* 0x00008400012d7983 */ /* 0x000f620000100800 */
[----:B0-----:R-:W-:Y:S02]  /*253e0*/  @!P3 IMAD.MOV.U32 R2, RZ, RZ, R5 ;  /* 0x000000ffff02b224 */ /* 0x001fe400078e0005 */
[----:B------:R-:W-:Y:S01]  /*253f0*/  @!P3 IMAD.MOV.U32 R3, RZ, RZ, R7 ;  /* 0x000000ffff03b224 */ /* 0x000fe200078e0007 */
[----:B------:R-:W-:Y:S01]  /*25400*/  ISETP.GE.AND P4, PT, R0, UR4, PT ;  /* 0x0000000400007c0c */ /* 0x000fe2000bf86270 */
[----:B------:R-:W5:Y:S04]  /*25410*/  LDL R37, [R1+0x80] ;  /* 0x0000800001257983 */ /* 0x000f680000100800 */
[----:B------:R0:W-:Y:S04]  /*25420*/  @!P3 ST.E.64 desc[UR50][R12.64], R2 ;  /* 0x000000020c00b985 */ /* 0x0001e8000c101b32 */
[----:B------:R-:W5:Y:S04]  /*25430*/  LDL R15, [R1+0x78] ;  /* 0x00007800010f7983 */ /* 0x000f680000100800 */
[----:B------:R-:W5:Y:S04]  /*25440*/  LDL R14, [R1+0xd4] ;  /* 0x0000d400010e7983 */ /* 0x000f680000100800 */
[----:B0-----:R-:W4:Y:S01]  /*25450*/  LDL R12, [R1+0xec] ;  /* 0x0000ec00010c7983 */ /* 0x001f220000100800 */
[----:B------:R-:W-:-:S02]  /*25460*/  ISETP.GE.AND P2, PT, R46, UR4, PT ;  /* 0x000000042e007c0c */ /* 0x000fc4000bf46270 */
[CC--:B------:R-:W-:Y:S01]  /*25470*/  @!P0 LEA R4, P5, R11.reuse, R43.reuse, 0x2 ;  /* 0x0000002b0b048211 */ /* 0x0c0fe200078a10ff */
[----:B------:R-:W5:Y:S01]  /*25480*/  LDL R13, [R1+0x74] ;  /* 0x00007400010d7983 */ /* 0x000f620000100800 */
[CC--:B------:R-:W-:Y:S02]  /*25490*/  @!P1 LEA R2, P3, R36.reuse, R43.reuse, 0x2 ;  /* 0x0000002b24029211 */ /* 0x0c0fe400078610ff */
[----:B------:R-:W-:Y:S01]  /*254a0*/  @!P0 LEA.HI.X R5, R11, R42, R112, 0x2, P5 ;  /* 0x0000002a0b058211 */ /* 0x000fe200028f1470 */
[----:B------:R-:W-:Y:S01]  /*254b0*/  @!P0 IMAD.MOV.U32 R11, RZ, RZ, R10 ;  /* 0x000000ffff0b8224 */ /* 0x000fe200078e000a */
[----:B------:R-:W-:Y:S02]  /*254c0*/  @!P0 MOV R10, R8 ;  /* 0x00000008000a8202 */ /* 0x000fe40000000f00 */
[----:B------:R-:W-:Y:S01]  /*254d0*/  @!P1 LEA.HI.X R3, R36, R42, R111, 0x2, P3 ;  /* 0x0000002a24039211 */ /* 0x000fe200018f146f */
[----:B------:R-:W5:Y:S02]  /*254e0*/  LDL R8, [R1+0xe8] ;  /* 0x0000e80001087983 */ /* 0x000f640000100800 */
[----:B------:R-:W-:-:S02]  /*254f0*/  @!P2 LEA R6, P3, R46, R43, 0x2 ;  /* 0x0000002b2e06a211 */ /* 0x000fc400078610ff */
[----:B------:R0:W-:Y:S04]  /*25500*/  @!P0 ST.E.64 desc[UR50][R4.64], R10 ;  /* 0x0000000a04008985 */ /* 0x0001e8000c101b32 */
[----:B------:R-:W5:Y:S01]  /*25510*/  LDL R36, [R1+0x7c] ;  /* 0x00007c0001247983 */ /* 0x000f620000100800 */
[----:B------:R-:W-:-:S03]  /*25520*/  @!P2 LEA.HI.X R7, R46, R42, R110, 0x2, P3 ;  /* 0x0000002a2e07a211 */ /* 0x000fc600018f146e */
[----:B------:R-:W5:Y:S01]  /*25530*/  LDL R46, [R1+0xe4] ;  /* 0x0000e400012e7983 */ /* 0x000f620000100800 */
[----:B0-----:R-:W-:-:S03]  /*25540*/  @!P1 IMAD.MOV.U32 R4, RZ, RZ, R9 ;  /* 0x000000ffff049224 */ /* 0x001fc600078e0009 */
[----:B------:R-:W5:Y:S01]  /*25550*/  LDL R11, [R1+0x70] ;  /* 0x00007000010b7983 */ /* 0x000f620000100800 */
[----:B------:R-:W-:-:S03]  /*25560*/  @!P1 IMAD.MOV.U32 R5, RZ, RZ, R20 ;  /* 0x000000ffff059224 */ /* 0x000fc600078e0014 */
[----:B------:R-:W5:Y:S04]  /*25570*/  LDL R20, [R1+0xd8] ;  /* 0x0000d80001147983 */ /* 0x000f680000100800 */
[----:B------:R0:W-:Y:S04]  /*25580*/  @!P1 ST.E.64 desc[UR50][R2.64], R4 ;  /* 0x0000000402009985 */ /* 0x0001e8000c101b32 */
[----:B------:R-:W5:Y:S01]  /*25590*/  LDL R10, [R1+0xcc] ;  /* 0x0000cc00010a7983 */ /* 0x000f620000100800 */
[----:B0-----:R-:W-:Y:S01]  /*255a0*/  @!P4 LEA R2, P5, R0, R43, 0x2 ;  /* 0x0000002b0002c211 */ /* 0x001fe200078a10ff */
[----:B------:R-:W-:-:S02]  /*255b0*/  @!P2 IMAD.MOV.U32 R4, RZ, RZ, R21 ;  /* 0x000000ffff04a224 */ /* 0x000fc400078e0015 */
[----:B------:R-:W5:Y:S01]  /*255c0*/  LDL R21, [R1+0xdc] ;  /* 0x0000dc0001157983 */ /* 0x000f620000100800 */
[----:B------:R-:W-:Y:S01]  /*255d0*/  @!P2 IMAD.MOV.U32 R5, RZ, RZ, R25 ;  /* 0x000000ffff05a224 */ /* 0x000fe200078e0019 */
[----:B------:R-:W-:-:S04]  /*255e0*/  @!P4 MOV R25, R26 ;  /* 0x0000001a0019c202 */ /* 0x000fc80000000f00 */
[----:B------:R-:W-:Y:S01]  /*255f0*/  @!P2 ST.E.64 desc[UR50][R6.64], R4 ;  /* 0x000000040600a985 */ /* 0x000fe2000c101b32 */
[----:B--2---:R-:W-:Y:S02]  /*25600*/  ISETP.GE.AND P1, PT, R78, UR4, PT ;  /* 0x000000044e007c0c */ /* 0x004fe4000bf26270 */
[----:B---3--:R-:W-:Y:S02]  /*25610*/  @!P4 LEA.HI.X R3, R0, R42, R44, 0x2, P5 ;  /* 0x0000002a0003c211 */ /* 0x008fe400028f142c */
[----:B------:R-:W2:Y:S04]  /*25620*/  LDL R44, [R1+0xe0] ;  /* 0x0000e000012c7983 */ /* 0x000ea80000100800 */
[----:B------:R-:W3:Y:S04]  /*25630*/  LDL R0, [R1+0x6c] ;  /* 0x00006c0001007983 */ /* 0x000ee80000100800 */
[----:B------:R0:W-:Y:S02]  /*25640*/  @!P4 ST.E.64 desc[UR50][R2.64], R24 ;  /* 0x000000180200c985 */ /* 0x0001e4000c101b32 */
[----:B0-----:R-:W-:-:S04]  /*25650*/  @!P1 LEA R2, P5, R78, R43, 0x2 ;  /* 0x0000002b4e029211 */ /* 0x001fc800078a10ff */
[----:B----4-:R-:W-:Y:S02]  /*25660*/  @!P1 LEA.HI.X R3, R78, R42, R12, 0x2, P5 ;  /* 0x0000002a4e039211 */ /* 0x010fe400028f140c */
[----:B------:R-:W4:Y:S01]  /*25670*/  LDL R12, [R1+0xd0] ;  /* 0x0000d000010c7983 */ /* 0x000f220000100800 */
[----:B------:R-:W-:Y:S02]  /*25680*/  ISETP.GE.AND P0, PT, R79, UR4, PT ;  /* 0x000000044f007c0c */ /* 0x000fe4000bf06270 */
[----:B------:R-:W-:Y:S02]  /*25690*/  ISETP.GE.AND P2, PT, R47, UR4, PT ;  /* 0x000000042f007c0c */ /* 0x000fe4000bf46270 */
[----:B-----5:R-:W-:-:S09]  /*256a0*/  ISETP.GE.AND P4, PT, R45, UR4, PT ;  /* 0x000000042d007c0c */ /* 0x020fd2000bf86270 */
[C---:B------:R-:W-:Y:S01]  /*256b0*/  @!P0 LEA R4, P3, R79.reuse, R43, 0x2 ;  /* 0x0000002b4f048211 */ /* 0x040fe200078610ff */
[----:B------:R-:W-:Y:S02]  /*256c0*/  @!P0 IMAD.MOV.U32 R6, RZ, RZ, R27 ;  /* 0x000000ffff068224 */ /* 0x000fe400078e001b */
[----:B------:R-:W-:Y:S01]  /*256d0*/  @!P0 IMAD.MOV.U32 R7, RZ, RZ, R29 ;  /* 0x000000ffff078224 */ /* 0x000fe200078e001d */
[----:B------:R-:W-:Y:S01]  /*256e0*/  @!P0 LEA.HI.X R5, R79, R42, R109, 0x2, P3 ;  /* 0x0000002a4f058211 */ /* 0x000fe200018f146d */
[----:B------:R-:W-:Y:S01]  /*256f0*/  @!P1 IMAD.MOV.U32 R29, RZ, RZ, R30 ;  /* 0x000000ffff1d9224 */ /* 0x000fe200078e001e */
[----:B------:R-:W-:-:S03]  /*25700*/  ISETP.GE.AND P3, PT, R37, UR4, PT ;  /* 0x0000000425007c0c */ /* 0x000fc6000bf66270 */
[----:B------:R0:W-:Y:S04]  /*25710*/  @!P0 ST.E.64 desc[UR50][R4.64], R6 ;  /* 0x0000000604008985 */ /* 0x0001e8000c101b32 */
[----:B------:R1:W-:Y:S01]  /*25720*/  @!P1 ST.E.64 desc[UR50][R2.64], R28 ;  /* 0x0000001c02009985 */ /* 0x0003e2000c101b32 */
[----:B0-----:R-:W-:-:S04]  /*25730*/  @!P2 LEA R4, P0, R47, R43, 0x2 ;  /* 0x0000002b2f04a211 */ /* 0x001fc800078010ff */
[-C--:B------:R-:W-:Y:S02]  /*25740*/  @!P2 LEA.HI.X R5, R47, R42.reuse, R8, 0x2, P0 ;  /* 0x0000002a2f05a211 */ /* 0x080fe400000f1408 */
[C---:B-1----:R-:W-:Y:S02]  /*25750*/  @!P4 LEA R2, P1, R45.reuse, R43, 0x2 ;  /* 0x0000002b2d02c211 */ /* 0x042fe400078210ff */
[----:B------:R-:W-:Y:S01]  /*25760*/  ISETP.GE.AND P0, PT, R36, UR4, PT ;  /* 0x0000000424007c0c */ /* 0x000fe2000bf06270 */
[----:B------:R-:W-:Y:S01]  /*25770*/  @!P2 IMAD.MOV.U32 R6, RZ, RZ, R31 ;  /* 0x000000ffff06a224 */ /* 0x000fe200078e001f */
[----:B------:R-:W-:Y:S01]  /*25780*/  @!P2 MOV R7, R33 ;  /* 0x000000210007a202 */ /* 0x000fe20000000f00 */
[----:B------:R-:W-:Y:S01]  /*25790*/  @!P4 IMAD.MOV.U32 R33, RZ, RZ, R34 ;  /* 0x000000ffff21c224 */ /* 0x000fe200078e0022 */
[----:B------:R-:W-:Y:S02]  /*257a0*/  @!P4 LEA.HI.X R3, R45, R42, R46, 0x2, P1 ;  /* 0x0000002a2d03c211 */ /* 0x000fe400008f142e */
[----:B------:R-:W-:Y:S01]  /*257b0*/  ISETP.GE.AND P1, PT, R15, UR4, PT ;  /* 0x000000040f007c0c */ /* 0x000fe2000bf26270 */
[----:B------:R0:W-:Y:S01]  /*257c0*/  @!P2 ST.E.64 desc[UR50][R4.64], R6 ;  /* 0x000000060400a985 */ /* 0x0001e2000c101b32 */
[----:B------:R-:W-:-:S03]  /*257d0*/  @!P3 LEA R8, P5, R37, R43, 0x2 ;  /* 0x0000002b2508b211 */ /* 0x000fc600078a10ff */
[----:B------:R1:W-:Y:S01]  /*257e0*/  @!P4 ST.E.64 desc[UR50][R2.64], R32 ;  /* 0x000000200200c985 */ /* 0x0003e2000c101b32 */
[----:B------:R-:W-:Y:S02]  /*257f0*/  ISETP.GE.AND P4, PT, R13, UR4, PT ;  /* 0x000000040d007c0c */ /* 0x000fe4000bf86270 */
[C---:B0-----:R-:W-:Y:S01]  /*25800*/  @!P0 LEA R4, P2, R36.reuse, R43, 0x2 ;  /* 0x0000002b24048211 */ /* 0x041fe200078410ff */
[----:B-1----:R-:W-:Y:S02]  /*25810*/  @!P3 IMAD.MOV.U32 R2, RZ, RZ, R35 ;  /* 0x000000ffff02b224 */ /* 0x002fe400078e0023 */
[----:B------:R-:W-:Y:S01]  /*25820*/  @!P3 IMAD.MOV.U32 R3, RZ, RZ, R53 ;  /* 0x000000ffff03b224 */ /* 0x000fe200078e0035 */
[-C--:B------:R-:W-:Y:S01]  /*25830*/  @!P0 LEA.HI.X R5, R36, R42.reuse, R21, 0x2, P2 ;  /* 0x0000002a24058211 */ /* 0x080fe200010f1415 */
[----:B------:R-:W-:Y:S01]  /*25840*/  @!P0 IMAD.MOV.U32 R53, RZ, RZ, R54 ;  /* 0x000000ffff358224 */ /* 0x000fe200078e0036 */
[----:B--2---:R-:W-:Y:S02]  /*25850*/  @!P3 LEA.HI.X R9, R37, R42, R44, 0x2, P5 ;  /* 0x0000002a2509b211 */ /* 0x004fe400028f142c */
[----:B------:R-:W-:-:S03]  /*25860*/  ISETP.GE.AND P5, PT, R11, UR4, PT ;  /* 0x000000040b007c0c */ /* 0x000fc6000bfa6270 */
[----:B------:R0:W-:Y:S01]  /*25870*/  @!P3 ST.E.64 desc[UR50][R8.64], R2 ;  /* 0x000000020800b985 */ /* 0x0001e2000c101b32 */
[----:B---3--:R-:W-:-:S03]  /*25880*/  ISETP.GE.AND P3, PT, R0, UR4, PT ;  /* 0x0000000400007c0c */ /* 0x008fc6000bf66270 */
[----:B------:R1:W-:Y:S01]  /*25890*/  @!P0 ST.E.64 desc[UR50][R4.64], R52 ;  /* 0x0000003404008985 */ /* 0x0003e2000c101b32 */
[-C--:B------:R-:W-:Y:S02]  /*258a0*/  @!P4 LEA R6, P0, R13, R43.reuse, 0x2 ;  /* 0x0000002b0d06c211 */ /* 0x080fe400078010ff */
[----:B0-----:R-:W-:-:S04]  /*258b0*/  @!P1 LEA R2, P2, R15, R43, 0x2 ;  /* 0x0000002b0f029211 */ /* 0x001fc800078410ff */
[-C--:B------:R-:W-:Y:S01]  /*258c0*/  @!P1 LEA.HI.X R3, R15, R42.reuse, R20, 0x2, P2 ;  /* 0x0000002a0f039211 */ /* 0x080fe200010f1414 */
[----:B-1----:R-:W-:Y:S01]  /*258d0*/  @!P1 IMAD.MOV.U32 R5, RZ, RZ, R57 ;  /* 0x000000ffff059224 */ /* 0x002fe200078e0039 */
[----:B------:R-:W-:Y:S01]  /*258e0*/  @!P1 MOV R4, R55 ;  /* 0x0000003700049202 */ /* 0x000fe20000000f00 */
[----:B------:R-:W-:Y:S01]  /*258f0*/  @!P4 IMAD.MOV.U32 R57, RZ, RZ, R58 ;  /* 0x000000ffff39c224 */ /* 0x000fe200078e003a */
[----:B------:R-:W-:-:S03]  /*25900*/  @!P4 LEA.HI.X R7, R13, R42, R14, 0x2, P0 ;  /* 0x0000002a0d07c211 */ /* 0x000fc600000f140e */
[----:B------:R0:W-:Y:S04]  /*25910*/  @!P1 ST.E.64 desc[UR50][R2.64], R4 ;  /* 0x0000000402009985 */ /* 0x0001e8000c101b32 */
[----:B------:R1:W-:Y:S01]  /*25920*/  @!P4 ST.E.64 desc[UR50][R6.64], R56 ;  /* 0x000000380600c985 */ /* 0x0003e2000c101b32 */
[CC--:B0-----:R-:W-:Y:S02]  /*25930*/  @!P5 LEA R2, P1, R11.reuse, R43.reuse, 0x2 ;  /* 0x0000002b0b02d211 */ /* 0x0c1fe400078210ff */
[C---:B------:R-:W-:Y:S02]  /*25940*/  @!P3 LEA R4, P2, R0.reuse, R43, 0x2 ;  /* 0x0000002b0004b211 */ /* 0x040fe400078410ff */
[-C--:B----4-:R-:W-:Y:S01]  /*25950*/  @!P5 LEA.HI.X R3, R11, R42.reuse, R12, 0x2, P1 ;  /* 0x0000002a0b03d211 */ /* 0x090fe200008f140c */
[----:B-1----:R-:W-:Y:S01]  /*25960*/  @!P5 IMAD.MOV.U32 R6, RZ, RZ, R59 ;  /* 0x000000ffff06d224 */ /* 0x002fe200078e003b */
[----:B------:R-:W-:Y:S01]  /*25970*/  @!P3 LEA.HI.X R5, R0, R42, R10, 0x2, P2 ;  /* 0x0000002a0005b211 */ /* 0x000fe200010f140a */
[----:B------:R-:W-:Y:S01]  /*25980*/  @!P5 IMAD.MOV.U32 R7, RZ, RZ, R61 ;  /* 0x000000ffff07d224 */ /* 0x000fe200078e003d */
[----:B------:R-:W-:-:S04]  /*25990*/  @!P3 MOV R61, R62 ;  /* 0x0000003e003db202 */ /* 0x000fc80000000f00 */
[----:B------:R3:W-:Y:S04]  /*259a0*/  @!P5 ST.E.64 desc[UR50][R2.64], R6 ;  /* 0x000000060200d985 */ /* 0x0007e8000c101b32 */
[----:B------:R3:W-:Y:S02]  /*259b0*/  @!P3 ST.E.64 desc[UR50][R4.64], R60 ;  /* 0x0000003c0400b985 */ /* 0x0007e4000c101b32 */
.L_x_620:
[----:B------:R-:W-:Y:S05]  /*259c0*/  BSYNC B1 ;  /* 0x0000000000017941 */ /* 0x000fea0003800000 */
.L_x_619:
[----:B------:R-:W-:-:S03]  /*259d0*/  UMOV UR4, 0xffffffff ;  /* 0xffffffff00047882 */ /* 0x000fc60000000000 */
[----:B------:R-:W-:Y:S05]  /*259e0*/  BRA.DIV UR4, `(.L_x_621) ;  /* 0x000000e6044c7947 */ /* 0x000fea000b800000 */
[----:B0-----:R-:W0:Y:S04]  /*259f0*/  SHFL.IDX PT, R41, R41, 0x1, 0x1c1f ;  /* 0x003c1f0029297f89 */ /* 0x001e2800000e0000 */
[----:B------:R4:W0:Y:S02]  /*25a00*/  SHFL.IDX PT, R14, R40, 0x1, 0x1c1f ;  /* 0x003c1f00280e7f89 */ /* 0x00082400000e0000 */
.L_x_943:
[----:B------:R-:W-:-:S13]  /*25a10*/  ISETP.GE.AND P0, PT, R39, R38, PT ;  /* 0x000000262700720c */ /* 0x000fda0003f06270 */
[----:B------:R-:W-:Y:S05]  /*25a20*/  @P0 BRA `(.L_x_617) ;  /* 0x0000001c00280947 */ /* 0x000fea0003800000 */
[----:B--2---:R-:W2:Y:S01]  /*25a30*/  LDL R43, [R1+0x68] ;  /* 0x00006800012b7983 */ /* 0x004ea20000100800 */
[----:B------:R-:W-:-:S03]  /*25a40*/  ULDC UR4, c[0x0][0xac8] ;  /* 0x0002b20000047ab9 */ /* 0x000fc60000000800 */
[----:B------:R-:W5:Y:S04]  /*25a50*/  LDL R55, [R1+0xc4] ;  /* 0x0000c40001377983 */ /* 0x000f680000100800 */
[----:B----4-:R-:W4:Y:S04]  /*25a60*/  LDL R40, [R1+0x124] ;  /* 0x0001240001287983 */ /* 0x010f280000100800 */
[----:B---3--:R-:W3:Y:S04]  /*25a70*/  LDL R6, [R1+0xfc] ;  /* 0x0000fc0001067983 */ /* 0x008ee80000100800 */
[----:B------:R-:W3:Y:S04]  /*25a80*/  LDL R36, [R1+0x120] ;  /* 0x0001200001247983 */ /* 0x000ee80000100800 */
        /* <DEDUP_REMOVED lines=13> */
[----:B-1----:R-:W3:Y:S04]  /*25b60*/  LDL R42, [R1+0xa4] ;  /* 0x0000a400012a7983 */ /* 0x002ee80000100800 */
        /* <DEDUP_REMOVED lines=19> */
[----:B------:R-:W3:Y:S01]  /*25ca0*/  LDL R0, [R1+0x6c] ;  /* 0x00006c0001007983 */ /* 0x000ee20000100800 */
[----:B--2---:R-:W-:-:S02]  /*25cb0*/  ISETP.GE.AND P3, PT, R43, UR4, PT ;  /* 0x000000042b007c0c */ /* 0x004fc4000bf66270 */
[----:B-----5:R-:W-:Y:S01]  /*25cc0*/  ISETP.GE.AND P0, PT, R55, UR4, PT ;  /* 0x0000000437007c0c */ /* 0x020fe2000bf06270 */
[----:B----4-:R-:W-:-:S10]  /*25cd0*/  IMAD.MOV.U32 R60, RZ, RZ, R40 ;  /* 0x000000ffff3c7224 */ /* 0x010fd400078e0028 */
[----:B0-----:R-:W-:Y:S02]  /*25ce0*/  @!P3 IMAD.MOV.U32 R2, RZ, RZ, R14 ;  /* 0x000000ffff02b224 */ /* 0x001fe400078e000e */
[----:B------:R-:W-:Y:S02]  /*25cf0*/  @!P3 IMAD.MOV.U32 R3, RZ, RZ, R41 ;  /* 0x000000ffff03b224 */ /* 0x000fe400078e0029 */
[----:B---3--:R-:W-:Y:S01]  /*25d00*/  IMAD.MOV.U32 R40, RZ, RZ, R6 ;  /* 0x000000ffff287224 */ /* 0x008fe200078e0006 */
[----:B------:R-:W-:Y:S01]  /*25d10*/  @!P0 LEA R6, P4, R55, R14, 0x2 ;  /* 0x0000000e37068211 */ /* 0x000fe200078810ff */
[----:B------:R-:W-:Y:S02]  /*25d20*/  IMAD.MOV.U32 R53, RZ, RZ, R36 ;  /* 0x000000ffff357224 */ /* 0x000fe400078e0024 */
[----:B------:R-:W-:Y:S01]  /*25d30*/  @!P3 IMAD.WIDE R2, R43, 0x4, R2 ;  /* 0x000000042b02b825 */ /* 0x000fe200078e0202 */
[----:B------:R-:W2:Y:S03]  /*25d40*/  LDL R36, [R1+0x110] ;  /* 0x0001100001247983 */ /* 0x000ea60000100800 */
[----:B------:R-:W-:-:S02]  /*25d50*/  IMAD.MOV.U32 R47, RZ, RZ, R32 ;  /* 0x000000ffff2f7224 */ /* 0x000fc400078e0020 */
[----:B------:R-:W-:Y:S02]  /*25d60*/  IMAD.MOV.U32 R45, RZ, RZ, R27 ;  /* 0x000000ffff2d7224 */ /* 0x000fe400078e001b */
[----:B------:R-:W-:Y:S02]  /*25d70*/  IMAD.MOV.U32 R43, RZ, RZ, R5 ;  /* 0x000000ffff2b7224 */ /* 0x000fe400078e0005 */
[----:B------:R-:W-:Y:S02]  /*25d80*/  IMAD.MOV.U32 R27, RZ, RZ, R13 ;  /* 0x000000ffff1b7224 */ /* 0x000fe400078e000d */
[----:B------:R-:W-:Y:S01]  /*25d90*/  IMAD.MOV.U32 R13, RZ, RZ, R7 ;  /* 0x000000ffff0d7224 */ /* 0x000fe200078e0007 */
[----:B------:R-:W-:Y:S01]  /*25da0*/  @!P0 LEA.HI.X R7, R55, R41, R60, 0x2, P4 ;  /* 0x0000002937078211 */ /* 0x000fe200020f143c */
[----:B------:R-:W-:Y:S02]  /*25db0*/  IMAD.MOV.U32 R55, RZ, RZ, R47 ;  /* 0x000000ffff377224 */ /* 0x000fe400078e002f */
[----:B------:R-:W-:-:S02]  /*25dc0*/  IMAD.MOV.U32 R47, RZ, RZ, R43 ;  /* 0x000000ffff2f7224 */ /* 0x000fc400078e002b */
[----:B------:R-:W-:Y:S01]  /*25dd0*/  IMAD.MOV.U32 R43, RZ, RZ, R34 ;  /* 0x000000ffff2b7224 */ /* 0x000fe200078e0022 */
[----:B------:R-:W-:Y:S02]  /*25de0*/  MOV R34, R31 ;  /* 0x0000001f00227202 */ /* 0x000fe40000000f00 */
[----:B------:R-:W3:Y:S01]  /*25df0*/  LDL R31, [R1+0x100] ;  /* 0x00010000011f7983 */ /* 0x000ee20000100800 */
[----:B------:R-:W-:Y:S01]  /*25e00*/  ISETP.GE.AND P1, PT, R59, UR4, PT ;  /* 0x000000043b007c0c */ /* 0x000fe2000bf26270 */
[----:B------:R-:W-:Y:S02]  /*25e10*/  @!P3 IMAD.MOV.U32 R5, RZ, RZ, R65 ;  /* 0x000000ffff05b224 */ /* 0x000fe400078e0041 */
[----:B------:R-:W-:Y:S01]  /*25e20*/  IMAD.MOV.U32 R32, RZ, RZ, R25 ;  /* 0x000000ffff207224 */ /* 0x000fe200078e0019 */
[----:B------:R-:W-:Y:S01]  /*25e30*/  MOV R25, R4 ;  /* 0x0000000400197202 */ /* 0x000fe20000000f00 */
[----:B------:R-:W-:Y:S02]  /*25e40*/  @!P3 IMAD.MOV.U32 R4, RZ, RZ, R63 ;  /* 0x000000ffff04b224 */ /* 0x000fe400078e003f */
[----:B------:R-:W-:Y:S01]  /*25e50*/  IMAD.MOV.U32 R60, RZ, RZ, R53 ;  /* 0x000000ffff3c7224 */ /* 0x000fe200078e0035 */
[----:B------:R-:W-:-:S02]  /*25e60*/  MOV R53, R45 ;  /* 0x0000002d00357202 */ /* 0x000fc40000000f00 */
[----:B------:R0:W-:Y:S03]  /*25e70*/  @!P3 ST.E.64 desc[UR50][R2.64], R4 ;  /* 0x000000040200b985 */ /* 0x0001e6000c101b32 */
[----:B0-----:R-:W-:-:S04]  /*25e80*/  @!P1 LEA R2, P5, R59, R14, 0x2 ;  /* 0x0000000e3b029211 */ /* 0x001fc800078a10ff */
[----:B------:R-:W-:Y:S01]  /*25e90*/  @!P1 LEA.HI.X R3, R59, R41, R60, 0x2, P5 ;  /* 0x000000293b039211 */ /* 0x000fe200028f143c */
[----:B------:R-:W-:Y:S02]  /*25ea0*/  IMAD.MOV.U32 R59, RZ, RZ, R55 ;  /* 0x000000ffff3b7224 */ /* 0x000fe400078e0037 */
[----:B------:R-:W-:Y:S01]  /*25eb0*/  IMAD.MOV.U32 R55, RZ, RZ, R53 ;  /* 0x000000ffff377224 */ /* 0x000fe200078e0035 */
[----:B------:R-:W-:Y:S01]  /*25ec0*/  MOV R53, R47 ;  /* 0x0000002f00357202 */ /* 0x000fe20000000f00 */
[----:B--2---:R-:W-:Y:S02]  /*25ed0*/  IMAD.MOV.U32 R45, RZ, RZ, R36 ;  /* 0x000000ffff2d7224 */ /* 0x004fe400078e0024 */
[----:B------:R-:W-:Y:S02]  /*25ee0*/  IMAD.MOV.U32 R36, RZ, RZ, R33 ;  /* 0x000000ffff247224 */ /* 0x000fe400078e0021 */
[----:B------:R-:W-:Y:S02]  /*25ef0*/  IMAD.MOV.U32 R33, RZ, RZ, R29 ;  /* 0x000000ffff217224 */ /* 0x000fe400078e001d */
[----:B------:R-:W-:Y:S01]  /*25f00*/  IMAD.MOV.U32 R47, RZ, RZ, R45 ;  /* 0x000000ffff2f7224 */ /* 0x000fe200078e002d */
[----:B------:R-:W-:Y:S01]  /*25f10*/  ISETP.GE.AND P2, PT, R58, UR4, PT ;  /* 0x000000043a007c0c */ /* 0x000fe2000bf46270 */
[----:B------:R-:W-:-:S02]  /*25f20*/  IMAD.MOV.U32 R45, RZ, RZ, R43 ;  /* 0x000000ffff2d7224 */ /* 0x000fc400078e002b */
[----:B------:R-:W-:Y:S02]  /*25f30*/  @!P0 IMAD.MOV.U32 R65, RZ, RZ, R66 ;  /* 0x000000ffff418224 */ /* 0x000fe400078e0042 */
[----:B------:R-:W-:Y:S01]  /*25f40*/  IMAD.MOV.U32 R44, RZ, RZ, R42 ;  /* 0x000000ffff2c7224 */ /* 0x000fe200078e002a */
[----:B------:R-:W-:Y:S01]  /*25f50*/  ISETP.GE.AND P3, PT, R57, UR4, PT ;  /* 0x0000000439007c0c */ /* 0x000fe2000bf66270 */
[----:B------:R-:W-:Y:S01]  /*25f60*/  IMAD.MOV.U32 R43, RZ, RZ, R36 ;  /* 0x000000ffff2b7224 */ /* 0x000fe200078e0024 */
[----:B------:R-:W2:Y:S01]  /*25f70*/  LDL R29, [R1+0x80] ;  /* 0x00008000011d7983 */ /* 0x000ea20000100800 */
[----:B------:R-:W-:Y:S01]  /*25f80*/  IMAD.MOV.U32 R36, RZ, RZ, R33 ;  /* 0x000000ffff247224 */ /* 0x000fe200078e0021 */
[----:B---3--:R-:W-:Y:S02]  /*25f90*/  MOV R33, R31 ;  /* 0x0000001f00217202 */ /* 0x008fe40000000f00 */
[----:B------:R-:W3:Y:S04]  /*25fa0*/  LDL R31, [R1+0xf4] ;  /* 0x0000f400011f7983 */ /* 0x000ee80000100800 */
[----:B------:R0:W-:Y:S01]  /*25fb0*/  @!P0 ST.E.64 desc[UR50][R6.64], R64 ;  /* 0x0000004006008985 */ /* 0x0001e2000c101b32 */
[----:B------:R-:W-:-:S02]  /*25fc0*/  MOV R42, R37 ;  /* 0x00000025002a7202 */ /* 0x000fc40000000f00 */
[----:B------:R-:W-:Y:S02]  /*25fd0*/  MOV R37, R24 ;  /* 0x0000001800257202 */ /* 0x000fe40000000f00 */
[----:B------:R-:W4:Y:S01]  /*25fe0*/  LDL R24, [R1+0x90] ;  /* 0x0000900001187983 */ /* 0x000f220000100800 */
[----:B0-----:R-:W-:-:S04]  /*25ff0*/  @!P2 LEA R6, P4, R58, R14, 0x2 ;  /* 0x0000000e3a06a211 */ /* 0x001fc800078810ff */
[----:B------:R-:W-:Y:S01]  /*26000*/  @!P2 LEA.HI.X R7, R58, R41, R59, 0x2, P4 ;  /* 0x000000293a07a211 */ /* 0x000fe200020f143b */
[----:B------:R-:W-:Y:S02]  /*26010*/  IMAD.MOV.U32 R58, RZ, RZ, R55 ;  /* 0x000000ffff3a7224 */ /* 0x000fe400078e0037 */
[----:B------:R-:W-:Y:S01]  /*26020*/  IMAD.MOV.U32 R55, RZ, RZ, R53 ;  /* 0x000000ffff377224 */ /* 0x000fe200078e0035 */
[----:B------:R-:W-:Y:S01]  /*26030*/  MOV R53, R47 ;  /* 0x0000002f00357202 */ /* 0x000fe20000000f00 */
[----:B------:R-:W-:Y:S02]  /*26040*/  IMAD.MOV.U32 R47, RZ, RZ, R45 ;  /* 0x000000ffff2f7224 */ /* 0x000fe400078e002d */
[----:B------:R-:W-:Y:S02]  /*26050*/  IMAD.MOV.U32 R45, RZ, RZ, R43 ;  /* 0x000000ffff2d7224 */ /* 0x000fe400078e002b */
[----:B------:R-:W-:Y:S02]  /*26060*/  IMAD.MOV.U32 R43, RZ, RZ, R36 ;  /* 0x000000ffff2b7224 */ /* 0x000fe400078e0024 */
[----:B------:R-:W-:-:S02]  /*26070*/  IMAD.MOV.U32 R36, RZ, RZ, R33 ;  /* 0x000000ffff247224 */ /* 0x000fc400078e0021 */
[----:B------:R-:W-:Y:S02]  /*26080*/  @!P1 IMAD.MOV.U32 R4, RZ, RZ, R67 ;  /* 0x000000ffff049224 */ /* 0x000fe400078e0043 */
[----:B------:R-:W-:-:S05]  /*26090*/  @!P1 IMAD.MOV.U32 R5, RZ, RZ, R69 ;  /* 0x000000ffff059224 */ /* 0x000fca00078e0045 */
[----:B------:R0:W-:Y:S02]  /*260a0*/  @!P1 ST.E.64 desc[UR50][R2.64], R4 ;  /* 0x0000000402009985 */ /* 0x0001e4000c101b32 */
[----:B0-----:R-:W-:-:S04]  /*260b0*/  @!P3 LEA R2, P5, R57, R14, 0x2 ;  /* 0x0000000e3902b211 */ /* 0x001fc800078a10ff */
[----:B------:R-:W-:Y:S02]  /*260c0*/  @!P3 LEA.HI.X R3, R57, R41, R58, 0x2, P5 ;  /* 0x000000293903b211 */ /* 0x000fe400028f143a */
[----:B------:R-:W-:Y:S01]  /*260d0*/  MOV R57, R55 ;  /* 0x0000003700397202 */ /* 0x000fe20000000f00 */
[----:B------:R-:W-:Y:S02]  /*260e0*/  IMAD.MOV.U32 R55, RZ, RZ, R53 ;  /* 0x000000ffff377224 */ /* 0x000fe400078e0035 */
[----:B------:R-:W-:Y:S02]  /*260f0*/  IMAD.MOV.U32 R53, RZ, RZ, R47 ;  /* 0x000000ffff357224 */ /* 0x000fe400078e002f */
[----:B------:R-:W-:Y:S02]  /*26100*/  IMAD.MOV.U32 R47, RZ, RZ, R43 ;  /* 0x000000ffff2f7224 */ /* 0x000fe400078e002b */
[----:B------:R-:W-:Y:S01]  /*26110*/  IMAD.MOV.U32 R43, RZ, RZ, R36 ;  /* 0x000000ffff2b7224 */ /* 0x000fe200078e0024 */
[----:B---3--:R-:W-:Y:S01]  /*26120*/  MOV R33, R31 ;  /* 0x0000001f00217202 */ /* 0x008fe20000000f00 */
[----:B------:R-:W-:-:S02]  /*26130*/  IMAD.MOV.U32 R31, RZ, RZ, R21 ;  /* 0x000000ffff1f7224 */ /* 0x000fc400078e0015 */
[----:B------:R-:W-:Y:S02]  /*26140*/  IMAD.MOV.U32 R21, RZ, RZ, R12 ;  /* 0x000000ffff157224 */ /* 0x000fe400078e000c */
[----:B------:R-:W-:Y:S02]  /*26150*/  IMAD.MOV.U32 R12, RZ, RZ, R8 ;  /* 0x000000ffff0c7224 */ /* 0x000fe400078e0008 */
[----:B------:R-:W3:Y:S01]  /*26160*/  LDL R8, [R1+0xe0] ;  /* 0x0000e00001087983 */ /* 0x000ee20000100800 */
[----:B------:R-:W-:Y:S01]  /*26170*/  MOV R36, R33 ;  /* 0x0000002100247202 */ /* 0x000fe20000000f00 */
[----:B------:R-:W-:Y:S02]  /*26180*/  IMAD.MOV.U32 R33, RZ, RZ, R21 ;  /* 0x000000ffff217224 */ /* 0x000fe400078e0015 */
[----:B------:R-:W5:Y:S01]  /*26190*/  LDL R21, [R1+0x74] ;  /* 0x0000740001157983 */ /* 0x000f620000100800 */
[----:B------:R-:W-:Y:S01]  /*261a0*/  ISETP.GE.AND P0, PT, R56, UR4, PT ;  /* 0x0000000438007c0c */ /* 0x000fe2000bf06270 */
[----:B------:R-:W-:Y:S01]  /*261b0*/  @!P2 IMAD.MOV.U32 R69, RZ, RZ, R70 ;  /* 0x000000ffff45a224 */ /* 0x000fe200078e0046 */
[----:B------:R-:W-:Y:S01]  /*261c0*/  ISETP.GE.AND P1, PT, R54, UR4, PT ;  /* 0x0000000436007c0c */ /* 0x000fe2000bf26270 */
[----:B------:R-:W-:-:S03]  /*261d0*/  @!P3 IMAD.MOV.U32 R4, RZ, RZ, R71 ;  /* 0x000000ffff04b224 */ /* 0x000fc600078e0047 */
[----:B------:R0:W-:Y:S01]  /*261e0*/  @!P2 ST.E.64 desc[UR50][R6.64], R68 ;  /* 0x000000440600a985 */ /* 0x0001e2000c101b32 */
[----:B------:R-:W-:Y:S01]  /*261f0*/  ISETP.GE.AND P2, PT, R52, UR4, PT ;  /* 0x0000000434007c0c */ /* 0x000fe2000bf46270 */
[----:B------:R-:W-:-:S05]  /*26200*/  @!P3 IMAD.MOV.U32 R5, RZ, RZ, R73 ;  /* 0x000000ffff05b224 */ /* 0x000fca00078e0049 */
[----:B------:R1:W-:Y:S01]  /*26210*/  @!P3 ST.E.64 desc[UR50][R2.64], R4 ;  /* 0x000000040200b985 */ /* 0x0003e2000c101b32 */
[----:B------:R-:W-:Y:S01]  /*26220*/  @!P0 IMAD.MOV.U32 R73, RZ, RZ, R74 ;  /* 0x000000ffff498224 */ /* 0x000fe200078e004a */
[----:B------:R-:W-:Y:S02]  /*26230*/  ISETP.GE.AND P3, PT, R46, UR4, PT ;  /* 0x000000042e007c0c */ /* 0x000fe4000bf66270 */
[----:B0-----:R-:W-:-:S04]  /*26240*/  @!P0 LEA R6, P4, R56, R14, 0x2 ;  /* 0x0000000e38068211 */ /* 0x001fc800078810ff */
[----:B------:R-:W-:Y:S02]  /*26250*/  @!P0 LEA.HI.X R7, R56, R41, R57, 0x2, P4 ;  /* 0x0000002938078211 */ /* 0x000fe400020f1439 */
[C---:B-1----:R-:W-:Y:S01]  /*26260*/  @!P1 LEA R2, P5, R54.reuse, R14, 0x2 ;  /* 0x0000000e36029211 */ /* 0x042fe200078a10ff */
[----:B------:R-:W-:Y:S02]  /*26270*/  @!P1 IMAD.MOV.U32 R5, RZ, RZ, R77 ;  /* 0x000000ffff059224 */ /* 0x000fe400078e004d */
[----:B------:R0:W-:Y:S01]  /*26280*/  @!P0 ST.E.64 desc[UR50][R6.64], R72 ;  /* 0x0000004806008985 */ /* 0x0001e2000c101b32 */
[----:B------:R-:W-:Y:S02]  /*26290*/  @!P1 MOV R4, R75 ;  /* 0x0000004b00049202 */ /* 0x000fe40000000f00 */
[----:B------:R-:W-:Y:S02]  /*262a0*/  @!P1 LEA.HI.X R3, R54, R41, R55, 0x2, P5 ;  /* 0x0000002936039211 */ /* 0x000fe400028f1437 */
[----:B------:R-:W-:Y:S01]  /*262b0*/  ISETP.GE.AND P0, PT, R44, UR4, PT ;  /* 0x000000042c007c0c */ /* 0x000fe2000bf06270 */
[----:B------:R-:W-:-:S02]  /*262c0*/  @!P2 IMAD.MOV.U32 R77, RZ, RZ, R80 ;  /* 0x000000ffff4da224 */ /* 0x000fc400078e0050 */
[----:B------:R1:W-:Y:S01]  /*262d0*/  @!P1 ST.E.64 desc[UR50][R2.64], R4 ;  /* 0x0000000402009985 */ /* 0x0003e2000c101b32 */
[----:B------:R-:W-:Y:S02]  /*262e0*/  ISETP.GE.AND P1, PT, R42, UR4, PT ;  /* 0x000000042a007c0c */ /* 0x000fe4000bf26270 */
[----:B0-----:R-:W-:-:S04]  /*262f0*/  @!P2 LEA R6, P4, R52, R14, 0x2 ;  /* 0x0000000e3406a211 */ /* 0x001fc800078810ff */
[----:B------:R-:W-:Y:S02]  /*26300*/  @!P2 LEA.HI.X R7, R52, R41, R53, 0x2, P4 ;  /* 0x000000293407a211 */ /* 0x000fe400020f1435 */
[----:B-1----:R-:W-:-:S03]  /*26310*/  @!P3 LEA R2, P5, R46, R14, 0x2 ;  /* 0x0000000e2e02b211 */ /* 0x002fc600078a10ff */
[----:B------:R0:W-:Y:S01]  /*26320*/  @!P2 ST.E.64 desc[UR50][R6.64], R76 ;  /* 0x0000004c0600a985 */ /* 0x0001e2000c101b32 */
[----:B------:R-:W-:Y:S01]  /*26330*/  ISETP.GE.AND P2, PT, R37, UR4, PT ;  /* 0x0000000425007c0c */ /* 0x000fe2000bf46270 */
[----:B------:R-:W-:Y:S01]  /*26340*/  @!P3 IMAD.MOV.U32 R4, RZ, RZ, R81 ;  /* 0x000000ffff04b224 */ /* 0x000fe200078e0051 */
[----:B------:R-:W-:Y:S01]  /*26350*/  @!P3 LEA.HI.X R3, R46, R41, R47, 0x2, P5 ;  /* 0x000000292e03b211 */ /* 0x000fe200028f142f */
[----:B------:R-:W-:Y:S01]  /*26360*/  @!P3 IMAD.MOV.U32 R5, RZ, RZ, R83 ;  /* 0x000000ffff05b224 */ /* 0x000fe200078e0053 */
[----:B------:R-:W-:Y:S02]  /*26370*/  ISETP.GE.AND P4, PT, R32, UR4, PT ;  /* 0x0000000420007c0c */ /* 0x000fe4000bf86270 */
[----:B------:R-:W-:Y:S02]  /*26380*/  @!P0 MOV R83, R84 ;  /* 0x0000005400538202 */ /* 0x000fe40000000f00 */
[----:B------:R1:W-:Y:S01]  /*26390*/  @!P3 ST.E.64 desc[UR50][R2.64], R4 ;  /* 0x000000040200b985 */ /* 0x0003e2000c101b32 */
[----:B0-----:R-:W-:-:S04]  /*263a0*/  @!P0 LEA R6, P5, R44, R14, 0x2 ;  /* 0x0000000e2c068211 */ /* 0x001fc800078a10ff */
[----:B------:R-:W-:Y:S02]  /*263b0*/  @!P0 LEA.HI.X R7, R44, R41, R45, 0x2, P5 ;  /* 0x000000292c078211 */ /* 0x000fe400028f142d */
[----:B-1----:R-:W-:-:S03]  /*263c0*/  @!P1 LEA R2, P3, R42, R14, 0x2 ;  /* 0x0000000e2a029211 */ /* 0x002fc600078610ff */
[----:B------:R0:W-:Y:S01]  /*263d0*/  @!P0 ST.E.64 desc[UR50][R6.64], R82 ;  /* 0x0000005206008985 */ /* 0x0001e2000c101b32 */
[----:B------:R-:W-:Y:S01]  /*263e0*/  @!P1 IMAD.MOV.U32 R4, RZ, RZ, R85 ;  /* 0x000000ffff049224 */ /* 0x000fe200078e0055 */
[----:B------:R-:W-:Y:S01]  /*263f0*/  @!P1 LEA.HI.X R3, R42, R41, R43, 0x2, P3 ;  /* 0x000000292a039211 */ /* 0x000fe200018f142b */
[----:B------:R-:W-:Y:S01]  /*26400*/  @!P1 IMAD.MOV.U32 R5, RZ, RZ, R87 ;  /* 0x000000ffff059224 */ /* 0x000fe200078e0057 */
[----:B------:R-:W-:Y:S01]  /*26410*/  ISETP.GE.AND P0, PT, R35, UR4, PT ;  /* 0x0000000423007c0c */ /* 0x000fe2000bf06270 */
[----:B------:R-:W-:-:S03]  /*26420*/  @!P2 IMAD.MOV.U32 R87, RZ, RZ, R88 ;  /* 0x000000ffff57a224 */ /* 0x000fc600078e0058 */
[----:B------:R1:W-:Y:S01]  /*26430*/  @!P1 ST.E.64 desc[UR50][R2.64], R4 ;  /* 0x0000000402009985 */ /* 0x0003e2000c101b32 */
[CC--:B0-----:R-:W-:Y:S02]  /*26440*/  @!P2 LEA R6, P3, R37.reuse, R14.reuse, 0x2 ;  /* 0x0000000e2506a211 */ /* 0x0c1fe400078610ff */
[----:B----4-:R-:W-:Y:S02]  /*26450*/  ISETP.GE.AND P1, PT, R24, UR4, PT ;  /* 0x0000000418007c0c */ /* 0x010fe4000bf26270 */
[----:B------:R-:W-:Y:S02]  /*26460*/  @!P2 LEA.HI.X R7, R37, R41, R40, 0x2, P3 ;  /* 0x000000292507a211 */ /* 0x000fe400018f1428 */
[----:B-1----:R-:W-:-:S03]  /*26470*/  @!P4 LEA R2, P5, R32, R14, 0x2 ;  /* 0x0000000e2002c211 */ /* 0x002fc600078a10ff */
[----:B------:R0:W-:Y:S01]  /*26480*/  @!P2 ST.E.64 desc[UR50][R6.64], R86 ;  /* 0x000000560600a985 */ /* 0x0001e2000c101b32 */
[----:B------:R-:W-:Y:S02]  /*26490*/  ISETP.GE.AND P2, PT, R12, UR4, PT ;  /* 0x000000040c007c0c */ /* 0x000fe4000bf46270 */
[----:B------:R-:W-:Y:S01]  /*264a0*/  @!P4 LEA.HI.X R3, R32, R41, R34, 0x2, P5 ;  /* 0x000000292003c211 */ /* 0x000fe200028f1422 */
[----:B------:R-:W-:Y:S01]  /*264b0*/  IMAD.MOV.U32 R34, RZ, RZ, R30 ;  /* 0x000000ffff227224 */ /* 0x000fe200078e001e */
[----:B------:R-:W-:Y:S01]  /*264c0*/  MOV R32, R9 ;  /* 0x0000000900207202 */ /* 0x000fe20000000f00 */
[----:B0-----:R-:W-:Y:S02]  /*264d0*/  @!P4 IMAD.MOV.U32 R6, RZ, RZ, R89 ;  /* 0x000000ffff06c224 */ /* 0x001fe400078e0059 */
[----:B------:R-:W-:Y:S01]  /*264e0*/  @!P4 IMAD.MOV.U32 R7, RZ, RZ, R91 ;  /* 0x000000ffff07c224 */ /* 0x000fe200078e005b */
[----:B------:R-:W-:Y:S01]  /*264f0*/  @!P1 LEA R4, P5, R24, R14, 0x2 ;  /* 0x0000000e18049211 */ /* 0x000fe200078a10ff */
[----:B------:R-:W-:-:S03]  /*26500*/  @!P0 IMAD.MOV.U32 R91, RZ, RZ, R92 ;  /* 0x000000ffff5b8224 */ /* 0x000fc600078e005c */
[----:B------:R0:W-:Y:S01]  /*26510*/  @!P4 ST.E.64 desc[UR50][R2.64], R6 ;  /* 0x000000060200c985 */ /* 0x0001e2000c101b32 */
[----:B------:R-:W-:Y:S02]  /*26520*/  ISETP.GE.AND P4, PT, R33, UR4, PT ;  /* 0x0000000421007c0c */ /* 0x000fe4000bf86270 */
[----:B------:R-:W-:Y:S01]  /*26530*/  @!P1 LEA.HI.X R5, R24, R41, R26, 0x2, P5 ;  /* 0x0000002918059211 */ /* 0x000fe200028f141a */
[----:B------:R-:W-:Y:S01]  /*26540*/  IMAD.MOV.U32 R26, RZ, RZ, R10 ;  /* 0x000000ffff1a7224 */ /* 0x000fe200078e000a */
[----:B------:R-:W-:Y:S01]  /*26550*/  MOV R24, R11 ;  /* 0x0000000b00187202 */ /* 0x000fe20000000f00 */
[----:B0-----:R-:W-:Y:S02]  /*26560*/  @!P1 IMAD.MOV.U32 R2, RZ, RZ, R93 ;  /* 0x000000ffff029224 */ /* 0x001fe400078e005d */
[----:B------:R-:W-:Y:S02]  /*26570*/  @!P1 IMAD.MOV.U32 R3, RZ, RZ, R95 ;  /* 0x000000ffff039224 */ /* 0x000fe400078e005f */
[----:B------:R-:W-:-:S02]  /*26580*/  @!P2 IMAD.MOV.U32 R95, RZ, RZ, R96 ;  /* 0x000000ffff5fa224 */ /* 0x000fc400078e0060 */
[----:B---3--:R-:W-:Y:S01]  /*26590*/  IMAD.MOV.U32 R30, RZ, RZ, R8 ;  /* 0x000000ffff1e7224 */ /* 0x008fe200078e0008 */
[----:B------:R-:W-:-:S04]  /*265a0*/  @!P0 LEA R8, P3, R35, R14, 0x2 ;  /* 0x0000000e23088211 */ /* 0x000fc800078610ff */
[----:B------:R-:W-:Y:S02]  /*265b0*/  @!P0 LEA.HI.X R9, R35, R41, R36, 0x2, P3 ;  /* 0x0000002923098211 */ /* 0x000fe400018f1424 */
[----:B------:R-:W-:-:S03]  /*265c0*/  ISETP.GE.AND P3, PT, R31, UR4, PT ;  /* 0x000000041f007c0c */ /* 0x000fc6000bf66270 */
[----:B------:R-:W-:Y:S01]  /*265d0*/  @!P0 ST.E.64 desc[UR50][R8.64], R90 ;  /* 0x0000005a08008985 */ /* 0x000fe2000c101b32 */
[----:B------:R-:W-:-:S03]  /*265e0*/  @!P2 LEA R10, P0, R12, R14, 0x2 ;  /* 0x0000000e0c0aa211 */ /* 0x000fc600078010ff */
[----:B------:R0:W-:Y:S01]  /*265f0*/  @!P1 ST.E.64 desc[UR50][R4.64], R2 ;  /* 0x0000000204009985 */ /* 0x0001e2000c101b32 */
[-C--:B------:R-:W-:Y:S02]  /*26600*/  @!P2 LEA.HI.X R11, R12, R41.reuse, R13, 0x2, P0 ;  /* 0x000000290c0ba211 */ /* 0x080fe400000f140d */
[-C--:B------:R-:W-:Y:S02]  /*26610*/  @!P4 LEA R6, P1, R33, R14.reuse, 0x2 ;  /* 0x0000000e2106c211 */ /* 0x080fe400078210ff */
[----:B--2---:R-:W-:Y:S02]  /*26620*/  ISETP.GE.AND P0, PT, R29, UR4, PT ;  /* 0x000000041d007c0c */ /* 0x004fe4000bf06270 */
[----:B------:R-:W-:Y:S02]  /*26630*/  @!P4 LEA.HI.X R7, R33, R41, R34, 0x2, P1 ;  /* 0x000000292107c211 */ /* 0x000fe400008f1422 */
[----:B------:R-:W-:Y:S02]  /*26640*/  ISETP.GE.AND P1, PT, R27, UR4, PT ;  /* 0x000000041b007c0c */ /* 0x000fe4000bf26270 */
[----:B------:R-:W-:-:S02]  /*26650*/  @!P3 LEA R12, P5, R31, R14, 0x2 ;  /* 0x0000000e1f0cb211 */ /* 0x000fc400078a10ff */
[----:B0-----:R-:W-:Y:S01]  /*26660*/  @!P4 MOV R2, R97 ;  /* 0x000000610002c202 */ /* 0x001fe20000000f00 */
[----:B------:R-:W-:Y:S01]  /*26670*/  @!P4 IMAD.MOV.U32 R3, RZ, RZ, R99 ;  /* 0x000000ffff03c224 */ /* 0x000fe200078e0063 */
[----:B------:R-:W-:Y:S01]  /*26680*/  @!P3 LEA.HI.X R13, R31, R41, R32, 0x2, P5 ;  /* 0x000000291f0db211 */ /* 0x000fe200028f1420 */
[----:B------:R-:W-:Y:S01]  /*26690*/  @!P3 IMAD.MOV.U32 R99, RZ, RZ, R100 ;  /* 0x000000ffff63b224 */ /* 0x000fe200078e0064 */
[----:B------:R-:W-:Y:S01]  /*266a0*/  @!P2 ST.E.64 desc[UR50][R10.64], R94 ;  /* 0x0000005e0a00a985 */ /* 0x000fe2000c101b32 */
[----:B------:R-:W-:-:S03]  /*266b0*/  @!P0 LEA R4, P2, R29, R14, 0x2 ;  /* 0x0000000e1d048211 */ /* 0x000fc600078410ff */
[----:B------:R0:W-:Y:S01]  /*266c0*/  @!P4 ST.E.64 desc[UR50][R6.64], R2 ;  /* 0x000000020600c985 */ /* 0x0001e2000c101b32 */
[----:B------:R-:W-:Y:S02]  /*266d0*/  ISETP.GE.AND P4, PT, R25, UR4, PT ;  /* 0x0000000419007c0c */ /* 0x000fe4000bf86270 */
[----:B-----5:R-:W-:Y:S01]  /*266e0*/  ISETP.GE.AND P5, PT, R21, UR4, PT ;  /* 0x0000000415007c0c */ /* 0x020fe2000bfa6270 */
[----:B------:R1:W-:Y:S01]  /*266f0*/  @!P3 ST.E.64 desc[UR50][R12.64], R98 ;  /* 0x000000620c00b985 */ /* 0x0003e2000c101b32 */
[----:B------:R-:W-:Y:S02]  /*26700*/  ISETP.GE.AND P3, PT, R15, UR4, PT ;  /* 0x000000040f007c0c */ /* 0x000fe4000bf66270 */
[----:B------:R-:W-:Y:S02]  /*26710*/  @!P0 LEA.HI.X R5, R29, R41, R30, 0x2, P2 ;  /* 0x000000291d058211 */ /* 0x000fe400010f141e */
[----:B------:R-:W-:-:S04]  /*26720*/  @!P1 LEA R8, P2, R27, R14, 0x2 ;  /* 0x0000000e1b089211 */ /* 0x000fc800078410ff */
[----:B------:R-:W-:Y:S01]  /*26730*/  @!P1 LEA.HI.X R9, R27, R41, R28, 0x2, P2 ;  /* 0x000000291b099211 */ /* 0x000fe200010f141c */
[----:B0-----:R-:W-:Y:S02]  /*26740*/  @!P0 IMAD.MOV.U32 R2, RZ, RZ, R101 ;  /* 0x000000ffff028224 */ /* 0x001fe400078e0065 */
[----:B------:R-:W-:Y:S01]  /*26750*/  @!P0 IMAD.MOV.U32 R3, RZ, RZ, R103 ;  /* 0x000000ffff038224 */ /* 0x000fe200078e0067 */
[----:B------:R-:W-:-:S04]  /*26760*/  @!P1 MOV R103, R104 ;  /* 0x0000006800679202 */ /* 0x000fc80000000f00 */
[----:B------:R0:W-:Y:S01]  /*26770*/  @!P0 ST.E.64 desc[UR50][R4.64], R2 ;  /* 0x0000000204008985 */ /* 0x0001e2000c101b32 */
[----:B------:R-:W-:-:S03]  /*26780*/  @!P4 LEA R6, P0, R25, R14, 0x2 ;  /* 0x0000000e1906c211 */ /* 0x000fc600078010ff */
[----:B------:R2:W-:Y:S01]  /*26790*/  @!P1 ST.E.64 desc[UR50][R8.64], R102 ;  /* 0x0000006608009985 */ /* 0x0005e2000c101b32 */
[-C--:B------:R-:W-:Y:S02]  /*267a0*/  @!P5 LEA R10, P1, R21, R14.reuse, 0x2 ;  /* 0x0000000e150ad211 */ /* 0x080fe400078210ff */
[----:B-1----:R-:W-:Y:S02]  /*267b0*/  @!P3 LEA R12, P2, R15, R14, 0x2 ;  /* 0x0000000e0f0cb211 */ /* 0x002fe400078410ff */
[-C--:B------:R-:W-:Y:S02]  /*267c0*/  @!P4 LEA.HI.X R7, R25, R41.reuse, R26, 0x2, P0 ;  /* 0x000000291907c211 */ /* 0x080fe400000f141a */
[-C--:B------:R-:W-:Y:S01]  /*267d0*/  @!P5 LEA.HI.X R11, R21, R41.reuse, R24, 0x2, P1 ;  /* 0x00000029150bd211 */ /* 0x080fe200008f1418 */
[----:B0-----:R-:W-:Y:S02]  /*267e0*/  @!P4 IMAD.MOV.U32 R2, RZ, RZ, R105 ;  /* 0x000000ffff02c224 */ /* 0x001fe400078e0069 */
[----:B------:R-:W-:Y:S01]  /*267f0*/  @!P4 IMAD.MOV.U32 R3, RZ, RZ, R107 ;  /* 0x000000ffff03c224 */ /* 0x000fe200078e006b */
[----:B------:R-:W-:Y:S01]  /*26800*/  @!P3 LEA.HI.X R13, R15, R41, R20, 0x2, P2 ;  /* 0x000000290f0db211 */ /* 0x000fe200010f1414 */
[----:B------:R-:W-:-:S03]  /*26810*/  @!P5 IMAD.MOV.U32 R107, RZ, RZ, R108 ;  /* 0x000000ffff6bd224 */ /* 0x000fc600078e006c */
[----:B------:R2:W-:Y:S04]  /*26820*/  @!P4 ST.E.64 desc[UR50][R6.64], R2 ;  /* 0x000000020600c985 */ /* 0x0005e8000c101b32 */
[----:B------:R2:W-:Y:S04]  /*26830*/  @!P5 ST.E.64 desc[UR50][R10.64], R106 ;  /* 0x0000006a0a00d985 */ /* 0x0005e8000c101b32 */
[----:B------:R2:W-:Y:S01]  /*26840*/  @!P3 ST.E.64 desc[UR50][R12.64], R48 ;  /* 0x000000300c00b985 */ /* 0x0005e2000c101b32 */
[----:B------:R-:W-:-:S13]  /*26850*/  ISETP.GE.AND P0, PT, R0, UR4, PT ;  /* 0x0000000400007c0c */ /* 0x000fda000bf06270 */
[----:B--2---:R-:W-:Y:S05]  /*26860*/  @P0 BRA `(.L_x_617) ;  /* 0x0000000c00980947 */ /* 0x004fea0003800000 */
[----:B------:R-:W2:Y:S01]  /*26870*/  LDL R20, [R1+0xcc] ;  /* 0x0000cc0001147983 */ /* 0x000ea20000100800 */
[----:B------:R-:W-:-:S04]  /*26880*/  LEA R14, P0, R0, R14, 0x2 ;  /* 0x0000000e000e7211 */ /* 0x000fc800078010ff */
[----:B--2---:R-:W-:-:S05]  /*26890*/  LEA.HI.X R15, R0, R41, R20, 0x2, P0 ;  /* 0x00000029000f7211 */ /* 0x004fca00000f1414 */
[----:B------:R0:W-:Y:S01]  /*268a0*/  ST.E.64 desc[UR50][R14.64], R50 ;  /* 0x000000320e007985 */ /* 0x0001e2000c101b32 */
[----:B------:R-:W-:Y:S05]  /*268b0*/  BRA `(.L_x_617) ;  /* 0x0000000c00847947 */ /* 0x000fea0003800000 */
.L_x_603:
[----:B------:R-:W2:Y:S01]  /*268c0*/  LDL.LU R4, [R1+0x54] ;  /* 0x0000540001047983 */ /* 0x000ea20000300800 */
[----:B------:R-:W-:Y:S01]  /*268d0*/  ULDC.64 UR6, c[0x0][0xc08] ;  /* 0x0003020000067ab9 */ /* 0x000fe20000000a00 */
[----:B------:R-:W-:Y:S02]  /*268e0*/  ULDC.64 UR4, c[0x0][0xc00] ;  /* 0x0003000000047ab9 */ /* 0x000fe40000000a00 */
[----:B------:R-:W3:Y:S01]  /*268f0*/  LDL.LU R0, [R1+0x58] ;  /* 0x0000580001007983 */ /* 0x000ee20000300800 */
[----:B------:R-:W-:Y:S01]  /*26900*/  ISETP.NE.U32.AND P1, PT, RZ, UR6, PT ;  /* 0x00000006ff007c0c */ /* 0x000fe2000bf25070 */
[----:B------:R-:W-:Y:S01]  /*26910*/  IMAD.MOV.U32 R15, RZ, RZ, RZ ;  /* 0x000000ffff0f7224 */ /* 0x000fe200078e00ff */
[----:B------:R-:W-:Y:S02]  /*26920*/  ISETP.NE.U32.AND P0, PT, RZ, UR4, PT ;  /* 0x00000004ff007c0c */ /* 0x000fe4000bf05070 */
[----:B------:R-:W-:Y:S02]  /*26930*/  ISETP.NE.AND.EX P1, PT, RZ, UR7, PT, P1 ;  /* 0x00000007ff007c0c */ /* 0x000fe4000bf25310 */
[----:B------:R-:W-:Y:S01]  /*26940*/  ISETP.NE.AND.EX P0, PT, RZ, UR5, PT, P0 ;  /* 0x00000005ff007c0c */ /* 0x000fe2000bf05300 */
[----:B------:R-:W1:Y:S01]  /*26950*/  S2R R28, SR_TID.X ;  /* 0x00000000001c7919 */ /* 0x000e620000002100 */
[----:B--2---:R-:W-:Y:S01]  /*26960*/  IADD3 R2, P2, R4, UR4, RZ ;  /* 0x0000000404027c10 */ /* 0x004fe2000ff5e0ff */
[----:B------:R-:W-:-:S03]  /*26970*/  ULDC UR4, c[0x0][0xa88] ;  /* 0x0002a20000047ab9 */ /* 0x000fc60000000800 */
[----:B---3--:R-:W-:-:S05]  /*26980*/  IADD3.X R3, R0, UR5, RZ, P2, !PT ;  /* 0x0000000500037c10 */ /* 0x008fca00097fe4ff */
[----:B------:R-:W-:Y:S02]  /*26990*/  @P1 IADD3 R4, P2, R4, UR6, RZ ;  /* 0x0000000604041c10 */ /* 0x000fe4000ff5e0ff */
[----:B------:R-:W-:Y:S01]  /*269a0*/  MOV R20, UR4 ;  /* 0x0000000400147c02 */ /* 0x000fe20008000f00 */
[----:B------:R2:W5:Y:S01]  /*269b0*/  @P0 LDG.E R15, desc[UR50][R2.64] ;  /* 0x00000032020f0981 */ /* 0x000562000c1e1900 */
[----:B------:R-:W-:-:S05]  /*269c0*/  @P1 IADD3.X R5, R0, UR7, RZ, P2, !PT ;  /* 0x0000000700051c10 */ /* 0x000fca00097fe4ff */
[----:B------:R2:W5:Y:S01]  /*269d0*/  @P1 LDG.E R20, desc[UR50][R4.64] ;  /* 0x0000003204141981 */ /* 0x000562000c1e1900 */
[----:B-1----:R-:W-:Y:S01]  /*269e0*/  VIADD R0, R28, 0xffffff80 ;  /* 0xffffff801c007836 */ /* 0x002fe20000000000 */
[----:B------:R-:W-:-:S04]  /*269f0*/  ISETP.GT.AND P2, PT, R161, 0x1, PT ;  /* 0x00000001a100780c */ /* 0x000fc80003f44270 */
[----:B------:R-:W-:Y:S01]  /*26a00*/  ISETP.GT.AND P3, PT, R0, 0x7f, PT ;  /* 0x0000007f0000780c */ /* 0x000fe20003f64270 */
[----:B------:R-:W-:-:S12]  /*26a10*/  @P1 BRA `(.L_x_622) ;  /* 0x0000000000101947 */ /* 0x000fd80003800000 */
[----:B------:R-:W-:Y:S05]  /*26a20*/  @!P0 BRA `(.L_x_622) ;  /* 0x00000000000c8947 */ /* 0x000fea0003800000 */
[----:B--2---:R-:W2:Y:S04]  /*26a30*/  LDG.E R5, desc[UR50][R2.64] ;  /* 0x0000003202057981 */ /* 0x004ea8000c1e1900 */
[----:B-----5:R-:W2:Y:S02]  /*26a40*/  LDG.E R20, desc[UR50][R2.64+0x4] ;  /* 0x0000043202147981 */ /* 0x020ea4000c1e1900 */
[----:B--2---:R-:W-:-:S07]  /*26a50*/  IMAD.IADD R20, R20, 0x1, -R5 ;  /* 0x0000000114147824 */ /* 0x004fce00078e0a05 */
.L_x_622:
[----:B--2---:R-:W2:Y:S04]  /*26a60*/  LDL.LU R2, [R1+0x4c] ;  /* 0x00004c0001027983 */ /* 0x004ea80000300800 */
[----:B------:R-:W3:Y:S01]  /*26a70*/  LDL.LU R0, [R1+0x5c] ;  /* 0x00005c0001007983 */ /* 0x000ee20000300800 */
[----:B------:R-:W-:Y:S01]  /*26a80*/  BSSY B1, `(.L_x_623) ;  /* 0x0000038000017945 */ /* 0x000fe20003800000 */
[----:B-----5:R-:W-:Y:S02]  /*26a90*/  SHF.R.S32.HI R14, RZ, 0x1f, R15 ;  /* 0x0000001fff0e7819 */ /* 0x020fe4000001140f */
[----:B--2---:R-:W-:Y:S02]  /*26aa0*/  SEL R25, R2, RZ, !P0 ;  /* 0x000000ff02197207 */ /* 0x004fe40004000000 */
[----:B---3--:R-:W-:Y:S01]  /*26ab0*/  SEL R24, R0, RZ, !P0 ;  /* 0x000000ff00187207 */ /* 0x008fe20004000000 */
[----:B------:R-:W-:Y:S06]  /*26ac0*/  @P3 BRA `(.L_x_624) ;  /* 0x0000000000cc3947 */ /* 0x000fec0003800000 */
[----:B------:R-:W2:Y:S01]  /*26ad0*/  LDL R0, [R1+0x60] ;  /* 0x0000600001007983 */ /* 0x000ea20000100800 */
[----:B------:R-:W1:Y:S02]  /*26ae0*/  LDC R29, c[0x0][0xbe8] ;  /* 0x0002fa00ff1d7b82 */ /* 0x000e640000000800 */
[----:B-1----:R-:W-:Y:S02]  /*26af0*/  IMAD R2, R20, R29, RZ ;  /* 0x0000001d14027224 */ /* 0x002fe400078e02ff */
[----:B--2---:R-:W-:-:S04]  /*26b00*/  IMAD R0, R0, 0x80, R28 ;  /* 0x0000008000007824 */ /* 0x004fc800078e021c */
[----:B------:R-:W-:-:S05]  /*26b10*/  VIADD R27, R0, 0xffffff80 ;  /* 0xffffff80001b7836 */ /* 0x000fca0000000000 */
[----:B------:R-:W-:-:S13]  /*26b20*/  ISETP.GE.AND P0, PT, R27, R2, PT ;  /* 0x000000021b00720c */ /* 0x000fda0003f06270 */
[----:B------:R-:W-:Y:S05]  /*26b30*/  @P0 BRA `(.L_x_624) ;  /* 0x0000000000b00947 */ /* 0x000fea0003800000 */
[----:B------:R-:W2:Y:S01]  /*26b40*/  LDL.LU R30, [R1+0x64] ;  /* 0x00006400011e7983 */ /* 0x000ea20000300800 */
[----:B------:R-:W-:Y:S01]  /*26b50*/  ISETP.GT.AND P3, PT, R161, 0x1, PT ;  /* 0x00000001a100780c */ /* 0x000fe20003f64270 */
[----:B------:R-:W1:Y:S01]  /*26b60*/  LDC.64 R2, c[0x0][0xba8] ;  /* 0x0002ea00ff027b82 */ /* 0x000e620000000a00 */
[----:B------:R-:W-:Y:S01]  /*26b70*/  MOV R0, 0x9b8 ;  /* 0x000009b800007802 */ /* 0x000fe20000000f00 */
[----:B------:R-:W-:Y:S01]  /*26b80*/  IMAD.MOV.U32 R21, RZ, RZ, R27 ;  /* 0x000000ffff157224 */ /* 0x000fe200078e001b */
[----:B------:R-:W-:Y:S02]  /*26b90*/  ISETP.NE.AND P0, PT, R29, 0x1, PT ;  /* 0x000000011d00780c */ /* 0x000fe40003f05270 */
[----:B------:R-:W-:-:S04]  /*26ba0*/  SEL R26, R0, 0x978, P3 ;  /* 0x00000978001a7807 */ /* 0x000fc80001800000 */
[----:B------:R-:W3:Y:S08]  /*26bb0*/  LDC.64 R10, c[0x0][R26+0x220] ;  /* 0x000088001a0a7b82 */ /* 0x000ef00000000a00 */
[----:B------:R-:W4:Y:S08]  /*26bc0*/  LDC.64 R8, c[0x0][R26+0x218] ;  /* 0x000086001a087b82 */ /* 0x000f300000000a00 */
[----:B------:R-:W5:Y:S08]  /*26bd0*/  LDC.64 R6, c[0x0][R26+0x228] ;  /* 0x00008a001a067b82 */ /* 0x000f700000000a00 */
[----:B------:R-:W0:Y:S08]  /*26be0*/  LDC.64 R4, c[0x0][R26+0x210] ;  /* 0x000084001a047b82 */ /* 0x000e300000000a00 */
[----:B------:R-:W4:Y:S08]  /*26bf0*/  @P0 LDC R0, c[0x0][0xbec] ;  /* 0x0002fb00ff000b82 */ /* 0x000f300000000800 */
[----:B------:R-:W5:Y:S01]  /*26c00*/  @P0 LDC R33, c[0x0][0xbf0] ;  /* 0x0002fc00ff210b82 */ /* 0x000f620000000800 */
[----:B---3--:R-:W-:-:S07]  /*26c10*/  IMAD R11, R11, R25, RZ ;  /* 0x000000190b0b7224 */ /* 0x008fce00078e02ff */
[----:B-1----:R-:W1:Y:S01]  /*26c20*/  @!P3 LDC R2, c[0x0][0xb50] ;  /* 0x0002d400ff02bb82 */ /* 0x002e620000000800 */
[----:B------:R-:W-:Y:S02]  /*26c30*/  IMAD R11, R10, R24, R11 ;  /* 0x000000180a0b7224 */ /* 0x000fe400078e020b */
[----:B----4-:R-:W-:-:S05]  /*26c40*/  @P0 IMAD.HI.U32 R0, R27, R0, RZ ;  /* 0x000000001b000227 */ /* 0x010fca00078e00ff */
[----:B------:R-:W3:Y:S01]  /*26c50*/  @!P3 LDC R3, c[0x0][0xb54] ;  /* 0x0002d500ff03bb82 */ /* 0x000ee20000000800 */
[-C--:B------:R-:W-:Y:S02]  /*26c60*/  IMAD R31, R9, R223.reuse, RZ ;  /* 0x000000df091f7224 */ /* 0x080fe400078e02ff */
[----:B------:R-:W-:Y:S01]  /*26c70*/  IMAD.WIDE.U32 R12, R8, R223, RZ ;  /* 0x000000df080c7225 */ /* 0x000fe200078e00ff */
[----:B-----5:R-:W-:-:S03]  /*26c80*/  @P0 SHF.R.U32.HI R21, RZ, R33, R0 ;  /* 0x00000021ff150219 */ /* 0x020fc60000011600 */
[----:B------:R-:W-:-:S04]  /*26c90*/  IMAD.WIDE.U32 R8, R10, R25, RZ ;  /* 0x000000190a087225 */ /* 0x000fc800078e00ff */
[----:B------:R-:W-:Y:S01]  /*26ca0*/  IMAD.IADD R13, R31, 0x1, R13 ;  /* 0x000000011f0d7824 */ /* 0x000fe200078e020d */
[----:B------:R-:W-:Y:S01]  /*26cb0*/  IADD3 R12, P0, P1, R8, R12, R15 ;  /* 0x0000000c080c7210 */ /* 0x000fe2000791e00f */
[----:B------:R-:W-:Y:S02]  /*26cc0*/  IMAD.MOV R0, RZ, RZ, -R21 ;  /* 0x000000ffff007224 */ /* 0x000fe400078e0a15 */
[----:B------:R-:W-:Y:S02]  /*26cd0*/  IMAD.IADD R11, R9, 0x1, R11 ;  /* 0x00000001090b7824 */ /* 0x000fe400078e020b */
[----:B------:R-:W-:-:S03]  /*26ce0*/  IMAD R9, R29, R0, R27 ;  /* 0x000000001d097224 */ /* 0x000fc600078e021b */
[----:B------:R-:W-:Y:S02]  /*26cf0*/  IADD3.X R0, R11, R13, R14, P0, P1 ;  /* 0x0000000d0b007210 */ /* 0x000fe400007e240e */
[----:B------:R-:W-:Y:S02]  /*26d00*/  SHF.R.S32.HI R11, RZ, 0x1f, R9 ;  /* 0x0000001fff0b7819 */ /* 0x000fe40000011409 */
[----:B--2---:R-:W-:-:S05]  /*26d10*/  SEL R33, R30, RZ, P3 ;  /* 0x000000ff1e217207 */ /* 0x004fca0001800000 */
[-C--:B------:R-:W-:Y:S02]  /*26d20*/  IMAD R31, R7, R33.reuse, RZ ;  /* 0x00000021071f7224 */ /* 0x080fe400078e02ff */
[----:B------:R-:W-:-:S03]  /*26d30*/  IMAD.WIDE.U32 R6, R6, R33, RZ ;  /* 0x0000002106067225 */ /* 0x000fc600078e00ff */
[----:B------:R-:W-:Y:S02]  /*26d40*/  IADD3 R6, P0, P1, R21, R12, R6 ;  /* 0x0000000c15067210 */ /* 0x000fe4000791e006 */
[----:B------:R-:W-:Y:S02]  /*26d50*/  IADD3 R7, R31, R7, RZ ;  /* 0x000000071f077210 */ /* 0x000fe40007ffe0ff */
[----:B------:R-:W-:-:S04]  /*26d60*/  SHF.R.S32.HI R21, RZ, 0x1f, R21 ;  /* 0x0000001fff157819 */ /* 0x000fc80000011415 */
[----:B------:R-:W-:Y:S01]  /*26d70*/  IADD3.X R7, R21, R0, R7, P0, P1 ;  /* 0x0000000015077210 */ /* 0x000fe200007e2407 */
[----:B0-----:R-:W-:-:S04]  /*26d80*/  IMAD R0, R5, R9, RZ ;  /* 0x0000000905007224 */ /* 0x001fc800078e02ff */
[C---:B------:R-:W-:Y:S02]  /*26d90*/  IMAD R11, R4.reuse, R11, R0 ;  /* 0x0000000b040b7224 */ /* 0x040fe400078e0200 */
[----:B------:R-:W-:-:S04]  /*26da0*/  IMAD.WIDE.U32 R4, R4, R9, R6 ;  /* 0x0000000904047225 */ /* 0x000fc800078e0006 */
[----:B------:R-:W-:Y:S01]  /*26db0*/  IMAD.IADD R0, R5, 0x1, R11 ;  /* 0x0000000105007824 */ /* 0x000fe200078e020b */
[----:B-1----:R-:W-:Y:S01]  /*26dc0*/  LEA R2, P0, R4, R2, 0x2 ;  /* 0x0000000204027211 */ /* 0x002fe200078010ff */
[----:B------:R-:W-:-:S03]  /*26dd0*/  IMAD.MOV.U32 R5, RZ, RZ, -0x800000 ;  /* 0xff800000ff057424 */ /* 0x000fc600078e00ff */
[----:B---3--:R-:W-:-:S05]  /*26de0*/  LEA.HI.X R3, R4, R3, R0, 0x2, P0 ;  /* 0x0000000304037211 */ /* 0x008fca00000f1400 */
[----:B------:R1:W-:Y:S04]  /*26df0*/  STG.E desc[UR50][R2.64], R5 ;  /* 0x0000000502007986 */ /* 0x0003e8000c101932 */
.L_x_624:
[----:B------:R-:W-:Y:S05]  /*26e00*/  BSYNC B1 ;  /* 0x0000000000017941 */ /* 0x000fea0003800000 */
.L_x_623:
[----:B------:R-:W-:Y:S05]  /*26e10*/  @P2 BRA `(.L_x_617) ;  /* 0x00000008002c2947 */ /* 0x000fea0003800000 */
[----:B------:R-:W2:Y:S01]  /*26e20*/  LDL R26, [R1+0x60] ;  /* 0x00006000011a7983 */ /* 0x000ea20000100800 */
[----:B------:R-:W3:Y:S01]  /*26e30*/  LDC R21, c[0x0][0xbe8] ;  /* 0x0002fa00ff157b82 */ /* 0x000ee20000000800 */
[----:B------:R-:W-:Y:S01]  /*26e40*/  VIADD R4, R28, 0xffffff80 ;  /* 0xffffff801c047836 */ /* 0x000fe20000000000 */
[----:B------:R-:W-:Y:S01]  /*26e50*/  ULDC.64 UR4, c[0x0][0xaa0] ;  /* 0x0002a80000047ab9 */ /* 0x000fe20000000a00 */
[----:B------:R-:W-:Y:S01]  /*26e60*/  ULDC.64 UR6, c[0x0][0xaf0] ;  /* 0x0002bc0000067ab9 */ /* 0x000fe20000000a00 */
[----:B------:R-:W-:Y:S02]  /*26e70*/  IMAD R0, R14, UR4, RZ ;  /* 0x000000040e007c24 */ /* 0x000fe4000f8e02ff */
[----:B-1----:R-:W-:Y:S02]  /*26e80*/  SHF.R.S32.HI R3, RZ, 0x1f, R4 ;  /* 0x0000001fff037819 */ /* 0x002fe40000011404 */
[----:B------:R-:W-:Y:S02]  /*26e90*/  IMAD R5, R15, UR5, R0 ;  /* 0x000000050f057c24 */ /* 0x000fe4000f8e0200 */
[----:B------:R-:W-:Y:S01]  /*26ea0*/  LEA.HI R7, R3, R4, RZ, 0x3 ;  /* 0x0000000403077211 */ /* 0x000fe200078f18ff */
[----:B------:R-:W-:Y:S01]  /*26eb0*/  IMAD.WIDE.U32 R2, R15, UR4, RZ ;  /* 0x000000040f027c25 */ /* 0x000fe2000f8e00ff */
[----:B------:R-:W-:-:S02]  /*26ec0*/  ULDC.64 UR4, c[0x0][0xae8] ;  /* 0x0002ba0000047ab9 */ /* 0x000fc40000000a00 */
[----:B------:R-:W-:Y:S02]  /*26ed0*/  LOP3.LUT R9, R7, 0xfffffff8, RZ, 0xc0, !PT ;  /* 0xfffffff807097812 */ /* 0x000fe400078ec0ff */
[----:B------:R-:W-:Y:S02]  /*26ee0*/  SHF.R.S32.HI R27, RZ, 0x3, R7 ;  /* 0x00000003ff1b7819 */ /* 0x000fe40000011407 */
[----:B------:R-:W-:Y:S01]  /*26ef0*/  IADD3 R3, R3, R5, RZ ;  /* 0x0000000503037210 */ /* 0x000fe20007ffe0ff */
[----:B------:R-:W-:Y:S02]  /*26f00*/  IMAD.IADD R8, R4, 0x1, -R9 ;  /* 0x0000000104087824 */ /* 0x000fe400078e0a09 */
[----:B------:R-:W-:Y:S02]  /*26f10*/  IMAD R4, R24, UR6, RZ ;  /* 0x0000000618047c24 */ /* 0x000fe4000f8e02ff */
[----:B------:R-:W-:Y:S01]  /*26f20*/  IMAD R0, R8, 0x20, R27 ;  /* 0x0000002008007824 */ /* 0x000fe200078e021b */
[----:B---3--:R-:W-:Y:S01]  /*26f30*/  ISETP.NE.AND P0, PT, R21, 0x1, PT ;  /* 0x000000011500780c */ /* 0x008fe20003f05270 */
[----:B------:R-:W-:-:S04]  /*26f40*/  IMAD.WIDE.U32 R2, R223, UR4, R2 ;  /* 0x00000004df027c25 */ /* 0x000fc8000f8e0002 */
[----:B------:R-:W-:Y:S01]  /*26f50*/  IMAD R3, R223, UR5, R3 ;  /* 0x00000005df037c24 */ /* 0x000fe2000f8e0203 */
[----:B------:R-:W-:Y:S01]  /*26f60*/  ULDC.64 UR4, c[0x0][0xae0] ;  /* 0x0002b80000047ab9 */ /* 0x000fe20000000a00 */
[C---:B------:R-:W-:Y:S02]  /*26f70*/  IMAD R7, R25.reuse, UR7, R4 ;  /* 0x0000000719077c24 */ /* 0x040fe4000f8e0204 */
[----:B------:R-:W-:-:S04]  /*26f80*/  IMAD.WIDE.U32 R2, R25, UR6, R2 ;  /* 0x0000000619027c25 */ /* 0x000fc8000f8e0002 */
[----:B------:R-:W1:Y:S01]  /*26f90*/  @P0 LDC R6, c[0x0][0xbec] ;  /* 0x0002fb00ff060b82 */ /* 0x000e620000000800 */
[----:B------:R-:W-:-:S07]  /*26fa0*/  IADD3 R3, R3, R7, RZ ;  /* 0x0000000703037210 */ /* 0x000fce0007ffe0ff */
[----:B------:R-:W3:Y:S01]  /*26fb0*/  @P0 LDC R11, c[0x0][0xbf0] ;  /* 0x0002fc00ff0b0b82 */ /* 0x000ee20000000800 */
[----:B--2---:R-:W-:-:S04]  /*26fc0*/  IMAD R9, R26, 0x80, R0 ;  /* 0x000000801a097824 */ /* 0x004fc800078e0200 */
[----:B-1----:R-:W-:-:S04]  /*26fd0*/  @P0 IMAD.HI.U32 R0, R9, R6, RZ ;  /* 0x0000000609000227 */ /* 0x002fc800078e00ff */
[----:B------:R-:W-:Y:S01]  /*26fe0*/  IMAD.MOV.U32 R5, RZ, RZ, R9 ;  /* 0x000000ffff057224 */ /* 0x000fe200078e0009 */
[----:B---3--:R-:W-:-:S04]  /*26ff0*/  @P0 SHF.R.U32.HI R5, RZ, R11, R0 ;  /* 0x0000000bff050219 */ /* 0x008fc80000011600 */
[--C-:B------:R-:W-:Y:S01]  /*27000*/  SHF.R.S32.HI R0, RZ, 0x1f, R5.reuse ;  /* 0x0000001fff007819 */ /* 0x100fe20000011405 */
[----:B------:R-:W-:Y:S02]  /*27010*/  IMAD.MOV R4, RZ, RZ, -R5 ;  /* 0x000000ffff047224 */ /* 0x000fe400078e0a05 */
[----:B------:R-:W-:-:S04]  /*27020*/  IMAD.WIDE.U32 R2, R5, UR4, R2 ;  /* 0x0000000405027c25 */ /* 0x000fc8000f8e0002 */
[----:B------:R-:W-:Y:S02]  /*27030*/  IMAD R0, R0, UR4, RZ ;  /* 0x0000000400007c24 */ /* 0x000fe4000f8e02ff */
[----:B------:R-:W-:Y:S02]  /*27040*/  IMAD R7, R21, R4, R9 ;  /* 0x0000000415077224 */ /* 0x000fe400078e0209 */
[----:B------:R-:W-:Y:S01]  /*27050*/  IMAD R5, R5, UR5, R0 ;  /* 0x0000000505057c24 */ /* 0x000fe2000f8e0200 */
[----:B------:R-:W-:Y:S02]  /*27060*/  ULDC.64 UR4, c[0x0][0xad8] ;  /* 0x0002b60000047ab9 */ /* 0x000fe40000000a00 */
[----:B------:R-:W-:Y:S01]  /*27070*/  SHF.R.S32.HI R0, RZ, 0x1f, R7 ;  /* 0x0000001fff007819 */ /* 0x000fe20000011407 */
[----:B------:R-:W-:-:S04]  /*27080*/  IMAD.IADD R3, R3, 0x1, R5 ;  /* 0x0000000103037824 */ /* 0x000fc800078e0205 */
[----:B------:R-:W-:Y:S02]  /*27090*/  IMAD R0, R0, UR4, RZ ;  /* 0x0000000400007c24 */ /* 0x000fe4000f8e02ff */
[----:B------:R-:W-:-:S04]  /*270a0*/  IMAD.WIDE.U32 R4, R7, UR4, R2 ;  /* 0x0000000407047c25 */ /* 0x000fc8000f8e0002 */
[----:B------:R-:W-:Y:S01]  /*270b0*/  IMAD R9, R7, UR5, R0 ;  /* 0x0000000507097c24 */ /* 0x000fe2000f8e0200 */
[----:B------:R-:W-:Y:S01]  /*270c0*/  ULDC.64 UR4, c[0x0][0xa80] ;  /* 0x0002a00000047ab9 */ /* 0x000fe20000000a00 */
[----:B------:R-:W-:Y:S01]  /*270d0*/  IMAD.SHL.U32 R7, R8, 0x8, RZ ;  /* 0x0000000808077824 */ /* 0x000fe200078e00ff */
[C---:B------:R-:W-:Y:S01]  /*270e0*/  LEA R2, P0, R4.reuse, UR4, 0x1 ;  /* 0x0000000404027c11 */ /* 0x040fe2000f8008ff */
[----:B------:R-:W-:Y:S01]  /*270f0*/  IMAD.IADD R3, R5, 0x1, R9 ;  /* 0x0000000105037824 */ /* 0x000fe200078e0209 */
[----:B------:R-:W-:Y:S01]  /*27100*/  UMOV UR4, 0xffffffff ;  /* 0xffffffff00047882 */ /* 0x000fe20000000000 */
[C---:B------:R-:W-:Y:S01]  /*27110*/  VIADD R9, R7.reuse, 0x80 ;  /* 0x0000008007097836 */ /* 0x040fe20000000000 */
[----:B------:R-:W-:Y:S02]  /*27120*/  IADD3 R25, R7, 0x40, RZ ;  /* 0x0000004007197810 */ /* 0x000fe40007ffe0ff */
[----:B------:R-:W-:Y:S02]  /*27130*/  LEA.HI.X R3, R4, UR5, R3, 0x1, P0 ;  /* 0x0000000504037c11 */ /* 0x000fe400080f0c03 */
[----:B------:R-:W-:-:S02]  /*27140*/  SHF.R.S32.HI R5, RZ, 0x1f, R7 ;  /* 0x0000001fff057819 */ /* 0x000fc40000011407 */
[----:B------:R-:W-:Y:S02]  /*27150*/  SHF.R.S32.HI R8, RZ, 0x1f, R9 ;  /* 0x0000001fff087819 */ /* 0x000fe40000011409 */
[----:B------:R-:W-:Y:S01]  /*27160*/  SHF.R.S32.HI R10, RZ, 0x1f, R25 ;  /* 0x0000001fff0a7819 */ /* 0x000fe20000011419 */
[----:B------:R-:W-:Y:S06]  /*27170*/  BRA.DIV UR4, `(.L_x_625) ;  /* 0x000000ce04b07947 */ /* 0x000fec000b800000 */
[----:B------:R1:W2:Y:S04]  /*27180*/  SHFL.IDX PT, R0, R3, RZ, 0x181f ;  /* 0x00181fff03007589 */ /* 0x0002a800000e0000 */
[----:B------:R1:W3:Y:S02]  /*27190*/  SHFL.IDX PT, R14, R2, RZ, 0x181f ;  /* 0x00181fff020e7589 */ /* 0x0002e400000e0000 */
.L_x_946:
[----:B------:R-:W-:Y:S01]  /*271a0*/  IMAD R21, R20, R21, RZ ;  /* 0x0000001514157224 */ /* 0x000fe200078e02ff */
[----:B------:R-:W-:Y:S01]  /*271b0*/  BSSY B1, `(.L_x_626) ;  /* 0x0000011000017945 */ /* 0x000fe20003800000 */
[----:B------:R-:W-:-:S05]  /*271c0*/  IMAD R6, R26, 0x80, R27 ;  /* 0x000000801a067824 */ /* 0x000fca00078e021b */
[----:B------:R-:W-:-:S13]  /*271d0*/  ISETP.GE.AND P0, PT, R6, R21, PT ;  /* 0x000000150600720c */ /* 0x000fda0003f06270 */
[----:B------:R-:W-:Y:S05]  /*271e0*/  @P0 BRA `(.L_x_627) ;  /* 0x0000000000340947 */ /* 0x000fea0003800000 */
[----:B------:R-:W-:Y:S02]  /*271f0*/  ULDC UR4, c[0x0][0xac8] ;  /* 0x0002b20000047ab9 */ /* 0x000fe40000000800 */
[----:B------:R-:W-:Y:S02]  /*27200*/  ISETP.GE.AND P3, PT, R7, UR4, PT ;  /* 0x0000000407007c0c */ /* 0x000fe4000bf66270 */
[----:B------:R-:W-:Y:S02]  /*27210*/  ISETP.GE.AND P4, PT, R25, UR4, PT ;  /* 0x0000000419007c0c */ /* 0x000fe4000bf86270 */
[----:B------:R-:W-:-:S09]  /*27220*/  ISETP.GE.AND P5, PT, R9, UR4, PT ;  /* 0x0000000409007c0c */ /* 0x000fd2000bfa6270 */
[-C--:B---3--:R-:W-:Y:S02]  /*27230*/  @!P3 LEA R12, P0, R7, R14.reuse, 0x1 ;  /* 0x0000000e070cb211 */ /* 0x088fe400078008ff */
[-C--:B------:R-:W-:Y:S02]  /*27240*/  @!P4 LEA R26, P1, R25, R14.reuse, 0x1 ;  /* 0x0000000e191ac211 */ /* 0x080fe400078208ff */
[----:B------:R-:W-:Y:S02]  /*27250*/  @!P5 LEA R14, P2, R9, R14, 0x1 ;  /* 0x0000000e090ed211 */ /* 0x000fe400078408ff */
[-C--:B--2---:R-:W-:Y:S02]  /*27260*/  @!P3 LEA.HI.X R13, R7, R0.reuse, R5, 0x1, P0 ;  /* 0x00000000070db211 */ /* 0x084fe400000f0c05 */
[-C--:B------:R-:W-:Y:S02]  /*27270*/  @!P4 LEA.HI.X R27, R25, R0.reuse, R10, 0x1, P1 ;  /* 0x00000000191bc211 */ /* 0x080fe400008f0c0a */
[----:B------:R-:W-:Y:S01]  /*27280*/  @!P5 LEA.HI.X R15, R9, R0, R8, 0x1, P2 ;  /* 0x00000000090fd211 */ /* 0x000fe200010f0c08 */
[----:B------:R4:W-:Y:S04]  /*27290*/  @!P3 ST.E.128 desc[UR50][R12.64], RZ ;  /* 0x000000ff0c00b985 */ /* 0x0009e8000c101d32 */
[----:B------:R4:W-:Y:S04]  /*272a0*/  @!P4 ST.E.128 desc[UR50][R26.64], RZ ;  /* 0x000000ff1a00c985 */ /* 0x0009e8000c101d32 */
[----:B------:R4:W-:Y:S02]  /*272b0*/  @!P5 ST.E.128 desc[UR50][R14.64], RZ ;  /* 0x000000ff0e00d985 */ /* 0x0009e4000c101d32 */
.L_x_627:
[----:B------:R-:W-:Y:S05]  /*272c0*/  BSYNC B1 ;  /* 0x0000000000017941 */ /* 0x000fea0003800000 */
.L_x_626:
[----:B------:R-:W-:-:S03]  /*272d0*/  UMOV UR4, 0xffffffff ;  /* 0xffffffff00047882 */ /* 0x000fc60000000000 */
[----:B------:R-:W-:Y:S05]  /*272e0*/  BRA.DIV UR4, `(.L_x_628) ;  /* 0x000000ce04887947 */ /* 0x000fea000b800000 */
[----:B--2---:R2:W0:Y:S04]  /*272f0*/  SHFL.IDX PT, R0, R3, 0x1, 0x181f ;  /* 0x00381f0003007f89 */ /* 0x00442800000e0000 */
[----:B---34-:R2:W3:Y:S02]  /*27300*/  SHFL.IDX PT, R14, R2, 0x1, 0x181f ;  /* 0x00381f00020e7f89 */ /* 0x0184e400000e0000 */
.L_x_950:
        /* <DEDUP_REMOVED lines=17> */
.L_x_630:
[----:B------:R-:W-:Y:S05]  /*27420*/  BSYNC B1 ;  /* 0x0000000000017941 */ /* 0x000fea0003800000 */
.L_x_629:
[----:B------:R-:W-:-:S03]  /*27430*/  UMOV UR4, 0xffffffff ;  /* 0xffffffff00047882 */ /* 0x000fc60000000000 */
[----:B------:R-:W-:Y:S05]  /*27440*/  BRA.DIV UR4, `(.L_x_631) ;  /* 0x000000ce04787947 */ /* 0x000fea000b800000 */
[----:B0-----:R0:W0:Y:S04]  /*27450*/  SHFL.IDX PT, R0, R3, 0x2, 0x181f ;  /* 0x00581f0003007f89 */ /* 0x00102800000e0000 */
[----:B---34-:R3:W4:Y:S02]  /*27460*/  SHFL.IDX PT, R14, R2, 0x2, 0x181f ;  /* 0x00581f00020e7f89 */ /* 0x01872400000e0000 */
.L_x_954:
        /* <DEDUP_REMOVED lines=17> */
.L_x_633:
[----:B------:R-:W-:Y:S05]  /*27580*/  BSYNC B1 ;  /* 0x0000000000017941 */ /* 0x000fea0003800000 */
.L_x_632:
[----:B------:R-:W-:-:S03]  /*27590*/  UMOV UR4, 0xffffffff ;  /* 0xffffffff00047882 */ /* 0x000fc60000000000 */
[----:B------:R-:W-:Y:S05]  /*275a0*/  BRA.DIV UR4, `(.L_x_634) ;  /* 0x000000ce04687947 */ /* 0x000fea000b800000 */
[----:B0-----:R0:W0:Y:S04]  /*275b0*/  SHFL.IDX PT, R0, R3, 0x3, 0x181f ;  /* 0x00781f0003007f89 */ /* 0x00102800000e0000 */
[----:B----4-:R4:W0:Y:S02]  /*275c0*/  SHFL.IDX PT, R14, R2, 0x3, 0x181f ;  /* 0x00781f00020e7f89 */ /* 0x01082400000e0000 */
.L_x_958:
[----:B-1234-:R-:W-:-:S05]  /*275d0*/  VIADD R2, R6, 0x60 ;  /* 0x0000006006027836 */ /* 0x01efca0000000000 */
[----:B------:R-:W-:-:S13]  /*275e0*/  ISETP.GE.AND P0, PT, R2, R21, PT ;  /* 0x000000150200720c */ /* 0x000fda0003f06270 */
[----:B------:R-:W-:Y:S05]  /*275f0*/  @P0 BRA `(.L_x_617) ;  /* 0x0000000000340947 */ /* 0x000fea0003800000 */
[----:B------:R-:W-:Y:S02]  /*27600*/  ULDC UR4, c[0x0][0xac8] ;  /* 0x0002b20000047ab9 */ /* 0x000fe40000000800 */
[----:B------:R-:W-:Y:S02]  /*27610*/  ISETP.GE.AND P3, PT, R7, UR4, PT ;  /* 0x0000000407007c0c */ /* 0x000fe4000bf66270 */
[----:B------:R-:W-:Y:S02]  /*27620*/  ISETP.GE.AND P4, PT, R25, UR4, PT ;  /* 0x0000000419007c0c */ /* 0x000fe4000bf86270 */
[----:B------:R-:W-:-:S09]  /*27630*/  ISETP.GE.AND P5, PT, R9, UR4, PT ;  /* 0x0000000409007c0c */ /* 0x000fd2000bfa6270 */
[-C--:B0-----:R-:W-:Y:S02]  /*27640*/  @!P3 LEA R2, P0, R7, R14.reuse, 0x1 ;  /* 0x0000000e0702b211 */ /* 0x081fe400078008ff */
[-C--:B------:R-:W-:Y:S02]  /*27650*/  @!P4 LEA R4, P1, R25, R14.reuse, 0x1 ;  /* 0x0000000e1904c211 */ /* 0x080fe400078208ff */
[----:B------:R-:W-:Y:S02]  /*27660*/  @!P5 LEA R14, P2, R9, R14, 0x1 ;  /* 0x0000000e090ed211 */ /* 0x000fe400078408ff */
[-C--:B------:R-:W-:Y:S02]  /*27670*/  @!P3 LEA.HI.X R3, R7, R0.reuse, R5, 0x1, P0 ;  /* 0x000000000703b211 */ /* 0x080fe400000f0c05 */
[-C--:B------:R-:W-:Y:S02]  /*27680*/  @!P4 LEA.HI.X R5, R25, R0.reuse, R10, 0x1, P1 ;  /* 0x000000001905c211 */ /* 0x080fe400008f0c0a */
[----:B------:R-:W-:Y:S01]  /*27690*/  @!P5 LEA.HI.X R15, R9, R0, R8, 0x1, P2 ;  /* 0x00000000090fd211 */ /* 0x000fe200010f0c08 */
[----:B------:R0:W-:Y:S04]  /*276a0*/  @!P3 ST.E.128 desc[UR50][R2.64], RZ ;  /* 0x000000ff0200b985 */ /* 0x0001e8000c101d32 */
[----:B------:R0:W-:Y:S04]  /*276b0*/  @!P4 ST.E.128 desc[UR50][R4.64], RZ ;  /* 0x000000ff0400c985 */ /* 0x0001e8000c101d32 */
[----:B------:R0:W-:Y:S02]  /*276c0*/  @!P5 ST.E.128 desc[UR50][R14.64], RZ ;  /* 0x000000ff0e00d985 */ /* 0x0001e4000c101d32 */
.L_x_617:
[----:B------:R-:W-:Y:S05]  /*276d0*/  BSYNC B0 ;  /* 0x0000000000007941 */ /* 0x000fea0003800000 */
.L_x_602:
[----:B------:R-:W-:Y:S02]  /*276e0*/  ULDC UR4, c[0x0][0xc3c] ;  /* 0x00030f0000047ab9 */ /* 0x000fe40000000800 */
[----:B------:R-:W-:-:S13]  /*276f0*/  ISETP.GE.AND P0, PT, R131, UR4, PT ;  /* 0x0000000483007c0c */ /* 0x000fda000bf06270 */
[----:B------:R-:W-:Y:S05]  /*27700*/  @!P0 BRA `(.L_x_635) ;  /* 0xfffffda000a48947 */ /* 0x000fea000383ffff */
[----:B------:R-:W-:Y:S05]  /*27710*/  BRA `(.L_x_423) ;  /* 0x0000008400e47947 */ /* 0x000fea0003800000 */
.L_x_421:
[----:B------:R-:W-:-:S08]  /*27720*/  NOP ;  /* 0x0000000000007918 */ /* 0x000fd00000000000 */
[----:B------:R-:W0:-:S00]  /*27730*/  USETMAXREG.DEALLOC.CTAPOOL 0x28 ;  /* 0x00000028000079c8 */ /* 0x000e0000080e0500 */
[----:B0-----:R-:W2:Y:S01]  /*27740*/  LDL.LU R3, [R1+0x8] ;  /* 0x0000080001037983 */ /* 0x001ea20000300800 */
[----:B------:R-:W-:-:S06]  /*27750*/  LOP3.LUT R0, R0, 0x3, RZ, 0xc0, !PT ;  /* 0x0000000300007812 */ /* 0x000fcc00078ec0ff */
[----:B------:R-:W0:Y:S02]  /*27760*/  SHFL.IDX PT, R0, R0, RZ, 0x1f ;  /* 0x00001fff00007589 */ /* 0x000e2400000e0000 */
[----:B0-----:R-:W-:-:S13]  /*27770*/  ISETP.NE.AND P0, PT, R0, RZ, PT ;  /* 0x000000ff0000720c */ /* 0x001fda0003f05270 */
[----:B------:R-:W-:Y:S01]  /*27780*/  @P0 BAR.SYNC.DEFER_BLOCKING 0x5, 0x180 ;  /* 0x0146000000000b1d */ /* 0x000fe20000010000 */
[----:B--2---:R-:W-:-:S04]  /*27790*/  LOP3.LUT R3, R3, 0xffffff7f, RZ, 0xc0, !PT ;  /* 0xffffff7f03037812 */ /* 0x004fc800078ec0ff */
[----:B------:R-:W-:-:S05]  /*277a0*/  @P0 LOP3.LUT R3, R3, 0x80, RZ, 0xfc, !PT ;  /* 0x0000008003030812 */ /* 0x000fca00078efcff */
[----:B------:R0:W-:Y:S02]  /*277b0*/  STL [R1+0x8], R3 ;  /* 0x0000080301007387 */ /* 0x0001e40000100800 */
[----:B0-----:R-:W-:-:S04]  /*277c0*/  @P0 MOV R3, 0x400 ;  /* 0x0000040000030802 */ /* 0x001fc80000000f00 */
[----:B------:R-:W-:-:S05]  /*277d0*/  @P0 LEA R2, R2, R3, 0x18 ;  /* 0x0000000302020211 */ /* 0x000fca00078ec0ff */
[----:B------:R0:W1:Y:S01]  /*277e0*/  @P0 LDS.128 R16, [R2+0x334d0] ;  /* 0x0334d00002100984 */ /* 0x0000620000000c00 */
[----:B------:R-:W-:Y:S06]  /*277f0*/  @P0 BAR.ARV 0x4, 0x180 ;  /* 0x0106000000000b1d */ /* 0x000fec0000002000 */
[----:B------:R-:W-:Y:S05]  /*27800*/  @P0 BRA `(.L_x_636) ;  /* 0x0000000800980947 */ /* 0x000fea0003800000 */
[----:B------:R-:W2:Y:S01]  /*27810*/  S2R R4, SR_TID.X ;  /* 0x0000000000047919 */ /* 0x000ea20000002100 */
[----:B------:R-:W-:Y:S01]  /*27820*/  ULDC UR4, c[0x0][0xc3c] ;  /* 0x00030f0000047ab9 */ /* 0x000fe20000000800 */
[----:B------:R-:W-:Y:S01]  /*27830*/  MOV R0, RZ ;  /* 0x000000ff00007202 */ /* 0x000fe20000000f00 */
[----:B------:R-:W-:Y:S01]  /*27840*/  IMAD.MOV.U32 R9, RZ, RZ, RZ ;  /* 0x000000ffff097224 */ /* 0x000fe200078e00ff */
[----:B------:R-:W3:Y:S01]  /*27850*/  S2UR UR6, SR_CTAID.X ;  /* 0x00000000000679c3 */ /* 0x000ee20000002500 */
[----:B------:R-:W-:Y:S01]  /*27860*/  ULDC UR5, c[0x0][0xc38] ;  /* 0x00030e0000057ab9 */ /* 0x000fe20000000800 */
[----:B--2---:R-:W-:-:S04]  /*27870*/  LOP3.LUT R7, R4, 0x1f, RZ, 0xc0, !PT ;  /* 0x0000001f04077812 */ /* 0x004fc800078ec0ff */
[----:B------:R-:W-:-:S04]  /*27880*/  ISETP.NE.AND P0, PT, R7, 0x1f, PT ;  /* 0x0000001f0700780c */ /* 0x000fc80003f05270 */
[----:B------:R-:W-:-:S13]  /*27890*/  ISETP.GE.OR P1, PT, R7, UR4, !P0 ;  /* 0x0000000407007c0c */ /* 0x000fda000c726670 */
[----:B------:R-:W2:Y:S08]  /*278a0*/  @!P1 LDC.64 R4, c[0x0][0xc80] ;  /* 0x00032000ff049b82 */ /* 0x000eb00000000a00 */
[----:B0-----:R-:W0:Y:S01]  /*278b0*/  @!P1 LDC.64 R2, c[0x0][0xc78] ;  /* 0x00031e00ff029b82 */ /* 0x001e220000000a00 */
[----:B--2---:R-:W-:-:S05]  /*278c0*/  @!P1 IMAD.WIDE.U32 R4, R7, 0x4, R4 ;  /* 0x0000000407049825 */ /* 0x004fca00078e0004 */
[----:B------:R-:W2:Y:S01]  /*278d0*/  @!P1 LDG.E R0, desc[UR50][R4.64] ;  /* 0x0000003204009981 */ /* 0x000ea2000c1e1900 */
[----:B0-----:R-:W-:-:S05]  /*278e0*/  @!P1 IMAD.WIDE.U32 R2, R7, 0x4, R2 ;  /* 0x0000000407029825 */ /* 0x001fca00078e0002 */
[----:B------:R-:W2:Y:S01]  /*278f0*/  @!P1 LDG.E R9, desc[UR50][R2.64] ;  /* 0x0000003202099981 */ /* 0x000ea2000c1e1900 */
[C---:B------:R-:W-:Y:S02]  /*27900*/  ISETP.NE.AND P1, PT, R7.reuse, RZ, PT ;  /* 0x000000ff0700720c */ /* 0x040fe40003f25270 */
[C---:B------:R-:W-:Y:S02]  /*27910*/  ISETP.GE.U32.AND P2, PT, R7.reuse, 0x2, PT ;  /* 0x000000020700780c */ /* 0x040fe40003f46070 */
[C---:B------:R-:W-:Y:S02]  /*27920*/  ISETP.GE.U32.AND P3, PT, R7.reuse, 0x4, PT ;  /* 0x000000040700780c */ /* 0x040fe40003f66070 */
[C---:B------:R-:W-:Y:S02]  /*27930*/  ISETP.GE.U32.AND P4, PT, R7.reuse, 0x8, PT ;  /* 0x000000080700780c */ /* 0x040fe40003f86070 */
[----:B------:R-:W-:Y:S01]  /*27940*/  ISETP.GE.U32.AND P5, PT, R7, 0x10, PT ;  /* 0x000000100700780c */ /* 0x000fe20003fa6070 */
[----:B------:R-:W-:Y:S01]  /*27950*/  UMOV UR4, URZ ;  /* 0x0000003f00047c82 */ /* 0x000fe20008000000 */
[----:B--2---:R-:W-:-:S05]  /*27960*/  IMAD R6, R0, R9, RZ ;  /* 0x0000000900067224 */ /* 0x004fca00078e02ff */
        /* <DEDUP_REMOVED lines=10> */
[----:B0-----:R-:W-:-:S04]  /*27a10*/  SEL R2, R2, RZ, P4 ;  /* 0x000000ff02027207 */ /* 0x001fc80002000000 */
[----:B------:R-:W-:-:S05]  /*27a20*/  IADD3 R2, R3, R2, RZ ;  /* 0x0000000203027210 */ /* 0x000fca0007ffe0ff */
[----:B------:R-:W0:Y:S02]  /*27a30*/  SHFL.UP PT, R4, R2, 0x10, RZ ;  /* 0x0600000002047989 */ /* 0x000e2400000e00ff */
[----:B0-----:R-:W-:-:S05]  /*27a40*/  SEL R5, R4, RZ, P5 ;  /* 0x000000ff04057207 */ /* 0x001fca0002800000 */
[----:B------:R-:W-:-:S05]  /*27a50*/  IMAD.IADD R5, R2, 0x1, R5 ;  /* 0x0000000102057824 */ /* 0x000fca00078e0205 */
[----:B------:R-:W0:Y:S02]  /*27a60*/  SHFL.IDX PT, R6, R5, 0x1f, 0x1f ;  /* 0x03e01f0005067f89 */ /* 0x000e2400000e0000 */
[----:B0-----:R-:W-:-:S05]  /*27a70*/  IMAD R6, R6, UR5, RZ ;  /* 0x0000000506067c24 */ /* 0x001fca000f8e02ff */
[----:B---3--:R-:W-:Y:S01]  /*27a80*/  ISETP.GT.AND P6, PT, R6, UR6, PT ;  /* 0x0000000606007c0c */ /* 0x008fe2000bfc4270 */
[----:B------:R-:W-:-:S12]  /*27a90*/  IMAD.MOV.U32 R3, RZ, RZ, R6 ;  /* 0x000000ffff037224 */ /* 0x000fd800078e0006 */
[----:B------:R-:W-:Y:S05]  /*27aa0*/  @P6 BRA `(.L_x_637) ;  /* 0x0000000000a06947 */ /* 0x000fea0003800000 */
[----:B------:R-:W-:Y:S01]  /*27ab0*/  IMAD.MOV.U32 R6, RZ, RZ, R3 ;  /* 0x000000ffff067224 */ /* 0x000fe200078e0003 */
[----:B------:R-:W-:Y:S01]  /*27ac0*/  UMOV UR4, URZ ;  /* 0x0000003f00047c82 */ /* 0x000fe20008000000 */
[----:B------:R-:W-:-:S05]  /*27ad0*/  ULDC UR5, c[0x0][0xc38] ;  /* 0x00030e0000057ab9 */ /* 0x000fca0000000800 */
.L_x_639:
[----:B------:R-:W0:Y:S01]  /*27ae0*/  LDC R0, c[0x0][0xc3c] ;  /* 0x00030f00ff007b82 */ /* 0x000e220000000800 */
[----:B------:R-:W-:Y:S01]  /*27af0*/  UIADD3 UR4, UR4, 0x1f, URZ ;  /* 0x0000001f04047890 */ /* 0x000fe2000fffe03f */
[----:B------:R-:W-:Y:S02]  /*27b00*/  ULDC UR7, c[0x0][0xc3c] ;  /* 0x00030f0000077ab9 */ /* 0x000fe40000000800 */
[----:B-1----:R-:W-:-:S03]  /*27b10*/  IMAD.U32 R19, RZ, RZ, UR7 ;  /* 0x00000007ff137e24 */ /* 0x002fc6000f8e00ff */
[----:B0-----:R-:W-:-:S13]  /*27b20*/  ISETP.LE.AND P6, PT, R0, UR4, PT ;  /* 0x0000000400007c0c */ /* 0x001fda000bfc3270 */
[----:B------:R-:W-:Y:S05]  /*27b30*/  @P6 BRA `(.L_x_638) ;  /* 0x0000000400a86947 */ /* 0x000fea0003800000 */
[----:B------:R-:W-:-:S04]  /*27b40*/  IADD3 R9, R7, UR4, RZ ;  /* 0x0000000407097c10 */ /* 0x000fc8000fffe0ff */
[----:B------:R-:W-:Y:S01]  /*27b50*/  ISETP.GE.OR P6, PT, R9, R0, !P0 ;  /* 0x000000000900720c */ /* 0x000fe200047c6670 */
[----:B------:R-:W-:-:S12]  /*27b60*/  IMAD.MOV.U32 R0, RZ, RZ, RZ ;  /* 0x000000ffff007224 */ /* 0x000fd800078e00ff */
[----:B------:R-:W0:Y:S08]  /*27b70*/  @!P6 LDC.64 R4, c[0x0][0xc80] ;  /* 0x00032000ff04eb82 */ /* 0x000e300000000a00 */
[----:B------:R-:W1:Y:S01]  /*27b80*/  @!P6 LDC.64 R2, c[0x0][0xc78] ;  /* 0x00031e00ff02eb82 */ /* 0x000e620000000a00 */
[----:B0-----:R-:W-:-:S05]  /*27b90*/  @!P6 IMAD.WIDE R4, R9, 0x4, R4 ;  /* 0x000000040904e825 */ /* 0x001fca00078e0204 */
[----:B------:R-:W2:Y:S01]  /*27ba0*/  @!P6 LDG.E R0, desc[UR50][R4.64] ;  /* 0x000000320400e981 */ /* 0x000ea2000c1e1900 */
[----:B-1----:R-:W-:-:S04]  /*27bb0*/  @!P6 IMAD.WIDE R2, R9, 0x4, R2 ;  /* 0x000000040902e825 */ /* 0x002fc800078e0202 */
[----:B------:R-:W-:-:S06]  /*27bc0*/  IMAD.MOV.U32 R9, RZ, RZ, RZ ;  /* 0x000000ffff097224 */ /* 0x000fcc00078e00ff */
[----:B------:R-:W2:Y:S02]  /*27bd0*/  @!P6 LDG.E R9, desc[UR50][R2.64] ;  /* 0x000000320209e981 */ /* 0x000ea4000c1e1900 */
        /* <DEDUP_REMOVED lines=13> */
[----:B------:R-:W0:Y:S02]  /*27cb0*/  SHFL.UP PT, R2, R3, 0x10, RZ ;  /* 0x0600000003027989 */ /* 0x000e2400000e00ff */
[----:B0-----:R-:W-:-:S05]  /*27cc0*/  SEL R2, R2, RZ, P5 ;  /* 0x000000ff02027207 */ /* 0x001fca0002800000 */
[----:B------:R-:W-:-:S05]  /*27cd0*/  IMAD.IADD R5, R3, 0x1, R2 ;  /* 0x0000000103057824 */ /* 0x000fca00078e0202 */
[----:B------:R-:W0:Y:S02]  /*27ce0*/  SHFL.IDX PT, R2, R5, 0x1f, 0x1f ;  /* 0x03e01f0005027f89 */ /* 0x000e2400000e0000 */
[----:B0-----:R-:W-:-:S04]  /*27cf0*/  IMAD R3, R2, UR5, RZ ;  /* 0x0000000502037c24 */ /* 0x001fc8000f8e02ff */
[----:B------:R-:W-:-:S05]  /*27d00*/  IMAD.IADD R6, R3, 0x1, R6 ;  /* 0x0000000103067824 */ /* 0x000fca00078e0206 */
[----:B------:R-:W-:-:S13]  /*27d10*/  ISETP.GT.AND P6, PT, R6, UR6, PT ;  /* 0x0000000606007c0c */ /* 0x000fda000bfc4270 */
[----:B------:R-:W-:Y:S05]  /*27d20*/  @!P6 BRA `(.L_x_639) ;  /* 0xfffffffc006ce947 */ /* 0x000fea000383ffff */
.L_x_637:
[----:B------:R-:W-:Y:S02]  /*27d30*/  IMAD.IADD R10, R6, 0x1, -R3 ;  /* 0x00000001060a7824 */ /* 0x000fe400078e0a03 */
[----:B-1----:R-:W-:Y:S02]  /*27d40*/  IMAD.MOV.U32 R16, RZ, RZ, RZ ;  /* 0x000000ffff107224 */ /* 0x002fe400078e00ff */
[----:B------:R-:W-:-:S05]  /*27d50*/  IMAD R2, R5, UR5, R10 ;  /* 0x0000000505027c24 */ /* 0x000fca000f8e020a */
[----:B------:R-:W-:-:S13]  /*27d60*/  ISETP.GT.AND P0, PT, R2, UR6, PT ;  /* 0x0000000602007c0c */ /* 0x000fda000bf04270 */
[----:B------:R-:W-:-:S04]  /*27d70*/  VOTE.ANY R6, PT, !P0 ;  /* 0x0000000000067806 */ /* 0x000fc800040e0100 */
[----:B------:R-:W0:Y:S01]  /*27d80*/  POPC R19, R6 ;  /* 0x0000000600137309 */ /* 0x000e220000000000 */
[----:B------:R-:W-:Y:S01]  /*27d90*/  ISETP.NE.AND P0, PT, R6, RZ, PT ;  /* 0x000000ff0600720c */ /* 0x000fe20003f05270 */
[----:B0-----:R-:W0:Y:S04]  /*27da0*/  SHFL.IDX PT, R0, R0, R19, 0x1f ;  /* 0x00001f1300007589 */ /* 0x001e2800000e0000 */
[----:B------:R1:W2:Y:S01]  /*27db0*/  SHFL.IDX PT, R9, R9, R19, 0x1f ;  /* 0x00001f1309097589 */ /* 0x0002a200000e0000 */
[----:B0-----:R-:W-:-:S04]  /*27dc0*/  IABS R4, R0 ;  /* 0x0000000000047213 */ /* 0x001fc80000000000 */
[----:B------:R-:W0:Y:S08]  /*27dd0*/  I2F.RP R8, R4 ;  /* 0x0000000400087306 */ /* 0x000e300000209400 */
[----:B0-----:R-:W0:Y:S02]  /*27de0*/  MUFU.RCP R8, R8 ;  /* 0x0000000800087308 */ /* 0x001e240000001000 */
[----:B0-----:R-:W-:-:S06]  /*27df0*/  IADD3 R2, R8, 0xffffffe, RZ ;  /* 0x0ffffffe08027810 */ /* 0x001fcc0007ffe0ff */
[----:B------:R-:W0:Y:S02]  /*27e00*/  F2I.FTZ.U32.TRUNC.NTZ R3, R2 ;  /* 0x0000000200037305 */ /* 0x000e24000021f000 */
[----:B0-----:R-:W-:Y:S01]  /*27e10*/  IMAD.MOV R11, RZ, RZ, -R3 ;  /* 0x000000ffff0b7224 */ /* 0x001fe200078e0a03 */
[----:B-12---:R-:W-:Y:S06]  /*27e20*/  @!P0 BRA `(.L_x_640) ;  /* 0x0000000000088947 */ /* 0x006fec0003800000 */
[----:B------:R-:W-:-:S06]  /*27e30*/  VIADD R16, R19, 0xffffffff ;  /* 0xffffffff13107836 */ /* 0x000fcc0000000000 */
[----:B------:R0:W1:Y:S02]  /*27e40*/  SHFL.IDX PT, R16, R5, R16, 0x1f ;  /* 0x00001f1005107589 */ /* 0x00006400000e0000 */
.L_x_640:
[----:B-1----:R-:W-:Y:S01]  /*27e50*/  IMAD R16, R16, UR5, R10 ;  /* 0x0000000510107c24 */ /* 0x002fe2000f8e020a */
[----:B------:R-:W-:Y:S01]  /*27e60*/  IABS R10, R0 ;  /* 0x00000000000a7213 */ /* 0x000fe20000000000 */
[----:B------:R-:W-:Y:S01]  /*27e70*/  IMAD R11, R11, R4, RZ ;  /* 0x000000040b0b7224 */ /* 0x000fe200078e02ff */
[----:B0-----:R-:W-:Y:S01]  /*27e80*/  IABS R5, R9 ;  /* 0x0000000900057213 */ /* 0x001fe20000000000 */
[----:B------:R-:W-:Y:S01]  /*27e90*/  IMAD.MOV.U32 R2, RZ, RZ, RZ ;  /* 0x000000ffff027224 */ /* 0x000fe200078e00ff */
[----:B------:R-:W-:Y:S01]  /*27ea0*/  IADD3 R17, -R16, UR6, RZ ;  /* 0x0000000610117c10 */ /* 0x000fe2000fffe1ff */
[----:B------:R-:W-:Y:S01]  /*27eb0*/  VIADD R19, R19, UR4 ;  /* 0x0000000413137c36 */ /* 0x000fe20008000000 */
[----:B------:R-:W-:Y:S01]  /*27ec0*/  IADD3 R10, RZ, -R10, RZ ;  /* 0x8000000aff0a7210 */ /* 0x000fe20007ffe0ff */
[----:B------:R-:W-:Y:S01]  /*27ed0*/  IMAD.HI.U32 R2, R3, R11, R2 ;  /* 0x0000000b03027227 */ /* 0x000fe200078e0002 */
[----:B------:R-:W-:Y:S01]  /*27ee0*/  IABS R8, R17 ;  /* 0x0000001100087213 */ /* 0x000fe20000000000 */
[----:B------:R-:W0:Y:S04]  /*27ef0*/  I2F.RP R6, R5 ;  /* 0x0000000500067306 */ /* 0x000e280000209400 */
[----:B------:R-:W-:-:S02]  /*27f00*/  IMAD.MOV.U32 R3, RZ, RZ, R8 ;  /* 0x000000ffff037224 */ /* 0x000fc400078e0008 */
[----:B------:R-:W-:Y:S02]  /*27f10*/  IMAD.MOV.U32 R8, RZ, RZ, R10 ;  /* 0x000000ffff087224 */ /* 0x000fe400078e000a */
[----:B------:R-:W-:-:S04]  /*27f20*/  IMAD.HI.U32 R2, R2, R3, RZ ;  /* 0x0000000302027227 */ /* 0x000fc800078e00ff */
[----:B------:R-:W-:Y:S01]  /*27f30*/  IMAD R3, R2, R8, R3 ;  /* 0x0000000802037224 */ /* 0x000fe200078e0203 */
[----:B0-----:R-:W0:Y:S04]  /*27f40*/  MUFU.RCP R6, R6 ;  /* 0x0000000600067308 */ /* 0x001e280000001000 */
[----:B------:R-:W-:-:S13]  /*27f50*/  ISETP.GT.U32.AND P1, PT, R4, R3, PT ;  /* 0x000000030400720c */ /* 0x000fda0003f24070 */
[----:B------:R-:W-:Y:S01]  /*27f60*/  @!P1 IMAD.IADD R3, R3, 0x1, -R4 ;  /* 0x0000000103039824 */ /* 0x000fe200078e0a04 */
[----:B------:R-:W-:Y:S01]  /*27f70*/  @!P1 IADD3 R2, R2, 0x1, RZ ;  /* 0x0000000102029810 */ /* 0x000fe20007ffe0ff */
[----:B0-----:R-:W-:Y:S01]  /*27f80*/  VIADD R8, R6, 0xffffffe ;  /* 0x0ffffffe06087836 */ /* 0x001fe20000000000 */
[----:B------:R-:W-:Y:S02]  /*27f90*/  ISETP.NE.AND P1, PT, R0, RZ, PT ;  /* 0x000000ff0000720c */ /* 0x000fe40003f25270 */
[----:B------:R-:W-:Y:S02]  /*27fa0*/  ISETP.GE.U32.AND P0, PT, R3, R4, PT ;  /* 0x000000040300720c */ /* 0x000fe40003f06070 */
[----:B------:R-:W-:Y:S01]  /*27fb0*/  LOP3.LUT R4, R17, R0, RZ, 0x3c, !PT ;  /* 0x0000000011047212 */ /* 0x000fe200078e3cff */
[----:B------:R0:W1:Y:S03]  /*27fc0*/  F2I.FTZ.U32.TRUNC.NTZ R3, R8 ;  /* 0x0000000800037305 */ /* 0x000066000021f000 */
[----:B------:R-:W-:-:S02]  /*27fd0*/  ISETP.GE.AND P2, PT, R4, RZ, PT ;  /* 0x000000ff0400720c */ /* 0x000fc40003f46270 */
[----:B0-----:R-:W-:-:S05]  /*27fe0*/  IABS R8, R9 ;  /* 0x0000000900087213 */ /* 0x001fca0000000000 */
[----:B------:R-:W-:Y:S01]  /*27ff0*/  @P0 VIADD R2, R2, 0x1 ;  /* 0x0000000102020836 */ /* 0x000fe20000000000 */
[----:B------:R-:W-:-:S03]  /*28000*/  IADD3 R8, RZ, -R8, RZ ;  /* 0x80000008ff087210 */ /* 0x000fc60007ffe0ff */
[----:B------:R-:W-:Y:S02]  /*28010*/  IMAD.MOV.U32 R6, RZ, RZ, R2 ;  /* 0x000000ffff067224 */ /* 0x000fe400078e0002 */
[----:B-1----:R-:W-:Y:S02]  /*28020*/  IMAD.MOV R2, RZ, RZ, -R3 ;  /* 0x000000ffff027224 */ /* 0x002fe400078e0a03 */
[----:B------:R-:W-:Y:S01]  /*28030*/  @!P2 IMAD.MOV R6, RZ, RZ, -R6 ;  /* 0x000000ffff06a224 */ /* 0x000fe200078e0a06 */
[----:B------:R-:W-:Y:S01]  /*28040*/  @!P1 LOP3.LUT R6, RZ, R0, RZ, 0x33, !PT ;  /* 0x00000000ff069212 */ /* 0x000fe200078e33ff */
[----:B------:R-:W-:Y:S02]  /*28050*/  IMAD R11, R2, R5, RZ ;  /* 0x00000005020b7224 */ /* 0x000fe400078e02ff */
[----:B------:R-:W-:Y:S01]  /*28060*/  IMAD.MOV.U32 R2, RZ, RZ, RZ ;  /* 0x000000ffff027224 */ /* 0x000fe200078e00ff */
[-C--:B------:R-:W-:Y:S01]  /*28070*/  IABS R4, R6.reuse ;  /* 0x0000000600047213 */ /* 0x080fe20000000000 */
[----:B------:R-:W-:-:S02]  /*28080*/  IMAD R0, R0, R6, RZ ;  /* 0x0000000600007224 */ /* 0x000fc400078e02ff */
[----:B------:R-:W-:-:S03]  /*28090*/  IMAD.HI.U32 R2, R3, R11, R2 ;  /* 0x0000000b03027227 */ /* 0x000fc600078e0002 */
[----:B------:R-:W-:Y:S01]  /*280a0*/  IADD3 R17, R17, -R0, RZ ;  /* 0x8000000011117210 */ /* 0x000fe20007ffe0ff */
[----:B------:R-:W-:Y:S02]  /*280b0*/  IMAD.MOV.U32 R3, RZ, RZ, R4 ;  /* 0x000000ffff037224 */ /* 0x000fe400078e0004 */
[----:B------:R-:W-:Y:S02]  /*280c0*/  IMAD.MOV.U32 R4, RZ, RZ, R8 ;  /* 0x000000ffff047224 */ /* 0x000fe400078e0008 */
[----:B------:R-:W-:-:S04]  /*280d0*/  IMAD.HI.U32 R2, R2, R3, RZ ;  /* 0x0000000302027227 */ /* 0x000fc800078e00ff */
[----:B------:R-:W-:Y:S01]  /*280e0*/  IMAD R4, R2, R4, R3 ;  /* 0x0000000402047224 */ /* 0x000fe200078e0203 */
[----:B------:R-:W-:-:S04]  /*280f0*/  LOP3.LUT R3, R6, R9, RZ, 0x3c, !PT ;  /* 0x0000000906037212 */ /* 0x000fc800078e3cff */
[----:B------:R-:W-:Y:S02]  /*28100*/  ISETP.GT.U32.AND P1, PT, R5, R4, PT ;  /* 0x000000040500720c */ /* 0x000fe40003f24070 */
[----:B------:R-:W-:-:S11]  /*28110*/  ISETP.GE.AND P2, PT, R3, RZ, PT ;  /* 0x000000ff0300720c */ /* 0x000fd60003f46270 */
[----:B------:R-:W-:Y:S01]  /*28120*/  @!P1 IMAD.IADD R4, R4, 0x1, -R5 ;  /* 0x0000000104049824 */ /* 0x000fe200078e0a05 */
[----:B------:R-:W-:Y:S02]  /*28130*/  @!P1 IADD3 R2, R2, 0x1, RZ ;  /* 0x0000000102029810 */ /* 0x000fe40007ffe0ff */
[----:B------:R-:W-:Y:S02]  /*28140*/  ISETP.NE.AND P1, PT, R9, RZ, PT ;  /* 0x000000ff0900720c */ /* 0x000fe40003f25270 */
[----:B------:R-:W-:-:S13]  /*28150*/  ISETP.GE.U32.AND P0, PT, R4, R5, PT ;  /* 0x000000050400720c */ /* 0x000fda0003f06070 */
[----:B------:R-:W-:-:S04]  /*28160*/  @P0 VIADD R2, R2, 0x1 ;  /* 0x0000000102020836 */ /* 0x000fc80000000000 */
[----:B------:R-:W-:Y:S01]  /*28170*/  @!P2 IMAD.MOV R2, RZ, RZ, -R2 ;  /* 0x000000ffff02a224 */ /* 0x000fe200078e0a02 */
[----:B------:R-:W-:-:S05]  /*28180*/  @!P1 LOP3.LUT R2, RZ, R9, RZ, 0x33, !PT ;  /* 0x00000009ff029212 */ /* 0x000fca00078e33ff */
[----:B------:R-:W-:-:S04]  /*28190*/  IMAD.MOV R18, RZ, RZ, -R2 ;  /* 0x000000ffff127224 */ /* 0x000fc800078e0a02 */
[C---:B------:R-:W-:Y:S02]  /*281a0*/  IMAD R18, R9.reuse, R18, R6 ;  /* 0x0000001209127224 */ /* 0x040fe400078e0206 */
[----:B------:R-:W-:-:S04]  /*281b0*/  IMAD R9, R9, 0x1000000, R2 ;  /* 0x0100000009097824 */ /* 0x000fc800078e0202 */
[----:B------:R-:W-:Y:S01]  /*281c0*/  IMAD R18, R18, 0x10000, R9 ;  /* 0x0001000012127824 */ /* 0x000fe200078e0209 */
[----:B------:R-:W-:Y:S06]  /*281d0*/  BRA `(.L_x_641) ;  /* 0x00000000000c7947 */ /* 0x000fec0003800000 */
.L_x_638:
[----:B------:R-:W-:Y:S01]  /*281e0*/  IMAD.MOV.U32 R17, RZ, RZ, RZ ;  /* 0x000000ffff117224 */ /* 0x000fe200078e00ff */
[----:B------:R-:W-:Y:S01]  /*281f0*/  MOV R18, RZ ;  /* 0x000000ff00127202 */ /* 0x000fe20000000f00 */
[----:B------:R-:W-:-:S07]  /*28200*/  IMAD.U32 R16, RZ, RZ, UR6 ;  /* 0x00000006ff107e24 */ /* 0x000fce000f8e00ff */
.L_x_641:
[----:B------:R-:W-:-:S13]  /*28210*/  ISETP.NE.AND P0, PT, R7, RZ, PT ;  /* 0x000000ff0700720c */ /* 0x000fda0003f05270 */
[----:B------:R-:W0:Y:S01]  /*28220*/  @!P0 S2R R3, SR_CgaCtaId ;  /* 0x0000000000038919 */ /* 0x000e220000008800 */
[----:B------:R-:W-:-:S04]  /*28230*/  @!P0 MOV R0, 0x400 ;  /* 0x0000040000008802 */ /* 0x000fc80000000f00 */
[----:B0-----:R-:W-:-:S05]  /*28240*/  @!P0 LEA R0, R3, R0, 0x18 ;  /* 0x0000000003008211 */ /* 0x001fca00078ec0ff */
[----:B------:R2:W-:Y:S01]  /*28250*/  @!P0 STS.128 [R0+0x334d0], R16 ;  /* 0x0334d01000008388 */ /* 0x0005e20000000c00 */
[----:B------:R-:W-:Y:S06]  /*28260*/  BAR.ARV 0x5, 0x180 ;  /* 0x0146000000007b1d */ /* 0x000fec0000002000 */
.L_x_636:
[----:B------:R3:W-:Y:S01]  /*28270*/  STL [R1+0x30], RZ ;  /* 0x000030ff01007387 */ /* 0x0007e20000100800 */
[----:B------:R-:W-:Y:S01]  /*28280*/  ULDC UR4, c[0x0][0xc3c] ;  /* 0x00030f0000047ab9 */ /* 0x000fe20000000800 */
[----:B------:R-:W-:Y:S01]  /*28290*/  IMAD.MOV.U32 R33, RZ, RZ, 0x1 ;  /* 0x00000001ff217424 */ /* 0x000fe200078e00ff */
[----:B-1----:R-:W-:Y:S01]  /*282a0*/  ISETP.GE.AND P0, PT, R19, UR4, PT ;  /* 0x0000000413007c0c */ /* 0x002fe2000bf06270 */
[----:B------:R-:W-:-:S12]  /*282b0*/  IMAD.MOV.U32 R29, RZ, RZ, RZ ;  /* 0x000000ffff1d7224 */ /* 0x000fd800078e00ff */
[----:B---3--:R-:W-:Y:S05]  /*282c0*/  @P0 BRA `(.L_x_642) ;  /* 0x0000007400fc0947 */ /* 0x008fea0003800000 */
[----:B------:R-:W0:Y:S01]  /*282d0*/  S2R R9, SR_TID.X ;  /* 0x0000000000097919 */ /* 0x000e220000002100 */
[----:B------:R-:W1:Y:S01]  /*282e0*/  S2UR UR4, SR_CgaCtaId ;  /* 0x00000000000479c3 */ /* 0x000e620000008800 */
[----:B------:R-:W-:Y:S01]  /*282f0*/  MOV R22, 0x400 ;  /* 0x0000040000167802 */ /* 0x000fe20000000f00 */
[----:B------:R-:W-:Y:S01]  /*28300*/  BSSY B7, `(.L_x_642) ;  /* 0x000077b000077945 */ /* 0x000fe20003800000 */
[----:B------:R-:W-:Y:S01]  /*28310*/  MOV R35, 0x1 ;  /* 0x0000000100237802 */ /* 0x000fe20000000f00 */
[----:B------:R-:W-:Y:S01]  /*28320*/  IMAD.MOV.U32 R31, RZ, RZ, RZ ;  /* 0x000000ffff1f7224 */ /* 0x000fe200078e00ff */
[----:B------:R-:W-:Y:S01]  /*28330*/  ULDC.64 UR40, c[0x0][0x198] ;  /* 0x0000660000287ab9 */ /* 0x000fe20000000a00 */
[----:B------:R-:W-:Y:S01]  /*28340*/  IMAD.MOV.U32 R29, RZ, RZ, RZ ;  /* 0x000000ffff1d7224 */ /* 0x000fe200078e00ff */
[----:B------:R-:W-:Y:S01]  /*28350*/  ULOP3.LUT UR39, UR36, 0x2, URZ, 0xfc, !UPT ;  /* 0x0000000224277892 */ /* 0x000fe2000f8efc3f */
[----:B------:R-:W-:Y:S01]  /*28360*/  IMAD.MOV.U32 R33, RZ, RZ, 0x1 ;  /* 0x00000001ff217424 */ /* 0x000fe200078e00ff */
[----:B------:R-:W-:Y:S01]  /*28370*/  ULOP3.LUT UR37, UR36, 0x1, URZ, 0xfc, !UPT ;  /* 0x0000000124257892 */ /* 0x000fe2000f8efc3f */
[----:B------:R-:W-:Y:S01]  /*28380*/  ULDC UR38, c[0x0][0xc] ;  /* 0x0000030000267ab9 */ /* 0x000fe20000000800 */
[C---:B0-----:R-:W-:Y:S01]  /*28390*/  IMAD.SHL.U32 R2, R9.reuse, 0x40, RZ ;  /* 0x0000004009027824 */ /* 0x041fe200078e00ff */
[----:B------:R-:W-:Y:S01]  /*283a0*/  SHF.R.U32.HI R3, RZ, 0x1, R9 ;  /* 0x00000001ff037819 */ /* 0x000fe20000011609 */
[C---:B------:R-:W-:Y:S01]  /*283b0*/  IMAD.SHL.U32 R36, R9.reuse, 0x10, RZ ;  /* 0x0000001009247824 */ /* 0x040fe200078e00ff */
[C---:B------:R-:W-:Y:S01]  /*283c0*/  LOP3.LUT R11, R9.reuse, 0x7f, RZ, 0xc0, !PT ;  /* 0x0000007f090b7812 */ /* 0x040fe200078ec0ff */
[----:B------:R-:W-:Y:S01]  /*283d0*/  IMAD.SHL.U32 R8, R9, 0x4, RZ ;  /* 0x0000000409087824 */ /* 0x000fe200078e00ff */
[----:B--2---:R-:W-:-:S02]  /*283e0*/  LOP3.LUT R0, R2, 0x180, RZ, 0xc0, !PT ;  /* 0x0000018002007812 */ /* 0x004fc400078ec0ff */
[----:B------:R-:W-:Y:S01]  /*283f0*/  SHF.L.U32 R6, R9, 0x1, RZ ;  /* 0x0000000109067819 */ /* 0x000fe200000006ff */
[----:B------:R-:W-:Y:S01]  /*28400*/  IMAD.SHL.U32 R4, R11, 0x10, RZ ;  /* 0x000000100b047824 */ /* 0x000fe200078e00ff */
[----:B------:R-:W-:Y:S01]  /*28410*/  LOP3.LUT R3, R0, 0x30, R3, 0xf8, !PT ;  /* 0x0000003000037812 */ /* 0x000fe200078ef803 */
[C---:B------:R-:W-:Y:S01]  /*28420*/  IMAD.SHL.U32 R0, R9.reuse, 0x20, RZ ;  /* 0x0000002009007824 */ /* 0x040fe200078e00ff */
[----:B------:R-:W-:Y:S02]  /*28430*/  LOP3.LUT R5, R36, 0x1b0, RZ, 0xc0, !PT ;  /* 0x000001b024057812 */ /* 0x000fe400078ec0ff */
[----:B------:R-:W-:Y:S01]  /*28440*/  LOP3.LUT R7, R4, 0x600, RZ, 0xc0, !PT ;  /* 0x0000060004077812 */ /* 0x000fe200078ec0ff */
[----:B------:R-:W-:Y:S01]  /*28450*/  IMAD.SHL.U32 R4, R9, 0x8, RZ ;  /* 0x0000000809047824 */ /* 0x000fe200078e00ff */
[----:B------:R-:W-:Y:S02]  /*28460*/  LOP3.LUT R6, R5, 0x30, R6, 0x78, !PT ;  /* 0x0000003005067812 */ /* 0x000fe400078e7806 */
[----:B------:R-:W-:-:S02]  /*28470*/  LOP3.LUT R5, R0, 0x80, RZ, 0xc0, !PT ;  /* 0x0000008000057812 */ /* 0x000fc400078ec0ff */
[----:B------:R-:W-:Y:S02]  /*28480*/  LOP3.LUT R3, R3, 0x30, R4, 0x78, !PT ;  /* 0x0000003003037812 */ /* 0x000fe400078e7804 */
[----:B------:R-:W-:Y:S02]  /*28490*/  LOP3.LUT R5, R5, 0x10, R9, 0xf8, !PT ;  /* 0x0000001005057812 */ /* 0x000fe400078ef809 */
[C---:B------:R-:W-:Y:S02]  /*284a0*/  LOP3.LUT R9, R7.reuse, 0x40, R36, 0xf8, !PT ;  /* 0x0000004007097812 */ /* 0x040fe400078ef824 */
[----:B------:R-:W-:Y:S02]  /*284b0*/  LOP3.LUT R7, R7, 0x60, R0, 0xf8, !PT ;  /* 0x0000006007077812 */ /* 0x000fe400078ef800 */
[----:B------:R-:W-:Y:S02]  /*284c0*/  LOP3.LUT R10, R9, R6, RZ, 0xfc, !PT ;  /* 0x00000006090a7212 */ /* 0x000fe400078efcff */
[----:B------:R-:W-:-:S02]  /*284d0*/  LOP3.LUT R2, R3, 0x640, R2, 0xf8, !PT ;  /* 0x0000064003027812 */ /* 0x000fc400078ef802 */
[----:B------:R-:W-:Y:S01]  /*284e0*/  LOP3.LUT R5, R5, 0x10, R8, 0x78, !PT ;  /* 0x0000001005057812 */ /* 0x000fe200078e7808 */
[----:B------:R-:W-:Y:S01]  /*284f0*/  STL [R1+0x10], R10 ;  /* 0x0000100a01007387 */ /* 0x000fe20000100800 */
[--C-:B------:R-:W-:Y:S02]  /*28500*/  LOP3.LUT R4, R7, 0x100, R0.reuse, 0xf8, !PT ;  /* 0x0000010007047812 */ /* 0x100fe400078ef800 */
[----:B------:R-:W-:Y:S01]  /*28510*/  SHF.R.U32.HI R3, RZ, 0x2, R11 ;  /* 0x00000002ff037819 */ /* 0x000fe2000001160b */
[----:B------:R0:W-:Y:S01]  /*28520*/  STL [R1+0x18], R2 ;  /* 0x0000180201007387 */ /* 0x0001e20000100800 */
[----:B------:R-:W-:Y:S02]  /*28530*/  LOP3.LUT R36, R36, 0x30, RZ, 0xc0, !PT ;  /* 0x0000003024247812 */ /* 0x000fe400078ec0ff */
[----:B------:R-:W-:Y:S02]  /*28540*/  LOP3.LUT R0, R3, 0x60, R0, 0xf8, !PT ;  /* 0x0000006003007812 */ /* 0x000fe400078ef800 */
[----:B------:R-:W-:-:S02]  /*28550*/  LOP3.LUT R3, R36, 0x80, RZ, 0xfc, !PT ;  /* 0x0000008024037812 */ /* 0x000fc400078efcff */
[----:B0-----:R-:W-:-:S05]  /*28560*/  LOP3.LUT R2, R4, R5, RZ, 0xfc, !PT ;  /* 0x0000000504027212 */ /* 0x001fca00078efcff */
[----:B------:R1:W-:Y:S04]  /*28570*/  STL [R1+0x14], R2 ;  /* 0x0000140201007387 */ /* 0x0003e80000100800 */
[----:B------:R-:W-:Y:S01]  /*28580*/  STL [R1+0x30], RZ ;  /* 0x000030ff01007387 */ /* 0x000fe20000100800 */
[----:B-1----:R-:W-:-:S05]  /*28590*/  IMAD.U32 R2, RZ, RZ, UR4 ;  /* 0x00000004ff027e24 */ /* 0x002fca000f8e00ff */
[----:B------:R-:W-:Y:S01]  /*285a0*/  LEA R22, R2, R22, 0x18 ;  /* 0x0000001602167211 */ /* 0x000fe200078ec0ff */
[----:B------:R0:W-:Y:S02]  /*285b0*/  STL [R1+0xc], R2 ;  /* 0x00000c0201007387 */ /* 0x0001e40000100800 */
[----:B0-----:R-:W-:Y:S02]  /*285c0*/  LOP3.LUT R2, R36, 0x40, RZ, 0xfc, !PT ;  /* 0x0000004024027812 */ /* 0x001fe400078efcff */
[----:B------:R-:W-:Y:S02]  /*285d0*/  LOP3.LUT R2, R0, 0x80, RZ, 0xfc, !PT ;  /* 0x0000008000027812 */ /* 0x000fe400078efcff */
[----:B------:R-:W-:-:S05]  /*285e0*/  IADD3 R0, R22, R10, RZ ;  /* 0x0000000a16007210 */ /* 0x000fca0007ffe0ff */
[----:B------:R0:W-:Y:S02]  /*285f0*/  STL [R1+0x1c], R0 ;  /* 0x00001c0001007387 */ /* 0x0001e40000100800 */
.L_x_764:
[----:B-123--:R-:W1:Y:S02]  /*28600*/  LDC.64 R2, c[0x0][0xc88] ;  /* 0x00032200ff027b82 */ /* 0x00ee640000000a00 */
[----:B-1----:R-:W-:-:S05]  /*28610*/  IMAD.WIDE R2, R19, 0x4, R2 ;  /* 0x0000000413027825 */ /* 0x002fca00078e0202 */
[----:B------:R-:W0:Y:S01]  /*28620*/  LDG.E R23, desc[UR50][R2.64] ;  /* 0x0000003202177981 */ /* 0x000e22000c1e1900 */
[----:B------:R-:W-:Y:S05]  /*28630*/  YIELD ;  /* 0x0000000000007946 */ /* 0x000fea0003800000 */
[----:B------:R-:W-:Y:S01]  /*28640*/  ULDC.64 UR4, c[0x0][0xa28] ;  /* 0x00028a0000047ab9 */ /* 0x000fe20000000a00 */
[----:B------:R-:W-:Y:S01]  /*28650*/  ULDC.64 UR8, c[0x0][0xa18] ;  /* 0x0002860000087ab9 */ /* 0x000fe20000000a00 */
[----:B------:R-:W-:Y:S01]  /*28660*/  ISETP.NE.U32.AND P0, PT, RZ, UR4, PT ;  /* 0x00000004ff007c0c */ /* 0x000fe2000bf05070 */
[----:B------:R-:W-:Y:S01]  /*28670*/  IMAD.MOV.U32 R37, RZ, RZ, RZ ;  /* 0x000000ffff257224 */ /* 0x000fe200078e00ff */
[----:B------:R-:W-:-:S02]  /*28680*/  ULDC.64 UR6, c[0x0][0xa10] ;  /* 0x0002840000067ab9 */ /* 0x000fc40000000a00 */
[----:B------:R-:W-:Y:S02]  /*28690*/  ISETP.NE.AND.EX P0, PT, RZ, UR5, PT, P0 ;  /* 0x00000005ff007c0c */ /* 0x000fe4000bf05300 */
[----:B------:R-:W-:-:S04]  /*286a0*/  ISETP.NE.U32.AND P2, PT, RZ, UR6, PT ;  /* 0x00000006ff007c0c */ /* 0x000fc8000bf45070 */
[----:B------:R-:W-:Y:S01]  /*286b0*/  ISETP.NE.AND.EX P2, PT, RZ, UR7, PT, P2 ;  /* 0x00000007ff007c0c */ /* 0x000fe2000bf45320 */
[----:B------:R-:W-:Y:S01]  /*286c0*/  IMAD.MOV.U32 R27, RZ, RZ, RZ ;  /* 0x000000ffff1b7224 */ /* 0x000fe200078e00ff */
[----:B0---4-:R-:W-:-:S05]  /*286d0*/  SHF.R.S32.HI R0, RZ, 0x1f, R23 ;  /* 0x0000001fff007819 */ /* 0x011fca0000011417 */
[C---:B------:R-:W-:Y:S01]  /*286e0*/  @P0 LEA R2, P1, R23.reuse, UR4, 0x2 ;  /* 0x0000000417020c11 */ /* 0x040fe2000f8210ff */
[C---:B------:R-:W-:Y:S01]  /*286f0*/  IMAD.SHL.U32 R24, R23.reuse, 0x4, RZ ;  /* 0x0000000417187824 */ /* 0x040fe200078e00ff */
[C-C-:B------:R-:W-:Y:S01]  /*28700*/  SHF.L.U64.HI R25, R23.reuse, 0x2, R0.reuse ;  /* 0x0000000217197819 */ /* 0x140fe20000010200 */
[----:B------:R0:W-:Y:S01]  /*28710*/  STL [R1+0x28], R0 ;  /* 0x0000280001007387 */ /* 0x0001e20000100800 */
[----:B------:R-:W-:Y:S01]  /*28720*/  @P0 LEA.HI.X R3, R23, UR5, R0, 0x2, P1 ;  /* 0x0000000517030c11 */ /* 0x000fe200088f1400 */
[----:B------:R-:W-:Y:S01]  /*28730*/  ULDC.64 UR4, c[0x0][0xa00] ;  /* 0x0002800000047ab9 */ /* 0x000fe20000000a00 */
[----:B------:R-:W-:-:S03]  /*28740*/  ISETP.NE.U32.AND P1, PT, RZ, UR8, PT ;  /* 0x00000008ff007c0c */ /* 0x000fc6000bf25070 */
[----:B------:R1:W5:Y:S01]  /*28750*/  @P0 LDG.E R37, desc[UR50][R2.64] ;  /* 0x0000003202250981 */ /* 0x000362000c1e1900 */
[----:B------:R-:W-:Y:S02]  /*28760*/  ISETP.NE.AND.EX P1, PT, RZ, UR9, PT, P1 ;  /* 0x00000009ff007c0c */ /* 0x000fe4000bf25310 */
[----:B------:R-:W-:Y:S01]  /*28770*/  ISETP.NE.U32.AND P0, PT, RZ, UR4, PT ;  /* 0x00000004ff007c0c */ /* 0x000fe2000bf05070 */
[----:B0-----:R-:W-:Y:S01]  /*28780*/  IMAD.MOV.U32 R0, RZ, RZ, RZ ;  /* 0x000000ffff007224 */ /* 0x001fe200078e00ff */
[C---:B------:R-:W-:Y:S02]  /*28790*/  IADD3 R4, P4, R24.reuse, UR6, RZ ;  /* 0x0000000618047c10 */ /* 0x040fe4000ff9e0ff */
[----:B------:R-:W-:Y:S02]  /*287a0*/  ISETP.NE.AND.EX P0, PT, RZ, UR5, PT, P0 ;  /* 0x00000005ff007c0c */ /* 0x000fe4000bf05300 */
[----:B------:R-:W-:Y:S02]  /*287b0*/  IADD3.X R5, R25, UR7, RZ, P4, !PT ;  /* 0x0000000719057c10 */ /* 0x000fe4000a7fe4ff */
[----:B-1----:R-:W-:Y:S01]  /*287c0*/  IADD3 R2, P3, R24, UR4, RZ ;  /* 0x0000000418027c10 */ /* 0x002fe2000ff7e0ff */
[----:B------:R-:W-:-:S02]  /*287d0*/  ULDC UR4, c[0x0][0x288] ;  /* 0x0000a20000047ab9 */ /* 0x000fc40000000800 */
[----:B------:R-:W5:Y:S01]  /*287e0*/  @P2 LDG.E R0, desc[UR50][R4.64] ;  /* 0x0000003204002981 */ /* 0x000f62000c1e1900 */
[C---:B------:R-:W-:Y:S02]  /*287f0*/  IADD3.X R3, R25.reuse, UR5, RZ, P3, !PT ;  /* 0x0000000519037c10 */ /* 0x040fe40009ffe4ff */
[----:B------:R-:W-:Y:S02]  /*28800*/  @P1 IADD3 R6, P3, R24, UR8, RZ ;  /* 0x0000000818061c10 */ /* 0x000fe4000ff7e0ff */
[----:B------:R-:W-:Y:S01]  /*28810*/  MOV R8, UR4 ;  /* 0x0000000400087c02 */ /* 0x000fe20008000f00 */
[----:B------:R-:W5:Y:S01]  /*28820*/  @P0 LDG.E R27, desc[UR50][R2.64] ;  /* 0x00000032021b0981 */ /* 0x000f62000c1e1900 */
[----:B------:R-:W-:Y:S01]  /*28830*/  @P1 IADD3.X R7, R25, UR9, RZ, P3, !PT ;  /* 0x0000000919071c10 */ /* 0x000fe20009ffe4ff */
[----:B------:R-:W-:-:S04]  /*28840*/  ULDC.64 UR4, c[0x0][0x418] ;  /* 0x0001060000047ab9 */ /* 0x000fc80000000a00 */
[----:B------:R0:W2:Y:S01]  /*28850*/  @P1 LDG.E R8, desc[UR50][R6.64] ;  /* 0x0000003206081981 */ /* 0x0000a2000c1e1900 */
[----:B------:R-:W-:-:S03]  /*28860*/  UISETP.NE.U32.AND UP0, UPT, UR4, URZ, UPT ;  /* 0x0000003f0400728c */ /* 0x000fc6000bf05070 */
[----:B------:R-:W-:Y:S01]  /*28870*/  ULDC UR4, c[0x0][0x424] ;  /* 0x0001090000047ab9 */ /* 0x000fe20000000800 */
[----:B------:R-:W-:-:S03]  /*28880*/  UISETP.NE.AND.EX UP0, UPT, UR5, URZ, UPT, UP0 ;  /* 0x0000003f0500728c */ /* 0x000fc6000bf05300 */
[----:B------:R-:W-:Y:S01]  /*28890*/  ULDC UR5, c[0x0][0x2f0] ;  /* 0x0000bc0000057ab9 */ /* 0x000fe20000000800 */
[----:B------:R-:W-:-:S04]  /*288a0*/  USEL UR4, UR4, 0x1, UP0 ;  /* 0x0000000104047887 */ /* 0x000fc80008000000 */
[----:B------:R-:W-:-:S03]  /*288b0*/  UIMAD UR4, UR4, UR5, URZ ;  /* 0x00000005040472a4 */ /* 0x000fc6000f8e023f */
[----:B------:R-:W-:Y:S02]  /*288c0*/  ULDC UR5, c[0x0][0x348] ;  /* 0x0000d20000057ab9 */ /* 0x000fe40000000800 */
[----:B0-----:R-:W-:Y:S01]  /*288d0*/  IMAD.U32 R6, RZ, RZ, UR5 ;  /* 0x00000005ff067e24 */ /* 0x001fe2000f8e00ff */
[----:B--2---:R0:W-:Y:S02]  /*288e0*/  STL [R1+0x2c], R8 ;  /* 0x00002c0801007387 */ /* 0x0041e40000100800 */
[----:B0-----:R-:W-:Y:S01]  /*288f0*/  IMAD.U32 R8, RZ, RZ, UR4 ;  /* 0x00000004ff087e24 */ /* 0x001fe2000f8e00ff */
[----:B------:R-:W-:Y:S06]  /*28900*/  @P1 BRA `(.L_x_643) ;  /* 0x0000000000141947 */ /* 0x000fec0003800000 */
[----:B------:R-:W-:Y:S05]  /*28910*/  @!P0 BRA `(.L_x_643) ;  /* 0x0000000000108947 */ /* 0x000fea0003800000 */
[----:B------:R-:W2:Y:S04]  /*28920*/  LDG.E R7, desc[UR50][R2.64] ;  /* 0x0000003202077981 */ /* 0x000ea8000c1e1900 */
[----:B------:R-:W2:Y:S02]  /*28930*/  LDG.E R2, desc[UR50][R2.64+0x4] ;  /* 0x0000043202027981 */ /* 0x000ea4000c1e1900 */
[----:B--2---:R-:W-:-:S05]  /*28940*/  IMAD.IADD R2, R2, 0x1, -R7 ;  /* 0x0000000102027824 */ /* 0x004fca00078e0a07 */
[----:B------:R0:W-:Y:S02]  /*28950*/  STL [R1+0x2c], R2 ;  /* 0x00002c0201007387 */ /* 0x0001e40000100800 */
.L_x_643:
[----:B------:R-:W-:Y:S01]  /*28960*/  ULDC.64 UR4, c[0x0][0xa20] ;  /* 0x0002880000047ab9 */ /* 0x000fe20000000a00 */
[C---:B------:R-:W-:Y:S01]  /*28970*/  LOP3.LUT R7, R18.reuse, 0xff000000, RZ, 0xc0, !PT ;  /* 0xff00000012077812 */ /* 0x040fe200078ec0ff */
[----:B------:R-:W-:Y:S01]  /*28980*/  IMAD.MOV.U32 R32, RZ, RZ, R23 ;  /* 0x000000ffff207224 */ /* 0x000fe200078e0017 */
[----:B------:R-:W-:Y:S02]  /*28990*/  ISETP.NE.U32.AND P0, PT, RZ, UR4, PT ;  /* 0x00000004ff007c0c */ /* 0x000fe4000bf05070 */
[----:B------:R-:W-:Y:S02]  /*289a0*/  SHF.R.U32.HI R7, RZ, 0x8, R7 ;  /* 0x00000008ff077819 */ /* 0x000fe40000011607 */
[----:B------:R-:W-:Y:S02]  /*289b0*/  ISETP.NE.AND.EX P0, PT, RZ, UR5, PT, P0 ;  /* 0x00000005ff007c0c */ /* 0x000fe4000bf05300 */
[C---:B0-----:R-:W-:Y:S02]  /*289c0*/  LOP3.LUT R2, R18.reuse, 0xff0000, RZ, 0xc0, !PT ;  /* 0x00ff000012027812 */ /* 0x041fe400078ec0ff */
[----:B------:R-:W-:-:S02]  /*289d0*/  LOP3.LUT R18, R18, 0xffff, RZ, 0xc0, !PT ;  /* 0x0000ffff12127812 */ /* 0x000fc400078ec0ff */
[----:B------:R-:W-:-:S07]  /*289e0*/  LEA.HI R7, R2, R7, RZ, 0x10 ;  /* 0x0000000702077211 */ /* 0x000fce00078f80ff */
[----:B------:R-:W-:Y:S05]  /*289f0*/  @!P0 BRA `(.L_x_644) ;  /* 0x0000000000108947 */ /* 0x000fea0003800000 */
[----:B------:R-:W-:-:S04]  /*28a00*/  IADD3 R2, P0, R24, UR4, RZ ;  /* 0x0000000418027c10 */ /* 0x000fc8000ff1e0ff */
[----:B------:R-:W-:-:S05]  /*28a10*/  IADD3.X R3, R25, UR5, RZ, P0, !PT ;  /* 0x0000000519037c10 */ /* 0x000fca00087fe4ff */
[----:B------:R0:W5:Y:S01]  /*28a20*/  LDG.E R8, desc[UR50][R2.64] ;  /* 0x0000003202087981 */ /* 0x000162000c1e1900 */
[----:B------:R-:W-:Y:S05]  /*28a30*/  BRA `(.L_x_645) ;  /* 0x0000000000247947 */ /* 0x000fea0003800000 */
.L_x_644:
[----:B------:R-:W-:Y:S02]  /*28a40*/  ULDC.64 UR4, c[0x0][0xa08] ;  /* 0x0002820000047ab9 */ /* 0x000fe40000000a00 */
[----:B------:R-:W-:-:S04]  /*28a50*/  ISETP.NE.U32.AND P0, PT, RZ, UR4, PT ;  /* 0x00000004ff007c0c */ /* 0x000fc8000bf05070 */
[----:B------:R-:W-:-:S13]  /*28a60*/  ISETP.NE.AND.EX P0, PT, RZ, UR5, PT, P0 ;  /* 0x00000005ff007c0c */ /* 0x000fda000bf05300 */
[----:B------:R-:W-:Y:S05]  /*28a70*/  @!P0 BRA `(.L_x_645) ;  /* 0x0000000000148947 */ /* 0x000fea0003800000 */
[----:B------:R-:W0:Y:S02]  /*28a80*/  LDC.64 R2, c[0x0][0xa08] ;  /* 0x00028200ff027b82 */ /* 0x000e240000000a00 */
[----:B0-----:R-:W-:-:S05]  /*28a90*/  IMAD.WIDE R2, R32, 0x4, R2 ;  /* 0x0000000420027825 */ /* 0x001fca00078e0202 */
[----:B------:R-:W2:Y:S04]  /*28aa0*/  LDG.E R8, desc[UR50][R2.64] ;  /* 0x0000003202087981 */ /* 0x000ea8000c1e1900 */
[----:B------:R-:W2:Y:S02]  /*28ab0*/  LDG.E R2, desc[UR50][R2.64+0x4] ;  /* 0x0000043202027981 */ /* 0x000ea4000c1e1900 */
[----:B--2---:R-:W-:-:S07]  /*28ac0*/  IADD3 R8, -R8, R2, RZ ;  /* 0x0000000208087210 */ /* 0x004fce0007ffe1ff */
.L_x_645:
[----:B0-----:R-:W2:Y:S04]  /*28ad0*/  @P2 LDG.E R2, desc[UR50][R4.64] ;  /* 0x0000003204022981 */ /* 0x001ea8000c1e1900 */
[----:B------:R0:W2:Y:S01]  /*28ae0*/  @P2 LDG.E R4, desc[UR50][R4.64+0x4] ;  /* 0x0000043204042981 */ /* 0x0000a2000c1e1900 */
[----:B-----5:R-:W-:Y:S01]  /*28af0*/  IMAD.IADD R8, R8, 0x1, -R37 ;  /* 0x0000000108087824 */ /* 0x020fe200078e0a25 */
[----:B------:R-:W-:Y:S01]  /*28b00*/  BSSY B0, `(.L_x_646) ;  /* 0x0000029000007945 */ /* 0x000fe20003800000 */
[----:B------:R-:W-:Y:S02]  /*28b10*/  MOV R3, RZ ;  /* 0x000000ff00037202 */ /* 0x000fe40000000f00 */
[----:B0-----:R-:W-:Y:S01]  /*28b20*/  SHF.R.U32.HI R5, RZ, 0x10, R7 ;  /* 0x00000010ff057819 */ /* 0x001fe20000011607 */
[----:B--2---:R-:W-:Y:S01]  /*28b30*/  @P2 IMAD.IADD R6, R4, 0x1, -R2 ;  /* 0x0000000104062824 */ /* 0x004fe200078e0a02 */
[----:B------:R-:W-:-:S03]  /*28b40*/  LOP3.LUT R4, R7, 0xff, RZ, 0xc0, !PT ;  /* 0x000000ff07047812 */ /* 0x000fc600078ec0ff */
[----:B------:R-:W-:-:S04]  /*28b50*/  IMAD.IADD R26, R8, 0x1, R6 ;  /* 0x00000001081a7824 */ /* 0x000fc800078e0206 */
[C---:B------:R-:W-:Y:S01]  /*28b60*/  VIADD R28, R26.reuse, 0x9f ;  /* 0x0000009f1a1c7836 */ /* 0x040fe20000000000 */
[----:B------:R-:W-:-:S03]  /*28b70*/  ISETP.GE.AND P1, PT, R26, 0x1, PT ;  /* 0x000000011a00780c */ /* 0x000fc60003f26270 */
[----:B------:R-:W-:-:S05]  /*28b80*/  IMAD.HI R28, R28, 0x66666667, RZ ;  /* 0x666666671c1c7827 */ /* 0x000fca00078e02ff */
[----:B------:R-:W-:-:S04]  /*28b90*/  SHF.R.U32.HI R2, RZ, 0x1f, R28 ;  /* 0x0000001fff027819 */ /* 0x000fc8000001161c */
[----:B------:R-:W-:Y:S01]  /*28ba0*/  LEA.HI.SX32 R28, R28, R2, 0x1a ;  /* 0x000000021c1c7211 */ /* 0x000fe200078fd2ff */
[----:B------:R-:W-:Y:S06]  /*28bb0*/  @!P1 BRA `(.L_x_647) ;  /* 0x0000000000749947 */ /* 0x000fec0003800000 */
[----:B------:R-:W-:Y:S01]  /*28bc0*/  ISETP.NE.AND P0, PT, R5, RZ, PT ;  /* 0x000000ff0500720c */ /* 0x000fe20003f05270 */
[----:B------:R-:W-:-:S03]  /*28bd0*/  ULDC UR4, c[0x0][0x9f0] ;  /* 0x00027c0000047ab9 */ /* 0x000fc60000000800 */
[----:B------:R-:W-:-:S04]  /*28be0*/  SEL R7, R5, UR4, P0 ;  /* 0x0000000405077c07 */ /* 0x000fc80008000000 */
[----:B------:R-:W-:Y:S02]  /*28bf0*/  IABS R10, R7 ;  /* 0x00000007000a7213 */ /* 0x000fe40000000000 */
[----:B------:R-:W-:Y:S02]  /*28c00*/  IADD3 R9, R7, -0x1, R28 ;  /* 0xffffffff07097810 */ /* 0x000fe40007ffe01c */
[----:B------:R-:W0:Y:S08]  /*28c10*/  I2F.RP R2, R10 ;  /* 0x0000000a00027306 */ /* 0x000e300000209400 */
[----:B0-----:R-:W0:Y:S02]  /*28c20*/  MUFU.RCP R2, R2 ;  /* 0x0000000200027308 */ /* 0x001e240000001000 */
[----:B0-----:R-:W-:-:S06]  /*28c30*/  VIADD R2, R2, 0xffffffe ;  /* 0x0ffffffe02027836 */ /* 0x001fcc0000000000 */
[----:B------:R0:W1:Y:S02]  /*28c40*/  F2I.FTZ.U32.TRUNC.NTZ R3, R2 ;  /* 0x0000000200037305 */ /* 0x000064000021f000 */
[----:B0-----:R-:W-:-:S04]  /*28c50*/  LOP3.LUT R2, R9, R7, RZ, 0x3c, !PT ;  /* 0x0000000709027212 */ /* 0x001fc800078e3cff */
[----:B------:R-:W-:Y:S01]  /*28c60*/  ISETP.GE.AND P4, PT, R2, RZ, PT ;  /* 0x000000ff0200720c */ /* 0x000fe20003f86270 */
[----:B-1----:R-:W-:-:S04]  /*28c70*/  IMAD.MOV R2, RZ, RZ, -R3 ;  /* 0x000000ffff027224 */ /* 0x002fc800078e0a03 */
[----:B------:R-:W-:Y:S02]  /*28c80*/  IMAD R11, R2, R10, RZ ;  /* 0x0000000a020b7224 */ /* 0x000fe400078e02ff */
[----:B------:R-:W-:-:S04]  /*28c90*/  IMAD.MOV.U32 R2, RZ, RZ, RZ ;  /* 0x000000ffff027224 */ /* 0x000fc800078e00ff */
[----:B------:R-:W-:Y:S01]  /*28ca0*/  IMAD.HI.U32 R11, R3, R11, R2 ;  /* 0x0000000b030b7227 */ /* 0x000fe200078e0002 */
[----:B------:R-:W-:Y:S02]  /*28cb0*/  IABS R2, R9 ;  /* 0x0000000900027213 */ /* 0x000fe40000000000 */
[----:B------:R-:W-:-:S03]  /*28cc0*/  IABS R3, R7 ;  /* 0x0000000700037213 */ /* 0x000fc60000000000 */
[----:B------:R-:W-:-:S04]  /*28cd0*/  IMAD.HI.U32 R11, R11, R2, RZ ;  /* 0x000000020b0b7227 */ /* 0x000fc800078e00ff */
[----:B------:R-:W-:-:S04]  /*28ce0*/  IMAD.MOV R3, RZ, RZ, -R3 ;  /* 0x000000ffff037224 */ /* 0x000fc800078e0a03 */
[----:B------:R-:W-:-:S05]  /*28cf0*/  IMAD R2, R11, R3, R2 ;  /* 0x000000030b027224 */ /* 0x000fca00078e0202 */
[----:B------:R-:W-:-:S13]  /*28d00*/  ISETP.GT.U32.AND P3, PT, R10, R2, PT ;  /* 0x000000020a00720c */ /* 0x000fda0003f64070 */
[-C--:B------:R-:W-:Y:S01]  /*28d10*/  @!P3 IADD3 R2, R2, -R10.reuse, RZ ;  /* 0x8000000a0202b210 */ /* 0x080fe20007ffe0ff */
[----:B------:R-:W-:Y:S01]  /*28d20*/  @!P3 VIADD R11, R11, 0x1 ;  /* 0x000000010b0bb836 */ /* 0x000fe20000000000 */
[----:B------:R-:W-:Y:S02]  /*28d30*/  ISETP.NE.AND P3, PT, R7, RZ, PT ;  /* 0x000000ff0700720c */ /* 0x000fe40003f65270 */
[----:B------:R-:W-:-:S13]  /*28d40*/  ISETP.GE.U32.AND P0, PT, R2, R10, PT ;  /* 0x0000000a0200720c */ /* 0x000fda0003f06070 */
[----:B------:R-:W-:-:S04]  /*28d50*/  @P0 VIADD R11, R11, 0x1 ;  /* 0x000000010b0b0836 */ /* 0x000fc80000000000 */
[----:B------:R-:W-:-:S04]  /*28d60*/  IMAD.MOV.U32 R3, RZ, RZ, R11 ;  /* 0x000000ffff037224 */ /* 0x000fc800078e000b */
[----:B------:R-:W-:Y:S01]  /*28d70*/  @!P4 IMAD.MOV R3, RZ, RZ, -R3 ;  /* 0x000000ffff03c224 */ /* 0x000fe200078e0a03 */
[----:B------:R-:W-:-:S07]  /*28d80*/  @!P3 LOP3.LUT R3, RZ, R7, RZ, 0x33, !PT ;  /* 0x00000007ff03b212 */ /* 0x000fce00078e33ff */
.L_x_647:
[----:B------:R-:W-:Y:S05]  /*28d90*/  BSYNC B0 ;  /* 0x0000000000007941 */ /* 0x000fea0003800000 */
.L_x_646:
[-C--:B------:R-:W-:Y:S01]  /*28da0*/  IMAD R2, R4, R3.reuse, RZ ;  /* 0x0000000304027224 */ /* 0x080fe200078e02ff */
[----:B------:R-:W-:Y:S04]  /*28db0*/  BSSY B0, `(.L_x_648) ;  /* 0x0000151000007945 */ /* 0x000fe80003800000 */
[C---:B------:R-:W-:Y:S01]  /*28dc0*/  VIADDMNMX R3, R2.reuse, R3, R28, PT ;  /* 0x0000000302037246 */ /* 0x040fe2000380011c */
[----:B------:R-:W-:-:S04]  /*28dd0*/  IMAD R2, R2, 0xa0, -R8 ;  /* 0x000000a002027824 */ /* 0x000fc800078e0a08 */
[----:B------:R-:W-:-:S05]  /*28de0*/  IMAD R3, R3, 0xa0, -R8 ;  /* 0x000000a003037824 */ /* 0x000fca00078e0a08 */
[----:B------:R-:W-:Y:S02]  /*28df0*/  VIMNMX R3, R3, R6, PT ;  /* 0x0000000603037248 */ /* 0x000fe40003fe0100 */
[----:B------:R-:W-:-:S04]  /*28e00*/  VIMNMX R6, RZ, R2, !PT ;  /* 0x00000002ff067248 */ /* 0x000fc80007fe0100 */
[----:B------:R-:W-:Y:S01]  /*28e10*/  ISETP.GT.AND P0, PT, R3, R6, PT ;  /* 0x000000060300720c */ /* 0x000fe20003f04270 */
[----:B------:R-:W-:-:S05]  /*28e20*/  IMAD.WIDE.U32 R6, R6, -0x33333333, RZ ;  /* 0xcccccccd06067825 */ /* 0x000fca00078e00ff */
[----:B------:R-:W-:-:S07]  /*28e30*/  SHF.R.U32.HI R6, RZ, 0x7, R7 ;  /* 0x00000007ff067819 */ /* 0x000fce0000011607 */
[----:B------:R-:W-:Y:S01]  /*28e40*/  @P0 IADD3 R2, R3, 0x9f, RZ ;  /* 0x0000009f03020810 */ /* 0x000fe20007ffe0ff */
[----:B------:R-:W-:-:S04]  /*28e50*/  IMAD.MOV.U32 R3, RZ, RZ, R6 ;  /* 0x000000ffff037224 */ /* 0x000fc800078e0006 */
[----:B------:R-:W-:-:S05]  /*28e60*/  @P0 IMAD.HI R2, R2, 0x66666667, RZ ;  /* 0x6666666702020827 */ /* 0x000fca00078e02ff */
[----:B------:R-:W-:-:S04]  /*28e70*/  @P0 SHF.R.U32.HI R7, RZ, 0x1f, R2 ;  /* 0x0000001fff070819 */ /* 0x000fc80000011602 */
[----:B------:R-:W-:Y:S02]  /*28e80*/  @P0 LEA.HI.SX32 R3, R2, R7, 0x1a ;  /* 0x0000000702030211 */ /* 0x000fe400078fd2ff */
[----:B------:R-:W-:Y:S02]  /*28e90*/  PLOP3.LUT P0, PT, PT, PT, PT, 0x80, 0x0 ;  /* 0x000000000000781c */ /* 0x000fe40003f0f070 */
[----:B------:R-:W-:-:S13]  /*28ea0*/  ISETP.GT.AND P3, PT, R3, R6, PT ;  /* 0x000000060300720c */ /* 0x000fda0003f64270 */
[----:B------:R-:W-:Y:S05]  /*28eb0*/  @!P3 BRA `(.L_x_649) ;  /* 0x000000140000b947 */ /* 0x000fea0003800000 */
[----:B------:R-:W-:Y:S01]  /*28ec0*/  UMOV UR4, 0xffffffff ;  /* 0xffffffff00047882 */ /* 0x000fe20000000000 */
[----:B------:R-:W-:Y:S02]  /*28ed0*/  SEL R2, R32, RZ, !P2 ;  /* 0x000000ff20027207 */ /* 0x000fe40005000000 */
[----:B------:R-:W-:Y:S05]  /*28ee0*/  BRA.DIV UR4, `(.L_x_650) ;  /* 0x000000b604607947 */ /* 0x000fea000b800000 */
[----:B------:R-:W0:Y:S02]  /*28ef0*/  S2R R7, SR_TID.X ;  /* 0x0000000000077919 */ /* 0x000e240000002100 */
[----:B0-----:R-:W-:-:S04]  /*28f00*/  SHF.R.U32.HI R7, RZ, 0x5, R7 ;  /* 0x00000005ff077819 */ /* 0x001fc80000011607 */
[----:B------:R-:W-:-:S05]  /*28f10*/  LOP3.LUT R7, R7, 0x3, RZ, 0xc0, !PT ;  /* 0x0000000307077812 */ /* 0x000fca00078ec0ff */
[----:B------:R0:W1:Y:S02]  /*28f20*/  SHFL.IDX PT, R14, R7, RZ, 0x1f ;  /* 0x00001fff070e7589 */ /* 0x00006400000e0000 */
.L_x_961:
[----:B-1----:R-:W-:Y:S02]  /*28f30*/  ISETP.NE.AND P0, PT, R14, RZ, PT ;  /* 0x000000ff0e00720c */ /* 0x002fe40003f05270 */
[----:B------:R-:W-:-:S11]  /*28f40*/  PLOP3.LUT P6, PT, PT, PT, PT, 0x8, 0x0 ;  /* 0x000000000000781c */ /* 0x000fd60003fce170 */
[----:B------:R-:W-:Y:S05]  /*28f50*/  @P0 BRA `(.L_x_651) ;  /* 0x00000000000c0947 */ /* 0x000fea0003800000 */
[----:B------:R-:W-:-:S03]  /*28f60*/  UMOV UR4, 0xffffffff ;  /* 0xffffffff00047882 */ /* 0x000fc60000000000 */
[----:B------:R-:W-:Y:S05]  /*28f70*/  BRA.DIV UR4, `(.L_x_652) ;  /* 0x000000b604707947 */ /* 0x000fea000b800000 */
[----:B------:R-:W-:-:S13]  /*28f80*/  ELECT P6, URZ, PT ;  /* 0x00000000003f782f */ /* 0x000fda00038c0000 */
.L_x_651:
[----:B0-----:R-:W2:Y:S01]  /*28f90*/  LDL R7, [R1+0x30] ;  /* 0x0000300001077983 */ /* 0x001ea20000100800 */
[----:B------:R-:W-:Y:S01]  /*28fa0*/  BSSY B1, `(.L_x_653) ;  /* 0x0000008000017945 */ /* 0x000fe20003800000 */
[----:B--2---:R-:W-:-:S05]  /*28fb0*/  VIADD R7, R7, 0x1 ;  /* 0x0000000107077836 */ /* 0x004fca0000000000 */
[----:B------:R-:W-:-:S04]  /*28fc0*/  LEA.HI R8, R7, R7, RZ, 0x1 ;  /* 0x0000000707087211 */ /* 0x000fc800078f08ff */
[----:B------:R-:W-:-:S05]  /*28fd0*/  LOP3.LUT R8, R8, 0xfffffffe, RZ, 0xc0, !PT ;  /* 0xfffffffe08087812 */ /* 0x000fca00078ec0ff */
[----:B------:R-:W-:-:S05]  /*28fe0*/  IMAD.IADD R7, R7, 0x1, -R8 ;  /* 0x0000000107077824 */ /* 0x000fca00078e0a08 */
[----:B------:R-:W-:-:S04]  /*28ff0*/  SHF.L.U32 R7, R7, 0x1f, RZ ;  /* 0x0000001f07077819 */ /* 0x000fc800000006ff */
[----:B------:R-:W0:Y:S02]  /*29000*/  SYNCS.PHASECHK.TRANS64.TRYWAIT P0, [R22+URZ+0x33420], R7 ;  /* 0x03342007160075a7 */ /* 0x000e24000800017f */
[----:B0-----:R-:W-:Y:S05]  /*29010*/  @!P0 BRA `(.L_x_654) ;  /* 0x000000b400688947 */ /* 0x001fea0003800000 */
.L_x_964:
[----:B------:R-:W-:Y:S05]  /*29020*/  BSYNC B1 ;  /* 0x0000000000017941 */ /* 0x000fea0003800000 */
.L_x_653:
[----:B------:R-:W-:Y:S04]  /*29030*/  BSSY B1, `(.L_x_655) ;  /* 0x000008b000017945 */ /* 0x000fe80003800000 */
[----:B------:R-:W-:Y:S05]  /*29040*/  @!P6 BRA `(.L_x_656) ;  /* 0x000000080024e947 */ /* 0x000fea0003800000 */
[----:B------:R-:W-:Y:S01]  /*29050*/  IMAD R11, R31, 0x8, R22 ;  /* 0x000000081f0b7824 */ /* 0x000fe200078e0216 */
[----:B------:R-:W-:Y:S01]  /*29060*/  SHF.L.U32 R10, R35, 0x1f, RZ ;  /* 0x0000001f230a7819 */ /* 0x000fe200000006ff */
[----:B------:R-:W1:Y:S01]  /*29070*/  S2R R8, SR_TID.X ;  /* 0x0000000000087919 */ /* 0x000e620000002100 */
[----:B------:R-:W-:Y:S02]  /*29080*/  BSSY B2, `(.L_x_657) ;  /* 0x0000005000027945 */ /* 0x000fe40003800000 */
[----:B------:R-:W2:Y:S01]  /*29090*/  SYNCS.PHASECHK.TRANS64.TRYWAIT P0, [R11+URZ+0x334a0], R10 ;  /* 0x0334a00a0b0075a7 */ /* 0x000ea2000800017f */
[----:B-1----:R-:W-:-:S04]  /*290a0*/  LOP3.LUT R8, R8, 0x7f, RZ, 0xc0, !PT ;  /* 0x0000007f08087812 */ /* 0x002fc800078ec0ff */
[----:B------:R-:W-:Y:S01]  /*290b0*/  ISETP.NE.AND P2, PT, R8, RZ, PT ;  /* 0x000000ff0800720c */ /* 0x000fe20003f45270 */
[----:B--2---:R-:W-:-:S12]  /*290c0*/  @!P0 BRA `(.L_x_658) ;  /* 0x000000b400508947 */ /* 0x004fd80003800000 */
.L_x_965:
[----:B------:R-:W-:Y:S05]  /*290d0*/  BSYNC B2 ;  /* 0x0000000000027941 */ /* 0x000fea0003800000 */
.L_x_657:
[----:B------:R-:W-:Y:S04]  /*290e0*/  BSSY B2, `(.L_x_659) ;  /* 0x0000009000027945 */ /* 0x000fe80003800000 */
[----:B------:R-:W-:Y:S05]  /*290f0*/  @P2 BRA `(.L_x_660) ;  /* 0x00000000001c2947 */ /* 0x000fea0003800000 */
[----:B0-----:R-:W0:Y:S02]  /*29100*/  S2R R7, SR_TID.X ;  /* 0x0000000000077919 */ /* 0x001e240000002100 */
[----:B0-----:R-:W-:Y:S02]  /*29110*/  LOP3.LUT R8, R7, 0x1f, RZ, 0xc0, !PT ;  /* 0x0000001f07087812 */ /* 0x001fe400078ec0ff */
[----:B------:R-:W-:Y:S02]  /*29120*/  MOV R7, 0x7800 ;  /* 0x0000780000077802 */ /* 0x000fe40000000f00 */
[----:B------:R-:W-:Y:S02]  /*29130*/  ISETP.NE.AND P0, PT, R8, RZ, PT ;  /* 0x000000ff0800720c */ /* 0x000fe40003f05270 */
[----:B------:R2:W-:Y:S11]  /*29140*/  SYNCS.ARRIVE.TRANS64 RZ, [R11+URZ+0x33490], R7 ;  /* 0x033490070bff79a7 */ /* 0x0005f6000800003f */
[----:B--2---:R-:W-:Y:S05]  /*29150*/  @!P0 BRA `(.L_x_660) ;  /* 0x0000000000048947 */ /* 0x004fea0003800000 */
[----:B------:R-:W-:Y:S01]  /*29160*/  BPT.TRAP 0x1 ;  /* 0x000000040000795c */ /* 0x000fe20000300000 */
.L_x_660:
[----:B------:R-:W-:Y:S05]  /*29170*/  BSYNC B2 ;  /* 0x0000000000027941 */ /* 0x000fea0003800000 */
.L_x_659:
[----:B------:R-:W-:Y:S01]  /*29180*/  IMAD.MOV.U32 R20, RZ, RZ, RZ ;  /* 0x000000ffff147224 */ /* 0x000fe200078e00ff */
[----:B------:R-:W-:Y:S01]  /*29190*/  UIADD3 UR4, UP0, UR40, 0x570, URZ ;  /* 0x0000057028047890 */ /* 0x000fe2000ff1e03f */
[----:B------:R-:W-:Y:S01]  /*291a0*/  IMAD R8, R3, 0xa0, R0 ;  /* 0x000000a003087824 */ /* 0x000fe200078e0200 */
[----:B------:R-:W-:Y:S01]  /*291b0*/  PLOP3.LUT P0, PT, PT, PT, PT, 0x80, 0x0 ;  /* 0x000000000000781c */ /* 0x000fe20003f0f070 */
[----:B------:R-:W-:Y:S01]  /*291c0*/  IMAD R9, R31, 0x7800, R22 ;  /* 0x000078001f097824 */ /* 0x000fe200078e0216 */
[----:B------:R-:W-:Y:S01]  /*291d0*/  R2UR UR10, R20 ;  /* 0x00000000140a72ca */ /* 0x000fe200000e0000 */
[----:B------:R-:W-:Y:S01]  /*291e0*/  VIADD R8, R8, 0xffffff60 ;  /* 0xffffff6008087836 */ /* 0x000fe20000000000 */
[----:B------:R-:W-:Y:S01]  /*291f0*/  UIADD3.X UR5, URZ, UR41, URZ, UP0, !UPT ;  /* 0x000000293f057290 */ /* 0x000fe200087fe43f */
[----:B0-----:R-:W-:Y:S01]  /*29200*/  VIADD R7, R11, 0x33490 ;  /* 0x000334900b077836 */ /* 0x001fe20000000000 */
[----:B------:R-:W-:Y:S01]  /*29210*/  UMOV UR6, 0x0 ;  /* 0x0000000000067882 */ /* 0x000fe20000000000 */
[----:B------:R-:W-:Y:S01]  /*29220*/  VIADD R12, R9, 0x24200 ;  /* 0x00024200090c7836 */ /* 0x000fe20000000000 */
[----:B------:R-:W-:-:S09]  /*29230*/  UMOV UR7, 0x12f00000 ;  /* 0x12f0000000077882 */ /* 0x000fd20000000000 */
.L_x_661:
[----:B------:R-:W-:-:S13]  /*29240*/  @P0 ELECT P3, URZ, PT ;  /* 0x00000000003f082f */ /* 0x000fda0003860000 */
[----:B------:R-:W-:Y:S02]  /*29250*/  @P3 R2UR UR13, R2 ;  /* 0x00000000020d32ca */ /* 0x000fe400000e0000 */
[----:B------:R-:W-:Y:S02]  /*29260*/  @P3 R2UR UR12, R18 ;  /* 0x00000000120c32ca */ /* 0x000fe400000e0000 */
[----:B------:R-:W-:Y:S02]  /*29270*/  @P3 R2UR UR11, R8 ;  /* 0x00000000080b32ca */ /* 0x000fe400000e0000 */
[----:B------:R-:W-:Y:S02]  /*29280*/  @P3 R2UR UR9, R7 ;  /* 0x00000000070932ca */ /* 0x000fe400000e0000 */
[----:B------:R-:W-:Y:S02]  /*29290*/  @P3 R2UR UR8, R12 ;  /* 0x000000000c0832ca */ /* 0x000fe400000e0000 */
[----:B------:R-:W-:-:S02]  /*292a0*/  @P3 PLOP3.LUT P0, PT, P3, PT, PT, 0x8, 0x0 ;  /* 0x000000000000381c */ /* 0x000fc40001f0e170 */
[----:B------:R-:W-:-:S09]  /*292b0*/  PLOP3.LUT P3, PT, PT, PT, PT, 0x8, 0x0 ;  /* 0x000000000000781c */ /* 0x000fd20003f6e170 */
[----:B------:R0:W-:Y:S02]  /*292c0*/  UTMALDG.4D [UR8], [UR4], desc[UR6] ;  /* 0x00000608040075b4 */ /* 0x0001e40008019000 */
[----:B0-----:R-:W-:Y:S05]  /*292d0*/  @P0 BRA.U.ANY `(.L_x_661) ;  /* 0xfffffffd00d80947 */ /* 0x001fea000393ffff */
[----:B------:R-:W-:Y:S01]  /*292e0*/  MOV R15, 0x40 ;  /* 0x00000040000f7802 */ /* 0x000fe20000000f00 */
[----:B------:R-:W-:Y:S01]  /*292f0*/  VIADD R12, R9, 0x26a00 ;  /* 0x00026a00090c7836 */ /* 0x000fe20000000000 */
[----:B------:R-:W-:Y:S01]  /*29300*/  PLOP3.LUT P0, PT, PT, PT, PT, 0x80, 0x0 ;  /* 0x000000000000781c */ /* 0x000fe20003f0f070 */
[----:B------:R-:W-:Y:S01]  /*29310*/  UMOV UR6, 0x0 ;  /* 0x0000000000067882 */ /* 0x000fe20000000000 */
[----:B------:R-:W-:Y:S01]  /*29320*/  R2UR UR10, R15 ;  /* 0x000000000f0a72ca */ /* 0x000fe200000e0000 */
[----:B------:R-:W-:-:S14]  /*29330*/  UMOV UR7, 0x12f00000 ;  /* 0x12f0000000077882 */ /* 0x000fdc0000000000 */
.L_x_662:
        /* <DEDUP_REMOVED lines=10> */
[----:B------:R-:W-:Y:S01]  /*293e0*/  IMAD.MOV.U32 R14, RZ, RZ, 0x80 ;  /* 0x00000080ff0e7424 */ /* 0x000fe200078e00ff */
[----:B------:R-:W-:Y:S01]  /*293f0*/  PLOP3.LUT P0, PT, PT, PT, PT, 0x80, 0x0 ;  /* 0x000000000000781c */ /* 0x000fe20003f0f070 */
[----:B------:R-:W-:Y:S01]  /*29400*/  VIADD R12, R9, 0x29200 ;  /* 0x00029200090c7836 */ /* 0x000fe20000000000 */
[----:B------:R-:W-:Y:S01]  /*29410*/  UMOV UR6, 0x0 ;  /* 0x0000000000067882 */ /* 0x000fe20000000000 */
[----:B------:R-:W-:Y:S01]  /*29420*/  UMOV UR7, 0x12f00000 ;  /* 0x12f0000000077882 */ /* 0x000fe20000000000 */
[----:B------:R-:W-:-:S15]  /*29430*/  R2UR UR10, R14 ;  /* 0x000000000e0a72ca */ /* 0x000fde00000e0000 */
.L_x_663:
        /* <DEDUP_REMOVED lines=10> */
[----:B------:R-:W0:Y:S01]  /*294e0*/  SYNCS.PHASECHK.TRANS64.TRYWAIT P0, [R11+URZ+0x334c0], R10 ;  /* 0x0334c00a0b0075a7 */ /* 0x000e22000800017f */
[----:B------:R-:W-:Y:S04]  /*294f0*/  BSSY B2, `(.L_x_664) ;  /* 0x0000002000027945 */ /* 0x000fe80003800000 */
[----:B0-----:R-:W-:Y:S05]  /*29500*/  @!P0 BRA `(.L_x_665) ;  /* 0x000000b000548947 */ /* 0x001fea0003800000 */
.L_x_966:
[----:B------:R-:W-:Y:S05]  /*29510*/  BSYNC B2 ;  /* 0x0000000000027941 */ /* 0x000fea0003800000 */
.L_x_664:
[----:B------:R-:W-:Y:S01]  /*29520*/  BSSY B2, `(.L_x_666) ;  /* 0x000000b000027945 */ /* 0x000fe20003800000 */
[----:B------:R-:W-:Y:S01]  /*29530*/  IMAD.MOV.U32 R12, RZ, RZ, 0x0 ;  /* 0x00000000ff0c7424 */ /* 0x000fe200078e00ff */
[----:B------:R-:W-:Y:S02]  /*29540*/  MOV R13, 0x12f00000 ;  /* 0x12f00000000d7802 */ /* 0x000fe40000000f00 */
[----:B------:R-:W-:Y:S05]  /*29550*/  @P2 BRA `(.L_x_667) ;  /* 0x00000000001c2947 */ /* 0x000fea0003800000 */
[----:B------:R-:W2:Y:S02]  /*29560*/  S2R R7, SR_TID.X ;  /* 0x0000000000077919 */ /* 0x000ea40000002100 */
[----:B--2---:R-:W-:Y:S01]  /*29570*/  LOP3.LUT R21, R7, 0x1f, RZ, 0xc0, !PT ;  /* 0x0000001f07157812 */ /* 0x004fe200078ec0ff */
[----:B------:R-:W-:-:S03]  /*29580*/  IMAD.MOV.U32 R7, RZ, RZ, 0x7800 ;  /* 0x00007800ff077424 */ /* 0x000fc600078e00ff */
[----:B------:R-:W-:Y:S01]  /*29590*/  ISETP.NE.AND P0, PT, R21, RZ, PT ;  /* 0x000000ff1500720c */ /* 0x000fe20003f05270 */
[----:B------:R2:W-:-:S12]  /*295a0*/  SYNCS.ARRIVE.TRANS64 RZ, [R11+URZ+0x334b0], R7 ;  /* 0x0334b0070bff79a7 */ /* 0x0005d8000800003f */
[----:B--2---:R-:W-:Y:S05]  /*295b0*/  @!P0 BRA `(.L_x_667) ;  /* 0x0000000000048947 */ /* 0x004fea0003800000 */
[----:B------:R-:W-:Y:S01]  /*295c0*/  BPT.TRAP 0x1 ;  /* 0x000000040000795c */ /* 0x000fe20000300000 */
.L_x_667:
[----:B------:R-:W-:Y:S05]  /*295d0*/  BSYNC B2 ;  /* 0x0000000000027941 */ /* 0x000fea0003800000 */
.L_x_666:
[----:B------:R-:W-:Y:S01]  /*295e0*/  R2UR UR10, R20 ;  /* 0x00000000140a72ca */ /* 0x000fe200000e0000 */
[----:B------:R-:W-:Y:S01]  /*295f0*/  UIADD3 UR4, UP0, UR40, 0x670, URZ ;  /* 0x0000067028047890 */ /* 0x000fe2000ff1e03f */
[----:B------:R-:W-:Y:S01]  /*29600*/  R2UR UR6, R12 ;  /* 0x000000000c0672ca */ /* 0x000fe200000e0000 */
[----:B01----:R-:W-:Y:S01]  /*29610*/  VIADD R11, R11, 0x334b0 ;  /* 0x000334b00b0b7836 */ /* 0x003fe20000000000 */
[----:B------:R-:W-:Y:S01]  /*29620*/  R2UR UR7, R13 ;  /* 0x000000000d0772ca */ /* 0x000fe200000e0000 */
[----:B------:R-:W-:Y:S01]  /*29630*/  VIADD R7, R9, 0xf200 ;  /* 0x0000f20009077836 */ /* 0x000fe20000000000 */
[----:B------:R-:W-:Y:S01]  /*29640*/  PLOP3.LUT P0, PT, PT, PT, PT, 0x80, 0x0 ;  /* 0x000000000000781c */ /* 0x000fe20003f0f070 */
[----:B------:R-:W-:-:S12]  /*29650*/  UIADD3.X UR5, URZ, UR41, URZ, UP0, !UPT ;  /* 0x000000293f057290 */ /* 0x000fd800087fe43f */
.L_x_668:
        /* <DEDUP_REMOVED lines=10> */
[----:B------:R-:W-:Y:S01]  /*29700*/  R2UR UR10, R15 ;  /* 0x000000000f0a72ca */ /* 0x000fe200000e0000 */
[----:B------:R-:W-:Y:S01]  /*29710*/  VIADD R7, R9, 0x11a00 ;  /* 0x00011a0009077836 */ /* 0x000fe20000000000 */
[----:B------:R-:W-:Y:S02]  /*29720*/  R2UR UR6, R12 ;  /* 0x000000000c0672ca */ /* 0x000fe400000e0000 */
[----:B------:R-:W-:Y:S02]  /*29730*/  R2UR UR7, R13 ;  /* 0x000000000d0772ca */ /* 0x000fe400000e0000 */
[----:B------:R-:W-:-:S13]  /*29740*/  PLOP3.LUT P0, PT, PT, PT, PT, 0x80, 0x0 ;  /* 0x000000000000781c */ /* 0x000fda0003f0f070 */
.L_x_669:
        /* <DEDUP_REMOVED lines=10> */
[----:B------:R-:W-:Y:S02]  /*297f0*/  R2UR UR10, R14 ;  /* 0x000000000e0a72ca */ /* 0x000fe400000e0000 */
[----:B------:R-:W-:Y:S02]  /*29800*/  R2UR UR6, R12 ;  /* 0x000000000c0672ca */ /* 0x000fe400000e0000 */
[----:B------:R-:W-:Y:S02]  /*29810*/  R2UR UR7, R13 ;  /* 0x000000000d0772ca */ /* 0x000fe400000e0000 */
[----:B------:R-:W-:Y:S02]  /*29820*/  PLOP3.LUT P0, PT, PT, PT, PT, 0x80, 0x0 ;  /* 0x000000000000781c */ /* 0x000fe40003f0f070 */
[----:B------:R-:W-:-:S11]  /*29830*/  IADD3 R9, R9, 0x14200, RZ ;  /* 0x0001420009097810 */ /* 0x000fd60007ffe0ff */
.L_x_670:
        /* <DEDUP_REMOVED lines=9> */
[----:B-1----:R-:W-:Y:S05]  /*298d0*/  @P0 BRA.U.ANY `(.L_x_670) ;  /* 0xfffffffd00d80947 */ /* 0x002fea000393ffff */
.L_x_656:
[----:B------:R-:W-:Y:S05]  /*298e0*/  BSYNC B1 ;  /* 0x0000000000017941 */ /* 0x000fea0003800000 */
.L_x_655:
[----:B------:R-:W-:Y:S01]  /*298f0*/  VIADD R11, R3, 0xfffffffe ;  /* 0xfffffffe030b7836 */ /* 0x000fe20000000000 */
[----:B------:R-:W-:Y:S01]  /*29900*/  PLOP3.LUT P0, PT, PT, PT, PT, 0x8, 0x0 ;  /* 0x000000000000781c */ /* 0x000fe20003f0e170 */
[----:B------:R-:W-:-:S03]  /*29910*/  VIADD R31, R31, 0x1 ;  /* 0x000000011f1f7836 */ /* 0x000fc60000000000 */
[----:B------:R-:W-:Y:S02]  /*29920*/  ISETP.GE.AND P3, PT, R11, R6, PT ;  /* 0x000000060b00720c */ /* 0x000fe40003f66270 */
[----:B------:R-:W-:-:S04]  /*29930*/  ISETP.NE.AND P2, PT, R31, 0x2, PT ;  /* 0x000000021f00780c */ /* 0x000fc80003f45270 */
[----:B------:R-:W-:Y:S02]  /*29940*/  SEL R3, RZ, 0x1, P2 ;  /* 0x00000001ff037807 */ /* 0x000fe40001000000 */
[----:B------:R-:W-:Y:S02]  /*29950*/  SEL R31, R31, RZ, P2 ;  /* 0x000000ff1f1f7207 */ /* 0x000fe40001000000 */
[----:B------:R-:W-:-:S03]  /*29960*/  LOP3.LUT R35, R35, R3, RZ, 0x3c, !PT ;  /* 0x0000000323237212 */ /* 0x000fc600078e3cff */
[----:B------:R-:W-:Y:S05]  /*29970*/  @!P3 BRA `(.L_x_649) ;  /* 0x000000080050b947 */ /* 0x000fea0003800000 */
.L_x_687:
[----:B------:R-:W-:Y:S05]  /*29980*/  YIELD ;  /* 0x0000000000007946 */ /* 0x000fea0003800000 */
        /* <DEDUP_REMOVED lines=10> */
.L_x_967:
[----:B------:R-:W-:Y:S05]  /*29a30*/  BSYNC B2 ;  /* 0x0000000000027941 */ /* 0x000fea0003800000 */
.L_x_673:
[----:B------:R-:W-:Y:S04]  /*29a40*/  BSSY B2, `(.L_x_675) ;  /* 0x0000009000027945 */ /* 0x000fe80003800000 */
[----:B------:R-:W-:Y:S05]  /*29a50*/  @P3 BRA `(.L_x_676) ;  /* 0x00000000001c3947 */ /* 0x000fea0003800000 */
[----:B------:R-:W0:Y:S02]  /*29a60*/  S2R R3, SR_TID.X ;  /* 0x0000000000037919 */ /* 0x000e240000002100 */
[----:B0-----:R-:W-:Y:S01]  /*29a70*/  LOP3.LUT R7, R3, 0x1f, RZ, 0xc0, !PT ;  /* 0x0000001f03077812 */ /* 0x001fe200078ec0ff */
[----:B------:R-:W-:-:S03]  /*29a80*/  IMAD.MOV.U32 R3, RZ, RZ, 0x7800 ;  /* 0x00007800ff037424 */ /* 0x000fc600078e00ff */
[----:B------:R-:W-:Y:S01]  /*29a90*/  ISETP.NE.AND P2, PT, R7, RZ, PT ;  /* 0x000000ff0700720c */ /* 0x000fe20003f45270 */
[----:B------:R2:W-:-:S12]  /*29aa0*/  SYNCS.ARRIVE.TRANS64 RZ, [R10+URZ+0x33490], R3 ;  /* 0x033490030aff79a7 */ /* 0x0005d8000800003f */
[----:B--2---:R-:W-:Y:S05]  /*29ab0*/  @!P2 BRA `(.L_x_676) ;  /* 0x000000000004a947 */ /* 0x004fea0003800000 */
[----:B------:R-:W-:Y:S01]  /*29ac0*/  BPT.TRAP 0x1 ;  /* 0x000000040000795c */ /* 0x000fe20000300000 */
.L_x_676:
[----:B------:R-:W-:Y:S05]  /*29ad0*/  BSYNC B2 ;  /* 0x0000000000027941 */ /* 0x000fea0003800000 */
.L_x_675:
[----:B------:R-:W-:Y:S01]  /*29ae0*/  MOV R14, RZ ;  /* 0x000000ff000e7202 */ /* 0x000fe20000000f00 */
[----:B------:R-:W-:Y:S01]  /*29af0*/  IMAD R8, R31, 0x7800, R22 ;  /* 0x000078001f087824 */ /* 0x000fe200078e0216 */
[----:B------:R-:W-:Y:S01]  /*29b00*/  UIADD3 UR4, UP0, UR40, 0x570, URZ ;  /* 0x0000057028047890 */ /* 0x000fe2000ff1e03f */
[----:B------:R-:W-:Y:S01]  /*29b10*/  PLOP3.LUT P2, PT, PT, PT, PT, 0x80, 0x0 ;  /* 0x000000000000781c */ /* 0x000fe20003f4f070 */
[----:B0-----:R-:W-:Y:S01]  /*29b20*/  IMAD R7, R11, 0xa0, R0 ;  /* 0x000000a00b077824 */ /* 0x001fe200078e0200 */
[----:B------:R-:W-:Y:S01]  /*29b30*/  R2UR UR10, R14 ;  /* 0x000000000e0a72ca */ /* 0x000fe200000e0000 */
[----:B------:R-:W-:Y:S01]  /*29b40*/  VIADD R3, R10, 0x33490 ;  /* 0x000334900a037836 */ /* 0x000fe20000000000 */
[----:B------:R-:W-:Y:S01]  /*29b50*/  UIADD3.X UR5, URZ, UR41, URZ, UP0, !UPT ;  /* 0x000000293f057290 */ /* 0x000fe200087fe43f */
[----:B------:R-:W-:Y:S01]  /*29b60*/  VIADD R12, R8, 0x24200 ;  /* 0x00024200080c7836 */ /* 0x000fe20000000000 */
[----:B------:R-:W-:Y:S01]  /*29b70*/  UMOV UR6, 0x0 ;  /* 0x0000000000067882 */ /* 0x000fe20000000000 */
[----:B------:R-:W-:-:S10]  /*29b80*/  UMOV UR7, 0x12f00000 ;  /* 0x12f0000000077882 */ /* 0x000fd40000000000 */
.L_x_677:
        /* <DEDUP_REMOVED lines=16> */
.L_x_678:
        /* <DEDUP_REMOVED lines=16> */
.L_x_679:
        /* <DEDUP_REMOVED lines=13> */
.L_x_968:
[----:B------:R-:W-:Y:S05]  /*29e60*/  BSYNC B2 ;  /* 0x0000000000027941 */ /* 0x000fea0003800000 */
.L_x_680:
[----:B------:R-:W-:Y:S01]  /*29e70*/  BSSY B2, `(.L_x_682) ;  /* 0x000000b000027945 */ /* 0x000fe20003800000 */
[----:B------:R-:W-:Y:S02]  /*29e80*/  IMAD.MOV.U32 R12, RZ, RZ, 0x0 ;  /* 0x00000000ff0c7424 */ /* 0x000fe400078e00ff */
[----:B------:R-:W-:Y:S01]  /*29e90*/  IMAD.MOV.U32 R13, RZ, RZ, 0x12f00000 ;  /* 0x12f00000ff0d7424 */ /* 0x000fe200078e00ff */
[----:B------:R-:W-:Y:S06]  /*29ea0*/  @P3 BRA `(.L_x_683) ;  /* 0x00000000001c3947 */ /* 0x000fec0003800000 */
[----:B------:R-:W2:Y:S02]  /*29eb0*/  S2R R3, SR_TID.X ;  /* 0x0000000000037919 */ /* 0x000ea40000002100 */
[----:B--2---:R-:W-:Y:S01]  /*29ec0*/  LOP3.LUT R21, R3, 0x1f, RZ, 0xc0, !PT ;  /* 0x0000001f03157812 */ /* 0x004fe200078ec0ff */
[----:B------:R-:W-:-:S03]  /*29ed0*/  IMAD.MOV.U32 R3, RZ, RZ, 0x7800 ;  /* 0x00007800ff037424 */ /* 0x000fc600078e00ff */
[----:B------:R-:W-:Y:S01]  /*29ee0*/  ISETP.NE.AND P2, PT, R21, RZ, PT ;  /* 0x000000ff1500720c */ /* 0x000fe20003f45270 */
[----:B------:R2:W-:-:S12]  /*29ef0*/  SYNCS.ARRIVE.TRANS64 RZ, [R10+URZ+0x334b0], R3 ;  /* 0x0334b0030aff79a7 */ /* 0x0005d8000800003f */
[----:B--2---:R-:W-:Y:S05]  /*29f00*/  @!P2 BRA `(.L_x_683) ;  /* 0x000000000004a947 */ /* 0x004fea0003800000 */
[----:B------:R-:W-:Y:S01]  /*29f10*/  BPT.TRAP 0x1 ;  /* 0x000000040000795c */ /* 0x000fe20000300000 */
.L_x_683:
[----:B------:R-:W-:Y:S05]  /*29f20*/  BSYNC B2 ;  /* 0x0000000000027941 */ /* 0x000fea0003800000 */
.L_x_682:
[----:B------:R-:W-:Y:S01]  /*29f30*/  R2UR UR10, R14 ;  /* 0x000000000e0a72ca */ /* 0x000fe200000e0000 */
[----:B------:R-:W-:Y:S01]  /*29f40*/  UIADD3 UR4, UP0, UR40, 0x670, URZ ;  /* 0x0000067028047890 */ /* 0x000fe2000ff1e03f */
[----:B------:R-:W-:Y:S01]  /*29f50*/  R2UR UR6, R12 ;  /* 0x000000000c0672ca */ /* 0x000fe200000e0000 */
[----:B------:R-:W-:Y:S01]  /*29f60*/  VIADD R3, R8, 0xf200 ;  /* 0x0000f20008037836 */ /* 0x000fe20000000000 */
[----:B------:R-:W-:Y:S01]  /*29f70*/  R2UR UR7, R13 ;  /* 0x000000000d0772ca */ /* 0x000fe200000e0000 */
[----:B------:R-:W-:Y:S01]  /*29f80*/  UIADD3.X UR5, URZ, UR41, URZ, UP0, !UPT ;  /* 0x000000293f057290 */ /* 0x000fe200087fe43f */
[----:B------:R-:W-:Y:S02]  /*29f90*/  PLOP3.LUT P2, PT, PT, PT, PT, 0x80, 0x0 ;  /* 0x000000000000781c */ /* 0x000fe40003f4f070 */
[----:B01----:R-:W-:-:S11]  /*29fa0*/  IADD3 R10, R10, 0x334b0, RZ ;  /* 0x000334b00a0a7810 */ /* 0x003fd60007ffe0ff */
.L_x_684:
        /* <DEDUP_REMOVED lines=15> */
.L_x_685:
        /* <DEDUP_REMOVED lines=15> */
.L_x_686:
        /* <DEDUP_REMOVED lines=10> */
.L_x_672:
[----:B------:R-:W-:Y:S05]  /*2a230*/  BSYNC B1 ;  /* 0x0000000000017941 */ /* 0x000fea0003800000 */
.L_x_671:
[----:B------:R-:W-:Y:S01]  /*2a240*/  ISETP.GT.AND P3, PT, R11, R6, PT ;  /* 0x000000060b00720c */ /* 0x000fe20003f64270 */
[----:B------:R-:W-:Y:S01]  /*2a250*/  VIADD R31, R31, 0x1 ;  /* 0x000000011f1f7836 */ /* 0x000fe20000000000 */
[----:B------:R-:W-:-:S04]  /*2a260*/  IADD3 R11, R11, -0x1, RZ ;  /* 0xffffffff0b0b7810 */ /* 0x000fc80007ffe0ff */
[----:B------:R-:W-:-:S04]  /*2a270*/  ISETP.NE.AND P2, PT, R31, 0x2, PT ;  /* 0x000000021f00780c */ /* 0x000fc80003f45270 */
[----:B------:R-:W-:Y:S02]  /*2a280*/  SEL R3, RZ, 0x1, P2 ;  /* 0x00000001ff037807 */ /* 0x000fe40001000000 */
[----:B------:R-:W-:Y:S02]  /*2a290*/  SEL R31, R31, RZ, P2 ;  /* 0x000000ff1f1f7207 */ /* 0x000fe40001000000 */
[----:B------:R-:W-:Y:S01]  /*2a2a0*/  LOP3.LUT R35, R35, R3, RZ, 0x3c, !PT ;  /* 0x0000000323237212 */ /* 0x000fe200078e3cff */
[----:B------:R-:W-:Y:S06]  /*2a2b0*/  @P3 BRA `(.L_x_687) ;  /* 0xfffffff400b03947 */ /* 0x000fec000383ffff */
.L_x_649:
[----:B------:R-:W-:Y:S05]  /*2a2c0*/  BSYNC B0 ;  /* 0x0000000000007941 */ /* 0x000fea0003800000 */
.L_x_648:
[----:B------:R-:W-:Y:S05]  /*2a2d0*/  @!P0 WARPSYNC.ALL ;  /* 0x0000000000008948 */ /* 0x000fea0003800000 */
[----:B------:R-:W-:Y:S01]  /*2a2e0*/  @!P0 BAR.SYNC.DEFER_BLOCKING 0xc, 0x180 ;  /* 0x0306000000008b1d */ /* 0x000fe20000010000 */
[----:B------:R-:W-:-:S05]  /*2a2f0*/  IMAD.MOV.U32 R0, RZ, RZ, RZ ;  /* 0x000000ffff007224 */ /* 0x000fca00078e00ff */
[----:B------:R-:W-:Y:S04]  /*2a300*/  BSSY B0, `(.L_x_688) ;  /* 0x000001e000007945 */ /* 0x000fe80003800000 */
[----:B------:R-:W-:Y:S05]  /*2a310*/  @!P1 BRA `(.L_x_689) ;  /* 0x0000000000709947 */ /* 0x000fea0003800000 */
[----:B------:R-:W-:-:S13]  /*2a320*/  ISETP.NE.AND P0, PT, R5, RZ, PT ;  /* 0x000000ff0500720c */ /* 0x000fda0003f05270 */
[----:B------:R-:W1:Y:S02]  /*2a330*/  @!P0 LDC R5, c[0x0][0x9f0] ;  /* 0x00027c00ff058b82 */ /* 0x000e640000000800 */
[-C--:B-1----:R-:W-:Y:S02]  /*2a340*/  IABS R0, R5.reuse ;  /* 0x0000000500007213 */ /* 0x082fe40000000000 */
[----:B0-----:R-:W-:Y:S02]  /*2a350*/  IABS R7, R5 ;  /* 0x0000000500077213 */ /* 0x001fe40000000000 */
[----:B------:R-:W0:Y:S02]  /*2a360*/  I2F.RP R2, R0 ;  /* 0x0000000000027306 */ /* 0x000e240000209400 */
[----:B------:R-:W-:-:S06]  /*2a370*/  IADD3 R7, RZ, -R7, RZ ;  /* 0x80000007ff077210 */ /* 0x000fcc0007ffe0ff */
[----:B0-----:R-:W0:Y:S02]  /*2a380*/  MUFU.RCP R2, R2 ;  /* 0x0000000200027308 */ /* 0x001e240000001000 */
[----:B0-----:R-:W-:-:S06]  /*2a390*/  VIADD R2, R2, 0xffffffe ;  /* 0x0ffffffe02027836 */ /* 0x001fcc0000000000 */
[----:B------:R-:W0:Y:S02]  /*2a3a0*/  F2I.FTZ.U32.TRUNC.NTZ R3, R2 ;  /* 0x0000000200037305 */ /* 0x000e24000021f000 */
[----:B0-----:R-:W-:-:S04]  /*2a3b0*/  IMAD.MOV R2, RZ, RZ, -R3 ;  /* 0x000000ffff027224 */ /* 0x001fc800078e0a03 */
[----:B------:R-:W-:Y:S02]  /*2a3c0*/  IMAD R6, R2, R0, RZ ;  /* 0x0000000002067224 */ /* 0x000fe400078e02ff */
[----:B------:R-:W-:-:S04]  /*2a3d0*/  IMAD.MOV.U32 R2, RZ, RZ, RZ ;  /* 0x000000ffff027224 */ /* 0x000fc800078e00ff */
[----:B------:R-:W-:Y:S01]  /*2a3e0*/  IMAD.HI.U32 R6, R3, R6, R2 ;  /* 0x0000000603067227 */ /* 0x000fe200078e0002 */
[----:B------:R-:W-:-:S04]  /*2a3f0*/  IADD3 R3, R28, -0x1, R5 ;  /* 0xffffffff1c037810 */ /* 0x000fc80007ffe005 */
[----:B------:R-:W-:Y:S02]  /*2a400*/  IABS R2, R3 ;  /* 0x0000000300027213 */ /* 0x000fe40000000000 */
[----:B------:R-:W-:-:S03]  /*2a410*/  LOP3.LUT R3, R3, R5, RZ, 0x3c, !PT ;  /* 0x0000000503037212 */ /* 0x000fc600078e3cff */
[----:B------:R-:W-:Y:S01]  /*2a420*/  IMAD.HI.U32 R6, R6, R2, RZ ;  /* 0x0000000206067227 */ /* 0x000fe200078e00ff */
[----:B------:R-:W-:-:S03]  /*2a430*/  ISETP.GE.AND P2, PT, R3, RZ, PT ;  /* 0x000000ff0300720c */ /* 0x000fc60003f46270 */
        /* <DEDUP_REMOVED lines=10> */
.L_x_689:
[----:B------:R-:W-:Y:S05]  /*2a4e0*/  BSYNC B0 ;  /* 0x0000000000007941 */ /* 0x000fea0003800000 */
.L_x_688:
[----:B------:R-:W-:-:S05]  /*2a4f0*/  IMAD R2, R4, R0, RZ ;  /* 0x0000000004027224 */ /* 0x000fca00078e02ff */
[----:B------:R1:W-:Y:S01]  /*2a500*/  STL [R1+0x4], R2 ;  /* 0x0000040201007387 */ /* 0x0003e20000100800 */
[----:B------:R-:W-:-:S04]  /*2a510*/  VIADDMNMX R28, R2, R0, R28, PT ;  /* 0x00000000021c7246 */ /* 0x000fc8000380011c */
[----:B------:R-:W-:-:S13]  /*2a520*/  ISETP.GT.AND P0, PT, R28, R2, PT ;  /* 0x000000021c00720c */ /* 0x000fda0003f04270 */
[----:B-1----:R-:W-:Y:S05]  /*2a530*/  @P0 BRA `(.L_x_690) ;  /* 0x0000000000440947 */ /* 0x002fea0003800000 */
        /* <DEDUP_REMOVED lines=13> */
[----:B0-----:R-:W0:Y:S01]  /*2a610*/  POPC R7, R4 ;  /* 0x0000000400077309 */ /* 0x001e220000000000 */
[----:B--2---:R-:W0:Y:S02]  /*2a620*/  SHFL.IDX PT, R0, R3, R0, 0x1f ;  /* 0x00001f0003007589 */ /* 0x004e2400000e0000 */
[----:B0-----:R-:W-:Y:S01]  /*2a630*/  IADD3 R16, R0, UR38, R7 ;  /* 0x0000002600107c10 */ /* 0x001fe2000fffe007 */
[----:B------:R-:W-:Y:S06]  /*2a640*/  BRA `(.L_x_691) ;  /* 0x0000004800007947 */ /* 0x000fec0003800000 */
.L_x_690:
        /* <DEDUP_REMOVED lines=8> */
[----:B------:R-:W-:Y:S01]  /*2a6d0*/  IMAD.U32 R4, RZ, RZ, UR6 ;  /* 0x00000006ff047e24 */ /* 0x000fe2000f8e00ff */
[----:B0-----:R-:W-:Y:S01]  /*2a6e0*/  MOV R7, UR9 ;  /* 0x0000000900077c02 */ /* 0x001fe20008000f00 */
[----:B------:R-:W0:Y:S01]  /*2a6f0*/  LDC.64 R2, c[0x4][R2] ;  /* 0x0100000002027b82 */ /* 0x000e220000000a00 */
[----:B------:R-:W-:Y:S01]  /*2a700*/  IMAD.U32 R5, RZ, RZ, UR7 ;  /* 0x00000007ff057e24 */ /* 0x000fe2000f8e00ff */
[----:B------:R-:W-:Y:S01]  /*2a710*/  MOV R13, RZ ;  /* 0x000000ff000d7202 */ /* 0x000fe20000000f00 */
[----:B------:R-:W-:Y:S02]  /*2a720*/  IMAD.U32 R6, RZ, RZ, UR8 ;  /* 0x00000008ff067e24 */ /* 0x000fe4000f8e00ff */
[----:B------:R-:W-:-:S02]  /*2a730*/  IMAD.U32 R10, RZ, RZ, UR4 ;  /* 0x00000004ff0a7e24 */ /* 0x000fc4000f8e00ff */
[----:B------:R-:W-:Y:S02]  /*2a740*/  IMAD.U32 R11, RZ, RZ, UR5 ;  /* 0x00000005ff0b7e24 */ /* 0x000fe4000f8e00ff */
[----:B------:R-:W-:Y:S02]  /*2a750*/  IMAD.MOV.U32 R8, RZ, RZ, 0x70 ;  /* 0x00000070ff087424 */ /* 0x000fe400078e00ff */
[----:B------:R-:W-:-:S07]  /*2a760*/  IMAD.MOV.U32 R12, RZ, RZ, 0x1 ;  /* 0x00000001ff0c7424 */ /* 0x000fce00078e00ff */
[----:B------:R-:W-:-:S07]  /*2a770*/  LEPC R20, `(.L_x_693) ;  /* 0x000000001014794e */ /* 0x000fce0000000000 */
[----:B0-----:R-:W-:Y:S05]  /*2a780*/  CALL.ABS.NOINC R2 ;  /* 0x0000000002007343 */ /* 0x001fea0003c00000 */
.L_x_693:
[----:B------:R-:W-:Y:S05]  /*2a790*/  BSYNC B6 ;  /* 0x0000000000067941 */ /* 0x000fea0003800000 */
.L_x_692:
[----:B------:R-:W2:Y:S01]  /*2a7a0*/  LDL.LU R30, [R1+0x8] ;  /* 0x00000800011e7983 */ /* 0x000ea20000300800 */
[----:B------:R-:W-:Y:S01]  /*2a7b0*/  VIADD R0, R22, 0xf200 ;  /* 0x0000f20016007836 */ /* 0x000fe20000000000 */
[----:B------:R-:W-:Y:S04]  /*2a7c0*/  BSSY B6, `(.L_x_694) ;  /* 0x0000016000067945 */ /* 0x000fe80003800000 */
[----:B------:R-:W-:Y:S02]  /*2a7d0*/  LOP3.LUT P0, RZ, R0, 0x1bf, RZ, 0xc0, !PT ;  /* 0x000001bf00ff7812 */ /* 0x000fe4000780c0ff */
[----:B--2---:R-:W-:-:S11]  /*2a7e0*/  LOP3.LUT R30, R30, 0xfffffffe, RZ, 0xc0, !PT ;  /* 0xfffffffe1e1e7812 */ /* 0x004fd600078ec0ff */
[----:B------:R-:W-:-:S05]  /*2a7f0*/  @P0 LOP3.LUT R30, R30, 0x1, RZ, 0xfc, !PT ;  /* 0x000000011e1e0812 */ /* 0x000fca00078efcff */
[----:B------:R1:W-:Y:S01]  /*2a800*/  STL [R1+0x8], R30 ;  /* 0x0000081e01007387 */ /* 0x0003e20000100800 */
        /* <DEDUP_REMOVED lines=16> */
[----:B01----:R-:W-:Y:S05]  /*2a910*/  CALL.ABS.NOINC R2 ;  /* 0x0000000002007343 */ /* 0x003fea0003c00000 */
.L_x_695:
[----:B------:R-:W-:Y:S05]  /*2a920*/  BSYNC B6 ;  /* 0x0000000000067941 */ /* 0x000fea0003800000 */
.L_x_694:
        /* <DEDUP_REMOVED lines=20> */
.L_x_697:
[----:B------:R-:W-:Y:S05]  /*2aa70*/  BSYNC B6 ;  /* 0x0000000000067941 */ /* 0x000fea0003800000 */
.L_x_696:
[----:B------:R-:W-:Y:S01]  /*2aa80*/  LOP3.LUT P6, RZ, R30, 0x1, RZ, 0xc0, !PT ;  /* 0x000000011eff7812 */ /* 0x000fe200078cc0ff */
[----:B------:R-:W-:-:S12]  /*2aa90*/  BSSY B6, `(.L_x_698) ;  /* 0x0000012000067945 */ /* 0x000fd80003800000 */
[----:B------:R-:W-:Y:S05]  /*2aaa0*/  @!P6 BRA `(.L_x_699) ;  /* 0x000000000040e947 */ /* 0x000fea0003800000 */
[----:B------:R-:W-:Y:S01]  /*2aab0*/  MOV R2, 0x0 ;  /* 0x0000000000027802 */ /* 0x000fe20000000f00 */
[----:B------:R-:W-:Y:S01]  /*2aac0*/  ULDC.64 UR4, c[0x4][0xc0] ;  /* 0x0100300000047ab9 */ /* 0x000fe20000000a00 */
[----:B------:R-:W-:Y:S01]  /*2aad0*/  ULDC.64 UR6, c[0x4][0xc8] ;  /* 0x0100320000067ab9 */ /* 0x000fe20000000a00 */
[----:B------:R-:W-:Y:S01]  /*2aae0*/  ULDC.64 UR8, c[0x4][0x20] ;  /* 0x0100080000087ab9 */ /* 0x000fe20000000a00 */
[----:B------:R-:W-:Y:S01]  /*2aaf0*/  IMAD.U32 R4, RZ, RZ, UR4 ;  /* 0x00000004ff047e24 */ /* 0x000fe2000f8e00ff */
[----:B------:R-:W-:Y:S01]  /*2ab00*/  MOV R10, UR8 ;  /* 0x00000008000a7c02 */ /* 0x000fe20008000f00 */
[----:B------:R-:W2:Y:S01]  /*2ab10*/  LDC.64 R2, c[0x4][R2] ;  /* 0x0100000002027b82 */ /* 0x000ea20000000a00 */
[----:B------:R-:W-:Y:S02]  /*2ab20*/  IMAD.U32 R5, RZ, RZ, UR5 ;  /* 0x00000005ff057e24 */ /* 0x000fe4000f8e00ff */
[----:B------:R-:W-:Y:S02]  /*2ab30*/  IMAD.U32 R6, RZ, RZ, UR6 ;  /* 0x00000006ff067e24 */ /* 0x000fe4000f8e00ff */
[----:B0-----:R-:W-:-:S02]  /*2ab40*/  IMAD.U32 R7, RZ, RZ, UR7 ;  /* 0x00000007ff077e24 */ /* 0x001fc4000f8e00ff */
[----:B------:R-:W-:Y:S02]  /*2ab50*/  IMAD.U32 R11, RZ, RZ, UR9 ;  /* 0x00000009ff0b7e24 */ /* 0x000fe4000f8e00ff */
[----:B------:R-:W-:Y:S02]  /*2ab60*/  IMAD.MOV.U32 R8, RZ, RZ, 0x70 ;  /* 0x00000070ff087424 */ /* 0x000fe400078e00ff */
[----:B------:R-:W-:Y:S02]  /*2ab70*/  IMAD.MOV.U32 R12, RZ, RZ, 0x1 ;  /* 0x00000001ff0c7424 */ /* 0x000fe400078e00ff */
[----:B------:R-:W-:-:S07]  /*2ab80*/  IMAD.MOV.U32 R13, RZ, RZ, RZ ;  /* 0x000000ffff0d7224 */ /* 0x000fce00078e00ff */
[----:B------:R-:W-:-:S07]  /*2ab90*/  LEPC R20, `(.L_x_699) ;  /* 0x000000001014794e */ /* 0x000fce0000000000 */
[----:B-12---:R-:W-:Y:S05]  /*2aba0*/  CALL.ABS.NOINC R2 ;  /* 0x0000000002007343 */ /* 0x006fea0003c00000 */
.L_x_699:
[----:B------:R-:W-:Y:S05]  /*2abb0*/  BSYNC B6 ;  /* 0x0000000000067941 */ /* 0x000fea0003800000 */
.L_x_698:
[----:B------:R-:W-:Y:S01]  /*2abc0*/  ULDC.64 UR4, c[0x0][0x9f8] ;  /* 0x00027e0000047ab9 */ /* 0x000fe20000000a00 */
[----:B------:R-:W2:Y:S01]  /*2abd0*/  S2R R2, SR_TID.X ;  /* 0x0000000000027919 */ /* 0x000ea20000002100 */
[----:B------:R-:W-:Y:S01]  /*2abe0*/  ISETP.NE.U32.AND P0, PT, RZ, UR4, PT ;  /* 0x00000004ff007c0c */ /* 0x000fe2000bf05070 */
[----:B------:R-:W3:Y:S03]  /*2abf0*/  LDC R12, c[0x0][0x430] ;  /* 0x00010c00ff0c7b82 */ /* 0x000ee60000000800 */
[----:B------:R-:W-:-:S13]  /*2ac00*/  ISETP.NE.AND.EX P0, PT, RZ, UR5, PT, P0 ;  /* 0x00000005ff007c0c */ /* 0x000fda000bf05300 */
[----:B------:R-:W-:-:S04]  /*2ac10*/  @P0 IADD3 R24, P1, R24, UR4, RZ ;  /* 0x0000000418180c10 */ /* 0x000fc8000ff3e0ff */
[----:B------:R-:W-:-:S05]  /*2ac20*/  @P0 IADD3.X R25, R25, UR5, RZ, P1, !PT ;  /* 0x0000000519190c10 */ /* 0x000fca0008ffe4ff */
[----:B------:R-:W4:Y:S01]  /*2ac30*/  @P0 LDG.E R32, desc[UR50][R24.64] ;  /* 0x0000003218200981 */ /* 0x000f22000c1e1900 */
[----:B---3--:R-:W-:Y:S02]  /*2ac40*/  ISETP.NE.AND P0, PT, R12, 0x1, PT ;  /* 0x000000010c00780c */ /* 0x008fe40003f05270 */
[----:B------:R-:W-:Y:S02]  /*2ac50*/  MOV R5, 0xa0 ;  /* 0x000000a000057802 */ /* 0x000fe40000000f00 */
[C---:B--2---:R-:W-:Y:S01]  /*2ac60*/  LOP3.LUT R20, R2.reuse, 0x7f, RZ, 0xc0, !PT ;  /* 0x0000007f02147812 */ /* 0x044fe200078ec0ff */
[----:B------:R-:W-:Y:S02]  /*2ac70*/  IMAD.SHL.U32 R2, R2, 0x20, RZ ;  /* 0x0000002002027824 */ /* 0x000fe400078e00ff */
[----:B------:R-:W-:Y:S01]  /*2ac80*/  IMAD R5, R28, R5, -0xa0 ;  /* 0xffffff601c057424 */ /* 0x000fe200078e0205 */
[----:B------:R-:W-:-:S04]  /*2ac90*/  SHF.R.U32.HI R20, RZ, 0x2, R20 ;  /* 0x00000002ff147819 */ /* 0x000fc80000011614 */
[----:B------:R-:W-:Y:S01]  /*2aca0*/  LOP3.LUT R2, R20, 0x60, R2, 0xf8, !PT ;  /* 0x0000006014027812 */ /* 0x000fe200078ef802 */
[----:B------:R-:W2:Y:S01]  /*2acb0*/  @P0 LDC R3, c[0x0][0x434] ;  /* 0x00010d00ff030b82 */ /* 0x000ea20000000800 */
[----:B------:R-:W3:Y:S03]  /*2acc0*/  S2R R20, SR_TID.X ;  /* 0x0000000000147919 */ /* 0x000ee60000002100 */
[----:B------:R-:W-:-:S04]  /*2acd0*/  IMAD.IADD R2, R2, 0x1, R5 ;  /* 0x0000000102027824 */ /* 0x000fc800078e0205 */
[----:B------:R-:W0:Y:S01]  /*2ace0*/  @P0 LDC R0, c[0x0][0x438] ;  /* 0x00010e00ff000b82 */ /* 0x000e220000000800 */
[C---:B------:R-:W-:Y:S01]  /*2acf0*/  ISETP.GE.AND P1, PT, R2.reuse, R26, PT ;  /* 0x0000001a0200720c */ /* 0x040fe20003f26270 */
[----:B------:R-:W-:-:S04]  /*2ad00*/  IMAD.IADD R6, R2, 0x1, R37 ;  /* 0x0000000102067824 */ /* 0x000fc800078e0225 */
[----:B------:R-:W-:Y:S02]  /*2ad10*/  IMAD.MOV.U32 R8, RZ, RZ, R6 ;  /* 0x000000ffff087224 */ /* 0x000fe400078e0006 */
[----:B------:R-:W1:Y:S01]  /*2ad20*/  @P0 LDC R9, c[0x0][0x434] ;  /* 0x00010d00ff090b82 */ /* 0x000e620000000800 */
[----:B--2---:R-:W-:-:S07]  /*2ad30*/  @P0 IMAD.HI.U32 R3, R6, R3, RZ ;  /* 0x0000000306030227 */ /* 0x004fce00078e00ff */
[----:B------:R-:W2:Y:S01]  /*2ad40*/  @P0 LDC R4, c[0x0][0x438] ;  /* 0x00010e00ff040b82 */ /* 0x000ea20000000800 */
[----:B0-----:R-:W-:Y:S02]  /*2ad50*/  @P0 SHF.R.U32.HI R8, RZ, R0, R3 ;  /* 0x00000000ff080219 */ /* 0x001fe40000011603 */
[----:B---3--:R-:W-:-:S05]  /*2ad60*/  LOP3.LUT R21, R20, 0x7f, RZ, 0xc0, !PT ;  /* 0x0000007f14157812 */ /* 0x008fca00078ec0ff */
[----:B------:R-:W0:Y:S01]  /*2ad70*/  @!P1 LDC.64 R2, c[0x0][0x428] ;  /* 0x00010a00ff029b82 */ /* 0x000e220000000a00 */
[----:B------:R-:W-:Y:S02]  /*2ad80*/  SHF.L.U32 R20, R20, 0x5, RZ ;  /* 0x0000000514147819 */ /* 0x000fe400000006ff */
[----:B------:R-:W-:-:S04]  /*2ad90*/  SHF.R.U32.HI R21, RZ, 0x2, R21 ;  /* 0x00000002ff157819 */ /* 0x000fc80000011615 */
[----:B------:R-:W-:-:S04]  /*2ada0*/  LOP3.LUT R20, R21, 0x60, R20, 0xf8, !PT ;  /* 0x0000006015147812 */ /* 0x000fc800078ef814 */
[----:B------:R-:W-:-:S05]  /*2adb0*/  LOP3.LUT R20, R20, 0x80, RZ, 0xfc, !PT ;  /* 0x0000008014147812 */ /* 0x000fca00078efcff */
[----:B------:R-:W-:-:S04]  /*2adc0*/  IMAD.IADD R5, R20, 0x1, R5 ;  /* 0x0000000114057824 */ /* 0x000fc800078e0205 */
[----:B------:R-:W-:-:S04]  /*2add0*/  IMAD.IADD R7, R5, 0x1, R37 ;  /* 0x0000000105077824 */ /* 0x000fc800078e0225 */
[----:B-1----:R-:W-:-:S04]  /*2ade0*/  @P0 IMAD.HI.U32 R9, R7, R9, RZ ;  /* 0x0000000907090227 */ /* 0x002fc800078e00ff */
[----:B------:R-:W-:Y:S01]  /*2adf0*/  IMAD.MOV.U32 R0, RZ, RZ, R7 ;  /* 0x000000ffff007224 */ /* 0x000fe200078e0007 */
[----:B--2---:R-:W-:Y:S01]  /*2ae00*/  @P0 SHF.R.U32.HI R0, RZ, R4, R9 ;  /* 0x00000004ff000219 */ /* 0x004fe20000011609 */
[--C-:B------:R-:W-:Y:S01]  /*2ae10*/  @!P1 IMAD.MOV.U32 R4, RZ, RZ, R8.reuse ;  /* 0x000000ffff049224 */ /* 0x100fe200078e0008 */
[----:B------:R-:W-:Y:S02]  /*2ae20*/  ISETP.GE.AND P0, PT, R5, R26, PT ;  /* 0x0000001a0500720c */ /* 0x000fe40003f06270 */
[----:B------:R-:W-:Y:S02]  /*2ae30*/  @!P1 SHF.R.S32.HI R5, RZ, 0x1f, R8 ;  /* 0x0000001fff059819 */ /* 0x000fe40000011408 */
[----:B------:R-:W-:Y:S02]  /*2ae40*/  ISETP.GT.U32.OR P0, PT, R20, 0x9f, P0 ;  /* 0x0000009f1400780c */ /* 0x000fe40000704470 */
[----:B------:R-:W-:Y:S01]  /*2ae50*/  LOP3.LUT R30, R30, 0xfffffff7, RZ, 0xc0, !PT ;  /* 0xfffffff71e1e7812 */ /* 0x000fe200078ec0ff */
[----:B------:R-:W-:Y:S01]  /*2ae60*/  UMOV UR4, 0xffffffff ;  /* 0xffffffff00047882 */ /* 0x000fe20000000000 */
[----:B----4-:R-:W-:Y:S01]  /*2ae70*/  SHF.R.S32.HI R13, RZ, 0x1f, R32 ;  /* 0x0000001fff0d7819 */ /* 0x010fe20000011420 */
[----:B0-----:R-:W-:-:S04]  /*2ae80*/  @!P1 IMAD.WIDE.U32 R4, R32, R2, R4 ;  /* 0x0000000220049225 */ /* 0x001fc800078e0004 */
[----:B------:R-:W-:Y:S01]  /*2ae90*/  @!P1 IMAD R9, R13, R2, RZ ;  /* 0x000000020d099224 */ /* 0x000fe200078e02ff */
[----:B------:R0:W-:Y:S03]  /*2aea0*/  STL [R1], R13 ;  /* 0x0000000d01007387 */ /* 0x0001e60000100800 */
[----:B------:R-:W-:Y:S02]  /*2aeb0*/  @!P1 IMAD R9, R32, R3, R9 ;  /* 0x0000000320099224 */ /* 0x000fe400078e0209 */
[----:B------:R-:W1:Y:S03]  /*2aec0*/  @!P1 LDC.64 R2, c[0x0][0x418] ;  /* 0x00010600ff029b82 */ /* 0x000e660000000a00 */
[----:B------:R-:W-:Y:S02]  /*2aed0*/  @!P1 IADD3 R9, R5, R9, RZ ;  /* 0x0000000905099210 */ /* 0x000fe40007ffe0ff */
[----:B-1----:R-:W-:Y:S01]  /*2aee0*/  @!P1 LEA R10, P2, R4, R2, 0x2 ;  /* 0x00000002040a9211 */ /* 0x002fe200078410ff */
[----:B------:R-:W-:-:S02]  /*2aef0*/  IMAD.MOV R2, RZ, RZ, -R8 ;  /* 0x000000ffff027224 */ /* 0x000fc400078e0a08 */
[----:B------:R-:W-:Y:S01]  /*2af00*/  @!P0 IMAD.MOV.U32 R8, RZ, RZ, R0 ;  /* 0x000000ffff088224 */ /* 0x000fe200078e0000 */
[----:B------:R-:W-:Y:S01]  /*2af10*/  @!P1 LEA.HI.X R11, R4, R3, R9, 0x2, P2 ;  /* 0x00000003040b9211 */ /* 0x000fe200010f1409 */
[----:B------:R-:W-:Y:S01]  /*2af20*/  IMAD R6, R12, R2, R6 ;  /* 0x000000020c067224 */ /* 0x000fe200078e0206 */
[----:B------:R-:W1:Y:S01]  /*2af30*/  @!P0 LDC.64 R4, c[0x0][0x418] ;  /* 0x00010600ff048b82 */ /* 0x000e620000000a00 */
[--C-:B------:R-:W-:Y:S01]  /*2af40*/  IMAD.MOV R2, RZ, RZ, -R0.reuse ;  /* 0x000000ffff027224 */ /* 0x100fe200078e0a00 */
[----:B------:R-:W-:-:S03]  /*2af50*/  @!P0 SHF.R.S32.HI R9, RZ, 0x1f, R0 ;  /* 0x0000001fff098819 */ /* 0x000fc60000011400 */
[----:B------:R-:W-:-:S03]  /*2af60*/  IMAD R7, R12, R2, R7 ;  /* 0x000000020c077224 */ /* 0x000fc600078e0207 */
[----:B------:R-:W2:Y:S08]  /*2af70*/  @!P0 LDC.64 R2, c[0x0][0x428] ;  /* 0x00010a00ff028b82 */ /* 0x000eb00000000a00 */
[----:B------:R-:W3:Y:S01]  /*2af80*/  LDC R0, c[0x0][0x2f4] ;  /* 0x0000bd00ff007b82 */ /* 0x000ee20000000800 */
[----:B--2---:R-:W-:-:S04]  /*2af90*/  @!P0 IMAD.WIDE.U32 R8, R32, R2, R8 ;  /* 0x0000000220088225 */ /* 0x004fc800078e0008 */
[----:B------:R-:W-:-:S04]  /*2afa0*/  @!P0 IMAD R2, R13, R2, RZ ;  /* 0x000000020d028224 */ /* 0x000fc800078e02ff */
[----:B------:R-:W-:Y:S01]  /*2afb0*/  @!P0 IMAD R3, R32, R3, R2 ;  /* 0x0000000320038224 */ /* 0x000fe200078e0202 */
[----:B-1----:R-:W-:-:S03]  /*2afc0*/  @!P0 LEA R2, P2, R8, R4, 0x2 ;  /* 0x0000000408028211 */ /* 0x002fc600078410ff */
[----:B------:R-:W-:-:S05]  /*2afd0*/  @!P0 IMAD.IADD R3, R3, 0x1, R9 ;  /* 0x0000000103038824 */ /* 0x000fca00078e0209 */
[----:B------:R-:W-:Y:S02]  /*2afe0*/  @!P0 LEA.HI.X R3, R8, R5, R3, 0x2, P2 ;  /* 0x0000000508038211 */ /* 0x000fe400010f1403 */
[----:B------:R-:W-:Y:S02]  /*2aff0*/  ISETP.GT.U32.AND P2, PT, R20, 0x9f, PT ;  /* 0x0000009f1400780c */ /* 0x000fe40003f44070 */
[----:B------:R-:W-:Y:S01]  /*2b000*/  MOV R5, RZ ;  /* 0x000000ff00057202 */ /* 0x000fe20000000f00 */
[----:B------:R-:W-:-:S05]  /*2b010*/  IMAD.U32 R12, RZ, RZ, UR39 ;  /* 0x00000027ff0c7e24 */ /* 0x000fca000f8e00ff */
[----:B------:R1:W5:Y:S01]  /*2b020*/  @!P1 LDG.E R5, desc[UR50][R10.64] ;  /* 0x000000320a059981 */ /* 0x000362000c1e1900 */
[----:B---3--:R-:W-:Y:S01]  /*2b030*/  ISETP.GE.AND P1, PT, R36, R0, PT ;  /* 0x000000002400720c */ /* 0x008fe20003f26270 */
[----:B------:R-:W-:-:S03]  /*2b040*/  IMAD.MOV.U32 R8, RZ, RZ, RZ ;  /* 0x000000ffff087224 */ /* 0x000fc600078e00ff */
[----:B------:R-:W-:Y:S02]  /*2b050*/  @P2 LOP3.LUT R30, R30, 0x8, RZ, 0xfc, !PT ;  /* 0x000000081e1e2812 */ /* 0x000fe400078efcff */
[----:B------:R-:W-:Y:S01]  /*2b060*/  ISETP.NE.AND P3, PT, R12, 0x3, PT ;  /* 0x000000030c00780c */ /* 0x000fe20003f65270 */
[----:B------:R1:W5:Y:S01]  /*2b070*/  @!P0 LDG.E R8, desc[UR50][R2.64] ;  /* 0x0000003202088981 */ /* 0x000362000c1e1900 */
[----:B------:R-:W-:Y:S02]  /*2b080*/  LOP3.LUT R30, R30, 0xffffffef, RZ, 0xc0, !PT ;  /* 0xffffffef1e1e7812 */ /* 0x000fe400078ec0ff */
[----:B0-----:R-:W-:Y:S02]  /*2b090*/  LOP3.LUT R13, R36, 0x40, RZ, 0xfc, !PT ;  /* 0x00000040240d7812 */ /* 0x001fe400078efcff */
[----:B------:R-:W-:Y:S02]  /*2b0a0*/  LOP3.LUT R30, R30, 0xfffffffb, RZ, 0xc0, !PT ;  /* 0xfffffffb1e1e7812 */ /* 0x000fe400078ec0ff */
[----:B------:R-:W-:-:S02]  /*2b0b0*/  ISETP.GE.AND P0, PT, R13, R0, PT ;  /* 0x000000000d00720c */ /* 0x000fc40003f06270 */
[----:B------:R-:W-:Y:S02]  /*2b0c0*/  @P1 LOP3.LUT R30, R30, 0x4, RZ, 0xfc, !PT ;  /* 0x000000041e1e1812 */ /* 0x000fe400078efcff */
[----:B------:R-:W-:Y:S02]  /*2b0d0*/  LOP3.LUT R13, R36, 0x80, RZ, 0xfc, !PT ;  /* 0x00000080240d7812 */ /* 0x000fe400078efcff */
[----:B------:R-:W-:-:S04]  /*2b0e0*/  @P3 LOP3.LUT R30, R30, 0x10, RZ, 0xfc, !PT ;  /* 0x000000101e1e3812 */ /* 0x000fc800078efcff */
[----:B------:R-:W-:-:S04]  /*2b0f0*/  LOP3.LUT R30, R30, 0xfffffffd, RZ, 0xc0, !PT ;  /* 0xfffffffd1e1e7812 */ /* 0x000fc800078ec0ff */
[----:B------:R-:W-:Y:S02]  /*2b100*/  @P0 LOP3.LUT R30, R30, 0x2, RZ, 0xfc, !PT ;  /* 0x000000021e1e0812 */ /* 0x000fe400078efcff */
[----:B------:R-:W-:Y:S02]  /*2b110*/  ISETP.GE.AND P0, PT, R13, R0, PT ;  /* 0x000000000d00720c */ /* 0x000fe40003f06270 */
[----:B------:R-:W-:-:S11]  /*2b120*/  LOP3.LUT R30, R30, 0xfffffffe, RZ, 0xc0, !PT ;  /* 0xfffffffe1e1e7812 */ /* 0x000fd600078ec0ff */
[----:B------:R-:W-:-:S05]  /*2b130*/  @P0 LOP3.LUT R30, R30, 0x1, RZ, 0xfc, !PT ;  /* 0x000000011e1e0812 */ /* 0x000fca00078efcff */
[----:B------:R1:W-:Y:S01]  /*2b140*/  STL [R1+0x8], R30 ;  /* 0x0000081e01007387 */ /* 0x0003e20000100800 */
[----:B------:R-:W-:Y:S05]  /*2b150*/  BRA.DIV UR4, `(.L_x_700) ;  /* 0x00000096047c7947 */ /* 0x000fea000b800000 */
.L_x_971:
[----:B------:R-:W-:Y:S01]  /*2b160*/  VIADD R9, R28, 0xffffffff ;  /* 0xffffffff1c097836 */ /* 0x000fe20000000000 */
[----:B------:R-:W-:Y:S06]  /*2b170*/  @!P3 BRA `(.L_x_701) ;  /* 0x000000000004b947 */ /* 0x000fec0003800000 */
[----:B------:R-:W-:Y:S01]  /*2b180*/  BPT.TRAP 0x1 ;  /* 0x000000040000795c */ /* 0x000fe20000300000 */
.L_x_701:
[----:B------:R-:W-:Y:S01]  /*2b190*/  IMAD R0, R29, 0x8, R22 ;  /* 0x000000081d007824 */ /* 0x000fe200078e0216 */
[----:B-1----:R-:W-:Y:S01]  /*2b1a0*/  SHF.L.U32 R2, R33, 0x1f, RZ ;  /* 0x0000001f21027819 */ /* 0x002fe200000006ff */
[----:B------:R-:W-:Y:S01]  /*2b1b0*/  BSSY B0, `(.L_x_702) ;  /* 0x0000005000007945 */ /* 0x000fe20003800000 */
[----:B------:R-:W-:Y:S02]  /*2b1c0*/  SHF.R.S32.HI R25, RZ, 0x1f, R6 ;  /* 0x0000001fff197819 */ /* 0x000fe40000011406 */
[----:B------:R-:W0:Y:S01]  /*2b1d0*/  SYNCS.PHASECHK.TRANS64.TRYWAIT P0, [R0+URZ+0x33480], R2 ;  /* 0x03348002000075a7 */ /* 0x000e22000800017f */
[----:B------:R1:W-:Y:S02]  /*2b1e0*/  STL [R1+0x24], R2 ;  /* 0x0000240201007387 */ /* 0x0003e40000100800 */
[----:B01----:R-:W-:Y:S05]  /*2b1f0*/  @!P0 BRA `(.L_x_703) ;  /* 0x0000009400848947 */ /* 0x003fea0003800000 */
.L_x_972:
[----:B------:R-:W-:Y:S05]  /*2b200*/  BSYNC B0 ;  /* 0x0000000000007941 */ /* 0x000fea0003800000 */
.L_x_702:
[----:B------:R-:W2:Y:S01]  /*2b210*/  LDL R13, [R1+0x10] ;  /* 0x00001000010d7983 */ /* 0x000ea20000100800 */
[----:B------:R-:W-:Y:S01]  /*2b220*/  ULDC.64 UR4, c[0x0][0x328] ;  /* 0x0000ca0000047ab9 */ /* 0x000fe20000000a00 */
[----:B-----5:R-:W-:Y:S01]  /*2b230*/  SHF.R.S32.HI R30, RZ, 0x1f, R5 ;  /* 0x0000001fff1e7819 */ /* 0x020fe20000011405 */
[----:B------:R-:W-:Y:S01]  /*2b240*/  ULDC.64 UR6, c[0x0][0x338] ;  /* 0x0000ce0000067ab9 */ /* 0x000fe20000000a00 */
[----:B------:R-:W3:Y:S01]  /*2b250*/  LDL.LU R12, [R1+0x8] ;  /* 0x00000800010c7983 */ /* 0x000ee20000300800 */
[----:B------:R-:W-:Y:S01]  /*2b260*/  IMAD R4, R25, UR4, RZ ;  /* 0x0000000419047c24 */ /* 0x000fe2000f8e02ff */
[----:B------:R-:W-:Y:S01]  /*2b270*/  SHF.R.S32.HI R34, RZ, 0x1f, R8 ;  /* 0x0000001fff227819 */ /* 0x000fe20000011408 */
[C---:B0-----:R-:W-:Y:S01]  /*2b280*/  IMAD.WIDE.U32 R2, R6.reuse, UR4, RZ ;  /* 0x0000000406027c25 */ /* 0x041fe2000f8e00ff */
[----:B------:R-:W0:Y:S03]  /*2b290*/  S2R R14, SR_TID.X ;  /* 0x00000000000e7919 */ /* 0x000e260000002100 */
[----:B------:R-:W-:-:S02]  /*2b2a0*/  IMAD R4, R6, UR5, R4 ;  /* 0x0000000506047c24 */ /* 0x000fc4000f8e0204 */
[----:B------:R-:W-:Y:S01]  /*2b2b0*/  IMAD R9, R9, -0xa0, R26 ;  /* 0xffffff6009097824 */ /* 0x000fe200078e021a */
[----:B------:R-:W-:Y:S02]  /*2b2c0*/  SHF.R.S32.HI R26, RZ, 0x1f, R7 ;  /* 0x0000001fff1a7819 */ /* 0x000fe40000011407 */
[----:B------:R-:W-:Y:S01]  /*2b2d0*/  IADD3 R3, R3, R4, RZ ;  /* 0x0000000403037210 */ /* 0x000fe20007ffe0ff */
[----:B------:R-:W-:Y:S02]  /*2b2e0*/  IMAD R4, R30, UR6, RZ ;  /* 0x000000061e047c24 */ /* 0x000fe4000f8e02ff */
[----:B------:R-:W-:-:S04]  /*2b2f0*/  IMAD.WIDE.U32 R2, R5, UR6, R2 ;  /* 0x0000000605027c25 */ /* 0x000fc8000f8e0002 */
[----:B------:R-:W-:Y:S02]  /*2b300*/  IMAD R4, R5, UR7, R4 ;  /* 0x0000000705047c24 */ /* 0x000fe4000f8e0204 */
[----:B------:R-:W-:Y:S02]  /*2b310*/  IMAD.MOV.U32 R10, RZ, RZ, R2 ;  /* 0x000000ffff0a7224 */ /* 0x000fe400078e0002 */
[----:B------:R-:W-:Y:S02]  /*2b320*/  IMAD R2, R26, UR4, RZ ;  /* 0x000000041a027c24 */ /* 0x000fe4000f8e02ff */
[----:B------:R-:W-:Y:S02]  /*2b330*/  IMAD.IADD R11, R3, 0x1, R4 ;  /* 0x00000001030b7824 */ /* 0x000fe400078e0204 */
[C---:B------:R-:W-:Y:S02]  /*2b340*/  IMAD R4, R7.reuse, UR5, R2 ;  /* 0x0000000507047c24 */ /* 0x040fe4000f8e0202 */
[----:B------:R-:W-:Y:S01]  /*2b350*/  IMAD.WIDE.U32 R2, R7, UR4, RZ ;  /* 0x0000000407027c25 */ /* 0x000fe2000f8e00ff */
[----:B------:R-:W-:-:S03]  /*2b360*/  ULDC.64 UR4, c[0x0][0x330] ;  /* 0x0000cc0000047ab9 */ /* 0x000fc60000000a00 */
[----:B------:R-:W-:Y:S01]  /*2b370*/  IMAD.IADD R3, R3, 0x1, R4 ;  /* 0x0000000103037824 */ /* 0x000fe200078e0204 */
[----:B0-----:R-:W-:Y:S01]  /*2b380*/  LOP3.LUT R14, R14, 0x7f, RZ, 0xc0, !PT ;  /* 0x0000007f0e0e7812 */ /* 0x001fe200078ec0ff */
[----:B------:R-:W-:Y:S02]  /*2b390*/  IMAD R4, R34, UR6, RZ ;  /* 0x0000000622047c24 */ /* 0x000fe4000f8e02ff */
[----:B------:R-:W-:Y:S01]  /*2b3a0*/  IMAD.WIDE.U32 R2, R8, UR6, R2 ;  /* 0x0000000608027c25 */ /* 0x000fe2000f8e0002 */
[----:B------:R-:W-:-:S03]  /*2b3b0*/  SHF.R.U32.HI R14, RZ, 0x2, R14 ;  /* 0x00000002ff0e7819 */ /* 0x000fc6000001160e */
[----:B------:R-:W-:Y:S01]  /*2b3c0*/  IMAD R4, R8, UR7, R4 ;  /* 0x0000000708047c24 */ /* 0x000fe2000f8e0204 */
[----:B------:R-:W-:Y:S01]  /*2b3d0*/  ULDC.64 UR6, c[0x0][0x318] ;  /* 0x0000c60000067ab9 */ /* 0x000fe20000000a00 */
[----:B------:R-:W-:Y:S01]  /*2b3e0*/  IMAD.WIDE.U32 R10, R18, UR4, R10 ;  /* 0x00000004120a7c25 */ /* 0x000fe2000f8e000a */
[----:B------:R-:W-:-:S03]  /*2b3f0*/  IADD3 R9, -R14, R9, RZ ;  /* 0x000000090e097210 */ /* 0x000fc60007ffe1ff */
[----:B------:R-:W-:Y:S01]  /*2b400*/  IMAD.IADD R3, R3, 0x1, R4 ;  /* 0x0000000103037824 */ /* 0x000fe200078e0204 */
[----:B------:R-:W-:Y:S01]  /*2b410*/  IADD3 R10, P0, R10, UR6, RZ ;  /* 0x000000060a0a7c10 */ /* 0x000fe2000ff1e0ff */
[C---:B------:R-:W-:Y:S02]  /*2b420*/  IMAD R4, R18.reuse, UR5, RZ ;  /* 0x0000000512047c24 */ /* 0x040fe4000f8e02ff */
[----:B------:R-:W-:Y:S01]  /*2b430*/  IMAD.WIDE.U32 R2, R18, UR4, R2 ;  /* 0x0000000412027c25 */ /* 0x000fe2000f8e0002 */
[----:B------:R-:W-:Y:S02]  /*2b440*/  UMOV UR4, 0xffffffff ;  /* 0xffffffff00047882 */ /* 0x000fe40000000000 */
[----:B------:R-:W-:Y:S02]  /*2b450*/  IADD3.X R20, R11, UR7, R4, P0, !PT ;  /* 0x000000070b147c10 */ /* 0x000fe400087fe404 */
[----:B------:R-:W-:-:S04]  /*2b460*/  IADD3 R24, P0, R2, UR6, RZ ;  /* 0x0000000602187c10 */ /* 0x000fc8000ff1e0ff */
[----:B------:R-:W-:Y:S02]  /*2b470*/  IADD3.X R21, R4, UR7, R3, P0, !PT ;  /* 0x0000000704157c10 */ /* 0x000fe400087fe403 */
[----:B------:R-:W-:Y:S01]  /*2b480*/  ISETP.GE.AND P0, PT, R9, 0x1, PT ;  /* 0x000000010900780c */ /* 0x000fe20003f06270 */
[----:B--2---:R-:W-:Y:S01]  /*2b490*/  IMAD R4, R29, 0x7800, R13 ;  /* 0x000078001d047824 */ /* 0x004fe200078e020d */
[----:B---3--:R-:W-:-:S11]  /*2b4a0*/  LOP3.LUT R12, R12, 0xffffffdf, RZ, 0xc0, !PT ;  /* 0xffffffdf0c0c7812 */ /* 0x008fd600078ec0ff */
[----:B------:R-:W-:-:S05]  /*2b4b0*/  @P0 LOP3.LUT R12, R12, 0x20, RZ, 0xfc, !PT ;  /* 0x000000200c0c0812 */ /* 0x000fca00078efcff */
[----:B------:R0:W-:Y:S01]  /*2b4c0*/  STL [R1+0x8], R12 ;  /* 0x0000080c01007387 */ /* 0x0001e20000100800 */
[----:B------:R-:W-:Y:S05]  /*2b4d0*/  BRA.DIV UR4, `(.L_x_704) ;  /* 0x0000009204e47947 */ /* 0x000fea000b800000 */
[----:B------:R-:W1:Y:S01]  /*2b4e0*/  SHFL.IDX PT, R2, R10, RZ, 0x1c1f ;  /* 0x001c1fff0a027589 */ /* 0x000e6200000e0000 */
[----:B0-----:R-:W0:Y:S01]  /*2b4f0*/  LDC R12, c[0x0][0x2f4] ;  /* 0x0000bd00ff0c7b82 */ /* 0x001e220000000800 */
[----:B------:R-:W-:Y:S01]  /*2b500*/  IMAD.IADD R4, R22, 0x1, R4 ;  /* 0x0000000116047824 */ /* 0x000fe200078e0204 */
[C---:B------:R-:W-:Y:S01]  /*2b510*/  LOP3.LUT R11, R36.reuse, 0x80, RZ, 0xfc, !PT ;  /* 0x00000080240b7812 */ /* 0x040fe200078efcff */
[----:B------:R-:W2:Y:S01]  /*2b520*/  SHFL.IDX PT, R3, R20, RZ, 0x1c1f ;  /* 0x001c1fff14037589 */ /* 0x000ea200000e0000 */
[C---:B------:R-:W-:Y:S02]  /*2b530*/  LOP3.LUT R13, R36.reuse, 0x40, RZ, 0xfc, !PT ;  /* 0x00000040240d7812 */ /* 0x040fe400078efcff */
[C---:B-1----:R-:W-:Y:S02]  /*2b540*/  IADD3 R2, P0, R36.reuse, R2, RZ ;  /* 0x0000000224027210 */ /* 0x042fe40007f1e0ff */
[-C--:B0-----:R-:W-:Y:S02]  /*2b550*/  ISETP.GE.AND P3, PT, R36, R12.reuse, PT ;  /* 0x0000000c2400720c */ /* 0x081fe40003f66270 */
[----:B------:R-:W-:Y:S01]  /*2b560*/  ISETP.GE.AND P2, PT, R13, R12, PT ;  /* 0x0000000c0d00720c */ /* 0x000fe20003f46270 */
[----:B--2---:R-:W-:Y:S01]  /*2b570*/  IMAD.X R3, RZ, RZ, R3, P0 ;  /* 0x000000ffff037224 */ /* 0x004fe200000e0603 */
[----:B------:R-:W-:-:S13]  /*2b580*/  ISETP.LT.OR P0, PT, R9, 0x1, P3 ;  /* 0x000000010900780c */ /* 0x000fda0001f01670 */
[----:B------:R-:W-:Y:S01]  /*2b590*/  @!PT LDS RZ, [RZ] ;  /* 0x00000000fffff984 */ /* 0x000fe20000000800 */
[----:B------:R-:W-:Y:S01]  /*2b5a0*/  LDGSTS.E.BYPASS.LTC128B.128 [R4+0xf200], desc[UR50][R2.64], !P0 ;  /* 0x0f20000002047fae */ /* 0x000fe2000c101d72 */
[----:B------:R-:W-:-:S03]  /*2b5b0*/  ISETP.GE.AND P0, PT, R11, R12, PT ;  /* 0x0000000c0b00720c */ /* 0x000fc60003f06270 */
[----:B------:R-:W2:Y:S01]  /*2b5c0*/  LDL.LU R11, [R1+0x8] ;  /* 0x00000800010b7983 */ /* 0x000ea20000300800 */
[C---:B------:R-:W-:Y:S02]  /*2b5d0*/  ISETP.LT.OR P1, PT, R9.reuse, 0x1, P2 ;  /* 0x000000010900780c */ /* 0x040fe40001721670 */
[C---:B------:R-:W-:Y:S02]  /*2b5e0*/  ISETP.GE.AND P6, PT, R9.reuse, 0x81, PT ;  /* 0x000000810900780c */ /* 0x040fe40003fc6270 */
[C---:B------:R-:W-:Y:S02]  /*2b5f0*/  ISETP.GE.AND P5, PT, R9.reuse, 0x21, PT ;  /* 0x000000210900780c */ /* 0x040fe40003fa6270 */
[----:B------:R-:W-:-:S07]  /*2b600*/  ISETP.GE.AND P4, PT, R9, 0x41, PT ;  /* 0x000000410900780c */ /* 0x000fce0003f86270 */
        /* <DEDUP_REMOVED lines=28> */
[----:B------:R-:W-:Y:S01]  /*2b7d0*/  LDGSTS.E.BYPASS.LTC128B.128 [R4+0x10a00], desc[UR50][R2.64], !P1 ;  /* 0x10a0000002047fae */ /* 0x000fe2000c901d72 */
[----:B------:R-:W-:-:S13]  /*2b7e0*/  ISETP.LT.OR P1, PT, R9, 0x61, P2 ;  /* 0x000000610900780c */ /* 0x000fda0001721670 */
[----:B------:R-:W-:Y:S01]  /*2b7f0*/  LDGSTS.E.BYPASS.LTC128B.128 [R4+0x13200], desc[UR50][R2.64+0x40], !P1 ;  /* 0x1320004002047fae */ /* 0x000fe2000c901d72 */
[----:B------:R-:W-:-:S13]  /*2b800*/  ISETP.LT.OR P1, PT, R9, 0x61, P0 ;  /* 0x000000610900780c */ /* 0x000fda0000721670 */
[----:B------:R0:W-:Y:S01]  /*2b810*/  LDGSTS.E.BYPASS.LTC128B.128 [R4+0x15a00], desc[UR50][R2.64+0x80], !P1 ;  /* 0x15a0008002047fae */ /* 0x0001e2000c901d72 */
[----:B------:R-:W-:-:S03]  /*2b820*/  ISETP.GE.AND P1, PT, R9, 0x61, PT ;  /* 0x000000610900780c */ /* 0x000fc60003f26270 */
[----:B0-----:R0:W1:Y:S04]  /*2b830*/  SHFL.IDX PT, R3, R21, RZ, 0x1c1f ;  /* 0x001c1fff15037589 */ /* 0x00106800000e0000 */
[----:B------:R0:W3:Y:S01]  /*2b840*/  SHFL.IDX PT, R2, R24, RZ, 0x1c1f ;  /* 0x001c1fff18027589 */ /* 0x0000e200000e0000 */
[----:B--2---:R-:W-:-:S04]  /*2b850*/  LOP3.LUT R11, R11, 0xffffffbf, RZ, 0xc0, !PT ;  /* 0xffffffbf0b0b7812 */ /* 0x004fc800078ec0ff */
[----:B------:R-:W-:-:S05]  /*2b860*/  @P6 LOP3.LUT R11, R11, 0x40, RZ, 0xfc, !PT ;  /* 0x000000400b0b6812 */ /* 0x000fca00078efcff */
[----:B------:R0:W-:Y:S02]  /*2b870*/  STL [R1+0x8], R11 ;  /* 0x0000080b01007387 */ /* 0x0001e40000100800 */
.L_x_984:
[C---:B------:R-:W-:Y:S02]  /*2b880*/  ISETP.LT.OR P3, PT, R9.reuse, 0x81, P3 ;  /* 0x000000810900780c */ /* 0x040fe40001f61670 */
[C---:B------:R-:W-:Y:S02]  /*2b890*/  ISETP.LT.OR P2, PT, R9.reuse, 0x81, P2 ;  /* 0x000000810900780c */ /* 0x040fe40001741670 */
[----:B------:R-:W-:Y:S02]  /*2b8a0*/  ISETP.LT.OR P0, PT, R9, 0x81, P0 ;  /* 0x000000810900780c */ /* 0x000fe40000701670 */
[----:B---3--:R-:W-:-:S05]  /*2b8b0*/  IADD3 R2, P6, R36, R2, RZ ;  /* 0x0000000224027210 */ /* 0x008fca0007fde0ff */
[----:B-1----:R-:W-:-:S05]  /*2b8c0*/  IMAD.X R3, RZ, RZ, R3, P6 ;  /* 0x000000ffff037224 */ /* 0x002fca00030e0603 */
        /* <DEDUP_REMOVED lines=8> */
.L_x_705:
[----:B------:R-:W-:Y:S02]  /*2b950*/  PLOP3.LUT P2, PT, P2, P0, PT, 0xa2, 0x0 ;  /* 0x000000000000781c */ /* 0x000fe40001741472 */
[----:B------:R-:W-:-:S08]  /*2b960*/  @P0 R2UR P2, UR4, R0 ;  /* 0x00000000000402ca */ /* 0x000fd00000040000 */
[----:B------:R-:W-:-:S05]  /*2b970*/  @P0 PLOP3.LUT P0, PT, P2, PT, PT, 0x80, 0x0 ;  /* 0x000000000000081c */ /* 0x000fca000170f070 */
[----:B------:R-:W-:Y:S01]  /*2b980*/  @!P2 SYNCS.ARRIVE.TRANS64.RED.A0T1 RZ, [UR4+0x33470], RZ ;  /* 0x033470ffffffa9a7 */ /* 0x000fe20008200404 */
[----:B------:R-:W-:Y:S07]  /*2b990*/  @!P2 ARRIVES.LDGSTSBAR.64.TRANSCNT [UR4+0x33470] ;  /* 0x03347000ff00a9b0 */ /* 0x000fee0008000a84 */
[----:B------:R-:W-:Y:S05]  /*2b9a0*/  @P0 BRA.U.ANY `(.L_x_705) ;  /* 0xfffffffd00e80947 */ /* 0x000fea000393ffff */
[----:B------:R-:W-:Y:S01]  /*2b9b0*/  NOP ;  /* 0x0000000000007918 */ /* 0x000fe20000000000 */
[----:B-1----:R-:W-:-:S05]  /*2b9c0*/  IMAD.U32 R2, RZ, RZ, UR39 ;  /* 0x00000027ff027e24 */ /* 0x002fca000f8e00ff */
[----:B------:R-:W-:-:S13]  /*2b9d0*/  ISETP.NE.AND P3, PT, R2, 0x3, PT ;  /* 0x000000030200780c */ /* 0x000fda0003f65270 */
[----:B------:R-:W-:Y:S05]  /*2b9e0*/  @!P3 BRA `(.L_x_706) ;  /* 0x000000000004b947 */ /* 0x000fea0003800000 */
[----:B------:R-:W-:Y:S01]  /*2b9f0*/  BPT.TRAP 0x1 ;  /* 0x000000040000795c */ /* 0x000fe20000300000 */
.L_x_706:
[----:B------:R1:W-:Y:S01]  /*2ba00*/  SYNCS.ARRIVE.TRANS64.A1T0 RZ, [R0+URZ+0x33470], RZ ;  /* 0x033470ff00ff79a7 */ /* 0x0003e2000810003f */
[----:B------:R-:W-:Y:S05]  /*2ba10*/  @!P3 BRA `(.L_x_707) ;  /* 0x000000000004b947 */ /* 0x000fea0003800000 */
[----:B------:R-:W-:Y:S01]  /*2ba20*/  BPT.TRAP 0x1 ;  /* 0x000000040000795c */ /* 0x000fe20000300000 */
.L_x_707:
[----:B------:R-:W3:Y:S01]  /*2ba30*/  LDL R2, [R1+0x24] ;  /* 0x0000240001027983 */ /* 0x000ee20000100800 */
[----:B------:R-:W-:Y:S01]  /*2ba40*/  BSSY B0, `(.L_x_708) ;  /* 0x0000003000007945 */ /* 0x000fe20003800000 */
[----:B---3--:R-:W3:Y:S03]  /*2ba50*/  SYNCS.PHASECHK.TRANS64.TRYWAIT P0, [R0+URZ+0x33440], R2 ;  /* 0x03344002000075a7 */ /* 0x008ee6000800017f */
[----:B---3--:R-:W-:Y:S05]  /*2ba60*/  @!P0 BRA `(.L_x_709) ;  /* 0x0000009400888947 */ /* 0x008fea0003800000 */
.L_x_985:
[----:B------:R-:W-:Y:S05]  /*2ba70*/  BSYNC B0 ;  /* 0x0000000000007941 */ /* 0x000fea0003800000 */
.L_x_708:
[----:B------:R4:W5:Y:S01]  /*2ba80*/  LDL R20, [R1+0x8] ;  /* 0x0000080001147983 */ /* 0x0009620000100800 */
[----:B------:R-:W-:Y:S01]  /*2ba90*/  ULDC.64 UR4, c[0x0][0x300] ;  /* 0x0000c00000047ab9 */ /* 0x000fe20000000a00 */
[----:B------:R-:W-:Y:S01]  /*2baa0*/  ULDC.64 UR6, c[0x0][0x310] ;  /* 0x0000c40000067ab9 */ /* 0x000fe20000000a00 */
[----:B------:R-:W-:Y:S02]  /*2bab0*/  IMAD R9, R25, UR4, RZ ;  /* 0x0000000419097c24 */ /* 0x000fe4000f8e02ff */
[----:B---3--:R-:W-:-:S04]  /*2bac0*/  IMAD.WIDE.U32 R2, R6, UR4, RZ ;  /* 0x0000000406027c25 */ /* 0x008fc8000f8e00ff */
[----:B------:R-:W-:Y:S02]  /*2bad0*/  IMAD R9, R6, UR5, R9 ;  /* 0x0000000506097c24 */ /* 0x000fe4000f8e0209 */
[----:B------:R-:W-:Y:S02]  /*2bae0*/  IMAD R30, R30, UR6, RZ ;  /* 0x000000061e1e7c24 */ /* 0x000fe4000f8e02ff */
[----:B------:R-:W-:Y:S02]  /*2baf0*/  IMAD.IADD R3, R3, 0x1, R9 ;  /* 0x0000000103037824 */ /* 0x000fe400078e0209 */
[C---:B------:R-:W-:Y:S02]  /*2bb00*/  IMAD R30, R5.reuse, UR7, R30 ;  /* 0x00000007051e7c24 */ /* 0x040fe4000f8e021e */
[----:B------:R-:W-:-:S04]  /*2bb10*/  IMAD.WIDE.U32 R2, R5, UR6, R2 ;  /* 0x0000000605027c25 */ /* 0x000fc8000f8e0002 */
[----:B------:R-:W-:Y:S01]  /*2bb20*/  IMAD R5, R26, UR4, RZ ;  /* 0x000000041a057c24 */ /* 0x000fe2000f8e02ff */
[----:B--2---:R-:W-:Y:S01]  /*2bb30*/  MOV R10, R2 ;  /* 0x00000002000a7202 */ /* 0x004fe20000000f00 */
[----:B0-----:R-:W-:Y:S02]  /*2bb40*/  IMAD.IADD R11, R3, 0x1, R30 ;  /* 0x00000001030b7824 */ /* 0x001fe400078e021e */
        /* <DEDUP_REMOVED lines=17> */
[----:B----4-:R-:W-:Y:S08]  /*2bc60*/  BRA.DIV UR4, `(.L_x_710) ;  /* 0x0000009604207947 */ /* 0x010ff0000b800000 */
[----:B------:R-:W0:Y:S01]  /*2bc70*/  SHFL.IDX PT, R3, R5, RZ, 0x1c1f ;  /* 0x001c1fff05037589 */ /* 0x000e2200000e0000 */
[----:B-----5:R-:W-:Y:S01]  /*2bc80*/  LOP3.LUT R20, R20, 0xfffffeff, RZ, 0xc0, !PT ;  /* 0xfffffeff14147812 */ /* 0x020fe200078ec0ff */
[----:B------:R-:W2:Y:S01]  /*2bc90*/  LDC R10, c[0x0][0x2f4] ;  /* 0x0000bd00ff0a7b82 */ /* 0x000ea20000000800 */
[----:B------:R-:W-:Y:S01]  /*2bca0*/  LOP3.LUT R11, R36, 0x40, RZ, 0xfc, !PT ;  /* 0x00000040240b7812 */ /* 0x000fe200078efcff */
[----:B------:R-:W3:Y:S01]  /*2bcb0*/  SHFL.IDX PT, R2, R6, RZ, 0x1c1f ;  /* 0x001c1fff06027589 */ /* 0x000ee200000e0000 */
[----:B------:R-:W-:Y:S02]  /*2bcc0*/  @P1 LOP3.LUT R20, R20, 0x100, RZ, 0xfc, !PT ;  /* 0x0000010014141812 */ /* 0x000fe400078efcff */
[----:B------:R-:W-:Y:S01]  /*2bcd0*/  LOP3.LUT R9, R36, 0x80, RZ, 0xfc, !PT ;  /* 0x0000008024097812 */ /* 0x000fe200078efcff */
[----:B------:R-:W-:Y:S01]  /*2bce0*/  SHFL.IDX PT, R7, R7, RZ, 0x1c1f ;  /* 0x001c1fff07077589 */ /* 0x000fe200000e0000 */
[----:B------:R-:W-:-:S03]  /*2bcf0*/  LOP3.LUT P1, RZ, R20, 0x20, RZ, 0xc0, !PT ;  /* 0x0000002014ff7812 */ /* 0x000fc6000782c0ff */
[----:B------:R-:W-:Y:S10]  /*2bd00*/  STL [R1+0x8], R20 ;  /* 0x0000081401007387 */ /* 0x000ff40000100800 */
[----:B0-----:R-:W-:-:S02]  /*2bd10*/  @P1 IADD3 R3, P0, R36, R3, RZ ;  /* 0x0000000324031210 */ /* 0x001fc40007f1e0ff */
[-C--:B--2---:R-:W-:Y:S02]  /*2bd20*/  ISETP.GE.AND P6, PT, R36, R10.reuse, PT ;  /* 0x0000000a2400720c */ /* 0x084fe40003fc6270 */
[-C--:B------:R-:W-:Y:S01]  /*2bd30*/  ISETP.GE.AND P3, PT, R11, R10.reuse, PT ;  /* 0x0000000a0b00720c */ /* 0x080fe20003f66270 */
[----:B---3--:R-:W-:Y:S01]  /*2bd40*/  @P1 IMAD.X R2, RZ, RZ, R2, P0 ;  /* 0x000000ffff021224 */ /* 0x008fe200000e0602 */
        /* <DEDUP_REMOVED lines=9> */
[----:B------:R-:W2:Y:S01]  /*2bde0*/  SHFL.IDX PT, R2, R6, 0x1, 0x1c1f ;  /* 0x003c1f0006027f89 */ /* 0x000ea200000e0000 */
[----:B0-----:R-:W-:-:S05]  /*2bdf0*/  @P5 IADD3 R3, P0, R36, R3, RZ ;  /* 0x0000000324035210 */ /* 0x001fca0007f1e0ff */
[----:B--2---:R-:W-:-:S05]  /*2be00*/  @P5 IMAD.X R2, RZ, RZ, R2, P0 ;  /* 0x000000ffff025224 */ /* 0x004fca00000e0602 */
[----:B------:R-:W-:-:S04]  /*2be10*/  @P5 LOP3.LUT R3, R3, R2, RZ, 0x3c, !PT ;  /* 0x0000000203035212 */ /* 0x000fc800078e3cff */
[----:B------:R-:W-:-:S04]  /*2be20*/  @P5 LOP3.LUT R2, R3, R2, RZ, 0x3c, !PT ;  /* 0x0000000203025212 */ /* 0x000fc800078e3cff */
[----:B------:R-:W-:-:S05]  /*2be30*/  @P5 LOP3.LUT R3, R3, R2, RZ, 0x3c, !PT ;  /* 0x0000000203035212 */ /* 0x000fca00078e3cff */
[----:B------:R-:W-:Y:S04]  /*2be40*/  @P5 LDGSTS.E.BYPASS.LTC128B.128 [R4+0x24a00], desc[UR50][R2.64], !P6 ;  /* 0x24a0000002045fae */ /* 0x000fe8000f101d72 */
[----:B------:R-:W-:Y:S04]  /*2be50*/  @P5 LDGSTS.E.BYPASS.LTC128B.128 [R4+0x27200], desc[UR50][R2.64+0x40], !P3 ;  /* 0x2720004002045fae */ /* 0x000fe8000d901d72 */
[----:B------:R0:W-:Y:S04]  /*2be60*/  @P5 LDGSTS.E.BYPASS.LTC128B.128 [R4+0x29a00], desc[UR50][R2.64+0x80], !P2 ;  /* 0x29a0008002045fae */ /* 0x0001e8000d101d72 */
[----:B0-----:R-:W0:Y:S04]  /*2be70*/  SHFL.IDX PT, R3, R5, 0x2, 0x1c1f ;  /* 0x005c1f0005037f89 */ /* 0x001e2800000e0000 */
[----:B------:R-:W2:Y:S04]  /*2be80*/  SHFL.IDX PT, R2, R6, 0x2, 0x1c1f ;  /* 0x005c1f0006027f89 */ /* 0x000ea800000e0000 */
[----:B------:R-:W3:Y:S04]  /*2be90*/  SHFL.IDX PT, R5, R5, 0x3, 0x1c1f ;  /* 0x007c1f0005057f89 */ /* 0x000ee800000e0000 */
[----:B------:R-:W4:Y:S01]  /*2bea0*/  SHFL.IDX PT, R6, R6, 0x3, 0x1c1f ;  /* 0x007c1f0006067f89 */ /* 0x000f2200000e0000 */
[----:B0-----:R-:W-:-:S04]  /*2beb0*/  @P4 IADD3 R3, P0, R36, R3, RZ ;  /* 0x0000000324034210 */ /* 0x001fc80007f1e0ff */
[----:B--2---:R-:W-:-:S04]  /*2bec0*/  @P4 IADD3.X R2, RZ, R2, RZ, P0, !PT ;  /* 0x00000002ff024210 */ /* 0x004fc800007fe4ff */
[----:B------:R-:W-:-:S04]  /*2bed0*/  @P4 LOP3.LUT R3, R3, R2, RZ, 0x3c, !PT ;  /* 0x0000000203034212 */ /* 0x000fc800078e3cff */
[----:B------:R-:W-:-:S04]  /*2bee0*/  @P4 LOP3.LUT R2, R3, R2, RZ, 0x3c, !PT ;  /* 0x0000000203024212 */ /* 0x000fc800078e3cff */
[----:B------:R-:W-:-:S05]  /*2bef0*/  @P4 LOP3.LUT R3, R3, R2, RZ, 0x3c, !PT ;  /* 0x0000000203034212 */ /* 0x000fca00078e3cff */
[----:B------:R-:W-:Y:S04]  /*2bf00*/  @P4 LDGSTS.E.BYPASS.LTC128B.128 [R4+0x25200], desc[UR50][R2.64], !P6 ;  /* 0x2520000002044fae */ /* 0x000fe8000f101d72 */
[----:B------:R-:W-:Y:S04]  /*2bf10*/  @P4 LDGSTS.E.BYPASS.LTC128B.128 [R4+0x27a00], desc[UR50][R2.64+0x40], !P3 ;  /* 0x27a0004002044fae */ /* 0x000fe8000d901d72 */
[----:B------:R3:W-:Y:S02]  /*2bf20*/  @P4 LDGSTS.E.BYPASS.LTC128B.128 [R4+0x2a200], desc[UR50][R2.64+0x80], !P2 ;  /* 0x2a20008002044fae */ /* 0x0007e4000d101d72 */
[----:B---3--:R-:W-:-:S05]  /*2bf30*/  @P1 IADD3 R2, P0, R36, R5, RZ ;  /* 0x0000000524021210 */ /* 0x008fca0007f1e0ff */
[----:B----4-:R-:W-:-:S05]  /*2bf40*/  @P1 IMAD.X R3, RZ, RZ, R6, P0 ;  /* 0x000000ffff031224 */ /* 0x010fca00000e0606 */
[----:B------:R-:W-:Y:S04]  /*2bf50*/  @P1 LDGSTS.E.BYPASS.LTC128B.128 [R4+0x25a00], desc[UR50][R2.64], !P6 ;  /* 0x25a0000002041fae */ /* 0x000fe8000f101d72 */
[----:B------:R-:W-:Y:S04]  /*2bf60*/  @P1 LDGSTS.E.BYPASS.LTC128B.128 [R4+0x28200], desc[UR50][R2.64+0x40], !P3 ;  /* 0x2820004002041fae */ /* 0x000fe8000d901d72 */
[----:B------:R0:W-:Y:S04]  /*2bf70*/  @P1 LDGSTS.E.BYPASS.LTC128B.128 [R4+0x2aa00], desc[UR50][R2.64+0x80], !P2 ;  /* 0x2aa0008002041fae */ /* 0x0001e8000d101d72 */
[----:B0-----:R0:W2:Y:S02]  /*2bf80*/  SHFL.IDX PT, R2, R8, RZ, 0x1c1f ;  /* 0x001c1fff08027589 */ /* 0x0010a400000e0000 */
.L_x_997:
[----:B------:R-:W-:Y:S01]  /*2bf90*/  LOP3.LUT P0, RZ, R20, 0x40, RZ, 0xc0, !PT ;  /* 0x0000004014ff7812 */ /* 0x000fe2000780c0ff */
[----:B------:R-:W-:-:S12]  /*2bfa0*/  BSSY B0, `(.L_x_711) ;  /* 0x0000010000007945 */ /* 0x000fd80003800000 */
[----:B------:R-:W-:Y:S05]  /*2bfb0*/  @!P0 BRA `(.L_x_712) ;  /* 0x0000000000388947 */ /* 0x000fea0003800000 */
[----:B------:R-:W3:Y:S01]  /*2bfc0*/  LDC R6, c[0x0][0x2f4] ;  /* 0x0000bd00ff067b82 */ /* 0x000ee20000000800 */
[C---:B0-----:R-:W-:Y:S02]  /*2bfd0*/  LOP3.LUT R8, R36.reuse, 0x40, RZ, 0xfc, !PT ;  /* 0x0000004024087812 */ /* 0x041fe400078efcff */
[C---:B------:R-:W-:Y:S02]  /*2bfe0*/  LOP3.LUT R5, R36.reuse, 0x80, RZ, 0xfc, !PT ;  /* 0x0000008024057812 */ /* 0x040fe400078efcff */
[----:B--2---:R-:W-:-:S05]  /*2bff0*/  IADD3 R2, P0, R36, R2, RZ ;  /* 0x0000000224027210 */ /* 0x004fca0007f1e0ff */
[----:B------:R-:W-:Y:S01]  /*2c000*/  IMAD.X R3, RZ, RZ, R7, P0 ;  /* 0x000000ffff037224 */ /* 0x000fe200000e0607 */
[-C--:B---3--:R-:W-:Y:S02]  /*2c010*/  ISETP.GE.AND P3, PT, R36, R6.reuse, PT ;  /* 0x000000062400720c */ /* 0x088fe40003f66270 */
        /* <DEDUP_REMOVED lines=8> */
.L_x_712:
[----:B------:R-:W-:Y:S05]  /*2c0a0*/  BSYNC B0 ;  /* 0x0000000000007941 */ /* 0x000fea0003800000 */
.L_x_711:
[----:B------:R-:W-:Y:S01]  /*2c0b0*/  NOP ;  /* 0x0000000000007918 */ /* 0x000fe20000000000 */
[----:B------:R-:W-:-:S13]  /*2c0c0*/  PLOP3.LUT P0, PT, PT, PT, PT, 0x80, 0x0 ;  /* 0x000000000000781c */ /* 0x000fda0003f0f070 */
.L_x_713:
[----:B------:R-:W-:Y:S02]  /*2c0d0*/  PLOP3.LUT P1, PT, P1, P0, PT, 0xa2, 0x0 ;  /* 0x000000000000781c */ /* 0x000fe40000f21472 */
[----:B------:R-:W-:-:S08]  /*2c0e0*/  @P0 R2UR P1, UR4, R0 ;  /* 0x00000000000402ca */ /* 0x000fd00000020000 */
[----:B------:R-:W-:-:S05]  /*2c0f0*/  @P0 PLOP3.LUT P0, PT, P1, PT, PT, 0x80, 0x0 ;  /* 0x000000000000081c */ /* 0x000fca0000f0f070 */
[----:B------:R-:W-:Y:S01]  /*2c100*/  @!P1 SYNCS.ARRIVE.TRANS64.RED.A0T1 RZ, [UR4+0x33430], RZ ;  /* 0x033430ffffff99a7 */ /* 0x000fe20008200404 */
[----:B------:R-:W-:Y:S07]  /*2c110*/  @!P1 ARRIVES.LDGSTSBAR.64.TRANSCNT [UR4+0x33430] ;  /* 0x03343000ff0099b0 */ /* 0x000fee0008000a84 */
[----:B------:R-:W-:Y:S05]  /*2c120*/  @P0 BRA.U.ANY `(.L_x_713) ;  /* 0xfffffffd00e80947 */ /* 0x000fea000393ffff */
[----:B------:R-:W-:Y:S01]  /*2c130*/  NOP ;  /* 0x0000000000007918 */ /* 0x000fe20000000000 */
[----:B--23--:R-:W-:-:S05]  /*2c140*/  IMAD.U32 R2, RZ, RZ, UR39 ;  /* 0x00000027ff027e24 */ /* 0x00cfca000f8e00ff */
[----:B------:R-:W-:-:S13]  /*2c150*/  ISETP.NE.AND P2, PT, R2, 0x3, PT ;  /* 0x000000030200780c */ /* 0x000fda0003f45270 */
[----:B------:R-:W-:Y:S05]  /*2c160*/  @!P2 BRA `(.L_x_714) ;  /* 0x000000000004a947 */ /* 0x000fea0003800000 */
[----:B------:R-:W-:Y:S01]  /*2c170*/  BPT.TRAP 0x1 ;  /* 0x000000040000795c */ /* 0x000fe20000300000 */
.L_x_714:
[----:B------:R2:W5:Y:S01]  /*2c180*/  LDL.LU R3, [R1+0x28] ;  /* 0x0000280001037983 */ /* 0x0005620000300800 */
[----:B------:R2:W-:Y:S02]  /*2c190*/  SYNCS.ARRIVE.TRANS64.A1T0 RZ, [R0+URZ+0x33430], RZ ;  /* 0x033430ff00ff79a7 */ /* 0x0005e4000810003f */
[----:B------:R-:W-:Y:S05]  /*2c1a0*/  WARPSYNC.ALL ;  /* 0x0000000000007948 */ /* 0x000fea0003800000 */
[----:B------:R-:W-:Y:S01]  /*2c1b0*/  ULDC.64 UR6, c[0x0][0xa00] ;  /* 0x0002800000067ab9 */ /* 0x000fe20000000a00 */
[----:B------:R-:W-:Y:S01]  /*2c1c0*/  VIADD R2, R22, 0x1e200 ;  /* 0x0001e20016027836 */ /* 0x000fe20000000000 */
[----:B------:R-:W-:Y:S01]  /*2c1d0*/  BAR.SYNC.DEFER_BLOCKING 0x8, 0x180 ;  /* 0x0206000000007b1d */ /* 0x000fe20000010000 */
[----:B------:R-:W-:Y:S02]  /*2c1e0*/  ISETP.NE.U32.AND P0, PT, RZ, UR6, PT ;  /* 0x00000006ff007c0c */ /* 0x000fe4000bf05070 */
[----:B-12---:R-:W-:-:S02]  /*2c1f0*/  SHF.R.S32.HI R0, RZ, 0x1f, R27 ;  /* 0x0000001fff007819 */ /* 0x006fc4000001141b */
[----:B------:R-:W-:Y:S01]  /*2c200*/  ISETP.NE.AND.EX P0, PT, RZ, UR7, PT, P0 ;  /* 0x00000007ff007c0c */ /* 0x000fe2000bf05300 */
[----:B------:R-:W-:Y:S01]  /*2c210*/  ULDC.64 UR4, c[0x0][0x298] ;  /* 0x0000a60000047ab9 */ /* 0x000fe20000000a00 */
[----:B------:R-:W-:Y:S01]  /*2c220*/  BSSY B6, `(.L_x_715) ;  /* 0x0000019000067945 */ /* 0x000fe20003800000 */
[----:B------:R-:W-:Y:S01]  /*2c230*/  IMAD R0, R0, UR4, RZ ;  /* 0x0000000400007c24 */ /* 0x000fe2000f8e02ff */
[----:B------:R-:W-:Y:S01]  /*2c240*/  SEL R23, R23, RZ, !P0 ;  /* 0x000000ff17177207 */ /* 0x000fe20004000000 */
[----:B------:R-:W-:-:S04]  /*2c250*/  IMAD.WIDE.U32 R24, R27, UR4, RZ ;  /* 0x000000041b187c25 */ /* 0x000fc8000f8e00ff */
[----:B------:R-:W-:-:S05]  /*2c260*/  IMAD R0, R27, UR5, R0 ;  /* 0x000000051b007c24 */ /* 0x000fca000f8e0200 */
[----:B------:R-:W-:Y:S02]  /*2c270*/  IADD3 R26, R25, R0, RZ ;  /* 0x00000000191a7210 */ /* 0x000fe40007ffe0ff */
[----:B-----5:R-:W-:Y:S02]  /*2c280*/  SEL R30, R3, RZ, !P0 ;  /* 0x000000ff031e7207 */ /* 0x020fe40004000000 */
[----:B------:R-:W-:-:S13]  /*2c290*/  LOP3.LUT P0, RZ, R2, 0x1bf, RZ, 0xc0, !PT ;  /* 0x000001bf02ff7812 */ /* 0x000fda000780c0ff */
[----:B------:R-:W-:Y:S05]  /*2c2a0*/  @!P0 BRA `(.L_x_716) ;  /* 0x0000000000408947 */ /* 0x000fea0003800000 */
[----:B------:R-:W-:Y:S01]  /*2c2b0*/  MOV R2, 0x0 ;  /* 0x0000000000027802 */ /* 0x000fe20000000f00 */
[----:B------:R-:W-:Y:S01]  /*2c2c0*/  ULDC.64 UR4, c[0x4][0xc0] ;  /* 0x0100300000047ab9 */ /* 0x000fe20000000a00 */
[----:B------:R-:W-:Y:S01]  /*2c2d0*/  ULDC.64 UR6, c[0x4][0xc8] ;  /* 0x0100320000067ab9 */ /* 0x000fe20000000a00 */
[----:B------:R-:W-:Y:S01]  /*2c2e0*/  ULDC.64 UR8, c[0x4][0x28] ;  /* 0x01000a0000087ab9 */ /* 0x000fe20000000a00 */
[----:B------:R-:W-:Y:S01]  /*2c2f0*/  IMAD.U32 R4, RZ, RZ, UR4 ;  /* 0x00000004ff047e24 */ /* 0x000fe2000f8e00ff */
[----:B------:R-:W-:Y:S01]  /*2c300*/  MOV R10, UR8 ;  /* 0x00000008000a7c02 */ /* 0x000fe20008000f00 */
[----:B------:R-:W1:Y:S01]  /*2c310*/  LDC.64 R2, c[0x4][R2] ;  /* 0x0100000002027b82 */ /* 0x000e620000000a00 */
[----:B------:R-:W-:Y:S02]  /*2c320*/  IMAD.U32 R5, RZ, RZ, UR5 ;  /* 0x00000005ff057e24 */ /* 0x000fe4000f8e00ff */
[----:B------:R-:W-:Y:S02]  /*2c330*/  IMAD.U32 R6, RZ, RZ, UR6 ;  /* 0x00000006ff067e24 */ /* 0x000fe4000f8e00ff */
[----:B------:R-:W-:-:S02]  /*2c340*/  IMAD.U32 R7, RZ, RZ, UR7 ;  /* 0x00000007ff077e24 */ /* 0x000fc4000f8e00ff */
[----:B------:R-:W-:Y:S02]  /*2c350*/  IMAD.U32 R11, RZ, RZ, UR9 ;  /* 0x00000009ff0b7e24 */ /* 0x000fe4000f8e00ff */
[----:B0-----:R-:W-:Y:S02]  /*2c360*/  IMAD.MOV.U32 R8, RZ, RZ, 0x70 ;  /* 0x00000070ff087424 */ /* 0x001fe400078e00ff */
[----:B------:R-:W-:Y:S02]  /*2c370*/  IMAD.MOV.U32 R12, RZ, RZ, 0x1 ;  /* 0x00000001ff0c7424 */ /* 0x000fe400078e00ff */
[----:B------:R-:W-:-:S07]  /*2c380*/  IMAD.MOV.U32 R13, RZ, RZ, RZ ;  /* 0x000000ffff0d7224 */ /* 0x000fce00078e00ff */
[----:B------:R-:W-:-:S07]  /*2c390*/  LEPC R20, `(.L_x_716) ;  /* 0x000000001014794e */ /* 0x000fce0000000000 */
[----:B-1----:R-:W-:Y:S05]  /*2c3a0*/  CALL.ABS.NOINC R2 ;  /* 0x0000000002007343 */ /* 0x002fea0003c00000 */
.L_x_716:
[----:B------:R-:W-:Y:S05]  /*2c3b0*/  BSYNC B6 ;  /* 0x0000000000067941 */ /* 0x000fea0003800000 */
.L_x_715:
[----:B------:R1:W5:Y:S01]  /*2c3c0*/  LDL R20, [R1+0x2c] ;  /* 0x00002c0001147983 */ /* 0x0003620000100800 */
[----:B------:R-:W2:Y:S01]  /*2c3d0*/  LDC R7, c[0x0][0x448] ;  /* 0x00011200ff077b82 */ /* 0x000ea20000000800 */
[----:B------:R-:W-:Y:S01]  /*2c3e0*/  MOV R2, R24 ;  /* 0x0000001800027202 */ /* 0x000fe20000000f00 */
[----:B------:R-:W-:Y:S01]  /*2c3f0*/  IMAD.MOV.U32 R3, RZ, RZ, R26 ;  /* 0x000000ffff037224 */ /* 0x000fe200078e001a */
[----:B0-----:R1:W5:Y:S01]  /*2c400*/  LDL R8, [R1+0x1c] ;  /* 0x00001c0001087983 */ /* 0x0013620000100800 */
[----:B------:R-:W-:Y:S01]  /*2c410*/  ULDC.64 UR4, c[0x0][0x2d8] ;  /* 0x0000b60000047ab9 */ /* 0x000fe20000000a00 */
[----:B------:R-:W-:Y:S01]  /*2c420*/  IMAD.SHL.U32 R17, R17, 0x80, RZ ;  /* 0x0000008011117824 */ /* 0x000fe200078e00ff */
[----:B------:R-:W0:Y:S01]  /*2c430*/  S2R R21, SR_TID.X ;  /* 0x0000000000157919 */ /* 0x000e220000002100 */
[----:B------:R-:W-:-:S04]  /*2c440*/  IMAD.WIDE.U32 R2, R18, UR4, R2 ;  /* 0x0000000412027c25 */ /* 0x000fc8000f8e0002 */
[----:B------:R-:W-:Y:S01]  /*2c450*/  IMAD R3, R18, UR5, R3 ;  /* 0x0000000512037c24 */ /* 0x000fe2000f8e0203 */
[----:B------:R-:W-:Y:S02]  /*2c460*/  ULDC.64 UR4, c[0x0][0x2e0] ;  /* 0x0000b80000047ab9 */ /* 0x000fe40000000a00 */
[----:B------:R-:W-:Y:S02]  /*2c470*/  IMAD R0, R30, UR4, RZ ;  /* 0x000000041e007c24 */ /* 0x000fe4000f8e02ff */
[----:B------:R-:W-:-:S04]  /*2c480*/  IMAD.WIDE.U32 R2, R23, UR4, R2 ;  /* 0x0000000417027c25 */ /* 0x000fc8000f8e0002 */
[----:B------:R-:W-:Y:S01]  /*2c490*/  IMAD R0, R23, UR5, R0 ;  /* 0x0000000517007c24 */ /* 0x000fe2000f8e0200 */
[----:B------:R-:W-:Y:S01]  /*2c4a0*/  ULDC.64 UR4, c[0x0][0x2d0] ;  /* 0x0000b40000047ab9 */ /* 0x000fe20000000a00 */
[----:B--2---:R-:W-:Y:S02]  /*2c4b0*/  ISETP.NE.AND P0, PT, R7, 0x1, PT ;  /* 0x000000010700780c */ /* 0x004fe40003f05270 */
[----:B------:R-:W-:-:S11]  /*2c4c0*/  IMAD.IADD R3, R3, 0x1, R0 ;  /* 0x0000000103037824 */ /* 0x000fd600078e0200 */
[----:B------:R-:W2:Y:S01]  /*2c4d0*/  @P0 LDC R4, c[0x0][0x44c] ;  /* 0x00011300ff040b82 */ /* 0x000ea20000000800 */
[C---:B0-----:R-:W-:Y:S01]  /*2c4e0*/  LOP3.LUT R27, R21.reuse, 0x7f, RZ, 0xc0, !PT ;  /* 0x0000007f151b7812 */ /* 0x041fe200078ec0ff */
[----:B------:R-:W-:-:S03]  /*2c4f0*/  IMAD.SHL.U32 R21, R21, 0x20, RZ ;  /* 0x0000002015157824 */ /* 0x000fc600078e00ff */
[----:B------:R-:W-:-:S03]  /*2c500*/  SHF.R.U32.HI R27, RZ, 0x2, R27 ;  /* 0x00000002ff1b7819 */ /* 0x000fc6000001161b */
[----:B------:R-:W0:Y:S01]  /*2c510*/  @P0 LDC R0, c[0x0][0x450] ;  /* 0x00011400ff000b82 */ /* 0x000e220000000800 */
[----:B------:R-:W-:-:S04]  /*2c520*/  LOP3.LUT R21, R27, 0x60, R21, 0xf8, !PT ;  /* 0x000000601b157812 */ /* 0x000fc800078ef815 */
[----:B------:R-:W-:Y:S02]  /*2c530*/  LOP3.LUT R5, R21, R17, RZ, 0xfc, !PT ;  /* 0x0000001115057212 */ /* 0x000fe400078efcff */
[----:B------:R-:W3:Y:S03]  /*2c540*/  S2R R21, SR_TID.X ;  /* 0x0000000000157919 */ /* 0x000ee60000002100 */
[----:B--2---:R-:W-:Y:S01]  /*2c550*/  @P0 IMAD.HI.U32 R6, R5, R4, RZ ;  /* 0x0000000405060227 */ /* 0x004fe200078e00ff */
[----:B------:R-:W-:-:S04]  /*2c560*/  MOV R4, R5 ;  /* 0x0000000500047202 */ /* 0x000fc80000000f00 */
[----:B0-----:R-:W-:-:S05]  /*2c570*/  @P0 SHF.R.U32.HI R4, RZ, R0, R6 ;  /* 0x00000000ff040219 */ /* 0x001fca0000011606 */
[----:B------:R-:W-:-:S04]  /*2c580*/  IMAD.MOV R0, RZ, RZ, -R4 ;  /* 0x000000ffff007224 */ /* 0x000fc800078e0a04 */
[----:B------:R-:W-:Y:S01]  /*2c590*/  IMAD R0, R7, R0, R5 ;  /* 0x0000000007007224 */ /* 0x000fe200078e0205 */
[----:B------:R-:W-:Y:S01]  /*2c5a0*/  SHF.R.S32.HI R5, RZ, 0x1f, R4 ;  /* 0x0000001fff057819 */ /* 0x000fe20000011404 */
[----:B------:R-:W-:-:S04]  /*2c5b0*/  IMAD.WIDE.U32 R2, R4, UR4, R2 ;  /* 0x0000000404027c25 */ /* 0x000fc8000f8e0002 */
[----:B------:R-:W-:-:S04]  /*2c5c0*/  IMAD R5, R5, UR4, RZ ;  /* 0x0000000405057c24 */ /* 0x000fc8000f8e02ff */
[----:B------:R-:W-:Y:S01]  /*2c5d0*/  IMAD R5, R4, UR5, R5 ;  /* 0x0000000504057c24 */ /* 0x000fe2000f8e0205 */
[----:B------:R-:W-:Y:S01]  /*2c5e0*/  SHF.R.S32.HI R4, RZ, 0x1f, R0 ;  /* 0x0000001fff047819 */ /* 0x000fe20000011400 */
[----:B------:R-:W-:Y:S02]  /*2c5f0*/  ULDC.64 UR4, c[0x0][0x2c8] ;  /* 0x0000b20000047ab9 */ /* 0x000fe40000000a00 */
[----:B------:R-:W-:Y:S02]  /*2c600*/  IMAD.IADD R3, R3, 0x1, R5 ;  /* 0x0000000103037824 */ /* 0x000fe400078e0205 */
[----:B------:R-:W-:Y:S02]  /*2c610*/  IMAD R4, R4, UR4, RZ ;  /* 0x0000000404047c24 */ /* 0x000fe4000f8e02ff */
[----:B------:R-:W-:-:S04]  /*2c620*/  IMAD.WIDE.U32 R2, R0, UR4, R2 ;  /* 0x0000000400027c25 */ /* 0x000fc8000f8e0002 */
[----:B------:R-:W-:Y:S01]  /*2c630*/  IMAD R4, R0, UR5, R4 ;  /* 0x0000000500047c24 */ /* 0x000fe2000f8e0204 */
[----:B------:R-:W-:Y:S02]  /*2c640*/  ULDC.64 UR4, c[0x0][0x280] ;  /* 0x0000a00000047ab9 */ /* 0x000fe40000000a00 */
[----:B------:R-:W-:Y:S01]  /*2c650*/  IADD3 R0, P0, R2, UR4, RZ ;  /* 0x0000000402007c10 */ /* 0x000fe2000ff1e0ff */
[----:B------:R-:W-:Y:S01]  /*2c660*/  ULDC UR4, c[0x0][0x2b8] ;  /* 0x0000ae0000047ab9 */ /* 0x000fe20000000800 */
[----:B---3--:R-:W-:Y:S02]  /*2c670*/  LOP3.LUT R27, R21, 0x7f, RZ, 0xc0, !PT ;  /* 0x0000007f151b7812 */ /* 0x008fe400078ec0ff */
[C---:B------:R-:W-:Y:S02]  /*2c680*/  LOP3.LUT R34, R36.reuse, 0x40, RZ, 0xfc, !PT ;  /* 0x0000004024227812 */ /* 0x040fe400078efcff */
[C---:B------:R-:W-:Y:S02]  /*2c690*/  LOP3.LUT R21, R36.reuse, 0x80, RZ, 0xfc, !PT ;  /* 0x0000008024157812 */ /* 0x040fe400078efcff */
[----:B------:R-:W-:Y:S01]  /*2c6a0*/  IADD3.X R4, R3, UR5, R4, P0, !PT ;  /* 0x0000000503047c10 */ /* 0x000fe200087fe404 */
[----:B------:R-:W-:Y:S01]  /*2c6b0*/  UMOV UR5, 0xffffffff ;  /* 0xffffffff00057882 */ /* 0x000fe20000000000 */
[----:B------:R-:W-:-:S02]  /*2c6c0*/  ISETP.GE.AND P3, PT, R36, UR4, PT ;  /* 0x0000000424007c0c */ /* 0x000fc4000bf66270 */
[----:B------:R-:W-:Y:S02]  /*2c6d0*/  ISETP.GE.AND P2, PT, R34, UR4, PT ;  /* 0x0000000422007c0c */ /* 0x000fe4000bf46270 */
[----:B------:R-:W-:Y:S02]  /*2c6e0*/  ISETP.GE.AND P0, PT, R21, UR4, PT ;  /* 0x0000000415007c0c */ /* 0x000fe4000bf06270 */
[----:B------:R-:W-:Y:S01]  /*2c6f0*/  SHF.R.U32.HI R9, RZ, 0x2, R27 ;  /* 0x00000002ff097819 */ /* 0x000fe2000001161b */
[----:B-1----:R-:W-:Y:S10]  /*2c700*/  BRA.DIV UR5, `(.L_x_717) ;  /* 0x0000009205487947 */ /* 0x002ff4000b800000 */
[----:B------:R-:W0:Y:S01]  /*2c710*/  SHFL.IDX PT, R3, R0, RZ, 0x1c1f ;  /* 0x001c1fff00037589 */ /* 0x000e2200000e0000 */
[----:B-----5:R-:W-:Y:S02]  /*2c720*/  IMAD R5, R20, R7, RZ ;  /* 0x0000000714057224 */ /* 0x020fe400078e02ff */
[----:B------:R-:W-:Y:S01]  /*2c730*/  IMAD.IADD R17, R9, 0x1, R17 ;  /* 0x0000000109117824 */ /* 0x000fe200078e0211 */
[----:B------:R-:W1:Y:S04]  /*2c740*/  SHFL.IDX PT, R2, R4, RZ, 0x1c1f ;  /* 0x001c1fff04027589 */ /* 0x000e6800000e0000 */
[----:B------:R-:W-:Y:S01]  /*2c750*/  ISETP.GE.AND P1, PT, R17, R5, PT ;  /* 0x000000051100720c */ /* 0x000fe20003f26270 */
[----:B------:R-:W2:-:S12]  /*2c760*/  SHFL.IDX PT, R14, R0, 0x1, 0x1c1f ;  /* 0x003c1f00000e7f89 */ /* 0x000e9800000e0000 */
[----:B0-----:R-:W-:-:S05]  /*2c770*/  @!P1 IADD3 R6, P4, R36, R3, RZ ;  /* 0x0000000324069210 */ /* 0x001fca0007f9e0ff */
[----:B-1----:R-:W-:Y:S01]  /*2c780*/  @!P1 IMAD.X R3, RZ, RZ, R2, P4 ;  /* 0x000000ffff039224 */ /* 0x002fe200020e0602 */
[----:B------:R-:W-:Y:S01]  /*2c790*/  @!P1 MOV R2, R6 ;  /* 0x0000000600029202 */ /* 0x000fe20000000f00 */
[----:B------:R-:W-:-:S04]  /*2c7a0*/  VIADD R6, R17, 0x20 ;  /* 0x0000002011067836 */ /* 0x000fc80000000000 */
[----:B------:R-:W-:Y:S04]  /*2c7b0*/  @!P1 LDGSTS.E.BYPASS.LTC128B.128 [R8+0x1e200], desc[UR50][R2.64], !P3 ;  /* 0x1e20000002089fae */ /* 0x000fe8000d901d72 */
[----:B------:R-:W-:Y:S04]  /*2c7c0*/  @!P1 LDGSTS.E.BYPASS.LTC128B.128 [R8+0x20200], desc[UR50][R2.64+0x40], !P2 ;  /* 0x2020004002089fae */ /* 0x000fe8000d101d72 */
[----:B------:R0:W-:Y:S01]  /*2c7d0*/  @!P1 LDGSTS.E.BYPASS.LTC128B.128 [R8+0x22200], desc[UR50][R2.64+0x80], !P0 ;  /* 0x2220008002089fae */ /* 0x0001e2000c101d72 */
[----:B------:R-:W-:-:S03]  /*2c7e0*/  ISETP.GE.AND P1, PT, R6, R5, PT ;  /* 0x000000050600720c */ /* 0x000fc60003f26270 */
[----:B0-----:R-:W0:Y:S10]  /*2c7f0*/  SHFL.IDX PT, R2, R4, 0x1, 0x1c1f ;  /* 0x003c1f0004027f89 */ /* 0x001e3400000e0000 */
[----:B--2---:R-:W-:-:S02]  /*2c800*/  @!P1 IADD3 R6, P4, R36, R14, RZ ;  /* 0x0000000e24069210 */ /* 0x004fc40007f9e0ff */
[----:B------:R-:W1:Y:S03]  /*2c810*/  SHFL.IDX PT, R14, R0, 0x2, 0x1c1f ;  /* 0x005c1f00000e7f89 */ /* 0x000e6600000e0000 */
[----:B0-----:R-:W-:Y:S02]  /*2c820*/  @!P1 IMAD.X R7, RZ, RZ, R2, P4 ;  /* 0x000000ffff079224 */ /* 0x001fe400020e0602 */
[----:B------:R-:W-:Y:S01]  /*2c830*/  @!P1 IMAD.MOV.U32 R2, RZ, RZ, R6 ;  /* 0x000000ffff029224 */ /* 0x000fe200078e0006 */
[----:B------:R-:W-:Y:S01]  /*2c840*/  IADD3 R6, R17, 0x40, RZ ;  /* 0x0000004011067810 */ /* 0x000fe20007ffe0ff */
[----:B------:R-:W-:-:S05]  /*2c850*/  @!P1 IMAD.MOV.U32 R3, RZ, RZ, R7 ;  /* 0x000000ffff039224 */ /* 0x000fca00078e0007 */
[----:B------:R-:W-:Y:S04]  /*2c860*/  @!P1 LDGSTS.E.BYPASS.LTC128B.128 [R8+0x1ea00], desc[UR50][R2.64], !P3 ;  /* 0x1ea0000002089fae */ /* 0x000fe8000d901d72 */
[----:B------:R-:W-:Y:S04]  /*2c870*/  @!P1 LDGSTS.E.BYPASS.LTC128B.128 [R8+0x20a00], desc[UR50][R2.64+0x40], !P2 ;  /* 0x20a0004002089fae */ /* 0x000fe8000d101d72 */
[----:B------:R0:W-:Y:S01]  /*2c880*/  @!P1 LDGSTS.E.BYPASS.LTC128B.128 [R8+0x22a00], desc[UR50][R2.64+0x80], !P0 ;  /* 0x22a0008002089fae */ /* 0x0001e2000c101d72 */
[----:B------:R-:W-:-:S03]  /*2c890*/  ISETP.GE.AND P1, PT, R6, R5, PT ;  /* 0x000000050600720c */ /* 0x000fc60003f26270 */
[----:B0-----:R-:W0:Y:S10]  /*2c8a0*/  SHFL.IDX PT, R2, R4, 0x2, 0x1c1f ;  /* 0x005c1f0004027f89 */ /* 0x001e3400000e0000 */
[----:B-1----:R-:W-:Y:S01]  /*2c8b0*/  @!P1 IADD3 R6, P4, R36, R14, RZ ;  /* 0x0000000e24069210 */ /* 0x002fe20007f9e0ff */
[----:B------:R-:W1:Y:S04]  /*2c8c0*/  SHFL.IDX PT, R4, R4, 0x3, 0x1c1f ;  /* 0x007c1f0004047f89 */ /* 0x000e6800000e0000 */
[----:B------:R2:W3:Y:S01]  /*2c8d0*/  SHFL.IDX PT, R14, R0, 0x3, 0x1c1f ;  /* 0x007c1f00000e7f89 */ /* 0x0004e200000e0000 */
[----:B0-----:R-:W-:-:S02]  /*2c8e0*/  @!P1 IMAD.X R7, RZ, RZ, R2, P4 ;  /* 0x000000ffff079224 */ /* 0x001fc400020e0602 */
[----:B------:R-:W-:Y:S02]  /*2c8f0*/  @!P1 IMAD.MOV.U32 R2, RZ, RZ, R6 ;  /* 0x000000ffff029224 */ /* 0x000fe400078e0006 */
[----:B------:R-:W-:-:S05]  /*2c900*/  @!P1 IMAD.MOV.U32 R3, RZ, RZ, R7 ;  /* 0x000000ffff039224 */ /* 0x000fca00078e0007 */
[----:B------:R2:W-:Y:S04]  /*2c910*/  @!P1 LDGSTS.E.BYPASS.LTC128B.128 [R8+0x1f200], desc[UR50][R2.64], !P3 ;  /* 0x1f20000002089fae */ /* 0x0005e8000d901d72 */
[----:B------:R2:W-:Y:S04]  /*2c920*/  @!P1 LDGSTS.E.BYPASS.LTC128B.128 [R8+0x21200], desc[UR50][R2.64+0x40], !P2 ;  /* 0x2120004002089fae */ /* 0x0005e8000d101d72 */
[----:B-1-3--:R2:W-:Y:S02]  /*2c930*/  @!P1 LDGSTS.E.BYPASS.LTC128B.128 [R8+0x23200], desc[UR50][R2.64+0x80], !P0 ;  /* 0x2320008002089fae */ /* 0x00a5e4000c101d72 */
.L_x_1006:
[----:B--2---:R-:W-:Y:S01]  /*2c940*/  VIADD R0, R17, 0x60 ;  /* 0x0000006011007836 */ /* 0x004fe20000000000 */
[----:B------:R-:W-:Y:S04]  /*2c950*/  BSSY B0, `(.L_x_718) ;  /* 0x000000b000007945 */ /* 0x000fe80003800000 */
[----:B------:R-:W-:-:S13]  /*2c960*/  ISETP.GE.AND P1, PT, R0, R5, PT ;  /* 0x000000050000720c */ /* 0x000fda0003f26270 */
[----:B------:R-:W-:Y:S05]  /*2c970*/  @P1 BRA `(.L_x_719) ;  /* 0x0000000000201947 */ /* 0x000fea0003800000 */
[----:B------:R-:W-:-:S04]  /*2c980*/  IADD3 R2, P1, R36, R14, RZ ;  /* 0x0000000e24027210 */ /* 0x000fc80007f3e0ff */
[----:B------:R-:W-:-:S05]  /*2c990*/  IADD3.X R3, RZ, R4, RZ, P1, !PT ;  /* 0x00000004ff037210 */ /* 0x000fca0000ffe4ff */
[----:B------:R-:W-:Y:S01]  /*2c9a0*/  @!PT LDS RZ, [RZ] ;  /* 0x00000000fffff984 */ /* 0x000fe20000000800 */
[----:B------:R-:W-:Y:S01]  /*2c9b0*/  @!PT LDS RZ, [RZ] ;  /* 0x00000000fffff984 */ /* 0x000fe20000000800 */
[----:B------:R-:W-:Y:S01]  /*2c9c0*/  @!PT LDS RZ, [RZ] ;  /* 0x00000000fffff984 */ /* 0x000fe20000000800 */
[----:B------:R0:W-:Y:S04]  /*2c9d0*/  LDGSTS.E.BYPASS.LTC128B.128 [R8+0x1fa00], desc[UR50][R2.64], !P3 ;  /* 0x1fa0000002087fae */ /* 0x0001e8000d901d72 */
[----:B------:R0:W-:Y:S04]  /*2c9e0*/  LDGSTS.E.BYPASS.LTC128B.128 [R8+0x21a00], desc[UR50][R2.64+0x40], !P2 ;  /* 0x21a0004002087fae */ /* 0x0001e8000d101d72 */
[----:B------:R0:W-:Y:S02]  /*2c9f0*/  LDGSTS.E.BYPASS.LTC128B.128 [R8+0x23a00], desc[UR50][R2.64+0x80], !P0 ;  /* 0x23a0008002087fae */ /* 0x0001e4000c101d72 */
.L_x_719:
[----:B------:R-:W-:Y:S05]  /*2ca00*/  BSYNC B0 ;  /* 0x0000000000007941 */ /* 0x000fea0003800000 */
.L_x_718:
[----:B------:R-:W-:Y:S01]  /*2ca10*/  NOP ;  /* 0x0000000000007918 */ /* 0x000fe20000000000 */
[----:B------:R-:W-:-:S13]  /*2ca20*/  PLOP3.LUT P0, PT, PT, PT, PT, 0x80, 0x0 ;  /* 0x000000000000781c */ /* 0x000fda0003f0f070 */
.L_x_720:
[----:B------:R-:W-:Y:S02]  /*2ca30*/  PLOP3.LUT P1, PT, P1, P0, PT, 0xa2, 0x0 ;  /* 0x000000000000781c */ /* 0x000fe40000f21472 */
[----:B------:R-:W-:-:S08]  /*2ca40*/  @P0 R2UR P1, UR4, R22 ;  /* 0x00000000160402ca */ /* 0x000fd00000020000 */
[----:B------:R-:W-:-:S05]  /*2ca50*/  @P0 PLOP3.LUT P0, PT, P1, PT, PT, 0x80, 0x0 ;  /* 0x000000000000081c */ /* 0x000fca0000f0f070 */
[----:B------:R-:W-:Y:S01]  /*2ca60*/  @!P1 SYNCS.ARRIVE.TRANS64.RED.A0T1 RZ, [UR4+0x33400], RZ ;  /* 0x033400ffffff99a7 */ /* 0x000fe20008200404 */
[----:B------:R-:W-:Y:S07]  /*2ca70*/  @!P1 ARRIVES.LDGSTSBAR.64.TRANSCNT [UR4+0x33400] ;  /* 0x03340000ff0099b0 */ /* 0x000fee0008000a84 */
[----:B------:R-:W-:Y:S05]  /*2ca80*/  @P0 BRA.U.ANY `(.L_x_720) ;  /* 0xfffffffd00e80947 */ /* 0x000fea000393ffff */
[----:B0-----:R-:W2:Y:S02]  /*2ca90*/  LDL.LU R2, [R1+0x30] ;  /* 0x0000300001027983 */ /* 0x001ea40000300800 */
[----:B--2---:R-:W-:-:S05]  /*2caa0*/  VIADD R2, R2, 0x1 ;  /* 0x0000000102027836 */ /* 0x004fca0000000000 */
        /* <DEDUP_REMOVED lines=8> */
[----:B------:R-:W-:Y:S01]  /*2cb30*/  VIADD R30, R28, 0xfffffffe ;  /* 0xfffffffe1c1e7836 */ /* 0x000fe20000000000 */
[----:B------:R-:W1:Y:S02]  /*2cb40*/  SYNCS.PHASECHK.TRANS64.TRYWAIT P0, [R22+URZ+0x33420], R3 ;  /* 0x03342003160075a7 */ /* 0x000e64000800017f */
[----:B01----:R-:W-:Y:S05]  /*2cb50*/  @!P0 BRA `(.L_x_722) ;  /* 0x0000009000748947 */ /* 0x003fea0003800000 */
.L_x_1007:
[----:B------:R-:W-:Y:S05]  /*2cb60*/  BSYNC B0 ;  /* 0x0000000000007941 */ /* 0x000fea0003800000 */
.L_x_721:
[----:B------:R-:W2:Y:S02]  /*2cb70*/  LDL R0, [R1+0x4] ;  /* 0x0000040001007983 */ /* 0x000ea40000100800 */
[----:B--2---:R-:W-:-:S13]  /*2cb80*/  ISETP.GE.AND P0, PT, R30, R0, PT ;  /* 0x000000001e00720c */ /* 0x004fda0003f06270 */
[----:B------:R-:W-:Y:S05]  /*2cb90*/  @!P0 BRA `(.L_x_723) ;  /* 0x0000001800388947 */ /* 0x000fea0003800000 */
[----:B------:R-:W-:Y:S01]  /*2cba0*/  IMAD.MOV.U32 R17, RZ, RZ, R29 ;  /* 0x000000ffff117224 */ /* 0x000fe200078e001d */
[----:B------:R-:W-:-:S07]  /*2cbb0*/  MOV R20, R33 ;  /* 0x0000002100147202 */ /* 0x000fce0000000f00 */
.L_x_743:
[----:B0-2---:R-:W2:Y:S01]  /*2cbc0*/  LDL R9, [R1] ;  /* 0x0000000001097983 */ /* 0x005ea20000100800 */
[----:B-1----:R-:W1:Y:S01]  /*2cbd0*/  LDC R6, c[0x0][0x430] ;  /* 0x00010c00ff067b82 */ /* 0x002e620000000800 */
[----:B------:R-:W3:Y:S01]  /*2cbe0*/  S2R R0, SR_TID.X ;  /* 0x0000000000007919 */ /* 0x000ee20000002100 */
[----:B0-----:R-:W0:Y:S01]  /*2cbf0*/  S2R R3, SR_TID.X ;  /* 0x0000000000037919 */ /* 0x001e220000002100 */
[----:B------:R-:W4:Y:S01]  /*2cc00*/  S2R R8, SR_TID.X ;  /* 0x0000000000087919 */ /* 0x000f220000002100 */
[----:B------:R-:W-:Y:S01]  /*2cc10*/  IMAD R7, R30, 0xa0, R37 ;  /* 0x000000a01e077824 */ /* 0x000fe200078e0225 */
[----:B------:R-:W2:Y:S01]  /*2cc20*/  LDL R13, [R1+0x4] ;  /* 0x00000400010d7983 */ /* 0x000ea20000100800 */
[----:B-1----:R-:W-:Y:S02]  /*2cc30*/  ISETP.NE.AND P0, PT, R6, 0x1, PT ;  /* 0x000000010600780c */ /* 0x002fe40003f05270 */
[----:B---3--:R-:W-:-:S11]  /*2cc40*/  LOP3.LUT R0, R0, 0x7f, RZ, 0xc0, !PT ;  /* 0x0000007f00007812 */ /* 0x008fd600078ec0ff */
[----:B------:R-:W1:Y:S01]  /*2cc50*/  @P0 LDC R2, c[0x0][0x434] ;  /* 0x00010d00ff020b82 */ /* 0x000e620000000800 */
[----:B------:R-:W-:Y:S01]  /*2cc60*/  SHF.R.U32.HI R0, RZ, 0x2, R0 ;  /* 0x00000002ff007819 */ /* 0x000fe20000011600 */
[----:B0-----:R-:W-:-:S05]  /*2cc70*/  IMAD.SHL.U32 R4, R3, 0x20, RZ ;  /* 0x0000002003047824 */ /* 0x001fca00078e00ff */
[----:B------:R-:W-:Y:S02]  /*2cc80*/  LOP3.LUT R4, R0, 0x60, R4, 0xf8, !PT ;  /* 0x0000006000047812 */ /* 0x000fe400078ef804 */
[----:B------:R-:W0:Y:S01]  /*2cc90*/  @P0 LDC R0, c[0x0][0x438] ;  /* 0x00010e00ff000b82 */ /* 0x000e220000000800 */
[----:B------:R-:W-:Y:S01]  /*2cca0*/  LOP3.LUT R3, R3, 0x7f, RZ, 0xc0, !PT ;  /* 0x0000007f03037812 */ /* 0x000fe200078ec0ff */
[----:B----4-:R-:W-:Y:S02]  /*2ccb0*/  IMAD.SHL.U32 R8, R8, 0x20, RZ ;  /* 0x0000002008087824 */ /* 0x010fe400078e00ff */
[----:B------:R-:W-:Y:S01]  /*2ccc0*/  IMAD.IADD R5, R4, 0x1, R7 ;  /* 0x0000000104057824 */ /* 0x000fe200078e0207 */
[----:B------:R-:W-:-:S04]  /*2ccd0*/  SHF.R.U32.HI R4, RZ, 0x2, R3 ;  /* 0x00000002ff047819 */ /* 0x000fc80000011603 */
[----:B------:R-:W-:Y:S02]  /*2cce0*/  LOP3.LUT R8, R4, 0x60, R8, 0xf8, !PT ;  /* 0x0000006004087812 */ /* 0x000fe400078ef808 */
[----:B------:R-:W3:Y:S01]  /*2ccf0*/  @P0 LDC R4, c[0x0][0x434] ;  /* 0x00010d00ff040b82 */ /* 0x000ee20000000800 */
[----:B-1----:R-:W-:-:S04]  /*2cd00*/  @P0 IMAD.HI.U32 R3, R5, R2, RZ ;  /* 0x0000000205030227 */ /* 0x002fc800078e00ff */
[----:B------:R-:W-:Y:S01]  /*2cd10*/  IMAD.MOV.U32 R2, RZ, RZ, R5 ;  /* 0x000000ffff027224 */ /* 0x000fe200078e0005 */
[----:B0-----:R-:W-:Y:S02]  /*2cd20*/  @P0 SHF.R.U32.HI R2, RZ, R0, R3 ;  /* 0x00000000ff020219 */ /* 0x001fe40000011603 */
[----:B------:R-:W0:Y:S01]  /*2cd30*/  @P0 LDC R0, c[0x0][0x438] ;  /* 0x00010e00ff000b82 */ /* 0x000e220000000800 */
[----:B------:R-:W-:-:S04]  /*2cd40*/  LOP3.LUT R8, R8, 0x80, RZ, 0xfc, !PT ;  /* 0x0000008008087812 */ /* 0x000fc800078efcff */
[----:B------:R-:W-:-:S05]  /*2cd50*/  IADD3 R7, R8, R7, RZ ;  /* 0x0000000708077210 */ /* 0x000fca0007ffe0ff */
[----:B---3--:R-:W-:-:S04]  /*2cd60*/  @P0 IMAD.HI.U32 R3, R7, R4, RZ ;  /* 0x0000000407030227 */ /* 0x008fc800078e00ff */
[----:B------:R-:W-:Y:S01]  /*2cd70*/  IMAD.MOV.U32 R4, RZ, RZ, R7 ;  /* 0x000000ffff047224 */ /* 0x000fe200078e0007 */
[----:B------:R-:W-:Y:S05]  /*2cd80*/  YIELD ;  /* 0x0000000000007946 */ /* 0x000fea0003800000 */
[----:B------:R-:W-:Y:S01]  /*2cd90*/  ULDC.64 UR4, c[0x0][0x428] ;  /* 0x00010a0000047ab9 */ /* 0x000fe20000000a00 */
[----:B------:R-:W-:Y:S01]  /*2cda0*/  ULDC.64 UR6, c[0x0][0x418] ;  /* 0x0001060000067ab9 */ /* 0x000fe20000000a00 */
[----:B0-----:R-:W-:Y:S01]  /*2cdb0*/  @P0 SHF.R.U32.HI R4, RZ, R0, R3 ;  /* 0x00000000ff040219 */ /* 0x001fe20000011603 */
[----:B------:R-:W-:-:S04]  /*2cdc0*/  IMAD.MOV R3, RZ, RZ, -R2 ;  /* 0x000000ffff037224 */ /* 0x000fc800078e0a02 */
[----:B------:R-:W-:Y:S02]  /*2cdd0*/  IMAD.MOV R0, RZ, RZ, -R4 ;  /* 0x000000ffff007224 */ /* 0x000fe400078e0a04 */
[C---:B------:R-:W-:Y:S01]  /*2cde0*/  IMAD R5, R6.reuse, R3, R5 ;  /* 0x0000000306057224 */ /* 0x040fe200078e0205 */
[--C-:B------:R-:W-:Y:S01]  /*2cdf0*/  SHF.R.S32.HI R3, RZ, 0x1f, R2.reuse ;  /* 0x0000001fff037819 */ /* 0x100fe20000011402 */
[----:B------:R-:W-:Y:S02]  /*2ce00*/  IMAD R6, R6, R0, R7 ;  /* 0x0000000006067224 */ /* 0x000fe400078e0207 */
[----:B------:R-:W-:Y:S01]  /*2ce10*/  IMAD.WIDE.U32 R2, R32, UR4, R2 ;  /* 0x0000000420027c25 */ /* 0x000fe2000f8e0002 */
[----:B------:R-:W-:Y:S02]  /*2ce20*/  ISETP.GT.U32.AND P1, PT, R8, 0x9f, PT ;  /* 0x0000009f0800780c */ /* 0x000fe40003f24070 */
[----:B------:R-:W-:Y:S01]  /*2ce30*/  LEA R8, P0, R2, UR6, 0x2 ;  /* 0x0000000602087c11 */ /* 0x000fe2000f8010ff */
[----:B--2---:R-:W-:-:S04]  /*2ce40*/  IMAD R0, R9, UR4, RZ ;  /* 0x0000000409007c24 */ /* 0x004fc8000f8e02ff */
[----:B------:R-:W-:-:S04]  /*2ce50*/  IMAD R0, R32, UR5, R0 ;  /* 0x0000000520007c24 */ /* 0x000fc8000f8e0200 */
[----:B------:R-:W-:-:S05]  /*2ce60*/  IMAD.IADD R3, R0, 0x1, R3 ;  /* 0x0000000100037824 */ /* 0x000fca00078e0203 */
[----:B------:R-:W-:-:S05]  /*2ce70*/  LEA.HI.X R9, R2, UR7, R3, 0x2, P0 ;  /* 0x0000000702097c11 */ /* 0x000fca00080f1403 */
[----:B------:R-:W2:Y:S01]  /*2ce80*/  LDG.E R8, desc[UR50][R8.64] ;  /* 0x0000003208087981 */ /* 0x000ea2000c1e1900 */
[----:B------:R-:W-:Y:S02]  /*2ce90*/  @!P1 SHF.R.S32.HI R3, RZ, 0x1f, R4 ;  /* 0x0000001fff039819 */ /* 0x000fe40000011404 */
[----:B------:R-:W-:Y:S01]  /*2cea0*/  @!P1 MOV R2, R4 ;  /* 0x0000000400029202 */ /* 0x000fe20000000f00 */
[----:B------:R-:W-:-:S04]  /*2ceb0*/  IMAD.U32 R12, RZ, RZ, UR39 ;  /* 0x00000027ff0c7e24 */ /* 0x000fc8000f8e00ff */
[----:B------:R-:W-:Y:S01]  /*2cec0*/  @!P1 IMAD.WIDE.U32 R2, R32, UR4, R2 ;  /* 0x0000000420029c25 */ /* 0x000fe2000f8e0002 */
[----:B------:R-:W-:-:S03]  /*2ced0*/  ISETP.NE.AND P2, PT, R12, 0x3, PT ;  /* 0x000000030c00780c */ /* 0x000fc60003f45270 */
[----:B------:R-:W-:Y:S01]  /*2cee0*/  @!P1 IMAD.IADD R0, R0, 0x1, R3 ;  /* 0x0000000100009824 */ /* 0x000fe200078e0203 */
[C---:B------:R-:W-:Y:S01]  /*2cef0*/  @!P1 LEA R10, P0, R2.reuse, UR6, 0x2 ;  /* 0x00000006020a9c11 */ /* 0x040fe2000f8010ff */
[----:B------:R-:W-:Y:S02]  /*2cf00*/  VIADD R29, R17, 0x1 ;  /* 0x00000001111d7836 */ /* 0x000fe40000000000 */
[----:B------:R-:W-:Y:S01]  /*2cf10*/  IMAD.MOV.U32 R7, RZ, RZ, RZ ;  /* 0x000000ffff077224 */ /* 0x000fe200078e00ff */
[----:B------:R-:W-:Y:S02]  /*2cf20*/  @!P1 LEA.HI.X R11, R2, UR7, R0, 0x2, P0 ;  /* 0x00000007020b9c11 */ /* 0x000fe400080f1400 */
[----:B------:R-:W-:-:S03]  /*2cf30*/  ISETP.NE.AND P0, PT, R29, 0x2, PT ;  /* 0x000000021d00780c */ /* 0x000fc60003f05270 */
[----:B------:R0:W5:Y:S01]  /*2cf40*/  @!P1 LDG.E R7, desc[UR50][R10.64] ;  /* 0x000000320a079981 */ /* 0x000162000c1e1900 */
[----:B------:R-:W-:Y:S02]  /*2cf50*/  SEL R33, RZ, 0x1, P0 ;  /* 0x00000001ff217807 */ /* 0x000fe40000000000 */
[C---:B------:R-:W-:Y:S02]  /*2cf60*/  ISETP.GT.AND P1, PT, R30.reuse, R13, PT ;  /* 0x0000000d1e00720c */ /* 0x040fe40003f24270 */
[----:B------:R-:W-:Y:S02]  /*2cf70*/  SEL R29, R29, RZ, P0 ;  /* 0x000000ff1d1d7207 */ /* 0x000fe40000000000 */
[----:B------:R-:W-:Y:S02]  /*2cf80*/  IADD3 R30, R30, -0x1, RZ ;  /* 0xffffffff1e1e7810 */ /* 0x000fe40007ffe0ff */
[----:B------:R-:W-:Y:S02]  /*2cf90*/  LOP3.LUT R33, R20, R33, RZ, 0x3c, !PT ;  /* 0x0000002114217212 */ /* 0x000fe400078e3cff */
[----:B--2---:R-:W-:Y:S01]  /*2cfa0*/  SHF.R.S32.HI R27, RZ, 0x1f, R8 ;  /* 0x0000001fff1b7819 */ /* 0x004fe20000011408 */
[----:B0-----:R-:W-:Y:S06]  /*2cfb0*/  @!P2 BRA `(.L_x_724) ;  /* 0x000000000004a947 */ /* 0x001fec0003800000 */
[----:B------:R-:W-:Y:S01]  /*2cfc0*/  BPT.TRAP 0x1 ;  /* 0x000000040000795c */ /* 0x000fe20000300000 */
.L_x_724:
[----:B------:R-:W-:Y:S01]  /*2cfd0*/  IMAD R4, R29, 0x8, R22 ;  /* 0x000000081d047824 */ /* 0x000fe200078e0216 */
[----:B------:R-:W-:Y:S01]  /*2cfe0*/  SHF.L.U32 R28, R33, 0x1f, RZ ;  /* 0x0000001f211c7819 */ /* 0x000fe200000006ff */
[----:B------:R-:W-:Y:S01]  /*2cff0*/  BSSY B0, `(.L_x_725) ;  /* 0x0000004000007945 */ /* 0x000fe20003800000 */
[----:B------:R-:W-:Y:S02]  /*2d000*/  SHF.R.S32.HI R24, RZ, 0x1f, R5 ;  /* 0x0000001fff187819 */ /* 0x000fe40000011405 */
[----:B------:R-:W0:Y:S02]  /*2d010*/  SYNCS.PHASECHK.TRANS64.TRYWAIT P0, [R4+URZ+0x33480], R28 ;  /* 0x0334801c040075a7 */ /* 0x000e24000800017f */
[----:B0-----:R-:W-:Y:S05]  /*2d020*/  @!P0 BRA `(.L_x_726) ;  /* 0x0000008c00548947 */ /* 0x001fea0003800000 */
.L_x_1008:
[----:B------:R-:W-:Y:S05]  /*2d030*/  BSYNC B0 ;  /* 0x0000000000007941 */ /* 0x000fea0003800000 */
.L_x_725:
[----:B------:R-:W2:Y:S01]  /*2d040*/  LDL R15, [R1+0x10] ;  /* 0x00001000010f7983 */ /* 0x000ea20000100800 */
[----:B------:R-:W-:Y:S01]  /*2d050*/  ULDC.64 UR4, c[0x0][0x328] ;  /* 0x0000ca0000047ab9 */ /* 0x000fe20000000a00 */
[----:B------:R-:W-:Y:S01]  /*2d060*/  ULDC.64 UR6, c[0x0][0x338] ;  /* 0x0000ce0000067ab9 */ /* 0x000fe20000000a00 */
[----:B------:R-:W-:Y:S01]  /*2d070*/  IMAD R0, R24, UR4, RZ ;  /* 0x0000000418007c24 */ /* 0x000fe2000f8e02ff */
[----:B------:R-:W-:Y:S01]  /*2d080*/  SHF.R.S32.HI R25, RZ, 0x1f, R6 ;  /* 0x0000001fff197819 */ /* 0x000fe20000011406 */
[C---:B------:R-:W-:Y:S01]  /*2d090*/  IMAD.WIDE.U32 R2, R5.reuse, UR4, RZ ;  /* 0x0000000405027c25 */ /* 0x040fe2000f8e00ff */
[----:B-----5:R-:W-:Y:S01]  /*2d0a0*/  SHF.R.S32.HI R26, RZ, 0x1f, R7 ;  /* 0x0000001fff1a7819 */ /* 0x020fe20000011407 */
[----:B------:R-:W1:Y:S01]  /*2d0b0*/  LDC R12, c[0x0][0x2f4] ;  /* 0x0000bd00ff0c7b82 */ /* 0x000e620000000800 */
[C---:B------:R-:W-:Y:S01]  /*2d0c0*/  LOP3.LUT R14, R36.reuse, 0x80, RZ, 0xfc, !PT ;  /* 0x00000080240e7812 */ /* 0x040fe200078efcff */
        /* <DEDUP_REMOVED lines=13> */
[----:B------:R-:W-:Y:S01]  /*2d1a0*/  IMAD.WIDE.U32 R10, R18, UR4, R10 ;  /* 0x00000004120a7c25 */ /* 0x000fe2000f8e000a */
[----:B------:R-:W-:Y:S02]  /*2d1b0*/  IADD3 R3, R3, R0, RZ ;  /* 0x0000000003037210 */ /* 0x000fe40007ffe0ff */
[-C--:B------:R-:W-:Y:S01]  /*2d1c0*/  ISETP.GE.AND P3, PT, R13, R12.reuse, PT ;  /* 0x0000000c0d00720c */ /* 0x080fe20003f66270 */
[----:B------:R-:W-:Y:S01]  /*2d1d0*/  IMAD R0, R26, UR6, RZ ;  /* 0x000000061a007c24 */ /* 0x000fe2000f8e02ff */
[----:B------:R-:W-:Y:S01]  /*2d1e0*/  ISETP.GE.AND P4, PT, R36, R12, PT ;  /* 0x0000000c2400720c */ /* 0x000fe20003f86270 */
[----:B------:R-:W-:-:S04]  /*2d1f0*/  IMAD.WIDE.U32 R2, R7, UR6, R2 ;  /* 0x0000000607027c25 */ /* 0x000fc8000f8e0002 */
[----:B------:R-:W-:Y:S01]  /*2d200*/  IMAD R0, R7, UR7, R0 ;  /* 0x0000000707007c24 */ /* 0x000fe2000f8e0200 */
[----:B------:R-:W-:Y:S01]  /*2d210*/  ULDC.64 UR6, c[0x0][0x318] ;  /* 0x0000c60000067ab9 */ /* 0x000fe20000000a00 */
[----:B------:R-:W-:Y:S01]  /*2d220*/  IMAD R21, R18, UR5, RZ ;  /* 0x0000000512157c24 */ /* 0x000fe2000f8e02ff */
[----:B------:R-:W-:Y:S01]  /*2d230*/  IADD3 R9, P0, R10, UR6, RZ ;  /* 0x000000060a097c10 */ /* 0x000fe2000ff1e0ff */
[----:B------:R-:W-:-:S03]  /*2d240*/  IMAD.IADD R3, R3, 0x1, R0 ;  /* 0x0000000103037824 */ /* 0x000fc600078e0200 */
[----:B------:R-:W-:Y:S01]  /*2d250*/  IADD3.X R10, R21, UR7, R11, P0, !PT ;  /* 0x00000007150a7c10 */ /* 0x000fe200087fe40b */
[----:B------:R-:W-:Y:S01]  /*2d260*/  IMAD.WIDE.U32 R2, R18, UR4, R2 ;  /* 0x0000000412027c25 */ /* 0x000fe2000f8e0002 */
[----:B------:R-:W-:Y:S02]  /*2d270*/  UMOV UR4, 0xffffffff ;  /* 0xffffffff00047882 */ /* 0x000fe40000000000 */
[----:B------:R-:W-:-:S04]  /*2d280*/  IADD3 R23, P0, R2, UR6, RZ ;  /* 0x0000000602177c10 */ /* 0x000fc8000ff1e0ff */
[----:B------:R-:W-:Y:S01]  /*2d290*/  IADD3.X R21, R21, UR7, R3, P0, !PT ;  /* 0x0000000715157c10 */ /* 0x000fe200087fe403 */
[----:B--2---:R-:W-:Y:S01]  /*2d2a0*/  IMAD R34, R29, 0x7800, R15 ;  /* 0x000078001d227824 */ /* 0x004fe200078e020f */
        /* <DEDUP_REMOVED lines=19> */
[----:B-1----:R-:W-:-:S04]  /*2d3e0*/  IADD3 R2, P0, R36, R2, RZ ;  /* 0x0000000224027210 */ /* 0x002fc80007f1e0ff */
[----:B------:R-:W-:Y:S02]  /*2d3f0*/  IADD3.X R3, RZ, R34, RZ, P0, !PT ;  /* 0x00000022ff037210 */ /* 0x000fe400007fe4ff */
        /* <DEDUP_REMOVED lines=11> */
.L_x_1020:
        /* <DEDUP_REMOVED lines=10> */
.L_x_728:
        /* <DEDUP_REMOVED lines=11> */
.L_x_729:
[----:B------:R2:W-:Y:S01]  /*2d600*/  SYNCS.ARRIVE.TRANS64.A1T0 RZ, [R4+URZ+0x33470], RZ ;  /* 0x033470ff04ff79a7 */ /* 0x0005e2000810003f */
[----:B------:R-:W-:Y:S05]  /*2d610*/  @!P3 BRA `(.L_x_730) ;  /* 0x000000000004b947 */ /* 0x000fea0003800000 */
[----:B------:R-:W-:Y:S01]  /*2d620*/  BPT.TRAP 0x1 ;  /* 0x000000040000795c */ /* 0x000fe20000300000 */
.L_x_730:
[----:B------:R-:W3:Y:S01]  /*2d630*/  SYNCS.PHASECHK.TRANS64.TRYWAIT P0, [R4+URZ+0x33440], R28 ;  /* 0x0334401c040075a7 */ /* 0x000ee2000800017f */
[----:B------:R-:W-:Y:S04]  /*2d640*/  BSSY B0, `(.L_x_731) ;  /* 0x0000002000007945 */ /* 0x000fe80003800000 */
[----:B---3--:R-:W-:Y:S05]  /*2d650*/  @!P0 BRA `(.L_x_732) ;  /* 0x0000008c005c8947 */ /* 0x008fea0003800000 */
.L_x_1021:
[----:B------:R-:W-:Y:S05]  /*2d660*/  BSYNC B0 ;  /* 0x0000000000007941 */ /* 0x000fea0003800000 */
.L_x_731:
        /* <DEDUP_REMOVED lines=13> */
[----:B------:R-:W-:-:S03]  /*2d740*/  IMAD R5, R6, UR5, R5 ;  /* 0x0000000506057c24 */ /* 0x000fc6000f8e0205 */
[----:B------:R-:W-:Y:S01]  /*2d750*/  IADD3 R9, R3, R8, RZ ;  /* 0x0000000803097210 */ /* 0x000fe20007ffe0ff */
[----:B------:R-:W-:Y:S01]  /*2d760*/  IMAD.MOV.U32 R8, RZ, RZ, R2 ;  /* 0x000000ffff087224 */ /* 0x000fe200078e0002 */
[-C--:B----4-:R-:W-:Y:S01]  /*2d770*/  ISETP.GE.AND P2, PT, R12, R10.reuse, PT ;  /* 0x0000000a0c00720c */ /* 0x090fe20003f46270 */
[----:B------:R-:W-:Y:S01]  /*2d780*/  IMAD.WIDE.U32 R2, R6, UR4, RZ ;  /* 0x0000000406027c25 */ /* 0x000fe2000f8e00ff */
[----:B------:R-:W-:Y:S01]  /*2d790*/  ULDC.64 UR4, c[0x0][0x308] ;  /* 0x0000c20000047ab9 */ /* 0x000fe20000000a00 */
[-C--:B------:R-:W-:Y:S02]  /*2d7a0*/  ISETP.GE.AND P3, PT, R11, R10.reuse, PT ;  /* 0x0000000a0b00720c */ /* 0x080fe40003f66270 */
[----:B------:R-:W-:Y:S01]  /*2d7b0*/  IMAD.IADD R3, R3, 0x1, R5 ;  /* 0x0000000103037824 */ /* 0x000fe200078e0205 */
[----:B------:R-:W-:Y:S01]  /*2d7c0*/  ISETP.GE.AND P4, PT, R36, R10, PT ;  /* 0x0000000a2400720c */ /* 0x000fe20003f86270 */
        /* <DEDUP_REMOVED lines=26> */
[----:B----4-:R-:W-:-:S04]  /*2d970*/  IADD3 R2, P0, R36, R2, RZ ;  /* 0x0000000224027210 */ /* 0x010fc80007f1e0ff */
[----:B-----5:R-:W-:-:S05]  /*2d980*/  IADD3.X R3, RZ, R3, RZ, P0, !PT ;  /* 0x00000003ff037210 */ /* 0x020fca00007fe4ff */
        /* <DEDUP_REMOVED lines=16> */
.L_x_1033:
        /* <DEDUP_REMOVED lines=10> */
.L_x_734:
        /* <DEDUP_REMOVED lines=11> */
.L_x_735:
[----:B------:R-:W-:Y:S01]  /*2dbe0*/  MOV R0, UR37 ;  /* 0x0000002500007c02 */ /* 0x000fe20008000f00 */
[----:B------:R4:W-:Y:S03]  /*2dbf0*/  SYNCS.ARRIVE.TRANS64.A1T0 RZ, [R4+URZ+0x33430], RZ ;  /* 0x033430ff04ff79a7 */ /* 0x0009e6000810003f */
[----:B------:R-:W-:-:S13]  /*2dc00*/  ISETP.NE.AND P0, PT, R0, 0x3, PT ;  /* 0x000000030000780c */ /* 0x000fda0003f05270 */
[----:B----4-:R-:W-:Y:S05]  /*2dc10*/  @!P0 BRA `(.L_x_736) ;  /* 0x0000000000048947 */ /* 0x010fea0003800000 */
[----:B------:R-:W-:Y:S01]  /*2dc20*/  BPT.TRAP 0x1 ;  /* 0x000000040000795c */ /* 0x000fe20000300000 */
.L_x_736:
[----:B------:R-:W-:Y:S01]  /*2dc30*/  LOP3.LUT R3, R20, 0x1, RZ, 0x3c, !PT ;  /* 0x0000000114037812 */ /* 0x000fe200078e3cff */
[----:B------:R-:W-:Y:S01]  /*2dc40*/  IMAD R0, R17, 0x8, R22 ;  /* 0x0000000811007824 */ /* 0x000fe200078e0216 */
[----:B------:R-:W-:Y:S02]  /*2dc50*/  BSSY B0, `(.L_x_737) ;  /* 0x0000004000007945 */ /* 0x000fe40003800000 */
[----:B------:R-:W-:-:S04]  /*2dc60*/  SHF.L.U32 R3, R3, 0x1f, RZ ;  /* 0x0000001f03037819 */ /* 0x000fc800000006ff */
[----:B------:R-:W4:Y:S02]  /*2dc70*/  SYNCS.PHASECHK.TRANS64.TRYWAIT P2, [R0+URZ+0x33470], R3 ;  /* 0x03347003000075a7 */ /* 0x000f24000804017f */
[----:B----4-:R-:W-:Y:S05]  /*2dc80*/  @!P2 BRA `(.L_x_738) ;  /* 0x0000008c005ca947 */ /* 0x010fea0003800000 */
.L_x_1034:
[----:B------:R-:W-:Y:S05]  /*2dc90*/  BSYNC B0 ;  /* 0x0000000000007941 */ /* 0x000fea0003800000 */
.L_x_737:
[----:B------:R-:W-:-:S05]  /*2dca0*/  IMAD.U32 R2, RZ, RZ, UR39 ;  /* 0x00000027ff027e24 */ /* 0x000fca000f8e00ff */
[----:B------:R-:W-:-:S13]  /*2dcb0*/  ISETP.NE.AND P2, PT, R2, 0x3, PT ;  /* 0x000000030200780c */ /* 0x000fda0003f45270 */
[----:B------:R-:W-:Y:S05]  /*2dcc0*/  @!P2 BRA `(.L_x_739) ;  /* 0x000000000004a947 */ /* 0x000fea0003800000 */
[----:B------:R-:W-:Y:S01]  /*2dcd0*/  BPT.TRAP 0x1 ;  /* 0x000000040000795c */ /* 0x000fe20000300000 */
.L_x_739:
[----:B------:R-:W-:Y:S01]  /*2dce0*/  SHF.L.U32 R5, R20, 0x1f, RZ ;  /* 0x0000001f14057819 */ /* 0x000fe200000006ff */
[----:B----4-:R-:W-:-:S03]  /*2dcf0*/  IMAD R3, R17, 0x7800, RZ ;  /* 0x0000780011037824 */ /* 0x010fc600078e02ff */
[----:B------:R-:W4:Y:S02]  /*2dd00*/  SYNCS.PHASECHK.TRANS64.TRYWAIT P2, [R0+URZ+0x33460], R5 ;  /* 0x03346005000075a7 */ /* 0x000f24000804017f */
[----:B----4-:R-:W-:Y:S05]  /*2dd10*/  @!P2 BRA `(.L_x_740) ;  /* 0x0000008c004ca947 */ /* 0x010fea0003800000 */
.L_x_1035:
[----:B------:R-:W4:Y:S04]  /*2dd20*/  LDL R2, [R1+0x18] ;  /* 0x0000180001027983 */ /* 0x000f280000100800 */
[----:B------:R-:W5:Y:S01]  /*2dd30*/  LDL R10, [R1+0x14] ;  /* 0x00001400010a7983 */ /* 0x000f620000100800 */
[----:B------:R-:W-:Y:S05]  /*2dd40*/  WARPSYNC.ALL ;  /* 0x0000000000007948 */ /* 0x000fea0003800000 */
[----:B------:R-:W-:-:S04]  /*2dd50*/  MOV R12, UR39 ;  /* 0x00000027000c7c02 */ /* 0x000fc80008000f00 */
[----:B------:R-:W-:Y:S02]  /*2dd60*/  ISETP.NE.AND P2, PT, R12, 0x3, PT ;  /* 0x000000030c00780c */ /* 0x000fe40003f45270 */
[C---:B----4-:R-:W-:Y:S02]  /*2dd70*/  LOP3.LUT R5, R3.reuse, R2, RZ, 0xfc, !PT ;  /* 0x0000000203057212 */ /* 0x050fe400078efcff */
[----:B-----5:R-:W-:-:S03]  /*2dd80*/  LOP3.LUT R3, R3, R10, RZ, 0xfc, !PT ;  /* 0x0000000a03037212 */ /* 0x020fc600078efcff */
[C---:B------:R-:W-:Y:S02]  /*2dd90*/  IMAD.IADD R2, R22.reuse, 0x1, R5 ;  /* 0x0000000116027824 */ /* 0x040fe400078e0205 */
[----:B------:R-:W-:-:S03]  /*2dda0*/  IMAD.IADD R3, R22, 0x1, R3 ;  /* 0x0000000116037824 */ /* 0x000fc600078e0203 */
[----:B0-23--:R-:W0:Y:S02]  /*2ddb0*/  LDSM.16.MT88.4 R4, [R2+0xf200] ;  /* 0x00f200000204783b */ /* 0x00de240000004200 */
        /* <DEDUP_REMOVED lines=97> */
.L_x_741:
[----:B--2---:R2:W-:Y:S01]  /*2e3d0*/  SYNCS.ARRIVE.TRANS64.A1T0 RZ, [R0+URZ+0x33450], RZ ;  /* 0x033450ff00ff79a7 */ /* 0x0045e2000810003f */
[----:B------:R-:W-:Y:S06]  /*2e3e0*/  BAR.SYNC.DEFER_BLOCKING 0x2, 0x80 ;  /* 0x0082000000007b1d */ /* 0x000fec0000010000 */
[----:B------:R-:W-:Y:S05]  /*2e3f0*/  @!P0 BRA `(.L_x_742) ;  /* 0x0000000000048947 */ /* 0x000fea0003800000 */
[----:B------:R-:W-:Y:S01]  /*2e400*/  BPT.TRAP 0x1 ;  /* 0x000000040000795c */ /* 0x000fe20000300000 */
.L_x_742:
[----:B------:R-:W3:Y:S01]  /*2e410*/  LDL R2, [R1+0xc] ;  /* 0x00000c0001027983 */ /* 0x000ee20000100800 */
[----:B--2---:R-:W-:Y:S02]  /*2e420*/  VIADD R0, R0, 0x33480 ;  /* 0x0003348000007836 */ /* 0x004fe40000000000 */
[----:B------:R-:W-:Y:S02]  /*2e430*/  IMAD.MOV.U32 R17, RZ, RZ, R29 ;  /* 0x000000ffff117224 */ /* 0x000fe400078e001d */
[----:B------:R-:W-:Y:S01]  /*2e440*/  IMAD.MOV.U32 R20, RZ, RZ, R33 ;  /* 0x000000ffff147224 */ /* 0x000fe200078e0021 */
[----:B---3--:R-:W-:-:S04]  /*2e450*/  PRMT R0, R2, 0x654, R0 ;  /* 0x0000065402007816 */ /* 0x008fc80000000000 */
[----:B------:R2:W-:Y:S01]  /*2e460*/  SYNCS.ARRIVE.TRANS64.RED.A1T0 RZ, [R0+URZ], RZ ;  /* 0x000000ff00ff79a7 */ /* 0x0005e2000810043f */
[----:B------:R-:W-:Y:S05]  /*2e470*/  @P1 BRA `(.L_x_743) ;  /* 0xffffffe400d01947 */ /* 0x000fea000383ffff */
.L_x_723:
[----:B--2---:R-:W2:Y:S01]  /*2e480*/  S2R R0, SR_TID.X ;  /* 0x0000000000007919 */ /* 0x004ea20000002100 */
[----:B------:R-:W-:Y:S01]  /*2e490*/  BSSY B0, `(.L_x_744) ;  /* 0x0000012000007945 */ /* 0x000fe20003800000 */
[----:B--2---:R-:W-:Y:S01]  /*2e4a0*/  LOP3.LUT R2, R0, 0x7f, RZ, 0xc0, !PT ;  /* 0x0000007f00027812 */ /* 0x004fe200078ec0ff */
[----:B------:R-:W-:-:S03]  /*2e4b0*/  IMAD.U32 R0, RZ, RZ, UR37 ;  /* 0x00000025ff007e24 */ /* 0x000fc6000f8e00ff */
[----:B------:R-:W-:Y:S02]  /*2e4c0*/  ISETP.NE.AND P1, PT, R2, RZ, PT ;  /* 0x000000ff0200720c */ /* 0x000fe40003f25270 */
[----:B------:R-:W-:-:S11]  /*2e4d0*/  ISETP.NE.AND P0, PT, R0, 0x3, PT ;  /* 0x000000030000780c */ /* 0x000fd60003f05270 */
[----:B------:R-:W-:Y:S05]  /*2e4e0*/  @P1 BRA `(.L_x_745) ;  /* 0x0000000000301947 */ /* 0x000fea0003800000 */
[----:B------:R-:W2:Y:S01]  /*2e4f0*/  S2R R5, SR_LANEID ;  /* 0x0000000000057919 */ /* 0x000ea20000000000 */
[----:B------:R-:W-:Y:S01]  /*2e500*/  VOTEU.ANY UR4, UPT, PT ;  /* 0x0000000000047886 */ /* 0x000fe200038e0100 */
[----:B0-----:R-:W0:Y:S01]  /*2e510*/  LDC.64 R2, c[0x0][0xc60] ;  /* 0x00031800ff027b82 */ /* 0x001e220000000a00 */
[----:B------:R-:W2:Y:S02]  /*2e520*/  FLO.U32 R0, UR4 ;  /* 0x0000000400007d00 */ /* 0x000ea400080e0000 */
[----:B--2---:R-:W-:-:S06]  /*2e530*/  ISETP.EQ.U32.AND P1, PT, R0, R5, PT ;  /* 0x000000050000720c */ /* 0x004fcc0003f22070 */
[----:B------:R-:W0:Y:S07]  /*2e540*/  POPC R5, UR4 ;  /* 0x0000000400057d09 */ /* 0x000e2e0008000000 */
[----:B0-----:R-:W2:Y:S01]  /*2e550*/  @P1 ATOMG.E.ADD.STRONG.GPU PT, R3, desc[UR50][R2.64], R5 ;  /* 0x00000005020319a8 */ /* 0x001ea200081ee1f2 */
[----:B------:R-:W0:Y:S02]  /*2e560*/  S2R R4, SR_LTMASK ;  /* 0x0000000000047919 */ /* 0x000e240000003900 */
[----:B0-----:R-:W-:-:S04]  /*2e570*/  LOP3.LUT R4, R4, UR4, RZ, 0xc0, !PT ;  /* 0x0000000404047c12 */ /* 0x001fc8000f8ec0ff */
[----:B------:R-:W0:Y:S01]  /*2e580*/  POPC R7, R4 ;  /* 0x0000000400077309 */ /* 0x000e220000000000 */
[----:B--2---:R-:W0:Y:S02]  /*2e590*/  SHFL.IDX PT, R0, R3, R0, 0x1f ;  /* 0x00001f0003007589 */ /* 0x004e2400000e0000 */
[----:B0-----:R-:W-:-:S07]  /*2e5a0*/  IADD3 R16, R0, UR38, R7 ;  /* 0x0000002600107c10 */ /* 0x001fce000fffe007 */
.L_x_745:
[----:B------:R-:W-:Y:S05]  /*2e5b0*/  BSYNC B0 ;  /* 0x0000000000007941 */ /* 0x000fea0003800000 */
.L_x_744:
[----:B------:R-:W-:Y:S05]  /*2e5c0*/  @!P0 BRA `(.L_x_746) ;  /* 0x0000000000048947 */ /* 0x000fea0003800000 */
[----:B------:R-:W-:Y:S01]  /*2e5d0*/  BPT.TRAP 0x1 ;  /* 0x000000040000795c */ /* 0x000fe20000300000 */
.L_x_746:
[----:B------:R-:W-:Y:S01]  /*2e5e0*/  LOP3.LUT R0, R33, 0x1, RZ, 0x3c, !PT ;  /* 0x0000000121007812 */ /* 0x000fe200078e3cff */
[----:B------:R-:W-:Y:S01]  /*2e5f0*/  BSSY B0, `(.L_x_747) ;  /* 0x0000005000007945 */ /* 0x000fe20003800000 */
[----:B0-----:R-:W-:Y:S02]  /*2e600*/  LEA R3, R29, R22, 0x3 ;  /* 0x000000161d037211 */ /* 0x001fe400078e18ff */
[----:B------:R-:W-:-:S04]  /*2e610*/  SHF.L.U32 R0, R0, 0x1f, RZ ;  /* 0x0000001f00007819 */ /* 0x000fc800000006ff */
[----:B------:R-:W0:Y:S02]  /*2e620*/  SYNCS.PHASECHK.TRANS64.TRYWAIT P1, [R3+URZ+0x33470], R0 ;  /* 0x03347000030075a7 */ /* 0x000e24000802017f */
[----:B0-----:R-:W-:Y:S05]  /*2e630*/  @!P1 BRA `(.L_x_748) ;  /* 0x0000008400189947 */ /* 0x001fea0003800000 */
.L_x_1036:
[----:B------:R-:W-:Y:S05]  /*2e640*/  BSYNC B0 ;  /* 0x0000000000007941 */ /* 0x000fea0003800000 */
.L_x_747:
[----:B------:R-:W-:-:S05]  /*2e650*/  IMAD.U32 R2, RZ, RZ, UR39 ;  /* 0x00000027ff027e24 */ /* 0x000fca000f8e00ff */
[----:B------:R-:W-:-:S13]  /*2e660*/  ISETP.NE.AND P1, PT, R2, 0x3, PT ;  /* 0x000000030200780c */ /* 0x000fda0003f25270 */
[----:B------:R-:W-:Y:S05]  /*2e670*/  @!P1 BRA `(.L_x_749) ;  /* 0x0000000000049947 */ /* 0x000fea0003800000 */
[----:B------:R-:W-:Y:S01]  /*2e680*/  BPT.TRAP 0x1 ;  /* 0x000000040000795c */ /* 0x000fe20000300000 */
.L_x_749:
[----:B0-----:R-:W-:-:S04]  /*2e690*/  SHF.L.U32 R0, R33, 0x1f, RZ ;  /* 0x0000001f21007819 */ /* 0x001fc800000006ff */
[----:B------:R-:W0:Y:S02]  /*2e6a0*/  SYNCS.PHASECHK.TRANS64.TRYWAIT P1, [R3+URZ+0x33460], R0 ;  /* 0x03346000030075a7 */ /* 0x000e24000802017f */
[----:B0-----:R-:W-:Y:S05]  /*2e6b0*/  @!P1 BRA `(.L_x_750) ;  /* 0x00000084000c9947 */ /* 0x001fea0003800000 */
.L_x_1037:
[----:B------:R-:W2:Y:S04]  /*2e6c0*/  LDL R4, [R1+0x18] ;  /* 0x0000180001047983 */ /* 0x000ea80000100800 */
[----:B------:R-:W3:Y:S01]  /*2e6d0*/  LDL R10, [R1+0x14] ;  /* 0x00001400010a7983 */ /* 0x000ee20000100800 */
[----:B------:R-:W-:Y:S01]  /*2e6e0*/  IMAD R2, R29, 0x7800, RZ ;  /* 0x000078001d027824 */ /* 0x000fe200078e02ff */
[----:B------:R-:W-:Y:S05]  /*2e6f0*/  WARPSYNC.ALL ;  /* 0x0000000000007948 */ /* 0x000fea0003800000 */
[----:B------:R-:W-:-:S05]  /*2e700*/  IMAD.U32 R12, RZ, RZ, UR39 ;  /* 0x00000027ff0c7e24 */ /* 0x000fca000f8e00ff */
[----:B------:R-:W-:Y:S02]  /*2e710*/  ISETP.NE.AND P1, PT, R12, 0x3, PT ;  /* 0x000000030c00780c */ /* 0x000fe40003f25270 */
[----:B--2---:R-:W-:-:S05]  /*2e720*/  LOP3.LUT R5, R2, R4, RZ, 0xfc, !PT ;  /* 0x0000000402057212 */ /* 0x004fca00078efcff */
[----:B0-----:R-:W-:-:S05]  /*2e730*/  IMAD.IADD R0, R22, 0x1, R5 ;  /* 0x0000000116007824 */ /* 0x001fca00078e0205 */
[----:B------:R-:W0:Y:S02]  /*2e740*/  LDSM.16.MT88.4 R4, [R0+0xf200] ;  /* 0x00f200000004783b */ /* 0x000e240000004200 */
[C-C-:B0-----:R-:W-:Y:S02]  /*2e750*/  PRMT R8, R4.reuse, 0x6420, R5.reuse ;  /* 0x0000642004087816 */ /* 0x141fe40000000005 */
[----:B------:R-:W-:Y:S02]  /*2e760*/  PRMT R9, R4, 0x7531, R5 ;  /* 0x0000753104097816 */ /* 0x000fe40000000005 */
[----:B---3--:R-:W-:Y:S02]  /*2e770*/  LOP3.LUT R5, R2, R10, RZ, 0xfc, !PT ;  /* 0x0000000a02057212 */ /* 0x008fe400078efcff */
        /* <DEDUP_REMOVED lines=96> */
.L_x_751:
[----:B--2---:R2:W-:Y:S01]  /*2ed80*/  SYNCS.ARRIVE.TRANS64.A1T0 RZ, [R3+URZ+0x33450], RZ ;  /* 0x033450ff03ff79a7 */ /* 0x0045e2000810003f */
[----:B------:R-:W-:Y:S06]  /*2ed90*/  BAR.SYNC.DEFER_BLOCKING 0x2, 0x80 ;  /* 0x0082000000007b1d */ /* 0x000fec0000010000 */
[----:B------:R-:W-:Y:S05]  /*2eda0*/  @!P0 BRA `(.L_x_752) ;  /* 0x0000000000048947 */ /* 0x000fea0003800000 */
[----:B------:R-:W-:Y:S01]  /*2edb0*/  BPT.TRAP 0x1 ;  /* 0x000000040000795c */ /* 0x000fe20000300000 */
.L_x_752:
[----:B------:R-:W3:Y:S01]  /*2edc0*/  LDL R0, [R1+0xc] ;  /* 0x00000c0001007983 */ /* 0x000ee20000100800 */
[----:B--2---:R-:W-:Y:S01]  /*2edd0*/  IADD3 R3, R3, 0x33480, RZ ;  /* 0x0003348003037810 */ /* 0x004fe20007ffe0ff */
[----:B------:R-:W-:-:S05]  /*2ede0*/  VIADD R29, R29, 0x1 ;  /* 0x000000011d1d7836 */ /* 0x000fca0000000000 */
[----:B------:R-:W-:-:S04]  /*2edf0*/  ISETP.NE.AND P0, PT, R29, 0x2, PT ;  /* 0x000000021d00780c */ /* 0x000fc80003f05270 */
[----:B------:R-:W-:Y:S02]  /*2ee00*/  SEL R29, R29, RZ, P0 ;  /* 0x000000ff1d1d7207 */ /* 0x000fe40000000000 */
[----:B---3--:R-:W-:Y:S02]  /*2ee10*/  PRMT R3, R0, 0x654, R3 ;  /* 0x0000065400037816 */ /* 0x008fe40000000003 */
[----:B------:R-:W-:Y:S02]  /*2ee20*/  SEL R0, RZ, 0x1, P0 ;  /* 0x00000001ff007807 */ /* 0x000fe40000000000 */
[----:B------:R2:W-:Y:S02]  /*2ee30*/  SYNCS.ARRIVE.TRANS64.RED.A1T0 RZ, [R3+URZ], RZ ;  /* 0x000000ff03ff79a7 */ /* 0x0005e4000810043f */
[----:B------:R-:W-:-:S07]  /*2ee40*/  LOP3.LUT R33, R33, R0, RZ, 0x3c, !PT ;  /* 0x0000000021217212 */ /* 0x000fce00078e3cff */
.L_x_691:
[----:B------:R-:W3:Y:S02]  /*2ee50*/  LDL R0, [R1+0x8] ;  /* 0x0000080001007983 */ /* 0x000ee40000100800 */
[----:B---3--:R-:W-:-:S13]  /*2ee60*/  LOP3.LUT P0, RZ, R0, 0x80, RZ, 0xc0, !PT ;  /* 0x0000008000ff7812 */ /* 0x008fda000780c0ff */
[----:B------:R-:W-:Y:S05]  /*2ee70*/  @!P0 BRA `(.L_x_753) ;  /* 0x0000000000288947 */ /* 0x000fea0003800000 */
[----:B------:R-:W-:Y:S05]  /*2ee80*/  WARPSYNC.ALL ;  /* 0x0000000000007948 */ /* 0x000fea0003800000 */
[----:B------:R-:W3:Y:S08]  /*2ee90*/  S2UR UR4, SR_CgaCtaId ;  /* 0x00000000000479c3 */ /* 0x000ef00000008800 */
[----:B------:R-:W-:Y:S01]  /*2eea0*/  BAR.SYNC.DEFER_BLOCKING 0x5, 0x180 ;  /* 0x0146000000007b1d */ /* 0x000fe20000010000 */
[----:B0-----:R-:W-:Y:S01]  /*2eeb0*/  MOV R22, 0x400 ;  /* 0x0000040000167802 */ /* 0x001fe20000000f00 */
[----:B---3--:R-:W-:-:S05]  /*2eec0*/  IMAD.U32 R0, RZ, RZ, UR4 ;  /* 0x00000004ff007e24 */ /* 0x008fca000f8e00ff */
[----:B------:R-:W-:Y:S01]  /*2eed0*/  LEA R22, R0, R22, 0x18 ;  /* 0x0000001600167211 */ /* 0x000fe200078ec0ff */
[----:B------:R4:W-:Y:S04]  /*2eee0*/  STL [R1+0xc], R0 ;  /* 0x00000c0001007387 */ /* 0x0009e80000100800 */
[----:B------:R4:W0:Y:S01]  /*2eef0*/  LDS.128 R16, [R22+0x334d0] ;  /* 0x0334d00016107984 */ /* 0x0008220000000c00 */
[----:B------:R-:W-:Y:S06]  /*2ef00*/  BAR.ARV 0x4, 0x180 ;  /* 0x0106000000007b1d */ /* 0x000fec0000002000 */
[----:B------:R-:W-:Y:S05]  /*2ef10*/  BRA `(.L_x_754) ;  /* 0x0000000800d87947 */ /* 0x000fea0003800000 */
.L_x_753:
[----:B------:R-:W0:Y:S01]  /*2ef20*/  S2R R0, SR_TID.X ;  /* 0x0000000000007919 */ /* 0x000e220000002100 */
[----:B------:R-:W-:Y:S01]  /*2ef30*/  UMOV UR4, 0xffffffff ;  /* 0xffffffff00047882 */ /* 0x000fe20000000000 */
[----:B0-----:R-:W-:-:S04]  /*2ef40*/  LOP3.LUT R9, R0, 0x1f, RZ, 0xc0, !PT ;  /* 0x0000001f00097812 */ /* 0x001fc800078ec0ff */
[----:B------:R-:W-:Y:S01]  /*2ef50*/  ISETP.NE.AND P0, PT, R9, 0x1f, PT ;  /* 0x0000001f0900780c */ /* 0x000fe20003f05270 */
[----:B------:R-:W-:-:S12]  /*2ef60*/  BRA.DIV UR4, `(.L_x_755) ;  /* 0x0000007a04f47947 */ /* 0x000fd8000b800000 */
[----:B------:R-:W-:Y:S01]  /*2ef70*/  IMAD.IADD R7, R19, 0x1, R9 ;  /* 0x0000000113077824 */ /* 0x000fe200078e0209 */
[----:B------:R-:W-:-:S04]  /*2ef80*/  ULDC UR4, c[0x0][0xc3c] ;  /* 0x00030f0000047ab9 */ /* 0x000fc80000000800 */
[----:B------:R-:W-:-:S13]  /*2ef90*/  ISETP.GE.OR P1, PT, R7, UR4, !P0 ;  /* 0x0000000407007c0c */ /* 0x000fda000c726670 */
[----:B--2---:R-:W0:Y:S08]  /*2efa0*/  @!P1 LDC.64 R2, c[0x0][0xc80] ;  /* 0x00032000ff029b82 */ /* 0x004e300000000a00 */
[----:B------:R-:W2:Y:S01]  /*2efb0*/  @!P1 LDC.64 R4, c[0x0][0xc78] ;  /* 0x00031e00ff049b82 */ /* 0x000ea20000000a00 */
[----:B0-----:R-:W-:-:S05]  /*2efc0*/  @!P1 IMAD.WIDE R2, R7, 0x4, R2 ;  /* 0x0000000407029825 */ /* 0x001fca00078e0202 */
[----:B------:R2:W3:Y:S02]  /*2efd0*/  @!P1 LDG.E R8, desc[UR50][R2.64] ;  /* 0x0000003202089981 */ /* 0x0004e4000c1e1900 */
[----:B--2---:R-:W-:-:S05]  /*2efe0*/  @!P1 IMAD.WIDE R2, R7, 0x4, R4 ;  /* 0x0000000407029825 */ /* 0x004fca00078e0204 */
[----:B------:R-:W2:Y:S01]  /*2eff0*/  @!P1 LDG.E R5, desc[UR50][R2.64] ;  /* 0x0000003202059981 */ /* 0x000ea2000c1e1900 */
[----:B------:R-:W-:Y:S01]  /*2f000*/  IMAD.MOV.U32 R7, RZ, RZ, RZ ;  /* 0x000000ffff077224 */ /* 0x000fe200078e00ff */
[C---:B------:R-:W-:Y:S01]  /*2f010*/  ISETP.GE.U32.AND P2, PT, R9.reuse, 0x2, PT ;  /* 0x000000020900780c */ /* 0x040fe20003f46070 */
[----:B------:R-:W-:Y:S01]  /*2f020*/  IMAD.MOV.U32 R4, RZ, RZ, RZ ;  /* 0x000000ffff047224 */ /* 0x000fe200078e00ff */
[C---:B------:R-:W-:Y:S01]  /*2f030*/  ISETP.GE.U32.AND P3, PT, R9.reuse, 0x4, PT ;  /* 0x000000040900780c */ /* 0x040fe20003f66070 */
[----:B------:R-:W-:Y:S01]  /*2f040*/  SHFL.IDX PT, R0, R16, RZ, 0x1f ;  /* 0x00001fff10007589 */ /* 0x000fe200000e0000 */
[C---:B------:R-:W-:Y:S02]  /*2f050*/  ISETP.GE.U32.AND P4, PT, R9.reuse, 0x8, PT ;  /* 0x000000080900780c */ /* 0x040fe40003f86070 */
[C---:B------:R-:W-:Y:S01]  /*2f060*/  ISETP.GE.U32.AND P5, PT, R9.reuse, 0x10, PT ;  /* 0x000000100900780c */ /* 0x040fe20003fa6070 */
[----:B------:R0:W-:Y:S02]  /*2f070*/  SHFL.IDX PT, R6, R16, 0x1, 0x1f ;  /* 0x00201f0010067f89 */ /* 0x0001e400000e0000 */
[----:B0-----:R-:W-:Y:S01]  /*2f080*/  IMAD.MOV.U32 R16, RZ, RZ, RZ ;  /* 0x000000ffff107224 */ /* 0x001fe200078e00ff */
[----:B---3--:R-:W-:Y:S01]  /*2f090*/  @!P1 MOV R7, R8 ;  /* 0x0000000800079202 */ /* 0x008fe20000000f00 */
[----:B--2---:R-:W-:Y:S01]  /*2f0a0*/  @!P1 IMAD.MOV.U32 R4, RZ, RZ, R5 ;  /* 0x000000ffff049224 */ /* 0x004fe200078e0005 */
[----:B------:R-:W-:-:S03]  /*2f0b0*/  ISETP.NE.AND P1, PT, R9, RZ, PT ;  /* 0x000000ff0900720c */ /* 0x000fc60003f25270 */
[----:B------:R-:W-:-:S05]  /*2f0c0*/  IMAD R13, R4, R7, RZ ;  /* 0x00000007040d7224 */ /* 0x000fca00078e02ff */
        /* <DEDUP_REMOVED lines=15> */
[----:B------:R0:W2:Y:S02]  /*2f1c0*/  SHFL.IDX PT, R14, R3, 0x1f, 0x1f ;  /* 0x03e01f00030e7f89 */ /* 0x0000a400000e0000 */
.L_x_1047:
[----:B------:R-:W-:Y:S02]  /*2f1d0*/  ULDC UR4, c[0x0][0xc38] ;  /* 0x00030e0000047ab9 */ /* 0x000fe40000000800 */
[----:B------:R-:W-:-:S04]  /*2f1e0*/  IMAD.U32 R2, RZ, RZ, UR4 ;  /* 0x00000004ff027e24 */ /* 0x000fc8000f8e00ff */
[----:B--2---:R-:W-:-:S05]  /*2f1f0*/  IMAD R5, R14, R2, RZ ;  /* 0x000000020e057224 */ /* 0x004fca00078e02ff */
[----:B------:R-:W-:-:S04]  /*2f200*/  IADD3 R6, R6, R5, RZ ;  /* 0x0000000506067210 */ /* 0x000fc80007ffe0ff */
[----:B------:R-:W-:-:S13]  /*2f210*/  ISETP.GT.AND P6, PT, R6, R0, PT ;  /* 0x000000000600720c */ /* 0x000fda0003fc4270 */
[----:B------:R-:W-:Y:S05]  /*2f220*/  @P6 BRA `(.L_x_756) ;  /* 0x0000000000a46947 */ /* 0x000fea0003800000 */
.L_x_759:
[----:B------:R-:W2:Y:S01]  /*2f230*/  LDC R2, c[0x0][0xc3c] ;  /* 0x00030f00ff027b82 */ /* 0x000ea20000000800 */
[----:B------:R-:W-:-:S05]  /*2f240*/  VIADD R19, R19, 0x1f ;  /* 0x0000001f13137836 */ /* 0x000fca0000000000 */
[----:B--2---:R-:W-:-:S13]  /*2f250*/  ISETP.GE.AND P6, PT, R19, R2, PT ;  /* 0x000000021300720c */ /* 0x004fda0003fc6270 */
[----:B------:R-:W-:Y:S05]  /*2f260*/  @P6 BRA `(.L_x_757) ;  /* 0x0000000400b86947 */ /* 0x000fea0003800000 */
[----:B0-----:R-:W0:Y:S01]  /*2f270*/  S2R R3, SR_TID.X ;  /* 0x0000000000037919 */ /* 0x001e220000002100 */
[----:B------:R-:W-:Y:S01]  /*2f280*/  IMAD.MOV.U32 R7, RZ, RZ, RZ ;  /* 0x000000ffff077224 */ /* 0x000fe200078e00ff */
[----:B0-----:R-:W-:-:S05]  /*2f290*/  LOP3.LUT R3, R3, 0x1f, RZ, 0xc0, !PT ;  /* 0x0000001f03037812 */ /* 0x001fca00078ec0ff */
[----:B------:R-:W-:-:S05]  /*2f2a0*/  IMAD.IADD R9, R19, 0x1, R3 ;  /* 0x0000000113097824 */ /* 0x000fca00078e0203 */
[----:B------:R-:W-:-:S13]  /*2f2b0*/  ISETP.GE.OR P6, PT, R9, R2, !P0 ;  /* 0x000000020900720c */ /* 0x000fda00047c6670 */
[----:B------:R-:W0:Y:S08]  /*2f2c0*/  @!P6 LDC.64 R2, c[0x0][0xc80] ;  /* 0x00032000ff02eb82 */ /* 0x000e300000000a00 */
[----:B------:R-:W2:Y:S01]  /*2f2d0*/  @!P6 LDC.64 R4, c[0x0][0xc78] ;  /* 0x00031e00ff04eb82 */ /* 0x000ea20000000a00 */
[----:B0-----:R-:W-:-:S05]  /*2f2e0*/  @!P6 IMAD.WIDE R2, R9, 0x4, R2 ;  /* 0x000000040902e825 */ /* 0x001fca00078e0202 */
[----:B------:R2:W3:Y:S02]  /*2f2f0*/  @!P6 LDG.E R7, desc[UR50][R2.64] ;  /* 0x000000320207e981 */ /* 0x0004e4000c1e1900 */
[----:B--2---:R-:W-:-:S04]  /*2f300*/  @!P6 IMAD.WIDE R2, R9, 0x4, R4 ;  /* 0x000000040902e825 */ /* 0x004fc800078e0204 */
[----:B------:R-:W-:-:S06]  /*2f310*/  IMAD.MOV.U32 R4, RZ, RZ, RZ ;  /* 0x000000ffff047224 */ /* 0x000fcc00078e00ff */
[----:B------:R-:W3:Y:S01]  /*2f320*/  @!P6 LDG.E R4, desc[UR50][R2.64] ;  /* 0x000000320204e981 */ /* 0x000ee2000c1e1900 */
[----:B------:R-:W-:Y:S01]  /*2f330*/  UMOV UR4, 0xffffffff ;  /* 0xffffffff00047882 */ /* 0x000fe20000000000 */
[----:B---3--:R-:W-:Y:S02]  /*2f340*/  IMAD R13, R4, R7, RZ ;  /* 0x00000007040d7224 */ /* 0x008fe400078e02ff */
[----:B------:R-:W-:Y:S05]  /*2f350*/  BRA.DIV UR4, `(.L_x_758) ;  /* 0x0000007e04347947 */ /* 0x000fea000b800000 */
        /* <DEDUP_REMOVED lines=15> */
[----:B------:R0:W2:Y:S02]  /*2f450*/  SHFL.IDX PT, R14, R3, 0x1f, 0x1f ;  /* 0x03e01f00030e7f89 */ /* 0x0000a400000e0000 */
.L_x_1055:
[----:B------:R-:W-:Y:S02]  /*2f460*/  ULDC UR4, c[0x0][0xc38] ;  /* 0x00030e0000047ab9 */ /* 0x000fe40000000800 */
[----:B------:R-:W-:-:S05]  /*2f470*/  MOV R2, UR4 ;  /* 0x0000000400027c02 */ /* 0x000fca0008000f00 */
[----:B--2---:R-:W-:-:S04]  /*2f480*/  IMAD R5, R14, R2, RZ ;  /* 0x000000020e057224 */ /* 0x004fc800078e02ff */
[----:B------:R-:W-:-:S05]  /*2f490*/  IMAD.IADD R6, R5, 0x1, R6 ;  /* 0x0000000105067824 */ /* 0x000fca00078e0206 */
[----:B------:R-:W-:-:S13]  /*2f4a0*/  ISETP.GT.AND P6, PT, R6, R0, PT ;  /* 0x000000000600720c */ /* 0x000fda0003fc4270 */
[----:B------:R-:W-:Y:S05]  /*2f4b0*/  @!P6 BRA `(.L_x_759) ;  /* 0xfffffffc005ce947 */ /* 0x000fea000383ffff */
.L_x_756:
[----:B------:R-:W-:Y:S01]  /*2f4c0*/  IMAD.IADD R6, R6, 0x1, -R5 ;  /* 0x0000000106067824 */ /* 0x000fe200078e0a05 */
[----:B------:R-:W-:-:S03]  /*2f4d0*/  UMOV UR4, 0xffffffff ;  /* 0xffffffff00047882 */ /* 0x000fc60000000000 */
[----:B------:R-:W-:-:S05]  /*2f4e0*/  IMAD R5, R3, R2, R6 ;  /* 0x0000000203057224 */ /* 0x000fca00078e0206 */
[----:B------:R-:W-:Y:S01]  /*2f4f0*/  ISETP.GT.AND P6, PT, R5, R0, PT ;  /* 0x000000000500720c */ /* 0x000fe20003fc4270 */
[----:B------:R-:W-:-:S12]  /*2f500*/  BRA.DIV UR4, `(.L_x_760) ;  /* 0x0000007e04807947 */ /* 0x000fd8000b800000 */
[----:B------:R-:W-:-:S04]  /*2f510*/  VOTE.ANY R8, PT, !P6 ;  /* 0x0000000000087806 */ /* 0x000fc800070e0100 */
[----:B------:R-:W2:Y:S02]  /*2f520*/  POPC R5, R8 ;  /* 0x0000000800057309 */ /* 0x000ea40000000000 */
[----:B--2---:R2:W3:Y:S04]  /*2f530*/  SHFL.IDX PT, R7, R7, R5, 0x1f ;  /* 0x00001f0507077589 */ /* 0x0044e800000e0000 */
[----:B------:R2:W4:Y:S02]  /*2f540*/  SHFL.IDX PT, R4, R4, R5, 0x1f ;  /* 0x00001f0504047589 */ /* 0x00052400000e0000 */
.L_x_1060:
[----:B------:R-:W-:-:S13]  /*2f550*/  ISETP.NE.AND P0, PT, R8, RZ, PT ;  /* 0x000000ff0800720c */ /* 0x000fda0003f05270 */
[----:B------:R-:W-:Y:S05]  /*2f560*/  @!P0 BRA `(.L_x_761) ;  /* 0x0000000000108947 */ /* 0x000fea0003800000 */
[----:B------:R-:W-:Y:S01]  /*2f570*/  UMOV UR4, 0xffffffff ;  /* 0xffffffff00047882 */ /* 0x000fe20000000000 */
[----:B------:R-:W-:Y:S02]  /*2f580*/  VIADD R12, R5, 0xffffffff ;  /* 0xffffffff050c7836 */ /* 0x000fe40000000000 */
[----:B------:R-:W-:Y:S05]  /*2f590*/  BRA.DIV UR4, `(.L_x_762) ;  /* 0x0000007e04b87947 */ /* 0x000fea000b800000 */
[----:B------:R0:W0:Y:S02]  /*2f5a0*/  SHFL.IDX PT, R16, R3, R12, 0x1f ;  /* 0x00001f0c03107589 */ /* 0x00002400000e0000 */
.L_x_761:
[----:B---3--:R-:W-:Y:S01]  /*2f5b0*/  IABS R8, R7 ;  /* 0x0000000700087213 */ /* 0x008fe20000000000 */
[----:B0-----:R-:W-:Y:S01]  /*2f5c0*/  IMAD R16, R16, R2, R6 ;  /* 0x0000000210107224 */ /* 0x001fe200078e0206 */
[----:B----4-:R-:W-:Y:S01]  /*2f5d0*/  IABS R6, R4 ;  /* 0x0000000400067213 */ /* 0x010fe20000000000 */
[----:B------:R-:W-:Y:S01]  /*2f5e0*/  IMAD.MOV.U32 R2, RZ, RZ, RZ ;  /* 0x000000ffff027224 */ /* 0x000fe200078e00ff */
[----:B------:R-:W0:Y:S01]  /*2f5f0*/  I2F.RP R9, R8 ;  /* 0x0000000800097306 */ /* 0x000e220000209400 */
[----:B------:R-:W-:Y:S02]  /*2f600*/  IMAD.IADD R0, R0, 0x1, -R16 ;  /* 0x0000000100007824 */ /* 0x000fe400078e0a10 */
[----:B------:R-:W-:-:S05]  /*2f610*/  IMAD.IADD R19, R5, 0x1, R19 ;  /* 0x0000000105137824 */ /* 0x000fca00078e0213 */
[----:B------:R-:W-:Y:S08]  /*2f620*/  I2F.RP R12, R6 ;  /* 0x00000006000c7306 */ /* 0x000ff00000209400 */
[----:B0-----:R-:W0:Y:S02]  /*2f630*/  MUFU.RCP R9, R9 ;  /* 0x0000000900097308 */ /* 0x001e240000001000 */
[----:B0-----:R-:W-:Y:S01]  /*2f640*/  VIADD R10, R9, 0xffffffe ;  /* 0x0ffffffe090a7836 */ /* 0x001fe20000000000 */
[----:B------:R-:W-:-:S05]  /*2f650*/  IABS R9, R7 ;  /* 0x0000000700097213 */ /* 0x000fca0000000000 */
[----:B------:R0:W3:Y:S02]  /*2f660*/  F2I.FTZ.U32.TRUNC.NTZ R3, R10 ;  /* 0x0000000a00037305 */ /* 0x0000e4000021f000 */
[----:B0-----:R-:W-:Y:S02]  /*2f670*/  IABS R10, R0 ;  /* 0x00000000000a7213 */ /* 0x001fe40000000000 */
[----:B---3--:R-:W-:-:S05]  /*2f680*/  IADD3 R11, RZ, -R3, RZ ;  /* 0x80000003ff0b7210 */ /* 0x008fca0007ffe0ff */
[----:B------:R-:W-:-:S04]  /*2f690*/  IMAD R11, R11, R8, RZ ;  /* 0x000000080b0b7224 */ /* 0x000fc800078e02ff */
[----:B------:R-:W-:Y:S02]  /*2f6a0*/  IMAD.HI.U32 R3, R3, R11, R2 ;  /* 0x0000000b03037227 */ /* 0x000fe400078e0002 */
[----:B------:R-:W0:Y:S02]  /*2f6b0*/  MUFU.RCP R2, R12 ;  /* 0x0000000c00027308 */ /* 0x000e240000001000 */
[----:B------:R-:W-:Y:S02]  /*2f6c0*/  IMAD.MOV R11, RZ, RZ, -R9 ;  /* 0x000000ffff0b7224 */ /* 0x000fe400078e0a09 */
[----:B------:R-:W-:-:S04]  /*2f6d0*/  IMAD.HI.U32 R9, R3, R10, RZ ;  /* 0x0000000a03097227 */ /* 0x000fc800078e00ff */
[----:B------:R-:W-:-:S05]  /*2f6e0*/  IMAD R11, R9, R11, R10 ;  /* 0x0000000b090b7224 */ /* 0x000fca00078e020a */
[----:B------:R-:W-:Y:S01]  /*2f6f0*/  ISETP.GT.U32.AND P1, PT, R8, R11, PT ;  /* 0x0000000b0800720c */ /* 0x000fe20003f24070 */
[----:B0-----:R-:W-:Y:S02]  /*2f700*/  VIADD R3, R2, 0xffffffe ;  /* 0x0ffffffe02037836 */ /* 0x001fe40000000000 */
[----:B------:R-:W-:-:S04]  /*2f710*/  IMAD.MOV.U32 R2, RZ, RZ, RZ ;  /* 0x000000ffff027224 */ /* 0x000fc800078e00ff */
[----:B------:R-:W0:Y:S06]  /*2f720*/  F2I.FTZ.U32.TRUNC.NTZ R3, R3 ;  /* 0x0000000300037305 */ /* 0x000e2c000021f000 */
[-C--:B------:R-:W-:Y:S01]  /*2f730*/  @!P1 IADD3 R11, R11, -R8.reuse, RZ ;  /* 0x800000080b0b9210 */ /* 0x080fe20007ffe0ff */
[----:B------:R-:W-:Y:S01]  /*2f740*/  @!P1 VIADD R9, R9, 0x1 ;  /* 0x0000000109099836 */ /* 0x000fe20000000000 */
[----:B------:R-:W-:Y:S02]  /*2f750*/  ISETP.NE.AND P1, PT, R7, RZ, PT ;  /* 0x000000ff0700720c */ /* 0x000fe40003f25270 */
[----:B------:R-:W-:Y:S01]  /*2f760*/  ISETP.GE.U32.AND P0, PT, R11, R8, PT ;  /* 0x000000080b00720c */ /* 0x000fe20003f06070 */
[----:B0-----:R-:W-:-:S04]  /*2f770*/  IMAD.MOV R11, RZ, RZ, -R3 ;  /* 0x000000ffff0b7224 */ /* 0x001fc800078e0a03 */
[----:B------:R-:W-:-:S08]  /*2f780*/  IMAD R11, R11, R6, RZ ;  /* 0x000000060b0b7224 */ /* 0x000fd000078e02ff */
[----:B------:R-:W-:Y:S02]  /*2f790*/  @P0 VIADD R9, R9, 0x1 ;  /* 0x0000000109090836 */ /* 0x000fe40000000000 */
[----:B------:R-:W-:Y:S01]  /*2f7a0*/  IMAD.HI.U32 R8, R3, R11, R2 ;  /* 0x0000000b03087227 */ /* 0x000fe200078e0002 */
[----:B------:R-:W-:-:S04]  /*2f7b0*/  LOP3.LUT R2, R0, R7, RZ, 0x3c, !PT ;  /* 0x0000000700027212 */ /* 0x000fc800078e3cff */
[----:B------:R-:W-:Y:S02]  /*2f7c0*/  ISETP.GE.AND P2, PT, R2, RZ, PT ;  /* 0x000000ff0200720c */ /* 0x000fe40003f46270 */
[----:B------:R-:W-:-:S05]  /*2f7d0*/  IABS R2, R4 ;  /* 0x0000000400027213 */ /* 0x000fca0000000000 */
[----:B------:R-:W-:-:S06]  /*2f7e0*/  IMAD.MOV R2, RZ, RZ, -R2 ;  /* 0x000000ffff027224 */ /* 0x000fcc00078e0a02 */
[----:B------:R-:W-:Y:S02]  /*2f7f0*/  @!P2 IADD3 R9, -R9, RZ, RZ ;  /* 0x000000ff0909a210 */ /* 0x000fe40007ffe1ff */
[----:B------:R-:W-:-:S04]  /*2f800*/  @!P1 LOP3.LUT R9, RZ, R7, RZ, 0x33, !PT ;  /* 0x00000007ff099212 */ /* 0x000fc800078e33ff */
[-C--:B------:R-:W-:Y:S01]  /*2f810*/  IABS R3, R9.reuse ;  /* 0x0000000900037213 */ /* 0x080fe20000000000 */
[----:B------:R-:W-:-:S04]  /*2f820*/  IMAD R7, R7, R9, RZ ;  /* 0x0000000907077224 */ /* 0x000fc800078e02ff */
[----:B------:R-:W-:-:S04]  /*2f830*/  IMAD.HI.U32 R8, R8, R3, RZ ;  /* 0x0000000308087227 */ /* 0x000fc800078e00ff */
[----:B------:R-:W-:Y:S01]  /*2f840*/  IMAD R3, R8, R2, R3 ;  /* 0x0000000208037224 */ /* 0x000fe200078e0203 */
[----:B------:R-:W-:Y:S01]  /*2f850*/  LOP3.LUT R2, R9, R4, RZ, 0x3c, !PT ;  /* 0x0000000409027212 */ /* 0x000fe200078e3cff */
[----:B------:R-:W-:-:S03]  /*2f860*/  IMAD.IADD R17, R0, 0x1, -R7 ;  /* 0x0000000100117824 */ /* 0x000fc600078e0a07 */
[----:B------:R-:W-:Y:S02]  /*2f870*/  ISETP.GT.U32.AND P1, PT, R6, R3, PT ;  /* 0x000000030600720c */ /* 0x000fe40003f24070 */
[----:B------:R-:W-:-:S11]  /*2f880*/  ISETP.GE.AND P2, PT, R2, RZ, PT ;  /* 0x000000ff0200720c */ /* 0x000fd60003f46270 */
[----:B------:R-:W-:Y:S02]  /*2f890*/  @!P1 IMAD.IADD R3, R3, 0x1, -R6 ;  /* 0x0000000103039824 */ /* 0x000fe400078e0a06 */
[----:B------:R-:W-:Y:S01]  /*2f8a0*/  @!P1 VIADD R8, R8, 0x1 ;  /* 0x0000000108089836 */ /* 0x000fe20000000000 */
[----:B------:R-:W-:Y:S02]  /*2f8b0*/  ISETP.NE.AND P1, PT, R4, RZ, PT ;  /* 0x000000ff0400720c */ /* 0x000fe40003f25270 */
[----:B------:R-:W-:-:S13]  /*2f8c0*/  ISETP.GE.U32.AND P0, PT, R3, R6, PT ;  /* 0x000000060300720c */ /* 0x000fda0003f06070 */
[----:B------:R-:W-:-:S05]  /*2f8d0*/  @P0 VIADD R8, R8, 0x1 ;  /* 0x0000000108080836 */ /* 0x000fca0000000000 */
[----:B------:R-:W-:Y:S02]  /*2f8e0*/  @!P2 IADD3 R8, -R8, RZ, RZ ;  /* 0x000000ff0808a210 */ /* 0x000fe40007ffe1ff */
[----:B------:R-:W-:-:S05]  /*2f8f0*/  @!P1 LOP3.LUT R8, RZ, R4, RZ, 0x33, !PT ;  /* 0x00000004ff089212 */ /* 0x000fca00078e33ff */
[----:B------:R-:W-:-:S04]  /*2f900*/  IMAD.MOV R2, RZ, RZ, -R8 ;  /* 0x000000ffff027224 */ /* 0x000fc800078e0a08 */
[C---:B------:R-:W-:Y:S02]  /*2f910*/  IMAD R9, R4.reuse, R2, R9 ;  /* 0x0000000204097224 */ /* 0x040fe400078e0209 */
[----:B------:R-:W-:-:S05]  /*2f920*/  IMAD R4, R4, 0x1000000, R8 ;  /* 0x0100000004047824 */ /* 0x000fca00078e0208 */
[----:B------:R-:W-:Y:S01]  /*2f930*/  LEA R18, R9, R4, 0x10 ;  /* 0x0000000409127211 */ /* 0x000fe200078e80ff */
[----:B------:R-:W-:Y:S06]  /*2f940*/  BRA `(.L_x_763) ;  /* 0x00000000001c7947 */ /* 0x000fec0003800000 */
.L_x_757:
[----:B------:R-:W-:Y:S01]  /*2f950*/  UMOV UR4, URZ ;  /* 0x0000003f00047c82 */ /* 0x000fe20008000000 */
[----:B------:R-:W-:Y:S01]  /*2f960*/  UMOV UR5, URZ ;  /* 0x0000003f00057c82 */ /* 0x000fe20008000000 */
[----:B------:R-:W-:Y:S01]  /*2f970*/  ULDC UR6, c[0x0][0xc3c] ;  /* 0x00030f0000067ab9 */ /* 0x000fe20000000800 */
[----:B------:R-:W-:Y:S02]  /*2f980*/  IMAD.MOV.U32 R16, RZ, RZ, R0 ;  /* 0x000000ffff107224 */ /* 0x000fe400078e0000 */
[----:B------:R-:W-:Y:S02]  /*2f990*/  IMAD.U32 R17, RZ, RZ, UR4 ;  /* 0x00000004ff117e24 */ /* 0x000fe4000f8e00ff */
[----:B------:R-:W-:Y:S02]  /*2f9a0*/  IMAD.U32 R18, RZ, RZ, UR5 ;  /* 0x00000005ff127e24 */ /* 0x000fe4000f8e00ff */
[----:B------:R-:W-:-:S07]  /*2f9b0*/  IMAD.U32 R19, RZ, RZ, UR6 ;  /* 0x00000006ff137e24 */ /* 0x000fce000f8e00ff */
.L_x_763:
[----:B------:R3:W4:Y:S01]  /*2f9c0*/  LDL R2, [R1+0xc] ;  /* 0x00000c0001027983 */ /* 0x0007220000100800 */
[----:B------:R-:W5:Y:S01]  /*2f9d0*/  S2R R0, SR_TID.X ;  /* 0x0000000000007919 */ /* 0x000f620000002100 */
[----:B------:R-:W-:Y:S05]  /*2f9e0*/  WARPSYNC.ALL ;  /* 0x0000000000007948 */ /* 0x000fea0003800000 */
[----:B-----5:R-:W-:Y:S01]  /*2f9f0*/  LOP3.LUT R0, R0, 0x1f, RZ, 0xc0, !PT ;  /* 0x0000001f00007812 */ /* 0x020fe200078ec0ff */
[----:B------:R-:W-:Y:S03]  /*2fa00*/  BAR.SYNC.DEFER_BLOCKING 0x4, 0x180 ;  /* 0x0106000000007b1d */ /* 0x000fe60000010000 */
[----:B------:R-:W-:-:S13]  /*2fa10*/  ISETP.NE.AND P0, PT, R0, RZ, PT ;  /* 0x000000ff0000720c */ /* 0x000fda0003f05270 */
[----:B------:R-:W-:Y:S01]  /*2fa20*/  @!P0 MOV R0, 0x400 ;  /* 0x0000040000008802 */ /* 0x000fe20000000f00 */
[----:B----4-:R-:W4:Y:S03]  /*2fa30*/  @!P0 S2R R2, SR_CgaCtaId ;  /* 0x0000000000028919 */ /* 0x010f260000008800 */
[----:B----4-:R-:W-:Y:S01]  /*2fa40*/  @!P0 LEA R22, R2, R0, 0x18 ;  /* 0x0000000002168211 */ /* 0x010fe200078ec0ff */
[----:B------:R3:W-:Y:S04]  /*2fa50*/  @!P0 STL [R1+0xc], R2 ;  /* 0x00000c0201008387 */ /* 0x0007e80000100800 */
[----:B------:R3:W-:Y:S01]  /*2fa60*/  @!P0 STS.128 [R22+0x334d0], R16 ;  /* 0x0334d01016008388 */ /* 0x0007e20000000c00 */
[----:B------:R-:W-:Y:S06]  /*2fa70*/  BAR.ARV 0x5, 0x180 ;  /* 0x0146000000007b1d */ /* 0x000fec0000002000 */
.L_x_754:
[----:B------:R-:W-:Y:S02]  /*2fa80*/  ULDC UR4, c[0x0][0xc3c] ;  /* 0x00030f0000047ab9 */ /* 0x000fe40000000800 */
[----:B0-----:R-:W-:-:S13]  /*2fa90*/  ISETP.GE.AND P0, PT, R19, UR4, PT ;  /* 0x0000000413007c0c */ /* 0x001fda000bf06270 */
[----:B------:R-:W-:Y:S05]  /*2faa0*/  @!P0 BRA `(.L_x_764) ;  /* 0xffffff8800d48947 */ /* 0x000fea000383ffff */
[----:B------:R-:W-:Y:S05]  /*2fab0*/  BSYNC B7 ;  /* 0x0000000000077941 */ /* 0x000fea0003800000 */
.L_x_642:
[----:B--2-4-:R-:W2:Y:S01]  /*2fac0*/  LDL.LU R0, [R1+0x30] ;  /* 0x0000300001007983 */ /* 0x014ea20000300800 */
[----:B------:R-:W-:Y:S01]  /*2fad0*/  BSSY B0, `(.L_x_765) ;  /* 0x000000b000007945 */ /* 0x000fe20003800000 */
[----:B------:R-:W4:Y:S01]  /*2fae0*/  S2R R5, SR_CgaCtaId ;  /* 0x0000000000057919 */ /* 0x000f220000008800 */
[----:B--2---:R-:W-:-:S04]  /*2faf0*/  IADD3 R0, R0, 0x1, RZ ;  /* 0x0000000100007810 */ /* 0x004fc80007ffe0ff */
[----:B0--3--:R-:W-:-:S04]  /*2fb00*/  LEA.HI R2, R0, R0, RZ, 0x1 ;  /* 0x0000000000027211 */ /* 0x009fc800078f08ff */
[----:B------:R-:W-:Y:S02]  /*2fb10*/  LOP3.LUT R3, R2, 0xfffffffe, RZ, 0xc0, !PT ;  /* 0xfffffffe02037812 */ /* 0x000fe400078ec0ff */
[----:B------:R-:W-:-:S03]  /*2fb20*/  MOV R2, 0x400 ;  /* 0x0000040000027802 */ /* 0x000fc60000000f00 */
[----:B------:R-:W-:Y:S01]  /*2fb30*/  IMAD.IADD R0, R0, 0x1, -R3 ;  /* 0x0000000100007824 */ /* 0x000fe200078e0a03 */
[----:B----4-:R-:W-:-:S04]  /*2fb40*/  LEA R5, R5, R2, 0x18 ;  /* 0x0000000205057211 */ /* 0x010fc800078ec0ff */
[----:B------:R-:W-:-:S04]  /*2fb50*/  SHF.L.U32 R0, R0, 0x1f, RZ ;  /* 0x0000001f00007819 */ /* 0x000fc800000006ff */
[----:B------:R-:W0:Y:S02]  /*2fb60*/  SYNCS.PHASECHK.TRANS64.TRYWAIT P0, [R5+URZ+0x33420], R0 ;  /* 0x03342000050075a7 */ /* 0x000e24000800017f */
[----:B0-----:R-:W-:Y:S05]  /*2fb70*/  @!P0 BRA `(.L_x_766) ;  /* 0x0000007800688947 */ /* 0x001fea0003800000 */
.L_x_1063:
[----:B------:R-:W-:Y:S05]  /*2fb80*/  BSYNC B0 ;  /* 0x0000000000007941 */ /* 0x000fea0003800000 */
.L_x_765:
[----:B------:R-:W-:-:S03]  /*2fb90*/  UMOV UR4, 0xffffffff ;  /* 0xffffffff00047882 */ /* 0x000fc60000000000 */
[----:B------:R-:W-:Y:S05]  /*2fba0*/  BRA.DIV UR4, `(.L_x_767) ;  /* 0x0000007a04707947 */ /* 0x000fea000b800000 */
[----:B0-----:R-:W0:Y:S02]  /*2fbb0*/  S2R R0, SR_TID.X ;  /* 0x0000000000007919 */ /* 0x001e240000002100 */
[----:B0-----:R-:W-:-:S04]  /*2fbc0*/  SHF.R.U32.HI R0, RZ, 0x5, R0 ;  /* 0x00000005ff007819 */ /* 0x001fc80000011600 */
[----:B------:R-:W-:-:S05]  /*2fbd0*/  LOP3.LUT R0, R0, 0x3, RZ, 0xc0, !PT ;  /* 0x0000000300007812 */ /* 0x000fca00078ec0ff */
[----:B------:R0:W2:Y:S02]  /*2fbe0*/  SHFL.IDX PT, R14, R0, RZ, 0x1f ;  /* 0x00001fff000e7589 */ /* 0x0000a400000e0000 */
.L_x_1066:
[----:B--2---:R-:W-:-:S13]  /*2fbf0*/  ISETP.NE.AND P0, PT, R14, RZ, PT ;  /* 0x000000ff0e00720c */ /* 0x004fda0003f05270 */
[----:B------:R-:W-:Y:S05]  /*2fc00*/  @P0 BRA `(.L_x_423) ;  /* 0x0000000000a80947 */ /* 0x000fea0003800000 */
[----:B------:R-:W-:-:S03]  /*2fc10*/  UMOV UR4, 0xffffffff ;  /* 0xffffffff00047882 */ /* 0x000fc60000000000 */
[----:B------:R-:W-:Y:S05]  /*2fc20*/  BRA.DIV UR4, `(.L_x_768) ;  /* 0x0000007a04847947 */ /* 0x000fea000b800000 */
[----:B------:R-:W-:-:S13]  /*2fc30*/  ELECT P6, URZ, PT ;  /* 0x00000000003f782f */ /* 0x000fda00038c0000 */
.L_x_1069:
[----:B------:R-:W-:Y:S05]  /*2fc40*/  @!P6 BRA `(.L_x_423) ;  /* 0x000000000098e947 */ /* 0x000fea0003800000 */
[----:B------:R-:W-:-:S06]  /*2fc50*/  ULOP3.LUT UR4, UR36, 0x2, URZ, 0xfc, !UPT ;  /* 0x0000000224047892 */ /* 0x000fcc000f8efc3f */
[----:B0-----:R-:W-:-:S05]  /*2fc60*/  IMAD.U32 R0, RZ, RZ, UR4 ;  /* 0x00000004ff007e24 */ /* 0x001fca000f8e00ff */
[----:B------:R-:W-:-:S13]  /*2fc70*/  ISETP.NE.AND P0, PT, R0, 0x3, PT ;  /* 0x000000030000780c */ /* 0x000fda0003f05270 */
[----:B------:R-:W-:Y:S05]  /*2fc80*/  @!P0 BRA `(.L_x_769) ;  /* 0x0000000000048947 */ /* 0x000fea0003800000 */
[----:B------:R-:W-:Y:S01]  /*2fc90*/  BPT.TRAP 0x1 ;  /* 0x000000040000795c */ /* 0x000fe20000300000 */
.L_x_769:
[----:B------:R-:W-:Y:S01]  /*2fca0*/  IMAD R3, R29, 0x8, R5 ;  /* 0x000000081d037824 */ /* 0x000fe200078e0205 */
[----:B------:R-:W-:Y:S01]  /*2fcb0*/  SHF.L.U32 R2, R33, 0x1f, RZ ;  /* 0x0000001f21027819 */ /* 0x000fe200000006ff */
[----:B------:R-:W-:-:S03]  /*2fcc0*/  VIADD R29, R29, 0x1 ;  /* 0x000000011d1d7836 */ /* 0x000fc60000000000 */
[----:B------:R-:W0:Y:S02]  /*2fcd0*/  SYNCS.PHASECHK.TRANS64.TRYWAIT P1, [R3+URZ+0x33440], R2 ;  /* 0x03344002030075a7 */ /* 0x000e24000802017f */
[----:B------:R-:W-:-:S04]  /*2fce0*/  ISETP.NE.AND P2, PT, R29, 0x2, PT ;  /* 0x000000021d00780c */ /* 0x000fc80003f45270 */
[----:B------:R-:W-:Y:S01]  /*2fcf0*/  SEL R0, RZ, 0x1, P2 ;  /* 0x00000001ff007807 */ /* 0x000fe20001000000 */
[----:B0-----:R-:W-:Y:S08]  /*2fd00*/  @!P1 BRA `(.L_x_770) ;  /* 0x00000078006c9947 */ /* 0x001ff00003800000 */
.L_x_1070:
[----:B------:R-:W-:Y:S02]  /*2fd10*/  SEL R29, R29, RZ, P2 ;  /* 0x000000ff1d1d7207 */ /* 0x000fe40001000000 */
[----:B------:R-:W-:Y:S01]  /*2fd20*/  LOP3.LUT R0, R33, R0, RZ, 0x3c, !PT ;  /* 0x0000000021007212 */ /* 0x000fe200078e3cff */
[----:B------:R-:W-:Y:S06]  /*2fd30*/  @!P0 BRA `(.L_x_771) ;  /* 0x0000000000048947 */ /* 0x000fec0003800000 */
[----:B------:R-:W-:Y:S01]  /*2fd40*/  BPT.TRAP 0x1 ;  /* 0x000000040000795c */ /* 0x000fe20000300000 */
.L_x_771:
[----:B------:R-:W-:Y:S02]  /*2fd50*/  LEA R29, R29, R5, 0x3 ;  /* 0x000000051d1d7211 */ /* 0x000fe400078e18ff */
[----:B------:R-:W-:-:S04]  /*2fd60*/  SHF.L.U32 R0, R0, 0x1f, RZ ;  /* 0x0000001f00007819 */ /* 0x000fc800000006ff */
[----:B------:R-:W2:Y:S02]  /*2fd70*/  SYNCS.PHASECHK.TRANS64.TRYWAIT P1, [R29+URZ+0x33440], R0 ;  /* 0x033440001d0075a7 */ /* 0x000ea4000802017f */
[----:B--2---:R-:W-:Y:S05]  /*2fd80*/  @!P1 BRA `(.L_x_772) ;  /* 0x0000007800609947 */ /* 0x004fea0003800000 */
.L_x_1071:
[----:B------:R-:W-:Y:S05]  /*2fd90*/  @!P0 BRA `(.L_x_773) ;  /* 0x0000000000048947 */ /* 0x000fea0003800000 */
[----:B------:R-:W-:Y:S01]  /*2fda0*/  BPT.TRAP 0x1 ;  /* 0x000000040000795c */ /* 0x000fe20000300000 */
.L_x_773:
[----:B------:R-:W3:Y:S02]  /*2fdb0*/  SYNCS.PHASECHK.TRANS64.TRYWAIT P1, [R3+URZ+0x33460], R2 ;  /* 0x03346002030075a7 */ /* 0x000ee4000802017f */
[----:B---3--:R-:W-:Y:S05]  /*2fdc0*/  @!P1 BRA `(.L_x_774) ;  /* 0x0000007800649947 */ /* 0x008fea0003800000 */
.L_x_1072:
[----:B------:R-:W-:Y:S05]  /*2fdd0*/  @!P0 BRA `(.L_x_775) ;  /* 0x0000000000048947 */ /* 0x000fea0003800000 */
[----:B------:R-:W-:Y:S01]  /*2fde0*/  BPT.TRAP 0x1 ;  /* 0x000000040000795c */ /* 0x000fe20000300000 */
.L_x_775:
[----:B------:R-:W4:Y:S02]  /*2fdf0*/  SYNCS.PHASECHK.TRANS64.TRYWAIT P1, [R29+URZ+0x33460], R0 ;  /* 0x033460001d0075a7 */ /* 0x000f24000802017f */
[----:B----4-:R-:W-:Y:S05]  /*2fe00*/  @!P1 BRA `(.L_x_776) ;  /* 0x0000007800689947 */ /* 0x010fea0003800000 */
.L_x_1073:
[----:B------:R-:W-:Y:S05]  /*2fe10*/  @!P0 BRA `(.L_x_777) ;  /* 0x0000000000048947 */ /* 0x000fea0003800000 */
[----:B------:R-:W-:Y:S01]  /*2fe20*/  BPT.TRAP 0x1 ;  /* 0x000000040000795c */ /* 0x000fe20000300000 */
.L_x_777:
[----:B------:R-:W5:Y:S02]  /*2fe30*/  SYNCS.PHASECHK.TRANS64.TRYWAIT P1, [R3+URZ+0x33480], R2 ;  /* 0x03348002030075a7 */ /* 0x000f64000802017f */
[----:B-----5:R-:W-:Y:S05]  /*2fe40*/  @!P1 BRA `(.L_x_778) ;  /* 0x00000078006c9947 */ /* 0x020fea0003800000 */
.L_x_1074:
[----:B------:R-:W-:Y:S05]  /*2fe50*/  @!P0 BRA `(.L_x_779) ;  /* 0x0000000000048947 */ /* 0x000fea0003800000 */
[----:B------:R-:W-:Y:S01]  /*2fe60*/  BPT.TRAP 0x1 ;  /* 0x000000040000795c */ /* 0x000fe20000300000 */
.L_x_779:
[----:B------:R0:W0:Y:S02]  /*2fe70*/  SYNCS.PHASECHK.TRANS64.TRYWAIT P0, [R29+URZ+0x33480], R0 ;  /* 0x033480001d0075a7 */ /* 0x000024000800017f */
[----:B0-----:R-:W-:Y:S05]  /*2fe80*/  @!P0 NANOSLEEP.SYNCS 0x989680 ;  /* 0x009896800000895d */ /* 0x001fea0003900000 */
[----:B------:R-:W0:Y:S02]  /*2fe90*/  @!P0 SYNCS.PHASECHK.TRANS64 P0, [R29+URZ+0x33480], R0 ;  /* 0x033480001d0085a7 */ /* 0x000e24000800007f */
[----:B0-----:R-:W-:Y:S05]  /*2fea0*/  @!P0 BRA `(.L_x_779) ;  /* 0xfffffffc00f08947 */ /* 0x001fea000383ffff */
.L_x_423:
[----:B------:R-:W-:Y:S05]  /*2feb0*/  BSYNC B8 ;  /* 0x0000000000087941 */ /* 0x000fea0003800000 */
.L_x_420:
[----:B------:R-:W-:Y:S05]  /*2fec0*/  EXIT ;  /* 0x000000000000794d */ /* 0x000fea0003800000 */
.L_x_443:
[----:B-1----:R1:W2:Y:S02]  /*2fed0*/  SYNCS.PHASECHK.TRANS64.TRYWAIT P5, [R93+URZ+0x33490], R94 ;  /* 0x0334905e5d0075a7 */ /* 0x0022a400080a017f */
[----:B--2---:R-:W-:Y:S05]  /*2fee0*/  @!P5 NANOSLEEP.SYNCS 0x989680 ;  /* 0x009896800000d95d */ /* 0x004fea0003900000 */
[----:B------:R-:W2:Y:S02]  /*2fef0*/  @!P5 SYNCS.PHASECHK.TRANS64 P5, [R93+URZ+0x33490], R94 ;  /* 0x0334905e5d00d5a7 */ /* 0x000ea400080a007f */
[----:B--2---:R-:W-:Y:S05]  /*2ff00*/  @!P5 BRA `(.L_x_443) ;  /* 0xfffffffc00f0d947 */ /* 0x004fea000383ffff */
[----:B------:R-:W-:Y:S05]  /*2ff10*/  BRA `(.L_x_780) ;  /* 0xfffffd3c00dc7947 */ /* 0x000fea000383ffff */
.L_x_444:
[----:B------:R-:W-:Y:S01]  /*2ff20*/  BSSY B1, `(.L_x_781) ;  /* 0x0000008000017945 */ /* 0x000fe20003800000 */
[----:B0-----:R-:W-:Y:S02]  /*2ff30*/  IMAD.MOV.U32 R13, RZ, RZ, R119 ;  /* 0x000000ffff0d7224 */ /* 0x001fe400078e0077 */
[----:B------:R-:W-:Y:S02]  /*2ff40*/  IMAD.MOV.U32 R12, RZ, RZ, RZ ;  /* 0x000000ffff0c7224 */ /* 0x000fe400078e00ff */
[----:B------:R-:W-:Y:S02]  /*2ff50*/  IMAD.MOV.U32 R11, RZ, RZ, 0x1e1f ;  /* 0x00001e1fff0b7424 */ /* 0x000fe400078e00ff */
[----:B------:R-:W-:-:S07]  /*2ff60*/  IMAD.MOV.U32 R15, RZ, RZ, -0x1 ;  /* 0xffffffffff0f7424 */ /* 0x000fce00078e00ff */
[----:B-1----:R-:W-:Y:S05]  /*2ff70*/  WARPSYNC.COLLECTIVE R15, `(.L_x_782) ;  /* 0x000000000f087348 */ /* 0x002fea0003c00000 */
[----:B------:R0:W2:Y:S02]  /*2ff80*/  SHFL.IDX P6, R14, R13, R12, R11 ;  /* 0x0000000c0d0e7389 */ /* 0x0000a400000c000b */
[----:B012---:R-:W-:Y:S01]  /*2ff90*/  ENDCOLLECTIVE ;  /* 0x000000000000791b */ /* 0x007fe20003800000 */
.L_x_782:
[----:B------:R-:W-:Y:S05]  /*2ffa0*/  BSYNC B1 ;  /* 0x0000000000017941 */ /* 0x000fea0003800000 */
.L_x_781:
[----:B------:R-:W-:Y:S01]  /*2ffb0*/  IMAD.MOV.U32 R13, RZ, RZ, R120 ;  /* 0x000000ffff0d7224 */ /* 0x000fe200078e0078 */
[----:B------:R-:W-:Y:S01]  /*2ffc0*/  MOV R145, R14 ;  /* 0x0000000e00917202 */ /* 0x000fe20000000f00 */
[----:B------:R-:W-:Y:S02]  /*2ffd0*/  IMAD.MOV.U32 R12, RZ, RZ, RZ ;  /* 0x000000ffff0c7224 */ /* 0x000fe400078e00ff */
[----:B------:R-:W-:Y:S02]  /*2ffe0*/  IMAD.MOV.U32 R11, RZ, RZ, 0x1e1f ;  /* 0x00001e1fff0b7424 */ /* 0x000fe400078e00ff */
[----:B------:R-:W-:-:S07]  /*2fff0*/  IMAD.MOV.U32 R15, RZ, RZ, -0x1 ;  /* 0xffffffffff0f7424 */ /* 0x000fce00078e00ff */
[----:B------:R-:W-:Y:S05]  /*30000*/  WARPSYNC.COLLECTIVE R15, `(.L_x_783) ;  /* 0x000000000f087348 */ /* 0x000fea0003c00000 */
[----:B------:R0:W1:Y:S02]  /*30010*/  SHFL.IDX P6, R14, R13, R12, R11 ;  /* 0x0000000c0d0e7389 */ /* 0x00006400000c000b */
[----:B01----:R-:W-:Y:S01]  /*30020*/  ENDCOLLECTIVE ;  /* 0x000000000000791b */ /* 0x003fe20003800000 */
.L_x_783:
[----:B------:R-:W-:Y:S01]  /*30030*/  MOV R11, R14 ;  /* 0x0000000e000b7202 */ /* 0x000fe20000000f00 */
[----:B------:R-:W-:Y:S06]  /*30040*/  BRA `(.L_x_784) ;  /* 0xfffffd3c00a47947 */ /* 0x000fec000383ffff */
.L_x_469:
[----:B------:R-:W-:Y:S01]  /*30050*/  BSSY B1, `(.L_x_785) ;  /* 0x0000008000017945 */ /* 0x000fe20003800000 */
[----:B0-----:R-:W-:Y:S02]  /*30060*/  IMAD.MOV.U32 R13, RZ, RZ, R119 ;  /* 0x000000ffff0d7224 */ /* 0x001fe400078e0077 */
[----:B------:R-:W-:Y:S02]  /*30070*/  IMAD.MOV.U32 R12, RZ, RZ, 0x1 ;  /* 0x00000001ff0c7424 */ /* 0x000fe400078e00ff */
[----:B----4-:R-:W-:Y:S02]  /*30080*/  IMAD.MOV.U32 R11, RZ, RZ, 0x1e1f ;  /* 0x00001e1fff0b7424 */ /* 0x010fe400078e00ff */
[----:B------:R-:W-:-:S07]  /*30090*/  IMAD.MOV.U32 R15, RZ, RZ, -0x1 ;  /* 0xffffffffff0f7424 */ /* 0x000fce00078e00ff */
[----:B-123--:R-:W-:Y:S05]  /*300a0*/  WARPSYNC.COLLECTIVE R15, `(.L_x_786) ;  /* 0x000000000f087348 */ /* 0x00efea0003c00000 */
[----:B------:R0:W4:Y:S02]  /*300b0*/  SHFL.IDX P6, R14, R13, R12, R11 ;  /* 0x0000000c0d0e7389 */ /* 0x00012400000c000b */
[----:B01234-:R-:W-:Y:S01]  /*300c0*/  ENDCOLLECTIVE ;  /* 0x000000000000791b */ /* 0x01ffe20003800000 */
.L_x_786:
[----:B------:R-:W-:Y:S05]  /*300d0*/  BSYNC B1 ;  /* 0x0000000000017941 */ /* 0x000fea0003800000 */
.L_x_785:
[----:B------:R-:W-:Y:S01]  /*300e0*/  IMAD.MOV.U32 R13, RZ, RZ, R120 ;  /* 0x000000ffff0d7224 */ /* 0x000fe200078e0078 */
[----:B------:R-:W-:Y:S01]  /*300f0*/  MOV R119, R14 ;  /* 0x0000000e00777202 */ /* 0x000fe20000000f00 */
[----:B------:R-:W-:Y:S02]  /*30100*/  IMAD.MOV.U32 R12, RZ, RZ, 0x1 ;  /* 0x00000001ff0c7424 */ /* 0x000fe400078e00ff */
[----:B------:R-:W-:Y:S02]  /*30110*/  IMAD.MOV.U32 R11, RZ, RZ, 0x1e1f ;  /* 0x00001e1fff0b7424 */ /* 0x000fe400078e00ff */
[----:B------:R-:W-:-:S07]  /*30120*/  IMAD.MOV.U32 R15, RZ, RZ, -0x1 ;  /* 0xffffffffff0f7424 */ /* 0x000fce00078e00ff */
[----:B------:R-:W-:Y:S05]  /*30130*/  WARPSYNC.COLLECTIVE R15, `(.L_x_787) ;  /* 0x000000000f087348 */ /* 0x000fea0003c00000 */
[----:B------:R0:W1:Y:S02]  /*30140*/  SHFL.IDX P6, R14, R13, R12, R11 ;  /* 0x0000000c0d0e7389 */ /* 0x00006400000c000b */
[----:B01----:R-:W-:Y:S01]  /*30150*/  ENDCOLLECTIVE ;  /* 0x000000000000791b */ /* 0x003fe20003800000 */
.L_x_787:
[----:B------:R-:W-:Y:S01]  /*30160*/  MOV R120, R14 ;  /* 0x0000000e00787202 */ /* 0x000fe20000000f00 */
[----:B------:R-:W-:Y:S06]  /*30170*/  BRA `(.L_x_788) ;  /* 0xfffffd6800947947 */ /* 0x000fec000383ffff */
.L_x_499:
[----:B-1----:R1:W2:Y:S02]  /*30180*/  SYNCS.PHASECHK.TRANS64.TRYWAIT P5, [R93+URZ+0x33490], R94 ;  /* 0x0334905e5d0075a7 */ /* 0x0022a400080a017f */
[----:B--2---:R-:W-:Y:S05]  /*30190*/  @!P5 NANOSLEEP.SYNCS 0x989680 ;  /* 0x009896800000d95d */ /* 0x004fea0003900000 */
[----:B------:R-:W2:Y:S02]  /*301a0*/  @!P5 SYNCS.PHASECHK.TRANS64 P5, [R93+URZ+0x33490], R94 ;  /* 0x0334905e5d00d5a7 */ /* 0x000ea400080a007f */
[----:B--2---:R-:W-:Y:S05]  /*301b0*/  @!P5 BRA `(.L_x_499) ;  /* 0xfffffffc00f0d947 */ /* 0x004fea000383ffff */
[----:B------:R-:W-:Y:S05]  /*301c0*/  BRA `(.L_x_789) ;  /* 0xfffffd9c009c7947 */ /* 0x000fea000383ffff */
.L_x_500:
        /* <DEDUP_REMOVED lines=8> */
.L_x_791:
[----:B------:R-:W-:Y:S05]  /*30250*/  BSYNC B1 ;  /* 0x0000000000017941 */ /* 0x000fea0003800000 */
.L_x_790:
        /* <DEDUP_REMOVED lines=8> */
.L_x_792:
[----:B------:R-:W-:Y:S01]  /*302e0*/  MOV R11, R14 ;  /* 0x0000000e000b7202 */ /* 0x000fe20000000f00 */
[----:B------:R-:W-:Y:S06]  /*302f0*/  BRA `(.L_x_793) ;  /* 0xfffffd9c006c7947 */ /* 0x000fec000383ffff */
.L_x_513:
[----:B------:R-:W-:Y:S01]  /*30300*/  BSSY B1, `(.L_x_794) ;  /* 0x0000008000017945 */ /* 0x000fe20003800000 */
[----:B0-2---:R-:W-:Y:S02]  /*30310*/  IMAD.MOV.U32 R13, RZ, RZ, R119 ;  /* 0x000000ffff0d7224 */ /* 0x005fe400078e0077 */
[----:B------:R-:W-:Y:S02]  /*30320*/  IMAD.MOV.U32 R12, RZ, RZ, 0x1 ;  /* 0x00000001ff0c7424 */ /* 0x000fe400078e00ff */
[----:B----4-:R-:W-:Y:S02]  /*30330*/  IMAD.MOV.U32 R11, RZ, RZ, 0x1e1f ;  /* 0x00001e1fff0b7424 */ /* 0x010fe400078e00ff */
[----:B------:R-:W-:-:S07]  /*30340*/  IMAD.MOV.U32 R15, RZ, RZ, -0x1 ;  /* 0xffffffffff0f7424 */ /* 0x000fce00078e00ff */
[----:B-1-3--:R-:W-:Y:S05]  /*30350*/  WARPSYNC.COLLECTIVE R15, `(.L_x_795) ;  /* 0x000000000f087348 */ /* 0x00afea0003c00000 */
[----:B------:R0:W2:Y:S02]  /*30360*/  SHFL.IDX P6, R14, R13, R12, R11 ;  /* 0x0000000c0d0e7389 */ /* 0x0000a400000c000b */
[----:B0123--:R-:W-:Y:S01]  /*30370*/  ENDCOLLECTIVE ;  /* 0x000000000000791b */ /* 0x00ffe20003800000 */
.L_x_795:
[----:B------:R-:W-:Y:S05]  /*30380*/  BSYNC B1 ;  /* 0x0000000000017941 */ /* 0x000fea0003800000 */
.L_x_794:
        /* <DEDUP_REMOVED lines=8> */
.L_x_796:
[----:B------:R-:W-:Y:S01]  /*30410*/  MOV R120, R14 ;  /* 0x0000000e00787202 */ /* 0x000fe20000000f00 */
[----:B------:R-:W-:Y:S06]  /*30420*/  BRA `(.L_x_797) ;  /* 0xfffffdc800fc7947 */ /* 0x000fec000383ffff */
.L_x_526:
[----:B0-----:R0:W1:Y:S02]  /*30430*/  SYNCS.PHASECHK.TRANS64.TRYWAIT P3, [R93+URZ+0x33490], R94 ;  /* 0x0334905e5d0075a7 */ /* 0x001064000806017f */
[----:B-1----:R-:W-:Y:S05]  /*30440*/  @!P3 NANOSLEEP.SYNCS 0x989680 ;  /* 0x009896800000b95d */ /* 0x002fea0003900000 */
[----:B------:R-:W1:Y:S02]  /*30450*/  @!P3 SYNCS.PHASECHK.TRANS64 P3, [R93+URZ+0x33490], R94 ;  /* 0x0334905e5d00b5a7 */ /* 0x000e64000806007f */
[----:B-1----:R-:W-:Y:S05]  /*30460*/  @!P3 BRA `(.L_x_526) ;  /* 0xfffffffc00f0b947 */ /* 0x002fea000383ffff */
[----:B------:R-:W-:Y:S05]  /*30470*/  BRA `(.L_x_798) ;  /* 0xfffffdf800a07947 */ /* 0x000fea000383ffff */
.L_x_527:
        /* <DEDUP_REMOVED lines=8> */
.L_x_800:
[----:B------:R-:W-:Y:S05]  /*30500*/  BSYNC B1 ;  /* 0x0000000000017941 */ /* 0x000fea0003800000 */
.L_x_799:
        /* <DEDUP_REMOVED lines=8> */
.L_x_801:
[----:B------:R-:W-:Y:S01]  /*30590*/  MOV R45, R14 ;  /* 0x0000000e002d7202 */ /* 0x000fe20000000f00 */
[----:B------:R-:W-:Y:S06]  /*305a0*/  BRA `(.L_x_802) ;  /* 0xfffffdf800d07947 */ /* 0x000fec000383ffff */
.L_x_530:
[----:B------:R-:W-:Y:S01]  /*305b0*/  BSSY B1, `(.L_x_803) ;  /* 0x0000008000017945 */ /* 0x000fe20003800000 */
[----:B----4-:R-:W-:Y:S02]  /*305c0*/  IMAD.MOV.U32 R13, RZ, RZ, R44 ;  /* 0x000000ffff0d7224 */ /* 0x010fe400078e002c */
[----:B------:R-:W-:Y:S02]  /*305d0*/  IMAD.MOV.U32 R12, RZ, RZ, 0x1 ;  /* 0x00000001ff0c7424 */ /* 0x000fe400078e00ff */
[----:B------:R-:W-:Y:S02]  /*305e0*/  IMAD.MOV.U32 R11, RZ, RZ, 0x1e1f ;  /* 0x00001e1fff0b7424 */ /* 0x000fe400078e00ff */
[----:B------:R-:W-:-:S07]  /*305f0*/  IMAD.MOV.U32 R15, RZ, RZ, -0x1 ;  /* 0xffffffffff0f7424 */ /* 0x000fce00078e00ff */
[----:B0123--:R-:W-:Y:S05]  /*30600*/  WARPSYNC.COLLECTIVE R15, `(.L_x_804) ;  /* 0x000000000f087348 */ /* 0x00ffea0003c00000 */
[----:B------:R4:W0:Y:S02]  /*30610*/  SHFL.IDX P6, R14, R13, R12, R11 ;  /* 0x0000000c0d0e7389 */ /* 0x00082400000c000b */
[----:B01234-:R-:W-:Y:S01]  /*30620*/  ENDCOLLECTIVE ;  /* 0x000000000000791b */ /* 0x01ffe20003800000 */
.L_x_804:
[----:B------:R-:W-:Y:S05]  /*30630*/  BSYNC B1 ;  /* 0x0000000000017941 */ /* 0x000fea0003800000 */
.L_x_803:
        /* <DEDUP_REMOVED lines=8> */
.L_x_805:
[----:B------:R-:W-:Y:S01]  /*306c0*/  MOV R45, R14 ;  /* 0x0000000e002d7202 */ /* 0x000fe20000000f00 */
[----:B------:R-:W-:Y:S06]  /*306d0*/  BRA `(.L_x_806) ;  /* 0xfffffdfc00287947 */ /* 0x000fec000383ffff */
.L_x_534:
[----:B------:R0:W0:Y:S02]  /*306e0*/  SYNCS.PHASECHK.TRANS64.TRYWAIT P2, [R93+URZ+0x334b0], R94 ;  /* 0x0334b05e5d0075a7 */ /* 0x000024000804017f */
[----:B0-----:R-:W-:Y:S05]  /*306f0*/  @!P2 NANOSLEEP.SYNCS 0x989680 ;  /* 0x009896800000a95d */ /* 0x001fea0003900000 */
[----:B------:R-:W0:Y:S02]  /*30700*/  @!P2 SYNCS.PHASECHK.TRANS64 P2, [R93+URZ+0x334b0], R94 ;  /* 0x0334b05e5d00a5a7 */ /* 0x000e24000804007f */
[----:B0-----:R-:W-:Y:S05]  /*30710*/  @!P2 BRA `(.L_x_534) ;  /* 0xfffffffc00f0a947 */ /* 0x001fea000383ffff */
[----:B------:R-:W-:Y:S05]  /*30720*/  BRA `(.L_x_807) ;  /* 0xfffffdfc00fc7947 */ /* 0x000fea000383ffff */
.L_x_544:
[----:B------:R-:W-:Y:S01]  /*30730*/  BSSY B0, `(.L_x_808) ;  /* 0x0000007000007945 */ /* 0x000fe20003800000 */
[----:B------:R-:W-:Y:S02]  /*30740*/  IMAD.MOV.U32 R12, RZ, RZ, RZ ;  /* 0x000000ffff0c7224 */ /* 0x000fe400078e00ff */
[----:B------:R-:W-:Y:S02]  /*30750*/  IMAD.MOV.U32 R11, RZ, RZ, 0x1f ;  /* 0x0000001fff0b7424 */ /* 0x000fe400078e00ff */
[----:B------:R-:W-:-:S07]  /*30760*/  IMAD.MOV.U32 R15, RZ, RZ, -0x1 ;  /* 0xffffffffff0f7424 */ /* 0x000fce00078e00ff */
[----:B------:R-:W-:Y:S05]  /*30770*/  WARPSYNC.COLLECTIVE R15, `(.L_x_809) ;  /* 0x000000000f087348 */ /* 0x000fea0003c00000 */
[----:B------:R0:W1:Y:S02]  /*30780*/  SHFL.IDX P6, R14, R13, R12, R11 ;  /* 0x0000000c0d0e7389 */ /* 0x00006400000c000b */
[----:B01----:R-:W-:Y:S01]  /*30790*/  ENDCOLLECTIVE ;  /* 0x000000000000791b */ /* 0x003fe20003800000 */
.L_x_809:
[----:B------:R-:W-:Y:S05]  /*307a0*/  BSYNC B0 ;  /* 0x0000000000007941 */ /* 0x000fea0003800000 */
.L_x_808:
[----:B------:R1:W-:Y:S01]  /*307b0*/  STL [R1+0x44], R14 ;  /* 0x0000440e01007387 */ /* 0x0003e20000100800 */
[----:B------:R-:W-:Y:S05]  /*307c0*/  BRA `(.L_x_810) ;  /* 0xfffffe0c00807947 */ /* 0x000fea000383ffff */
.L_x_554:
[----:B------:R-:W-:Y:S01]  /*307d0*/  BSSY B1, `(.L_x_811) ;  /* 0x0000008000017945 */ /* 0x000fe20003800000 */
[----:B------:R-:W-:Y:S01]  /*307e0*/  IMAD.MOV.U32 R13, RZ, RZ, R28 ;  /* 0x000000ffff0d7224 */ /* 0x000fe200078e001c */
[----:B------:R-:W-:Y:S01]  /*307f0*/  MOV R12, RZ ;  /* 0x000000ff000c7202 */ /* 0x000fe20000000f00 */
[----:B------:R-:W-:Y:S02]  /*30800*/  IMAD.MOV.U32 R11, RZ, RZ, 0x1e1f ;  /* 0x00001e1fff0b7424 */ /* 0x000fe400078e00ff */
[----:B------:R-:W-:-:S07]  /*30810*/  IMAD.MOV.U32 R15, RZ, RZ, -0x1 ;  /* 0xffffffffff0f7424 */ /* 0x000fce00078e00ff */
[----:B-1----:R-:W-:Y:S05]  /*30820*/  WARPSYNC.COLLECTIVE R15, `(.L_x_812) ;  /* 0x000000000f087348 */ /* 0x002fea0003c00000 */
[----:B-1----:R0:W1:Y:S02]  /*30830*/  SHFL.IDX P6, R14, R13, R12, R11 ;  /* 0x0000000c0d0e7389 */ /* 0x00206400000c000b */
[----:B01----:R-:W-:Y:S01]  /*30840*/  ENDCOLLECTIVE ;  /* 0x000000000000791b */ /* 0x003fe20003800000 */
.L_x_812:
[----:B------:R-:W-:Y:S05]  /*30850*/  BSYNC B1 ;  /* 0x0000000000017941 */ /* 0x000fea0003800000 */
.L_x_811:
[----:B------:R-:W-:Y:S01]  /*30860*/  IMAD.MOV.U32 R13, RZ, RZ, R24 ;  /* 0x000000ffff0d7224 */ /* 0x000fe200078e0018 */
[----:B------:R-:W-:Y:S01]  /*30870*/  MOV R12, RZ ;  /* 0x000000ff000c7202 */ /* 0x000fe20000000f00 */
[----:B------:R-:W-:Y:S02]  /*30880*/  IMAD.MOV.U32 R11, RZ, RZ, 0x1e1f ;  /* 0x00001e1fff0b7424 */ /* 0x000fe400078e00ff */
[----:B------:R-:W-:Y:S02]  /*30890*/  IMAD.MOV.U32 R15, RZ, RZ, -0x1 ;  /* 0xffffffffff0f7424 */ /* 0x000fe400078e00ff */
[----:B------:R-:W-:-:S07]  /*308a0*/  IMAD.MOV.U32 R0, RZ, RZ, R14 ;  /* 0x000000ffff007224 */ /* 0x000fce00078e000e */
[----:B------:R-:W-:Y:S05]  /*308b0*/  WARPSYNC.COLLECTIVE R15, `(.L_x_813) ;  /* 0x000000000f087348 */ /* 0x000fea0003c00000 */
[----:B------:R0:W1:Y:S02]  /*308c0*/  SHFL.IDX P6, R14, R13, R12, R11 ;  /* 0x0000000c0d0e7389 */ /* 0x00006400000c000b */
[----:B01----:R-:W-:Y:S01]  /*308d0*/  ENDCOLLECTIVE ;  /* 0x000000000000791b */ /* 0x003fe20003800000 */
.L_x_813:
[----:B------:R-:W-:Y:S02]  /*308e0*/  IMAD.MOV.U32 R13, RZ, RZ, R45 ;  /* 0x000000ffff0d7224 */ /* 0x000fe400078e002d */
[----:B------:R-:W-:-:S07]  /*308f0*/  IMAD.MOV.U32 R7, RZ, RZ, R14 ;  /* 0x000000ffff077224 */ /* 0x000fce00078e000e */
[----:B------:R-:W-:Y:S05]  /*30900*/  WARPSYNC.COLLECTIVE R15, `(.L_x_814) ;  /* 0x000000000f087348 */ /* 0x000fea0003c00000 */
[----:B------:R0:W1:Y:S02]  /*30910*/  SHFL.IDX P6, R14, R13, R12, R11 ;  /* 0x0000000c0d0e7389 */ /* 0x00006400000c000b */
[----:B01----:R-:W-:Y:S01]  /*30920*/  ENDCOLLECTIVE ;  /* 0x000000000000791b */ /* 0x003fe20003800000 */
.L_x_814:
[----:B------:R-:W-:Y:S01]  /*30930*/  IMAD.MOV.U32 R13, RZ, RZ, R26 ;  /* 0x000000ffff0d7224 */ /* 0x000fe200078e001a */
[----:B------:R-:W-:-:S07]  /*30940*/  MOV R3, R14 ;  /* 0x0000000e00037202 */ /* 0x000fce0000000f00 */
[----:B------:R-:W-:Y:S05]  /*30950*/  WARPSYNC.COLLECTIVE R15, `(.L_x_815) ;  /* 0x000000000f087348 */ /* 0x000fea0003c00000 */
[----:B------:R0:W1:Y:S02]  /*30960*/  SHFL.IDX P6, R14, R13, R12, R11 ;  /* 0x0000000c0d0e7389 */ /* 0x00006400000c000b */
[----:B01----:R-:W-:Y:S01]  /*30970*/  ENDCOLLECTIVE ;  /* 0x000000000000791b */ /* 0x003fe20003800000 */
.L_x_815:
[----:B------:R-:W-:Y:S01]  /*30980*/  IMAD.MOV.U32 R39, RZ, RZ, R14 ;  /* 0x000000ffff277224 */ /* 0x000fe200078e000e */
[----:B------:R-:W-:Y:S06]  /*30990*/  BRA `(.L_x_816) ;  /* 0xfffffe14000c7947 */ /* 0x000fec000383ffff */
.L_x_558:
[----:B-1----:R1:W4:Y:S02]  /*309a0*/  SYNCS.PHASECHK.TRANS64.TRYWAIT P0, [R18+URZ+0x33400], R3 ;  /* 0x03340003120075a7 */ /* 0x002324000800017f */
[----:B----4-:R-:W-:Y:S05]  /*309b0*/  @!P0 NANOSLEEP.SYNCS 0x989680 ;  /* 0x009896800000895d */ /* 0x010fea0003900000 */
[----:B------:R-:W4:Y:S02]  /*309c0*/  @!P0 SYNCS.PHASECHK.TRANS64 P0, [R18+URZ+0x33400], R3 ;  /* 0x03340003120085a7 */ /* 0x000f24000800007f */
[----:B----4-:R-:W-:Y:S05]  /*309d0*/  @!P0 BRA `(.L_x_558) ;  /* 0xfffffffc00f08947 */ /* 0x010fea000383ffff */
[----:B------:R-:W-:Y:S05]  /*309e0*/  BRA `(.L_x_817) ;  /* 0xfffffe1800747947 */ /* 0x000fea000383ffff */
.L_x_570:
[----:B------:R-:W-:Y:S01]  /*309f0*/  BSSY B1, `(.L_x_818) ;  /* 0x0000008000017945 */ /* 0x000fe20003800000 */
[----:B------:R-:W-:Y:S01]  /*30a00*/  IMAD.MOV.U32 R13, RZ, RZ, R28 ;  /* 0x000000ffff0d7224 */ /* 0x000fe200078e001c */
[----:B------:R-:W-:Y:S01]  /*30a10*/  MOV R11, 0x1e1f ;  /* 0x00001e1f000b7802 */ /* 0x000fe20000000f00 */
[----:B------:R-:W-:Y:S02]  /*30a20*/  IMAD.MOV.U32 R12, RZ, RZ, RZ ;  /* 0x000000ffff0c7224 */ /* 0x000fe400078e00ff */
[----:B------:R-:W-:-:S07]  /*30a30*/  IMAD.MOV.U32 R15, RZ, RZ, -0x1 ;  /* 0xffffffffff0f7424 */ /* 0x000fce00078e00ff */
[----:B-1----:R-:W-:Y:S05]  /*30a40*/  WARPSYNC.COLLECTIVE R15, `(.L_x_819) ;  /* 0x000000000f087348 */ /* 0x002fea0003c00000 */
[----:B-1----:R0:W1:Y:S02]  /*30a50*/  SHFL.IDX P6, R14, R13, R12, R11 ;  /* 0x0000000c0d0e7389 */ /* 0x00206400000c000b */
[----:B01----:R-:W-:Y:S01]  /*30a60*/  ENDCOLLECTIVE ;  /* 0x000000000000791b */ /* 0x003fe20003800000 */
.L_x_819:
[----:B------:R-:W-:Y:S05]  /*30a70*/  BSYNC B1 ;  /* 0x0000000000017941 */ /* 0x000fea0003800000 */
.L_x_818:
[----:B------:R-:W-:Y:S01]  /*30a80*/  IMAD.MOV.U32 R13, RZ, RZ, R24 ;  /* 0x000000ffff0d7224 */ /* 0x000fe200078e0018 */
[----:B------:R-:W-:Y:S01]  /*30a90*/  MOV R11, 0x1e1f ;  /* 0x00001e1f000b7802 */ /* 0x000fe20000000f00 */
[----:B------:R-:W-:Y:S02]  /*30aa0*/  IMAD.MOV.U32 R12, RZ, RZ, RZ ;  /* 0x000000ffff0c7224 */ /* 0x000fe400078e00ff */
[----:B------:R-:W-:Y:S02]  /*30ab0*/  IMAD.MOV.U32 R15, RZ, RZ, -0x1 ;  /* 0xffffffffff0f7424 */ /* 0x000fe400078e00ff */
[----:B------:R-:W-:-:S07]  /*30ac0*/  IMAD.MOV.U32 R3, RZ, RZ, R14 ;  /* 0x000000ffff037224 */ /* 0x000fce00078e000e */
[----:B------:R-:W-:Y:S05]  /*30ad0*/  WARPSYNC.COLLECTIVE R15, `(.L_x_820) ;  /* 0x000000000f087348 */ /* 0x000fea0003c00000 */
[----:B------:R0:W1:Y:S02]  /*30ae0*/  SHFL.IDX P6, R14, R13, R12, R11 ;  /* 0x0000000c0d0e7389 */ /* 0x00006400000c000b */
[----:B01----:R-:W-:Y:S01]  /*30af0*/  ENDCOLLECTIVE ;  /* 0x000000000000791b */ /* 0x003fe20003800000 */
.L_x_820:
[----:B------:R-:W-:Y:S02]  /*30b00*/  IMAD.MOV.U32 R13, RZ, RZ, R45 ;  /* 0x000000ffff0d7224 */ /* 0x000fe400078e002d */
[----:B------:R-:W-:-:S07]  /*30b10*/  IMAD.MOV.U32 R37, RZ, RZ, R14 ;  /* 0x000000ffff257224 */ /* 0x000fce00078e000e */
[----:B------:R-:W-:Y:S05]  /*30b20*/  WARPSYNC.COLLECTIVE R15, `(.L_x_821) ;  /* 0x000000000f087348 */ /* 0x000fea0003c00000 */
[----:B------:R0:W1:Y:S02]  /*30b30*/  SHFL.IDX P6, R14, R13, R12, R11 ;  /* 0x0000000c0d0e7389 */ /* 0x00006400000c000b */
[----:B01----:R-:W-:Y:S01]  /*30b40*/  ENDCOLLECTIVE ;  /* 0x000000000000791b */ /* 0x003fe20003800000 */
.L_x_821:
[----:B------:R-:W-:Y:S01]  /*30b50*/  MOV R13, R26 ;  /* 0x0000001a000d7202 */ /* 0x000fe20000000f00 */
[----:B------:R-:W-:-:S07]  /*30b60*/  IMAD.MOV.U32 R45, RZ, RZ, R14 ;  /* 0x000000ffff2d7224 */ /* 0x000fce00078e000e */
[----:B------:R-:W-:Y:S05]  /*30b70*/  WARPSYNC.COLLECTIVE R15, `(.L_x_822) ;  /* 0x000000000f087348 */ /* 0x000fea0003c00000 */
[----:B------:R0:W1:Y:S02]  /*30b80*/  SHFL.IDX P6, R14, R13, R12, R11 ;  /* 0x0000000c0d0e7389 */ /* 0x00006400000c000b */
[----:B01----:R-:W-:Y:S01]  /*30b90*/  ENDCOLLECTIVE ;  /* 0x000000000000791b */ /* 0x003fe20003800000 */
.L_x_822:
[----:B------:R-:W-:Y:S01]  /*30ba0*/  IMAD.MOV.U32 R47, RZ, RZ, R14 ;  /* 0x000000ffff2f7224 */ /* 0x000fe200078e000e */
[----:B------:R-:W-:Y:S06]  /*30bb0*/  BRA `(.L_x_823) ;  /* 0xfffffe4800007947 */ /* 0x000fec000383ffff */
.L_x_574:
[----:B0-----:R0:W1:Y:S02]  /*30bc0*/  SYNCS.PHASECHK.TRANS64.TRYWAIT P0, [R18+URZ+0x33400], R3 ;  /* 0x03340003120075a7 */ /* 0x001064000800017f */
[----:B-1----:R-:W-:Y:S05]  /*30bd0*/  @!P0 NANOSLEEP.SYNCS 0x989680 ;  /* 0x009896800000895d */ /* 0x002fea0003900000 */
[----:B------:R-:W1:Y:S02]  /*30be0*/  @!P0 SYNCS.PHASECHK.TRANS64 P0, [R18+URZ+0x33400], R3 ;  /* 0x03340003120085a7 */ /* 0x000e64000800007f */
[----:B-1----:R-:W-:Y:S05]  /*30bf0*/  @!P0 BRA `(.L_x_574) ;  /* 0xfffffffc00f08947 */ /* 0x002fea000383ffff */
[----:B------:R-:W-:Y:S05]  /*30c00*/  BRA `(.L_x_824) ;  /* 0xfffffe4c000c7947 */ /* 0x000fea000383ffff */
.L_x_582:
[----:B--2---:R2:W3:Y:S02]  /*30c10*/  SYNCS.PHASECHK.TRANS64.TRYWAIT P1, [R0+URZ+0x33430], R3 ;  /* 0x03343003000075a7 */ /* 0x0044e4000802017f */
[----:B---3--:R-:W-:Y:S05]  /*30c20*/  @!P1 NANOSLEEP.SYNCS 0x989680 ;  /* 0x009896800000995d */ /* 0x008fea0003900000 */
[----:B------:R-:W3:Y:S02]  /*30c30*/  @!P1 SYNCS.PHASECHK.TRANS64 P1, [R0+URZ+0x33430], R3 ;  /* 0x03343003000095a7 */ /* 0x000ee4000802007f */
[----:B---3--:R-:W-:Y:S05]  /*30c40*/  @!P1 BRA `(.L_x_582) ;  /* 0xfffffffc00f09947 */ /* 0x008fea000383ffff */
[----:B------:R-:W-:Y:S05]  /*30c50*/  BRA `(.L_x_581) ;  /* 0xfffffe7c00587947 */ /* 0x000fea000383ffff */
.L_x_589:
[----:B-1----:R1:W2:Y:S02]  /*30c60*/  SYNCS.PHASECHK.TRANS64.TRYWAIT P2, [R5+URZ+0x33430], R4 ;  /* 0x03343004050075a7 */ /* 0x0022a4000804017f */
[----:B--2---:R-:W-:Y:S05]  /*30c70*/  @!P2 NANOSLEEP.SYNCS 0x989680 ;  /* 0x009896800000a95d */ /* 0x004fea0003900000 */
[----:B------:R-:W2:Y:S02]  /*30c80*/  @!P2 SYNCS.PHASECHK.TRANS64 P2, [R5+URZ+0x33430], R4 ;  /* 0x033430040500a5a7 */ /* 0x000ea4000804007f */
[----:B--2---:R-:W-:Y:S05]  /*30c90*/  @!P2 BRA `(.L_x_589) ;  /* 0xfffffffc00f0a947 */ /* 0x004fea000383ffff */
[----:B------:R-:W-:Y:S05]  /*30ca0*/  BRA `(.L_x_588) ;  /* 0xfffffec000a07947 */ /* 0x000fea000383ffff */
.L_x_593:
[----:B-1----:R1:W2:Y:S02]  /*30cb0*/  SYNCS.PHASECHK.TRANS64.TRYWAIT P1, [R4+URZ+0x33450], R3 ;  /* 0x03345003040075a7 */ /* 0x0022a4000802017f */
[----:B--2---:R-:W-:Y:S05]  /*30cc0*/  @!P1 NANOSLEEP.SYNCS 0x989680 ;  /* 0x009896800000995d */ /* 0x004fea0003900000 */
[----:B------:R-:W2:Y:S02]  /*30cd0*/  @!P1 SYNCS.PHASECHK.TRANS64 P1, [R4+URZ+0x33450], R3 ;  /* 0x03345003040095a7 */ /* 0x000ea4000802007f */
[----:B--2---:R-:W-:Y:S05]  /*30ce0*/  @!P1 BRA `(.L_x_593) ;  /* 0xfffffffc00f09947 */ /* 0x004fea000383ffff */
[----:B------:R-:W-:Y:S05]  /*30cf0*/  BRA `(.L_x_590) ;  /* 0xfffffed000e07947 */ /* 0x000fea000383ffff */
.L_x_600:
[----:B-1----:R1:W2:Y:S02]  /*30d00*/  SYNCS.PHASECHK.TRANS64.TRYWAIT P1, [R8+URZ+0x33450], R3 ;  /* 0x03345003080075a7 */ /* 0x0022a4000802017f */
[----:B--2---:R-:W-:Y:S05]  /*30d10*/  @!P1 NANOSLEEP.SYNCS 0x989680 ;  /* 0x009896800000995d */ /* 0x004fea0003900000 */
[----:B------:R-:W2:Y:S02]  /*30d20*/  @!P1 SYNCS.PHASECHK.TRANS64 P1, [R8+URZ+0x33450], R3 ;  /* 0x03345003080095a7 */ /* 0x000ea4000802007f */
[----:B--2---:R-:W-:Y:S05]  /*30d30*/  @!P1 BRA `(.L_x_600) ;  /* 0xfffffffc00f09947 */ /* 0x004fea000383ffff */
[----:B------:R-:W-:Y:S05]  /*30d40*/  BRA `(.L_x_599) ;  /* 0xffffff0000587947 */ /* 0x000fea000383ffff */
.L_x_604:
        /* <DEDUP_REMOVED lines=16> */
[----:B------:R-:W-:Y:S01]  /*30e50*/  SEL R55, R12, R100, P0 ;  /* 0x000000640c377207 */ /* 0x000fe20000000000 */
[----:B-----5:R-:W-:Y:S01]  /*30e60*/  IMAD.MOV.U32 R12, RZ, RZ, R0 ;  /* 0x000000ffff0c7224 */ /* 0x020fe200078e0000 */
[----:B------:R-:W-:Y:S01]  /*30e70*/  SEL R57, R57, R11, P0 ;  /* 0x0000000b39397207 */ /* 0x000fe20000000000 */
[----:B------:R-:W-:Y:S01]  /*30e80*/  IMAD.MOV.U32 R11, RZ, RZ, 0x1c1f ;  /* 0x00001c1fff0b7424 */ /* 0x000fe200078e00ff */
[----:B------:R-:W-:-:S02]  /*30e90*/  SEL R98, R15, R91, P0 ;  /* 0x0000005b0f627207 */ /* 0x000fc40000000000 */
[----:B------:R-:W-:Y:S01]  /*30ea0*/  SEL R43, R91, R15, P0 ;  /* 0x0000000f5b2b7207 */ /* 0x000fe20000000000 */
[----:B------:R-:W-:Y:S01]  /*30eb0*/  IMAD.MOV.U32 R15, RZ, RZ, -0x1 ;  /* 0xffffffffff0f7424 */ /* 0x000fe200078e00ff */
[----:B------:R-:W-:Y:S02]  /*30ec0*/  SEL R30, R33, R32, P0 ;  /* 0x00000020211e7207 */ /* 0x000fe40000000000 */
[----:B------:R-:W-:Y:S02]  /*30ed0*/  SEL R31, R32, R33, P0 ;  /* 0x00000021201f7207 */ /* 0x000fe40000000000 */
[----:B------:R-:W-:Y:S02]  /*30ee0*/  SEL R32, R14, R60, P0 ;  /* 0x0000003c0e207207 */ /* 0x000fe40000000000 */
[----:B------:R-:W-:-:S07]  /*30ef0*/  SEL R33, R60, R14, P0 ;  /* 0x0000000e3c217207 */ /* 0x000fce0000000000 */
[----:B0-----:R-:W-:Y:S05]  /*30f00*/  WARPSYNC.COLLECTIVE R15, `(.L_x_825) ;  /* 0x000000000f087348 */ /* 0x001fea0003c00000 */
[----:B------:R1:W2:Y:S02]  /*30f10*/  SHFL.IDX P6, R14, R13, R12, R11 ;  /* 0x0000000c0d0e7389 */ /* 0x0002a400000c000b */
[----:B012---:R-:W-:Y:S01]  /*30f20*/  ENDCOLLECTIVE ;  /* 0x000000000000791b */ /* 0x007fe20003800000 */
.L_x_825:
[----:B------:R-:W-:Y:S02]  /*30f30*/  SEL R3, R5, R109, P0 ;  /* 0x0000006d05037207 */ /* 0x000fe40000000000 */
[----:B------:R-:W-:Y:S02]  /*30f40*/  SEL R142, R109, R5, P0 ;  /* 0x000000056d8e7207 */ /* 0x000fe40000000000 */
[----:B------:R-:W-:Y:S02]  /*30f50*/  SEL R62, R116, R4, P0 ;  /* 0x00000004743e7207 */ /* 0x000fe40000000000 */
[----:B------:R-:W-:Y:S02]  /*30f60*/  SEL R63, R4, R116, P0 ;  /* 0x00000074043f7207 */ /* 0x000fe40000000000 */
[----:B------:R-:W-:Y:S02]  /*30f70*/  LOP3.LUT R116, R0, 0x2, RZ, 0x3c, !PT ;  /* 0x0000000200747812 */ /* 0x000fe400078e3cff */
[----:B------:R-:W-:-:S02]  /*30f80*/  SEL R58, R108, R6, P0 ;  /* 0x000000066c3a7207 */ /* 0x000fc40000000000 */
[----:B------:R-:W-:Y:S01]  /*30f90*/  SEL R59, R6, R108, P0 ;  /* 0x0000006c063b7207 */ /* 0x000fe20000000000 */
[----:B------:R-:W-:Y:S01]  /*30fa0*/  IMAD.MOV.U32 R13, RZ, RZ, R2 ;  /* 0x000000ffff0d7224 */ /* 0x000fe200078e0002 */
[----:B------:R-:W-:Y:S02]  /*30fb0*/  SEL R108, R110, R36, P0 ;  /* 0x000000246e6c7207 */ /* 0x000fe40000000000 */
[----:B------:R-:W-:Y:S02]  /*30fc0*/  SEL R36, R36, R110, P0 ;  /* 0x0000006e24247207 */ /* 0x000fe40000000000 */
[----:B------:R-:W-:Y:S02]  /*30fd0*/  SEL R147, R114, R115, P0 ;  /* 0x0000007372937207 */ /* 0x000fe40000000000 */
[----:B------:R-:W-:Y:S02]  /*30fe0*/  SEL R148, R115, R114, P0 ;  /* 0x0000007273947207 */ /* 0x000fe40000000000 */
[----:B------:R-:W-:-:S02]  /*30ff0*/  SEL R94, R45, R83, P0 ;  /* 0x000000532d5e7207 */ /* 0x000fc40000000000 */
[----:B------:R-:W-:-:S07]  /*31000*/  MOV R109, R14 ;  /* 0x0000000e006d7202 */ /* 0x000fce0000000f00 */
[----:B------:R-:W-:Y:S05]  /*31010*/  WARPSYNC.COLLECTIVE R15, `(.L_x_826) ;  /* 0x000000000f087348 */ /* 0x000fea0003c00000 */
[----:B------:R0:W1:Y:S02]  /*31020*/  SHFL.IDX P6, R14, R13, R12, R11 ;  /* 0x0000000c0d0e7389 */ /* 0x00006400000c000b */
[----:B01----:R-:W-:Y:S01]  /*31030*/  ENDCOLLECTIVE ;  /* 0x000000000000791b */ /* 0x003fe20003800000 */
.L_x_826:
[----:B------:R-:W-:Y:S02]  /*31040*/  SEL R45, R83, R45, P0 ;  /* 0x0000002d532d7207 */ /* 0x000fe40000000000 */
[----:B------:R-:W-:Y:S02]  /*31050*/  SEL R128, R104, R20, P0 ;  /* 0x0000001468807207 */ /* 0x000fe40000000000 */
[----:B------:R-:W-:Y:S02]  /*31060*/  SEL R68, R89, R136, P0 ;  /* 0x0000008859447207 */ /* 0x000fe40000000000 */
[----:B------:R-:W-:Y:S02]  /*31070*/  SEL R69, R136, R89, P0 ;  /* 0x0000005988457207 */ /* 0x000fe40000000000 */
[----:B------:R-:W-:Y:S02]  /*31080*/  SEL R119, R8, R122, P0 ;  /* 0x0000007a08777207 */ /* 0x000fe40000000000 */
[----:B------:R-:W-:-:S02]  /*31090*/  SEL R141, R122, R8, P0 ;  /* 0x000000087a8d7207 */ /* 0x000fc40000000000 */
[----:B------:R-:W-:Y:S01]  /*310a0*/  SEL R122, R10, R126, P0 ;  /* 0x0000007e0a7a7207 */ /* 0x000fe20000000000 */
[----:B------:R-:W-:Y:S01]  /*310b0*/  IMAD.MOV.U32 R13, RZ, RZ, R143 ;  /* 0x000000ffff0d7224 */ /* 0x000fe200078e008f */
[----:B------:R-:W-:Y:S01]  /*310c0*/  SEL R139, R126, R10, P0 ;  /* 0x0000000a7e8b7207 */ /* 0x000fe20000000000 */
[----:B------:R-:W-:Y:S01]  /*310d0*/  IMAD.MOV.U32 R12, RZ, RZ, R116 ;  /* 0x000000ffff0c7224 */ /* 0x000fe200078e0074 */
[----:B------:R-:W-:Y:S02]  /*310e0*/  SEL R126, R117, R121, P0 ;  /* 0x00000079757e7207 */ /* 0x000fe40000000000 */
[----:B------:R-:W-:Y:S02]  /*310f0*/  SEL R74, R106, R76, P0 ;  /* 0x0000004c6a4a7207 */ /* 0x000fe40000000000 */
[----:B------:R-:W-:Y:S02]  /*31100*/  SEL R50, R76, R106, P0 ;  /* 0x0000006a4c327207 */ /* 0x000fe40000000000 */
[----:B------:R-:W-:Y:S01]  /*31110*/  SEL R121, R121, R117, P0 ;  /* 0x0000007579797207 */ /* 0x000fe20000000000 */
[----:B------:R-:W-:Y:S01]  /*31120*/  IMAD.MOV.U32 R110, RZ, RZ, R14 ;  /* 0x000000ffff6e7224 */ /* 0x000fe200078e000e */
[----:B------:R-:W-:-:S07]  /*31130*/  SEL R76, R77, R111, P0 ;  /* 0x0000006f4d4c7207 */ /* 0x000fce0000000000 */
[----:B------:R-:W-:Y:S05]  /*31140*/  WARPSYNC.COLLECTIVE R15, `(.L_x_827) ;  /* 0x000000000f087348 */ /* 0x000fea0003c00000 */
[----:B------:R0:W1:Y:S02]  /*31150*/  SHFL.IDX P6, R14, R13, R12, R11 ;  /* 0x0000000c0d0e7389 */ /* 0x00006400000c000b */
[----:B01----:R-:W-:Y:S01]  /*31160*/  ENDCOLLECTIVE ;  /* 0x000000000000791b */ /* 0x003fe20003800000 */
.L_x_827:
[----:B------:R-:W-:Y:S02]  /*31170*/  SEL R117, R125, R123, P0 ;  /* 0x0000007b7d757207 */ /* 0x000fe40000000000 */
[----:B------:R-:W-:Y:S01]  /*31180*/  SEL R8, R123, R125, P0 ;  /* 0x0000007d7b087207 */ /* 0x000fe20000000000 */
[----:B------:R-:W-:Y:S01]  /*31190*/  IMAD.MOV.U32 R125, RZ, RZ, RZ ;  /* 0x000000ffff7d7224 */ /* 0x000fe200078e00ff */
[----:B------:R-:W-:Y:S02]  /*311a0*/  SEL R77, R111, R77, P0 ;  /* 0x0000004d6f4d7207 */ /* 0x000fe40000000000 */
[----:B------:R-:W-:Y:S02]  /*311b0*/  SEL R111, R118, R7, P0 ;  /* 0x00000007766f7207 */ /* 0x000fe40000000000 */
[----:B------:R-:W-:Y:S02]  /*311c0*/  SEL R123, R7, R118, P0 ;  /* 0x00000076077b7207 */ /* 0x000fe40000000000 */
        /* <DEDUP_REMOVED lines=12> */
.L_x_828:
        /* <DEDUP_REMOVED lines=19> */
.L_x_829:
        /* <DEDUP_REMOVED lines=17> */
.L_x_830:
[----:B------:R-:W-:Y:S02]  /*314d0*/  SEL R42, R42, R93, P0 ;  /* 0x0000005d2a2a7207 */ /* 0x000fe40000000000 */
[----:B------:R-:W-:Y:S02]  /*314e0*/  SEL R100, R38, R95, P0 ;  /* 0x0000005f26647207 */ /* 0x000fe40000000000 */
[----:B------:R-:W-:Y:S02]  /*314f0*/  SEL R38, R95, R38, P0 ;  /* 0x000000265f267207 */ /* 0x000fe40000000000 */
[----:B------:R-:W-:Y:S02]  /*31500*/  SEL R102, R41, R99, P0 ;  /* 0x0000006329667207 */ /* 0x000fe40000000000 */
[----:B------:R-:W-:Y:S02]  /*31510*/  SEL R41, R99, R41, P0 ;  /* 0x0000002963297207 */ /* 0x000fe40000000000 */
[----:B------:R-:W-:-:S02]  /*31520*/  SEL R106, R39, R107, P0 ;  /* 0x0000006b276a7207 */ /* 0x000fc40000000000 */
[----:B------:R-:W-:Y:S01]  /*31530*/  SEL R39, R107, R39, P0 ;  /* 0x000000276b277207 */ /* 0x000fe20000000000 */
[----:B------:R-:W-:Y:S02]  /*31540*/  IMAD.MOV.U32 R13, RZ, RZ, R140 ;  /* 0x000000ffff0d7224 */ /* 0x000fe400078e008c */
[----:B------:R-:W-:Y:S02]  /*31550*/  IMAD.MOV.U32 R12, RZ, RZ, R116 ;  /* 0x000000ffff0c7224 */ /* 0x000fe400078e0074 */
[----:B------:R-:W-:-:S07]  /*31560*/  IMAD.MOV.U32 R115, RZ, RZ, R14 ;  /* 0x000000ffff737224 */ /* 0x000fce00078e000e */
[----:B------:R-:W-:Y:S05]  /*31570*/  WARPSYNC.COLLECTIVE R15, `(.L_x_831) ;  /* 0x000000000f087348 */ /* 0x000fea0003c00000 */
[----:B------:R0:W1:Y:S02]  /*31580*/  SHFL.IDX P6, R14, R13, R12, R11 ;  /* 0x0000000c0d0e7389 */ /* 0x00006400000c000b */
[----:B01----:R-:W-:Y:S01]  /*31590*/  ENDCOLLECTIVE ;  /* 0x000000000000791b */ /* 0x003fe20003800000 */
.L_x_831:
[----:B------:R-:W-:Y:S01]  /*315a0*/  IMAD.MOV.U32 R13, RZ, RZ, R142 ;  /* 0x000000ffff0d7224 */ /* 0x000fe200078e008e */
[----:B------:R-:W-:-:S07]  /*315b0*/  MOV R83, R14 ;  /* 0x0000000e00537202 */ /* 0x000fce0000000f00 */
[----:B------:R-:W-:Y:S05]  /*315c0*/  WARPSYNC.COLLECTIVE R15, `(.L_x_832) ;  /* 0x000000000f087348 */ /* 0x000fea0003c00000 */
[----:B------:R0:W1:Y:S02]  /*315d0*/  SHFL.IDX P6, R14, R13, R12, R11 ;  /* 0x0000000c0d0e7389 */ /* 0x00006400000c000b */
[----:B01----:R-:W-:Y:S01]  /*315e0*/  ENDCOLLECTIVE ;  /* 0x000000000000791b */ /* 0x003fe20003800000 */
.L_x_832:
[----:B------:R-:W-:Y:S02]  /*315f0*/  SEL R112, R114, R83, P0 ;  /* 0x0000005372707207 */ /* 0x000fe40000000000 */
[----:B------:R-:W-:Y:S01]  /*31600*/  SEL R114, R83, R114, P0 ;  /* 0x0000007253727207 */ /* 0x000fe20000000000 */
[----:B------:R-:W-:Y:S02]  /*31610*/  IMAD.MOV.U32 R13, RZ, RZ, R128 ;  /* 0x000000ffff0d7224 */ /* 0x000fe400078e0080 */
[----:B------:R-:W-:Y:S02]  /*31620*/  IMAD.MOV.U32 R12, RZ, RZ, R0 ;  /* 0x000000ffff0c7224 */ /* 0x000fe400078e0000 */
[----:B------:R-:W-:-:S07]  /*31630*/  IMAD.MOV.U32 R89, RZ, RZ, R14 ;  /* 0x000000ffff597224 */ /* 0x000fce00078e000e */
[----:B------:R-:W-:Y:S05]  /*31640*/  WARPSYNC.COLLECTIVE R15, `(.L_x_833) ;  /* 0x000000000f087348 */ /* 0x000fea0003c00000 */
[----:B------:R0:W1:Y:S02]  /*31650*/  SHFL.IDX P6, R14, R13, R12, R11 ;  /* 0x0000000c0d0e7389 */ /* 0x00006400000c000b */
[----:B01----:R-:W-:Y:S01]  /*31660*/  ENDCOLLECTIVE ;  /* 0x000000000000791b */ /* 0x003fe20003800000 */
.L_x_833:
[----:B------:R-:W-:Y:S02]  /*31670*/  SEL R113, R115, R89, P0 ;  /* 0x0000005973717207 */ /* 0x000fe40000000000 */
[----:B------:R-:W-:Y:S01]  /*31680*/  SEL R115, R89, R115, P0 ;  /* 0x0000007359737207 */ /* 0x000fe20000000000 */
[----:B------:R-:W-:Y:S01]  /*31690*/  IMAD.MOV.U32 R13, RZ, RZ, R119 ;  /* 0x000000ffff0d7224 */ /* 0x000fe200078e0077 */
[----:B------:R-:W-:-:S07]  /*316a0*/  MOV R118, R14 ;  /* 0x0000000e00767202 */ /* 0x000fce0000000f00 */
[----:B------:R-:W-:Y:S05]  /*316b0*/  WARPSYNC.COLLECTIVE R15, `(.L_x_834) ;  /* 0x000000000f087348 */ /* 0x000fea0003c00000 */
[----:B------:R0:W1:Y:S02]  /*316c0*/  SHFL.IDX P6, R14, R13, R12, R11 ;  /* 0x0000000c0d0e7389 */ /* 0x00006400000c000b */
[----:B01----:R-:W-:Y:S01]  /*316d0*/  ENDCOLLECTIVE ;  /* 0x000000000000791b */ /* 0x003fe20003800000 */
.L_x_834:
[----:B------:R-:W-:Y:S02]  /*316e0*/  IMAD.MOV.U32 R13, RZ, RZ, R138 ;  /* 0x000000ffff0d7224 */ /* 0x000fe400078e008a */
[----:B------:R-:W-:Y:S02]  /*316f0*/  IMAD.MOV.U32 R12, RZ, RZ, R116 ;  /* 0x000000ffff0c7224 */ /* 0x000fe400078e0074 */
[----:B------:R-:W-:-:S07]  /*31700*/  IMAD.MOV.U32 R119, RZ, RZ, R14 ;  /* 0x000000ffff777224 */ /* 0x000fce00078e000e */
[----:B------:R-:W-:Y:S05]  /*31710*/  WARPSYNC.COLLECTIVE R15, `(.L_x_835) ;  /* 0x000000000f087348 */ /* 0x000fea0003c00000 */
[----:B------:R0:W1:Y:S02]  /*31720*/  SHFL.IDX P6, R14, R13, R12, R11 ;  /* 0x0000000c0d0e7389 */ /* 0x00006400000c000b */
[----:B01----:R-:W-:Y:S01]  /*31730*/  ENDCOLLECTIVE ;  /* 0x000000000000791b */ /* 0x003fe20003800000 */
.L_x_835:
[----:B------:R-:W-:Y:S01]  /*31740*/  IMAD.MOV.U32 R13, RZ, RZ, R141 ;  /* 0x000000ffff0d7224 */ /* 0x000fe200078e008d */
[----:B------:R-:W-:-:S07]  /*31750*/  MOV R81, R14 ;  /* 0x0000000e00517202 */ /* 0x000fce0000000f00 */
[----:B------:R-:W-:Y:S05]  /*31760*/  WARPSYNC.COLLECTIVE R15, `(.L_x_836) ;  /* 0x000000000f087348 */ /* 0x000fea0003c00000 */
[----:B------:R0:W1:Y:S02]  /*31770*/  SHFL.IDX P6, R14, R13, R12, R11 ;  /* 0x0000000c0d0e7389 */ /* 0x00006400000c000b */
[----:B01----:R-:W-:Y:S01]  /*31780*/  ENDCOLLECTIVE ;  /* 0x000000000000791b */ /* 0x003fe20003800000 */
.L_x_836:
[----:B------:R-:W-:Y:S02]  /*31790*/  IMAD.MOV.U32 R13, RZ, RZ, R126 ;  /* 0x000000ffff0d7224 */ /* 0x000fe400078e007e */
[----:B------:R-:W-:Y:S02]  /*317a0*/  IMAD.MOV.U32 R12, RZ, RZ, R0 ;  /* 0x000000ffff0c7224 */ /* 0x000fe400078e0000 */
[----:B------:R-:W-:-:S07]  /*317b0*/  IMAD.MOV.U32 R85, RZ, RZ, R14 ;  /* 0x000000ffff557224 */ /* 0x000fce00078e000e */
[----:B------:R-:W-:Y:S05]  /*317c0*/  WARPSYNC.COLLECTIVE R15, `(.L_x_837) ;  /* 0x000000000f087348 */ /* 0x000fea0003c00000 */
[----:B------:R0:W1:Y:S02]  /*317d0*/  SHFL.IDX P6, R14, R13, R12, R11 ;  /* 0x0000000c0d0e7389 */ /* 0x00006400000c000b */
[----:B01----:R-:W-:Y:S01]  /*317e0*/  ENDCOLLECTIVE ;  /* 0x000000000000791b */ /* 0x003fe20003800000 */
.L_x_837:
[----:B------:R-:W-:Y:S01]  /*317f0*/  IMAD.MOV.U32 R13, RZ, RZ, R122 ;  /* 0x000000ffff0d7224 */ /* 0x000fe200078e007a */
[----:B------:R-:W-:-:S07]  /*31800*/  MOV R3, R14 ;  /* 0x0000000e00037202 */ /* 0x000fce0000000f00 */
[----:B------:R-:W-:Y:S05]  /*31810*/  WARPSYNC.COLLECTIVE R15, `(.L_x_838) ;  /* 0x000000000f087348 */ /* 0x000fea0003c00000 */
[----:B------:R0:W1:Y:S02]  /*31820*/  SHFL.IDX P6, R14, R13, R12, R11 ;  /* 0x0000000c0d0e7389 */ /* 0x00006400000c000b */
[----:B01----:R-:W-:Y:S01]  /*31830*/  ENDCOLLECTIVE ;  /* 0x000000000000791b */ /* 0x003fe20003800000 */
.L_x_838:
[----:B------:R-:W-:Y:S02]  /*31840*/  IMAD.MOV.U32 R13, RZ, RZ, R121 ;  /* 0x000000ffff0d7224 */ /* 0x000fe400078e0079 */
[----:B------:R-:W-:Y:S02]  /*31850*/  IMAD.MOV.U32 R12, RZ, RZ, R116 ;  /* 0x000000ffff0c7224 */ /* 0x000fe400078e0074 */
[----:B------:R-:W-:-:S07]  /*31860*/  IMAD.MOV.U32 R122, RZ, RZ, R14 ;  /* 0x000000ffff7a7224 */ /* 0x000fce00078e000e */
[----:B------:R-:W-:Y:S05]  /*31870*/  WARPSYNC.COLLECTIVE R15, `(.L_x_839) ;  /* 0x000000000f087348 */ /* 0x000fea0003c00000 */
[----:B------:R0:W1:Y:S02]  /*31880*/  SHFL.IDX P6, R14, R13, R12, R11 ;  /* 0x0000000c0d0e7389 */ /* 0x00006400000c000b */
[----:B01----:R-:W-:Y:S01]  /*31890*/  ENDCOLLECTIVE ;  /* 0x000000000000791b */ /* 0x003fe20003800000 */
.L_x_839:
[----:B------:R-:W-:Y:S01]  /*318a0*/  IMAD.MOV.U32 R13, RZ, RZ, R139 ;  /* 0x000000ffff0d7224 */ /* 0x000fe200078e008b */
[----:B------:R-:W-:-:S07]  /*318b0*/  MOV R4, R14 ;  /* 0x0000000e00047202 */ /* 0x000fce0000000f00 */
[----:B------:R-:W-:Y:S05]  /*318c0*/  WARPSYNC.COLLECTIVE R15, `(.L_x_840) ;  /* 0x000000000f087348 */ /* 0x000fea0003c00000 */
[----:B------:R0:W1:Y:S02]  /*318d0*/  SHFL.IDX P6, R14, R13, R12, R11 ;  /* 0x0000000c0d0e7389 */ /* 0x00006400000c000b */
[----:B01----:R-:W-:Y:S01]  /*318e0*/  ENDCOLLECTIVE ;  /* 0x000000000000791b */ /* 0x003fe20003800000 */
.L_x_840:
[----:B------:R-:W-:Y:S01]  /*318f0*/  IMAD.MOV.U32 R13, RZ, RZ, R117 ;  /* 0x000000ffff0d7224 */ /* 0x000fe200078e0075 */
[----:B------:R-:W-:Y:S01]  /*31900*/  SEL R117, R119, R85, P0 ;  /* 0x0000005577757207 */ /* 0x000fe20000000000 */
[----:B------:R-:W-:Y:S01]  /*31910*/  IMAD.MOV.U32 R12, RZ, RZ, R0 ;  /* 0x000000ffff0c7224 */ /* 0x000fe200078e0000 */
[----:B------:R-:W-:Y:S01]  /*31920*/  SEL R119, R85, R119, P0 ;  /* 0x0000007755777207 */ /* 0x000fe20000000000 */
[----:B------:R-:W-:-:S07]  /*31930*/  IMAD.MOV.U32 R75, RZ, RZ, R14 ;  /* 0x000000ffff4b7224 */ /* 0x000fce00078e000e */
[----:B------:R-:W-:Y:S05]  /*31940*/  WARPSYNC.COLLECTIVE R15, `(.L_x_841) ;  /* 0x000000000f087348 */ /* 0x000fea0003c00000 */
[----:B------:R0:W1:Y:S02]  /*31950*/  SHFL.IDX P6, R14, R13, R12, R11 ;  /* 0x0000000c0d0e7389 */ /* 0x00006400000c000b */
[----:B01----:R-:W-:Y:S01]  /*31960*/  ENDCOLLECTIVE ;  /* 0x000000000000791b */ /* 0x003fe20003800000 */
.L_x_841:
[----:B------:R-:W-:Y:S02]  /*31970*/  SEL R121, R122, R75, P0 ;  /* 0x0000004b7a797207 */ /* 0x000fe40000000000 */
[----:B------:R-:W-:Y:S01]  /*31980*/  SEL R122, R75, R122, P0 ;  /* 0x0000007a4b7a7207 */ /* 0x000fe20000000000 */
[----:B------:R-:W-:Y:S01]  /*31990*/  IMAD.MOV.U32 R13, RZ, RZ, R5 ;  /* 0x000000ffff0d7224 */ /* 0x000fe200078e0005 */
[----:B------:R-:W-:-:S07]  /*319a0*/  MOV R7, R14 ;  /* 0x0000000e00077202 */ /* 0x000fce0000000f00 */
[----:B------:R-:W-:Y:S05]  /*319b0*/  WARPSYNC.COLLECTIVE R15, `(.L_x_842) ;  /* 0x000000000f087348 */ /* 0x000fea0003c00000 */
[----:B------:R0:W1:Y:S02]  /*319c0*/  SHFL.IDX P6, R14, R13, R12, R11 ;  /* 0x0000000c0d0e7389 */ /* 0x00006400000c000b */
[----:B01----:R-:W-:Y:S01]  /*319d0*/  ENDCOLLECTIVE ;  /* 0x000000000000791b */ /* 0x003fe20003800000 */
.L_x_842:
[----:B------:R-:W-:Y:S02]  /*319e0*/  IMAD.MOV.U32 R13, RZ, RZ, R8 ;  /* 0x000000ffff0d7224 */ /* 0x000fe400078e0008 */
[----:B------:R-:W-:Y:S02]  /*319f0*/  IMAD.MOV.U32 R12, RZ, RZ, R116 ;  /* 0x000000ffff0c7224 */ /* 0x000fe400078e0074 */
[----:B------:R-:W-:-:S07]  /*31a00*/  IMAD.MOV.U32 R5, RZ, RZ, R14 ;  /* 0x000000ffff057224 */ /* 0x000fce00078e000e */
[----:B------:R-:W-:Y:S05]  /*31a10*/  WARPSYNC.COLLECTIVE R15, `(.L_x_843) ;  /* 0x000000000f087348 */ /* 0x000fea0003c00000 */
[----:B------:R0:W1:Y:S02]  /*31a20*/  SHFL.IDX P6, R14, R13, R12, R11 ;  /* 0x0000000c0d0e7389 */ /* 0x00006400000c000b */
[----:B01----:R-:W-:Y:S01]  /*31a30*/  ENDCOLLECTIVE ;  /* 0x000000000000791b */ /* 0x003fe20003800000 */
.L_x_843:
[----:B------:R-:W-:Y:S01]  /*31a40*/  IMAD.MOV.U32 R13, RZ, RZ, R120 ;  /* 0x000000ffff0d7224 */ /* 0x000fe200078e0078 */
[----:B------:R-:W-:Y:S02]  /*31a50*/  SEL R120, R3, R4, P0 ;  /* 0x0000000403787207 */ /* 0x000fe40000000000 */
[----:B------:R-:W-:Y:S02]  /*31a60*/  SEL R3, R4, R3, P0 ;  /* 0x0000000304037207 */ /* 0x000fe40000000000 */
[----:B------:R-:W-:-:S07]  /*31a70*/  MOV R8, R14 ;  /* 0x0000000e00087202 */ /* 0x000fce0000000f00 */
[----:B------:R-:W-:Y:S05]  /*31a80*/  WARPSYNC.COLLECTIVE R15, `(.L_x_844) ;  /* 0x000000000f087348 */ /* 0x000fea0003c00000 */
[----:B------:R0:W1:Y:S02]  /*31a90*/  SHFL.IDX P6, R14, R13, R12, R11 ;  /* 0x0000000c0d0e7389 */ /* 0x00006400000c000b */
[----:B01----:R-:W-:Y:S01]  /*31aa0*/  ENDCOLLECTIVE ;  /* 0x000000000000791b */ /* 0x003fe20003800000 */
.L_x_844:
[----:B------:R-:W-:Y:S02]  /*31ab0*/  IMAD.MOV.U32 R13, RZ, RZ, R20 ;  /* 0x000000ffff0d7224 */ /* 0x000fe400078e0014 */
[----:B------:R-:W-:Y:S02]  /*31ac0*/  IMAD.MOV.U32 R12, RZ, RZ, R0 ;  /* 0x000000ffff0c7224 */ /* 0x000fe400078e0000 */
[----:B------:R-:W-:-:S07]  /*31ad0*/  IMAD.MOV.U32 R6, RZ, RZ, R14 ;  /* 0x000000ffff067224 */ /* 0x000fce00078e000e */
[----:B------:R-:W-:Y:S05]  /*31ae0*/  WARPSYNC.COLLECTIVE R15, `(.L_x_845) ;  /* 0x000000000f087348 */ /* 0x000fea0003c00000 */
[----:B------:R0:W1:Y:S02]  /*31af0*/  SHFL.IDX P6, R14, R13, R12, R11 ;  /* 0x0000000c0d0e7389 */ /* 0x00006400000c000b */
[----:B01----:R-:W-:Y:S01]  /*31b00*/  ENDCOLLECTIVE ;  /* 0x000000000000791b */ /* 0x003fe20003800000 */
.L_x_845:
[----:B------:R-:W-:Y:S02]  /*31b10*/  SEL R4, R5, R6, P0 ;  /* 0x0000000605047207 */ /* 0x000fe40000000000 */
[----:B------:R-:W-:Y:S02]  /*31b20*/  SEL R5, R6, R5, P0 ;  /* 0x0000000506057207 */ /* 0x000fe40000000000 */
[----:B------:R-:W-:Y:S02]  /*31b30*/  SEL R6, R7, R8, P0 ;  /* 0x0000000807067207 */ /* 0x000fe40000000000 */
[----:B------:R-:W-:Y:S01]  /*31b40*/  SEL R7, R8, R7, P0 ;  /* 0x0000000708077207 */ /* 0x000fe20000000000 */
[----:B------:R-:W-:Y:S01]  /*31b50*/  IMAD.MOV.U32 R13, RZ, RZ, R9 ;  /* 0x000000ffff0d7224 */ /* 0x000fe200078e0009 */
[----:B------:R-:W-:-:S07]  /*31b60*/  MOV R20, R14 ;  /* 0x0000000e00147202 */ /* 0x000fce0000000f00 */
[----:B------:R-:W-:Y:S05]  /*31b70*/  WARPSYNC.COLLECTIVE R15, `(.L_x_846) ;  /* 0x000000000f087348 */ /* 0x000fea0003c00000 */
[----:B------:R0:W1:Y:S02]  /*31b80*/  SHFL.IDX P6, R14, R13, R12, R11 ;  /* 0x0000000c0d0e7389 */ /* 0x00006400000c000b */
[----:B01----:R-:W-:Y:S01]  /*31b90*/  ENDCOLLECTIVE ;  /* 0x000000000000791b */ /* 0x003fe20003800000 */
.L_x_846:
[----:B------:R-:W-:Y:S02]  /*31ba0*/  IMAD.MOV.U32 R13, RZ, RZ, R21 ;  /* 0x000000ffff0d7224 */ /* 0x000fe400078e0015 */
[----:B------:R-:W-:Y:S02]  /*31bb0*/  IMAD.MOV.U32 R12, RZ, RZ, R116 ;  /* 0x000000ffff0c7224 */ /* 0x000fe400078e0074 */
[----:B------:R-:W-:-:S07]  /*31bc0*/  IMAD.MOV.U32 R9, RZ, RZ, R14 ;  /* 0x000000ffff097224 */ /* 0x000fce00078e000e */
[----:B------:R-:W-:Y:S05]  /*31bd0*/  WARPSYNC.COLLECTIVE R15, `(.L_x_847) ;  /* 0x000000000f087348 */ /* 0x000fea0003c00000 */
[----:B------:R0:W1:Y:S02]  /*31be0*/  SHFL.IDX P6, R14, R13, R12, R11 ;  /* 0x0000000c0d0e7389 */ /* 0x00006400000c000b */
[----:B01----:R-:W-:Y:S01]  /*31bf0*/  ENDCOLLECTIVE ;  /* 0x000000000000791b */ /* 0x003fe20003800000 */
.L_x_847:
[----:B------:R-:W-:Y:S01]  /*31c00*/  IMAD.MOV.U32 R13, RZ, RZ, R10 ;  /* 0x000000ffff0d7224 */ /* 0x000fe200078e000a */
[----:B------:R-:W-:-:S07]  /*31c10*/  MOV R21, R14 ;  /* 0x0000000e00157202 */ /* 0x000fce0000000f00 */
[----:B------:R-:W-:Y:S05]  /*31c20*/  WARPSYNC.COLLECTIVE R15, `(.L_x_848) ;  /* 0x000000000f087348 */ /* 0x000fea0003c00000 */
[----:B------:R0:W1:Y:S02]  /*31c30*/  SHFL.IDX P6, R14, R13, R12, R11 ;  /* 0x0000000c0d0e7389 */ /* 0x00006400000c000b */
[----:B01----:R-:W-:Y:S01]  /*31c40*/  ENDCOLLECTIVE ;  /* 0x000000000000791b */ /* 0x003fe20003800000 */
.L_x_848:
[----:B------:R-:W-:Y:S02]  /*31c50*/  IMAD.MOV.U32 R13, RZ, RZ, R26 ;  /* 0x000000ffff0d7224 */ /* 0x000fe400078e001a */
[----:B------:R-:W-:Y:S02]  /*31c60*/  IMAD.MOV.U32 R12, RZ, RZ, R0 ;  /* 0x000000ffff0c7224 */ /* 0x000fe400078e0000 */
[----:B------:R-:W-:-:S07]  /*31c70*/  IMAD.MOV.U32 R10, RZ, RZ, R14 ;  /* 0x000000ffff0a7224 */ /* 0x000fce00078e000e */
[----:B------:R-:W-:Y:S05]  /*31c80*/  WARPSYNC.COLLECTIVE R15, `(.L_x_849) ;  /* 0x000000000f087348 */ /* 0x000fea0003c00000 */
[----:B------:R0:W1:Y:S02]  /*31c90*/  SHFL.IDX P6, R14, R13, R12, R11 ;  /* 0x0000000c0d0e7389 */ /* 0x00006400000c000b */
[----:B01----:R-:W-:Y:S01]  /*31ca0*/  ENDCOLLECTIVE ;  /* 0x000000000000791b */ /* 0x003fe20003800000 */
.L_x_849:
        /* <DEDUP_REMOVED lines=9> */
.L_x_850:
[----:B------:R-:W-:Y:S02]  /*31d40*/  IMAD.MOV.U32 R13, RZ, RZ, R27 ;  /* 0x000000ffff0d7224 */ /* 0x000fe400078e001b */
[----:B------:R-:W-:Y:S02]  /*31d50*/  IMAD.MOV.U32 R12, RZ, RZ, R116 ;  /* 0x000000ffff0c7224 */ /* 0x000fe400078e0074 */
[----:B------:R-:W-:-:S07]  /*31d60*/  IMAD.MOV.U32 R24, RZ, RZ, R14 ;  /* 0x000000ffff187224 */ /* 0x000fce00078e000e */
[----:B------:R-:W-:Y:S05]  /*31d70*/  WARPSYNC.COLLECTIVE R15, `(.L_x_851) ;  /* 0x000000000f087348 */ /* 0x000fea0003c00000 */
[----:B------:R0:W1:Y:S02]  /*31d80*/  SHFL.IDX P6, R14, R13, R12, R11 ;  /* 0x0000000c0d0e7389 */ /* 0x00006400000c000b */
[----:B01----:R-:W-:Y:S01]  /*31d90*/  ENDCOLLECTIVE ;  /* 0x000000000000791b */ /* 0x003fe20003800000 */
.L_x_851:
[----:B------:R-:W-:Y:S01]  /*31da0*/  IMAD.MOV.U32 R13, RZ, RZ, R25 ;  /* 0x000000ffff0d7224 */ /* 0x000fe200078e0019 */
[----:B------:R-:W-:-:S07]  /*31db0*/  MOV R27, R14 ;  /* 0x0000000e001b7202 */ /* 0x000fce0000000f00 */
[----:B------:R-:W-:Y:S05]  /*31dc0*/  WARPSYNC.COLLECTIVE R15, `(.L_x_852) ;  /* 0x000000000f087348 */ /* 0x000fea0003c00000 */
[----:B------:R0:W1:Y:S02]  /*31dd0*/  SHFL.IDX P6, R14, R13, R12, R11 ;  /* 0x0000000c0d0e7389 */ /* 0x00006400000c000b */
[----:B01----:R-:W-:Y:S01]  /*31de0*/  ENDCOLLECTIVE ;  /* 0x000000000000791b */ /* 0x003fe20003800000 */
.L_x_852:
[----:B------:R-:W-:Y:S02]  /*31df0*/  IMAD.MOV.U32 R13, RZ, RZ, R30 ;  /* 0x000000ffff0d7224 */ /* 0x000fe400078e001e */
[----:B------:R-:W-:Y:S02]  /*31e00*/  IMAD.MOV.U32 R12, RZ, RZ, R0 ;  /* 0x000000ffff0c7224 */ /* 0x000fe400078e0000 */
[----:B------:R-:W-:-:S07]  /*31e10*/  IMAD.MOV.U32 R25, RZ, RZ, R14 ;  /* 0x000000ffff197224 */ /* 0x000fce00078e000e */
[----:B------:R-:W-:Y:S05]  /*31e20*/  WARPSYNC.COLLECTIVE R15, `(.L_x_853) ;  /* 0x000000000f087348 */ /* 0x000fea0003c00000 */
[----:B------:R0:W1:Y:S02]  /*31e30*/  SHFL.IDX P6, R14, R13, R12, R11 ;  /* 0x0000000c0d0e7389 */ /* 0x00006400000c000b */
[----:B01----:R-:W-:Y:S01]  /*31e40*/  ENDCOLLECTIVE ;  /* 0x000000000000791b */ /* 0x003fe20003800000 */
.L_x_853:
        /* <DEDUP_REMOVED lines=9> */
.L_x_854:
[----:B------:R-:W-:Y:S02]  /*31ee0*/  IMAD.MOV.U32 R13, RZ, RZ, R31 ;  /* 0x000000ffff0d7224 */ /* 0x000fe400078e001f */
[----:B------:R-:W-:Y:S02]  /*31ef0*/  IMAD.MOV.U32 R12, RZ, RZ, R116 ;  /* 0x000000ffff0c7224 */ /* 0x000fe400078e0074 */
[----:B------:R-:W-:-:S07]  /*31f00*/  IMAD.MOV.U32 R28, RZ, RZ, R14 ;  /* 0x000000ffff1c7224 */ /* 0x000fce00078e000e */
[----:B------:R-:W-:Y:S05]  /*31f10*/  WARPSYNC.COLLECTIVE R15, `(.L_x_855) ;  /* 0x000000000f087348 */ /* 0x000fea0003c00000 */
[----:B------:R0:W1:Y:S02]  /*31f20*/  SHFL.IDX P6, R14, R13, R12, R11 ;  /* 0x0000000c0d0e7389 */ /* 0x00006400000c000b */
[----:B01----:R-:W-:Y:S01]  /*31f30*/  ENDCOLLECTIVE ;  /* 0x000000000000791b */ /* 0x003fe20003800000 */
.L_x_855:
[----:B------:R-:W-:Y:S01]  /*31f40*/  IMAD.MOV.U32 R13, RZ, RZ, R29 ;  /* 0x000000ffff0d7224 */ /* 0x000fe200078e001d */
[----:B------:R-:W-:-:S07]  /*31f50*/  MOV R31, R14 ;  /* 0x0000000e001f7202 */ /* 0x000fce0000000f00 */
[----:B------:R-:W-:Y:S05]  /*31f60*/  WARPSYNC.COLLECTIVE R15, `(.L_x_856) ;  /* 0x000000000f087348 */ /* 0x000fea0003c00000 */
[----:B------:R0:W1:Y:S02]  /*31f70*/  SHFL.IDX P6, R14, R13, R12, R11 ;  /* 0x0000000c0d0e7389 */ /* 0x00006400000c000b */
[----:B01----:R-:W-:Y:S01]  /*31f80*/  ENDCOLLECTIVE ;  /* 0x000000000000791b */ /* 0x003fe20003800000 */
.L_x_856:
[----:B------:R-:W-:Y:S02]  /*31f90*/  IMAD.MOV.U32 R13, RZ, RZ, R34 ;  /* 0x000000ffff0d7224 */ /* 0x000fe400078e0022 */
[----:B------:R-:W-:Y:S02]  /*31fa0*/  IMAD.MOV.U32 R12, RZ, RZ, R0 ;  /* 0x000000ffff0c7224 */ /* 0x000fe400078e0000 */
[----:B------:R-:W-:-:S07]  /*31fb0*/  IMAD.MOV.U32 R29, RZ, RZ, R14 ;  /* 0x000000ffff1d7224 */ /* 0x000fce00078e000e */
[----:B------:R-:W-:Y:S05]  /*31fc0*/  WARPSYNC.COLLECTIVE R15, `(.L_x_857) ;  /* 0x000000000f087348 */ /* 0x000fea0003c00000 */
[----:B------:R0:W1:Y:S02]  /*31fd0*/  SHFL.IDX P6, R14, R13, R12, R11 ;  /* 0x0000000c0d0e7389 */ /* 0x00006400000c000b */
[----:B01----:R-:W-:Y:S01]  /*31fe0*/  ENDCOLLECTIVE ;  /* 0x000000000000791b */ /* 0x003fe20003800000 */
.L_x_857:
        /* <DEDUP_REMOVED lines=9> */
.L_x_858:
[----:B------:R-:W-:Y:S02]  /*32080*/  IMAD.MOV.U32 R13, RZ, RZ, R35 ;  /* 0x000000ffff0d7224 */ /* 0x000fe400078e0023 */
[----:B------:R-:W-:Y:S02]  /*32090*/  IMAD.MOV.U32 R12, RZ, RZ, R116 ;  /* 0x000000ffff0c7224 */ /* 0x000fe400078e0074 */
[----:B------:R-:W-:-:S07]  /*320a0*/  IMAD.MOV.U32 R32, RZ, RZ, R14 ;  /* 0x000000ffff207224 */ /* 0x000fce00078e000e */
[----:B------:R-:W-:Y:S05]  /*320b0*/  WARPSYNC.COLLECTIVE R15, `(.L_x_859) ;  /* 0x000000000f087348 */ /* 0x000fea0003c00000 */
[----:B------:R0:W1:Y:S02]  /*320c0*/  SHFL.IDX P6, R14, R13, R12, R11 ;  /* 0x0000000c0d0e7389 */ /* 0x00006400000c000b */
[----:B01----:R-:W-:Y:S01]  /*320d0*/  ENDCOLLECTIVE ;  /* 0x000000000000791b */ /* 0x003fe20003800000 */
.L_x_859:
[----:B------:R-:W-:Y:S01]  /*320e0*/  IMAD.MOV.U32 R13, RZ, RZ, R33 ;  /* 0x000000ffff0d7224 */ /* 0x000fe200078e0021 */
[----:B------:R-:W-:-:S07]  /*320f0*/  MOV R35, R14 ;  /* 0x0000000e00237202 */ /* 0x000fce0000000f00 */
[----:B------:R-:W-:Y:S05]  /*32100*/  WARPSYNC.COLLECTIVE R15, `(.L_x_860) ;  /* 0x000000000f087348 */ /* 0x000fea0003c00000 */
[----:B------:R0:W1:Y:S02]  /*32110*/  SHFL.IDX P6, R14, R13, R12, R11 ;  /* 0x0000000c0d0e7389 */ /* 0x00006400000c000b */
[----:B01----:R-:W-:Y:S01]  /*32120*/  ENDCOLLECTIVE ;  /* 0x000000000000791b */ /* 0x003fe20003800000 */
.L_x_860:
[----:B------:R-:W-:Y:S02]  /*32130*/  IMAD.MOV.U32 R13, RZ, RZ, R54 ;  /* 0x000000ffff0d7224 */ /* 0x000fe400078e0036 */
[----:B------:R-:W-:Y:S02]  /*32140*/  IMAD.MOV.U32 R12, RZ, RZ, R0 ;  /* 0x000000ffff0c7224 */ /* 0x000fe400078e0000 */
[----:B------:R-:W-:-:S07]  /*32150*/  IMAD.MOV.U32 R33, RZ, RZ, R14 ;  /* 0x000000ffff217224 */ /* 0x000fce00078e000e */
[----:B------:R-:W-:Y:S05]  /*32160*/  WARPSYNC.COLLECTIVE R15, `(.L_x_861) ;  /* 0x000000000f087348 */ /* 0x000fea0003c00000 */
[----:B------:R0:W1:Y:S02]  /*32170*/  SHFL.IDX P6, R14, R13, R12, R11 ;  /* 0x0000000c0d0e7389 */ /* 0x00006400000c000b */
[----:B01----:R-:W-:Y:S01]  /*32180*/  ENDCOLLECTIVE ;  /* 0x000000000000791b */ /* 0x003fe20003800000 */
.L_x_861:
        /* <DEDUP_REMOVED lines=9> */
.L_x_862:
[----:B------:R-:W-:Y:S02]  /*32220*/  IMAD.MOV.U32 R13, RZ, RZ, R55 ;  /* 0x000000ffff0d7224 */ /* 0x000fe400078e0037 */
[----:B------:R-:W-:Y:S02]  /*32230*/  IMAD.MOV.U32 R12, RZ, RZ, R116 ;  /* 0x000000ffff0c7224 */ /* 0x000fe400078e0074 */
[----:B------:R-:W-:-:S07]  /*32240*/  IMAD.MOV.U32 R52, RZ, RZ, R14 ;  /* 0x000000ffff347224 */ /* 0x000fce00078e000e */
[----:B------:R-:W-:Y:S05]  /*32250*/  WARPSYNC.COLLECTIVE R15, `(.L_x_863) ;  /* 0x000000000f087348 */ /* 0x000fea0003c00000 */
[----:B------:R0:W1:Y:S02]  /*32260*/  SHFL.IDX P6, R14, R13, R12, R11 ;  /* 0x0000000c0d0e7389 */ /* 0x00006400000c000b */
[----:B01----:R-:W-:Y:S01]  /*32270*/  ENDCOLLECTIVE ;  /* 0x000000000000791b */ /* 0x003fe20003800000 */
.L_x_863:
[----:B------:R-:W-:Y:S01]  /*32280*/  IMAD.MOV.U32 R13, RZ, RZ, R53 ;  /* 0x000000ffff0d7224 */ /* 0x000fe200078e0035 */
[----:B------:R-:W-:-:S07]  /*32290*/  MOV R55, R14 ;  /* 0x0000000e00377202 */ /* 0x000fce0000000f00 */
[----:B------:R-:W-:Y:S05]  /*322a0*/  WARPSYNC.COLLECTIVE R15, `(.L_x_864) ;  /* 0x000000000f087348 */ /* 0x000fea0003c00000 */
[----:B------:R0:W1:Y:S02]  /*322b0*/  SHFL.IDX P6, R14, R13, R12, R11 ;  /* 0x0000000c0d0e7389 */ /* 0x00006400000c000b */
[----:B01----:R-:W-:Y:S01]  /*322c0*/  ENDCOLLECTIVE ;  /* 0x000000000000791b */ /* 0x003fe20003800000 */
.L_x_864:
[----:B------:R-:W-:Y:S02]  /*322d0*/  IMAD.MOV.U32 R13, RZ, RZ, R58 ;  /* 0x000000ffff0d7224 */ /* 0x000fe400078e003a */
[----:B------:R-:W-:Y:S02]  /*322e0*/  IMAD.MOV.U32 R12, RZ, RZ, R0 ;  /* 0x000000ffff0c7224 */ /* 0x000fe400078e0000 */
[----:B------:R-:W-:-:S07]  /*322f0*/  IMAD.MOV.U32 R53, RZ, RZ, R14 ;  /* 0x000000ffff357224 */ /* 0x000fce00078e000e */
[----:B------:R-:W-:Y:S05]  /*32300*/  WARPSYNC.COLLECTIVE R15, `(.L_x_865) ;  /* 0x000000000f087348 */ /* 0x000fea0003c00000 */
[----:B------:R0:W1:Y:S02]  /*32310*/  SHFL.IDX P6, R14, R13, R12, R11 ;  /* 0x0000000c0d0e7389 */ /* 0x00006400000c000b */
[----:B01----:R-:W-:Y:S01]  /*32320*/  ENDCOLLECTIVE ;  /* 0x000000000000791b */ /* 0x003fe20003800000 */
.L_x_865:
        /* <DEDUP_REMOVED lines=9> */
.L_x_866:
[----:B------:R-:W-:Y:S02]  /*323c0*/  IMAD.MOV.U32 R13, RZ, RZ, R59 ;  /* 0x000000ffff0d7224 */ /* 0x000fe400078e003b */
[----:B------:R-:W-:Y:S02]  /*323d0*/  IMAD.MOV.U32 R12, RZ, RZ, R116 ;  /* 0x000000ffff0c7224 */ /* 0x000fe400078e0074 */
[----:B------:R-:W-:-:S07]  /*323e0*/  IMAD.MOV.U32 R56, RZ, RZ, R14 ;  /* 0x000000ffff387224 */ /* 0x000fce00078e000e */
[----:B------:R-:W-:Y:S05]  /*323f0*/  WARPSYNC.COLLECTIVE R15, `(.L_x_867) ;  /* 0x000000000f087348 */ /* 0x000fea0003c00000 */
[----:B------:R0:W1:Y:S02]  /*32400*/  SHFL.IDX P6, R14, R13, R12, R11 ;  /* 0x0000000c0d0e7389 */ /* 0x00006400000c000b */
[----:B01----:R-:W-:Y:S01]  /*32410*/  ENDCOLLECTIVE ;  /* 0x000000000000791b */ /* 0x003fe20003800000 */
.L_x_867:
[----:B------:R-:W-:Y:S01]  /*32420*/  IMAD.MOV.U32 R13, RZ, RZ, R57 ;  /* 0x000000ffff0d7224 */ /* 0x000fe200078e0039 */
[----:B------:R-:W-:-:S07]  /*32430*/  MOV R59, R14 ;  /* 0x0000000e003b7202 */ /* 0x000fce0000000f00 */
[----:B------:R-:W-:Y:S05]  /*32440*/  WARPSYNC.COLLECTIVE R15, `(.L_x_868) ;  /* 0x000000000f087348 */ /* 0x000fea0003c00000 */
[----:B------:R0:W1:Y:S02]  /*32450*/  SHFL.IDX P6, R14, R13, R12, R11 ;  /* 0x0000000c0d0e7389 */ /* 0x00006400000c000b */
[----:B01----:R-:W-:Y:S01]  /*32460*/  ENDCOLLECTIVE ;  /* 0x000000000000791b */ /* 0x003fe20003800000 */
.L_x_868:
[----:B------:R-:W-:Y:S02]  /*32470*/  IMAD.MOV.U32 R13, RZ, RZ, R62 ;  /* 0x000000ffff0d7224 */ /* 0x000fe400078e003e */
[----:B------:R-:W-:Y:S02]  /*32480*/  IMAD.MOV.U32 R12, RZ, RZ, R0 ;  /* 0x000000ffff0c7224 */ /* 0x000fe400078e0000 */
[----:B------:R-:W-:-:S07]  /*32490*/  IMAD.MOV.U32 R57, RZ, RZ, R14 ;  /* 0x000000ffff397224 */ /* 0x000fce00078e000e */
[----:B------:R-:W-:Y:S05]  /*324a0*/  WARPSYNC.COLLECTIVE R15, `(.L_x_869) ;  /* 0x000000000f087348 */ /* 0x000fea0003c00000 */
[----:B------:R0:W1:Y:S02]  /*324b0*/  SHFL.IDX P6, R14, R13, R12, R11 ;  /* 0x0000000c0d0e7389 */ /* 0x00006400000c000b */
[----:B01----:R-:W-:Y:S01]  /*324c0*/  ENDCOLLECTIVE ;  /* 0x000000000000791b */ /* 0x003fe20003800000 */
.L_x_869:
        /* <DEDUP_REMOVED lines=9> */
.L_x_870:
[----:B------:R-:W-:Y:S02]  /*32560*/  IMAD.MOV.U32 R13, RZ, RZ, R63 ;  /* 0x000000ffff0d7224 */ /* 0x000fe400078e003f */
[----:B------:R-:W-:Y:S02]  /*32570*/  IMAD.MOV.U32 R12, RZ, RZ, R116 ;  /* 0x000000ffff0c7224 */ /* 0x000fe400078e0074 */
[----:B------:R-:W-:-:S07]  /*32580*/  IMAD.MOV.U32 R60, RZ, RZ, R14 ;  /* 0x000000ffff3c7224 */ /* 0x000fce00078e000e */
[----:B------:R-:W-:Y:S05]  /*32590*/  WARPSYNC.COLLECTIVE R15, `(.L_x_871) ;  /* 0x000000000f087348 */ /* 0x000fea0003c00000 */
[----:B------:R0:W1:Y:S02]  /*325a0*/  SHFL.IDX P6, R14, R13, R12, R11 ;  /* 0x0000000c0d0e7389 */ /* 0x00006400000c000b */
[----:B01----:R-:W-:Y:S01]  /*325b0*/  ENDCOLLECTIVE ;  /* 0x000000000000791b */ /* 0x003fe20003800000 */
.L_x_871:
[----:B------:R-:W-:Y:S01]  /*325c0*/  IMAD.MOV.U32 R13, RZ, RZ, R61 ;  /* 0x000000ffff0d7224 */ /* 0x000fe200078e003d */
[----:B------:R-:W-:-:S07]  /*325d0*/  MOV R63, R14 ;  /* 0x0000000e003f7202 */ /* 0x000fce0000000f00 */
[----:B------:R-:W-:Y:S05]  /*325e0*/  WARPSYNC.COLLECTIVE R15, `(.L_x_872) ;  /* 0x000000000f087348 */ /* 0x000fea0003c00000 */
[----:B------:R0:W1:Y:S02]  /*325f0*/  SHFL.IDX P6, R14, R13, R12, R11 ;  /* 0x0000000c0d0e7389 */ /* 0x00006400000c000b */
[----:B01----:R-:W-:Y:S01]  /*32600*/  ENDCOLLECTIVE ;  /* 0x000000000000791b */ /* 0x003fe20003800000 */
.L_x_872:
[----:B------:R-:W-:Y:S02]  /*32610*/  IMAD.MOV.U32 R13, RZ, RZ, R66 ;  /* 0x000000ffff0d7224 */ /* 0x000fe400078e0042 */
[----:B------:R-:W-:Y:S02]  /*32620*/  IMAD.MOV.U32 R12, RZ, RZ, R0 ;  /* 0x000000ffff0c7224 */ /* 0x000fe400078e0000 */
[----:B------:R-:W-:-:S07]  /*32630*/  IMAD.MOV.U32 R61, RZ, RZ, R14 ;  /* 0x000000ffff3d7224 */ /* 0x000fce00078e000e */
[----:B------:R-:W-:Y:S05]  /*32640*/  WARPSYNC.COLLECTIVE R15, `(.L_x_873) ;  /* 0x000000000f087348 */ /* 0x000fea0003c00000 */
[----:B------:R0:W1:Y:S02]  /*32650*/  SHFL.IDX P6, R14, R13, R12, R11 ;  /* 0x0000000c0d0e7389 */ /* 0x00006400000c000b */
[----:B01----:R-:W-:Y:S01]  /*32660*/  ENDCOLLECTIVE ;  /* 0x000000000000791b */ /* 0x003fe20003800000 */
.L_x_873:
        /* <DEDUP_REMOVED lines=9> */
.L_x_874:
[----:B------:R-:W-:Y:S02]  /*32700*/  IMAD.MOV.U32 R13, RZ, RZ, R67 ;  /* 0x000000ffff0d7224 */ /* 0x000fe400078e0043 */
[----:B------:R-:W-:Y:S02]  /*32710*/  IMAD.MOV.U32 R12, RZ, RZ, R116 ;  /* 0x000000ffff0c7224 */ /* 0x000fe400078e0074 */
[----:B------:R-:W-:-:S07]  /*32720*/  IMAD.MOV.U32 R64, RZ, RZ, R14 ;  /* 0x000000ffff407224 */ /* 0x000fce00078e000e */
[----:B------:R-:W-:Y:S05]  /*32730*/  WARPSYNC.COLLECTIVE R15, `(.L_x_875) ;  /* 0x000000000f087348 */ /* 0x000fea0003c00000 */
[----:B------:R0:W1:Y:S02]  /*32740*/  SHFL.IDX P6, R14, R13, R12, R11 ;  /* 0x0000000c0d0e7389 */ /* 0x00006400000c000b */
[----:B01----:R-:W-:Y:S01]  /*32750*/  ENDCOLLECTIVE ;  /* 0x000000000000791b */ /* 0x003fe20003800000 */
.L_x_875:
[----:B------:R-:W-:Y:S01]  /*32760*/  IMAD.MOV.U32 R13, RZ, RZ, R65 ;  /* 0x000000ffff0d7224 */ /* 0x000fe200078e0041 */
[----:B------:R-:W-:-:S07]  /*32770*/  MOV R67, R14 ;  /* 0x0000000e00437202 */ /* 0x000fce0000000f00 */
[----:B------:R-:W-:Y:S05]  /*32780*/  WARPSYNC.COLLECTIVE R15, `(.L_x_876) ;  /* 0x000000000f087348 */ /* 0x000fea0003c00000 */
[----:B------:R0:W1:Y:S02]  /*32790*/  SHFL.IDX P6, R14, R13, R12, R11 ;  /* 0x0000000c0d0e7389 */ /* 0x00006400000c000b */
[----:B01----:R-:W-:Y:S01]  /*327a0*/  ENDCOLLECTIVE ;  /* 0x000000000000791b */ /* 0x003fe20003800000 */
.L_x_876:
[----:B------:R-:W-:Y:S02]  /*327b0*/  IMAD.MOV.U32 R13, RZ, RZ, R70 ;  /* 0x000000ffff0d7224 */ /* 0x000fe400078e0046 */
[----:B------:R-:W-:Y:S02]  /*327c0*/  IMAD.MOV.U32 R12, RZ, RZ, R0 ;  /* 0x000000ffff0c7224 */ /* 0x000fe400078e0000 */
[----:B------:R-:W-:-:S07]  /*327d0*/  IMAD.MOV.U32 R65, RZ, RZ, R14 ;  /* 0x000000ffff417224 */ /* 0x000fce00078e000e */
[----:B------:R-:W-:Y:S05]  /*327e0*/  WARPSYNC.COLLECTIVE R15, `(.L_x_877) ;  /* 0x000000000f087348 */ /* 0x000fea0003c00000 */
[----:B------:R0:W1:Y:S02]  /*327f0*/  SHFL.IDX P6, R14, R13, R12, R11 ;  /* 0x0000000c0d0e7389 */ /* 0x00006400000c000b */
[----:B01----:R-:W-:Y:S01]  /*32800*/  ENDCOLLECTIVE ;  /* 0x000000000000791b */ /* 0x003fe20003800000 */
.L_x_877:
        /* <DEDUP_REMOVED lines=9> */
.L_x_878:
[----:B------:R-:W-:Y:S02]  /*328a0*/  IMAD.MOV.U32 R13, RZ, RZ, R71 ;  /* 0x000000ffff0d7224 */ /* 0x000fe400078e0047 */
[----:B------:R-:W-:Y:S02]  /*328b0*/  IMAD.MOV.U32 R12, RZ, RZ, R116 ;  /* 0x000000ffff0c7224 */ /* 0x000fe400078e0074 */
[----:B------:R-:W-:-:S07]  /*328c0*/  IMAD.MOV.U32 R68, RZ, RZ, R14 ;  /* 0x000000ffff447224 */ /* 0x000fce00078e000e */
[----:B------:R-:W-:Y:S05]  /*328d0*/  WARPSYNC.COLLECTIVE R15, `(.L_x_879) ;  /* 0x000000000f087348 */ /* 0x000fea0003c00000 */
[----:B------:R0:W1:Y:S02]  /*328e0*/  SHFL.IDX P6, R14, R13, R12, R11 ;  /* 0x0000000c0d0e7389 */ /* 0x00006400000c000b */
[----:B01----:R-:W-:Y:S01]  /*328f0*/  ENDCOLLECTIVE ;  /* 0x000000000000791b */ /* 0x003fe20003800000 */
.L_x_879:
[----:B------:R-:W-:Y:S01]  /*32900*/  IMAD.MOV.U32 R13, RZ, RZ, R69 ;  /* 0x000000ffff0d7224 */ /* 0x000fe200078e0045 */
[----:B------:R-:W-:-:S07]  /*32910*/  MOV R71, R14 ;  /* 0x0000000e00477202 */ /* 0x000fce0000000f00 */
[----:B------:R-:W-:Y:S05]  /*32920*/  WARPSYNC.COLLECTIVE R15, `(.L_x_880) ;  /* 0x000000000f087348 */ /* 0x000fea0003c00000 */
[----:B------:R0:W1:Y:S02]  /*32930*/  SHFL.IDX P6, R14, R13, R12, R11 ;  /* 0x0000000c0d0e7389 */ /* 0x00006400000c000b */
[----:B01----:R-:W-:Y:S01]  /*32940*/  ENDCOLLECTIVE ;  /* 0x000000000000791b */ /* 0x003fe20003800000 */
.L_x_880:
[----:B------:R-:W-:Y:S02]  /*32950*/  IMAD.MOV.U32 R13, RZ, RZ, R74 ;  /* 0x000000ffff0d7224 */ /* 0x000fe400078e004a */
[----:B------:R-:W-:Y:S02]  /*32960*/  IMAD.MOV.U32 R12, RZ, RZ, R0 ;  /* 0x000000ffff0c7224 */ /* 0x000fe400078e0000 */
[----:B------:R-:W-:-:S07]  /*32970*/  IMAD.MOV.U32 R69, RZ, RZ, R14 ;  /* 0x000000ffff457224 */ /* 0x000fce00078e000e */
[----:B------:R-:W-:Y:S05]  /*32980*/  WARPSYNC.COLLECTIVE R15, `(.L_x_881) ;  /* 0x000000000f087348 */ /* 0x000fea0003c00000 */
[----:B------:R0:W1:Y:S02]  /*32990*/  SHFL.IDX P6, R14, R13, R12, R11 ;  /* 0x0000000c0d0e7389 */ /* 0x00006400000c000b */
[----:B01----:R-:W-:Y:S01]  /*329a0*/  ENDCOLLECTIVE ;  /* 0x000000000000791b */ /* 0x003fe20003800000 */
.L_x_881:
        /* <DEDUP_REMOVED lines=9> */
.L_x_882:
[----:B------:R-:W-:Y:S02]  /*32a40*/  IMAD.MOV.U32 R13, RZ, RZ, R50 ;  /* 0x000000ffff0d7224 */ /* 0x000fe400078e0032 */
[----:B------:R-:W-:Y:S02]  /*32a50*/  IMAD.MOV.U32 R12, RZ, RZ, R116 ;  /* 0x000000ffff0c7224 */ /* 0x000fe400078e0074 */
[----:B------:R-:W-:-:S07]  /*32a60*/  IMAD.MOV.U32 R72, RZ, RZ, R14 ;  /* 0x000000ffff487224 */ /* 0x000fce00078e000e */
[----:B------:R-:W-:Y:S05]  /*32a70*/  WARPSYNC.COLLECTIVE R15, `(.L_x_883) ;  /* 0x000000000f087348 */ /* 0x000fea0003c00000 */
[----:B------:R0:W1:Y:S02]  /*32a80*/  SHFL.IDX P6, R14, R13, R12, R11 ;  /* 0x0000000c0d0e7389 */ /* 0x00006400000c000b */
[----:B01----:R-:W-:Y:S01]  /*32a90*/  ENDCOLLECTIVE ;  /* 0x000000000000791b */ /* 0x003fe20003800000 */
.L_x_883:
[----:B------:R-:W-:Y:S01]  /*32aa0*/  IMAD.MOV.U32 R13, RZ, RZ, R73 ;  /* 0x000000ffff0d7224 */ /* 0x000fe200078e0049 */
[----:B------:R-:W-:-:S07]  /*32ab0*/  MOV R50, R14 ;  /* 0x0000000e00327202 */ /* 0x000fce0000000f00 */
[----:B------:R-:W-:Y:S05]  /*32ac0*/  WARPSYNC.COLLECTIVE R15, `(.L_x_884) ;  /* 0x000000000f087348 */ /* 0x000fea0003c00000 */
[----:B------:R0:W1:Y:S02]  /*32ad0*/  SHFL.IDX P6, R14, R13, R12, R11 ;  /* 0x0000000c0d0e7389 */ /* 0x00006400000c000b */
[----:B01----:R-:W-:Y:S01]  /*32ae0*/  ENDCOLLECTIVE ;  /* 0x000000000000791b */ /* 0x003fe20003800000 */
.L_x_884:
[----:B------:R-:W-:Y:S02]  /*32af0*/  IMAD.MOV.U32 R13, RZ, RZ, R80 ;  /* 0x000000ffff0d7224 */ /* 0x000fe400078e0050 */
[----:B------:R-:W-:Y:S02]  /*32b00*/  IMAD.MOV.U32 R12, RZ, RZ, R0 ;  /* 0x000000ffff0c7224 */ /* 0x000fe400078e0000 */
[----:B------:R-:W-:-:S07]  /*32b10*/  IMAD.MOV.U32 R73, RZ, RZ, R14 ;  /* 0x000000ffff497224 */ /* 0x000fce00078e000e */
[----:B------:R-:W-:Y:S05]  /*32b20*/  WARPSYNC.COLLECTIVE R15, `(.L_x_885) ;  /* 0x000000000f087348 */ /* 0x000fea0003c00000 */
[----:B------:R0:W1:Y:S02]  /*32b30*/  SHFL.IDX P6, R14, R13, R12, R11 ;  /* 0x0000000c0d0e7389 */ /* 0x00006400000c000b */
[----:B01----:R-:W-:Y:S01]  /*32b40*/  ENDCOLLECTIVE ;  /* 0x000000000000791b */ /* 0x003fe20003800000 */
.L_x_885:
        /* <DEDUP_REMOVED lines=9> */
.L_x_886:
[----:B------:R-:W-:Y:S02]  /*32be0*/  IMAD.MOV.U32 R13, RZ, RZ, R48 ;  /* 0x000000ffff0d7224 */ /* 0x000fe400078e0030 */
[----:B------:R-:W-:Y:S02]  /*32bf0*/  IMAD.MOV.U32 R12, RZ, RZ, R116 ;  /* 0x000000ffff0c7224 */ /* 0x000fe400078e0074 */
[----:B------:R-:W-:-:S07]  /*32c00*/  IMAD.MOV.U32 R76, RZ, RZ, R14 ;  /* 0x000000ffff4c7224 */ /* 0x000fce00078e000e */
[----:B------:R-:W-:Y:S05]  /*32c10*/  WARPSYNC.COLLECTIVE R15, `(.L_x_887) ;  /* 0x000000000f087348 */ /* 0x000fea0003c00000 */
[----:B------:R0:W1:Y:S02]  /*32c20*/  SHFL.IDX P6, R14, R13, R12, R11 ;  /* 0x0000000c0d0e7389 */ /* 0x00006400000c000b */
[----:B01----:R-:W-:Y:S01]  /*32c30*/  ENDCOLLECTIVE ;  /* 0x000000000000791b */ /* 0x003fe20003800000 */
.L_x_887:
[----:B------:R-:W-:Y:S01]  /*32c40*/  IMAD.MOV.U32 R13, RZ, RZ, R77 ;  /* 0x000000ffff0d7224 */ /* 0x000fe200078e004d */
[----:B------:R-:W-:-:S07]  /*32c50*/  MOV R48, R14 ;  /* 0x0000000e00307202 */ /* 0x000fce0000000f00 */
[----:B------:R-:W-:Y:S05]  /*32c60*/  WARPSYNC.COLLECTIVE R15, `(.L_x_888) ;  /* 0x000000000f087348 */ /* 0x000fea0003c00000 */
[----:B------:R0:W1:Y:S02]  /*32c70*/  SHFL.IDX P6, R14, R13, R12, R11 ;  /* 0x0000000c0d0e7389 */ /* 0x00006400000c000b */
[----:B01----:R-:W-:Y:S01]  /*32c80*/  ENDCOLLECTIVE ;  /* 0x000000000000791b */ /* 0x003fe20003800000 */
.L_x_888:
[----:B------:R-:W-:Y:S02]  /*32c90*/  IMAD.MOV.U32 R13, RZ, RZ, R84 ;  /* 0x000000ffff0d7224 */ /* 0x000fe400078e0054 */
[----:B------:R-:W-:Y:S02]  /*32ca0*/  IMAD.MOV.U32 R12, RZ, RZ, R0 ;  /* 0x000000ffff0c7224 */ /* 0x000fe400078e0000 */
[----:B------:R-:W-:-:S07]  /*32cb0*/  IMAD.MOV.U32 R77, RZ, RZ, R14 ;  /* 0x000000ffff4d7224 */ /* 0x000fce00078e000e */
[----:B------:R-:W-:Y:S05]  /*32cc0*/  WARPSYNC.COLLECTIVE R15, `(.L_x_889) ;  /* 0x000000000f087348 */ /* 0x000fea0003c00000 */
[----:B------:R0:W1:Y:S02]  /*32cd0*/  SHFL.IDX P6, R14, R13, R12, R11 ;  /* 0x0000000c0d0e7389 */ /* 0x00006400000c000b */
[----:B01----:R-:W-:Y:S01]  /*32ce0*/  ENDCOLLECTIVE ;  /* 0x000000000000791b */ /* 0x003fe20003800000 */
.L_x_889:
        /* <DEDUP_REMOVED lines=9> */
.L_x_890:
[----:B------:R-:W-:Y:S02]  /*32d80*/  IMAD.MOV.U32 R13, RZ, RZ, R46 ;  /* 0x000000ffff0d7224 */ /* 0x000fe400078e002e */
[----:B------:R-:W-:Y:S02]  /*32d90*/  IMAD.MOV.U32 R12, RZ, RZ, R116 ;  /* 0x000000ffff0c7224 */ /* 0x000fe400078e0074 */
[----:B------:R-:W-:-:S07]  /*32da0*/  IMAD.MOV.U32 R82, RZ, RZ, R14 ;  /* 0x000000ffff527224 */ /* 0x000fce00078e000e */
[----:B------:R-:W-:Y:S05]  /*32db0*/  WARPSYNC.COLLECTIVE R15, `(.L_x_891) ;  /* 0x000000000f087348 */ /* 0x000fea0003c00000 */
[----:B------:R0:W1:Y:S02]  /*32dc0*/  SHFL.IDX P6, R14, R13, R12, R11 ;  /* 0x0000000c0d0e7389 */ /* 0x00006400000c000b */
[----:B01----:R-:W-:Y:S01]  /*32dd0*/  ENDCOLLECTIVE ;  /* 0x000000000000791b */ /* 0x003fe20003800000 */
.L_x_891:
[----:B------:R-:W-:Y:S01]  /*32de0*/  IMAD.MOV.U32 R13, RZ, RZ, R51 ;  /* 0x000000ffff0d7224 */ /* 0x000fe200078e0033 */
[----:B------:R-:W-:-:S07]  /*32df0*/  MOV R46, R14 ;  /* 0x0000000e002e7202 */ /* 0x000fce0000000f00 */
[----:B------:R-:W-:Y:S05]  /*32e00*/  WARPSYNC.COLLECTIVE R15, `(.L_x_892) ;  /* 0x000000000f087348 */ /* 0x000fea0003c00000 */
[----:B------:R0:W1:Y:S02]  /*32e10*/  SHFL.IDX P6, R14, R13, R12, R11 ;  /* 0x0000000c0d0e7389 */ /* 0x00006400000c000b */
[----:B01----:R-:W-:Y:S01]  /*32e20*/  ENDCOLLECTIVE ;  /* 0x000000000000791b */ /* 0x003fe20003800000 */
.L_x_892:
        /* <DEDUP_REMOVED lines=8> */
.L_x_893:
[----:B------:R-:W-:Y:S01]  /*32eb0*/  IMAD.MOV.U32 R13, RZ, RZ, R86 ;  /* 0x000000ffff0d7224 */ /* 0x000fe200078e0056 */
[----:B------:R-:W-:-:S07]  /*32ec0*/  MOV R88, R14 ;  /* 0x0000000e00587202 */ /* 0x000fce0000000f00 */
[----:B------:R-:W-:Y:S05]  /*32ed0*/  WARPSYNC.COLLECTIVE R15, `(.L_x_894) ;  /* 0x000000000f087348 */ /* 0x000fea0003c00000 */
[----:B------:R0:W1:Y:S02]  /*32ee0*/  SHFL.IDX P6, R14, R13, R12, R11 ;  /* 0x0000000c0d0e7389 */ /* 0x00006400000c000b */
[----:B01----:R-:W-:Y:S01]  /*32ef0*/  ENDCOLLECTIVE ;  /* 0x000000000000791b */ /* 0x003fe20003800000 */
.L_x_894:
[----:B------:R-:W-:Y:S02]  /*32f00*/  IMAD.MOV.U32 R13, RZ, RZ, R44 ;  /* 0x000000ffff0d7224 */ /* 0x000fe400078e002c */
[----:B------:R-:W-:Y:S02]  /*32f10*/  IMAD.MOV.U32 R12, RZ, RZ, R116 ;  /* 0x000000ffff0c7224 */ /* 0x000fe400078e0074 */
[----:B------:R-:W-:-:S07]  /*32f20*/  IMAD.MOV.U32 R86, RZ, RZ, R14 ;  /* 0x000000ffff567224 */ /* 0x000fce00078e000e */
[----:B------:R-:W-:Y:S05]  /*32f30*/  WARPSYNC.COLLECTIVE R15, `(.L_x_895) ;  /* 0x000000000f087348 */ /* 0x000fea0003c00000 */
[----:B------:R0:W1:Y:S02]  /*32f40*/  SHFL.IDX P6, R14, R13, R12, R11 ;  /* 0x0000000c0d0e7389 */ /* 0x00006400000c000b */
[----:B01----:R-:W-:Y:S01]  /*32f50*/  ENDCOLLECTIVE ;  /* 0x000000000000791b */ /* 0x003fe20003800000 */
.L_x_895:
[----:B------:R-:W-:Y:S01]  /*32f60*/  IMAD.MOV.U32 R13, RZ, RZ, R49 ;  /* 0x000000ffff0d7224 */ /* 0x000fe200078e0031 */
[----:B------:R-:W-:-:S07]  /*32f70*/  MOV R44, R14 ;  /* 0x0000000e002c7202 */ /* 0x000fce0000000f00 */
[----:B------:R-:W-:Y:S05]  /*32f80*/  WARPSYNC.COLLECTIVE R15, `(.L_x_896) ;  /* 0x000000000f087348 */ /* 0x000fea0003c00000 */
[----:B------:R0:W1:Y:S02]  /*32f90*/  SHFL.IDX P6, R14, R13, R12, R11 ;  /* 0x0000000c0d0e7389 */ /* 0x00006400000c000b */
[----:B01----:R-:W-:Y:S01]  /*32fa0*/  ENDCOLLECTIVE ;  /* 0x000000000000791b */ /* 0x003fe20003800000 */
.L_x_896:
[----:B------:R-:W-:Y:S02]  /*32fb0*/  IMAD.MOV.U32 R13, RZ, RZ, R92 ;  /* 0x000000ffff0d7224 */ /* 0x000fe400078e005c */
[----:B------:R-:W-:Y:S02]  /*32fc0*/  IMAD.MOV.U32 R12, RZ, RZ, R0 ;  /* 0x000000ffff0c7224 */ /* 0x000fe400078e0000 */
[----:B------:R-:W-:-:S07]  /*32fd0*/  IMAD.MOV.U32 R49, RZ, RZ, R14 ;  /* 0x000000ffff317224 */ /* 0x000fce00078e000e */
[----:B------:R-:W-:Y:S05]  /*32fe0*/  WARPSYNC.COLLECTIVE R15, `(.L_x_897) ;  /* 0x000000000f087348 */ /* 0x000fea0003c00000 */
[----:B------:R0:W1:Y:S02]  /*32ff0*/  SHFL.IDX P6, R14, R13, R12, R11 ;  /* 0x0000000c0d0e7389 */ /* 0x00006400000c000b */
[----:B01----:R-:W-:Y:S01]  /*33000*/  ENDCOLLECTIVE ;  /* 0x000000000000791b */ /* 0x003fe20003800000 */
.L_x_897:
[----:B------:R-:W-:Y:S02]  /*33010*/  SEL R85, R86, R49, P0 ;  /* 0x0000003156557207 */ /* 0x000fe40000000000 */
[----:B------:R-:W-:Y:S01]  /*33020*/  SEL R86, R49, R86, P0 ;  /* 0x0000005631567207 */ /* 0x000fe20000000000 */
[----:B------:R-:W-:Y:S01]  /*33030*/  IMAD.MOV.U32 R13, RZ, RZ, R90 ;  /* 0x000000ffff0d7224 */ /* 0x000fe200078e005a */
[----:B------:R-:W-:-:S07]  /*33040*/  MOV R92, R14 ;  /* 0x0000000e005c7202 */ /* 0x000fce0000000f00 */
[----:B------:R-:W-:Y:S05]  /*33050*/  WARPSYNC.COLLECTIVE R15, `(.L_x_898) ;  /* 0x000000000f087348 */ /* 0x000fea0003c00000 */
[----:B------:R0:W1:Y:S02]  /*33060*/  SHFL.IDX P6, R14, R13, R12, R11 ;  /* 0x0000000c0d0e7389 */ /* 0x00006400000c000b */
[----:B01----:R-:W-:Y:S01]  /*33070*/  ENDCOLLECTIVE ;  /* 0x000000000000791b */ /* 0x003fe20003800000 */
.L_x_898:
[----:B------:R-:W-:Y:S02]  /*33080*/  IMAD.MOV.U32 R13, RZ, RZ, R42 ;  /* 0x000000ffff0d7224 */ /* 0x000fe400078e002a */
[----:B------:R-:W-:Y:S02]  /*33090*/  IMAD.MOV.U32 R12, RZ, RZ, R116 ;  /* 0x000000ffff0c7224 */ /* 0x000fe400078e0074 */
[----:B------:R-:W-:-:S07]  /*330a0*/  IMAD.MOV.U32 R90, RZ, RZ, R14 ;  /* 0x000000ffff5a7224 */ /* 0x000fce00078e000e */
[----:B------:R-:W-:Y:S05]  /*330b0*/  WARPSYNC.COLLECTIVE R15, `(.L_x_899) ;  /* 0x000000000f087348 */ /* 0x000fea0003c00000 */
[----:B------:R0:W1:Y:S02]  /*330c0*/  SHFL.IDX P6, R14, R13, R12, R11 ;  /* 0x0000000c0d0e7389 */ /* 0x00006400000c000b */
[----:B01----:R-:W-:Y:S01]  /*330d0*/  ENDCOLLECTIVE ;  /* 0x000000000000791b */ /* 0x003fe20003800000 */
.L_x_899:
[----:B------:R-:W-:Y:S01]  /*330e0*/  IMAD.MOV.U32 R13, RZ, RZ, R47 ;  /* 0x000000ffff0d7224 */ /* 0x000fe200078e002f */
[----:B------:R-:W-:-:S07]  /*330f0*/  MOV R42, R14 ;  /* 0x0000000e002a7202 */ /* 0x000fce0000000f00 */
[----:B------:R-:W-:Y:S05]  /*33100*/  WARPSYNC.COLLECTIVE R15, `(.L_x_900) ;  /* 0x000000000f087348 */ /* 0x000fea0003c00000 */
[----:B------:R0:W1:Y:S02]  /*33110*/  SHFL.IDX P6, R14, R13, R12, R11 ;  /* 0x0000000c0d0e7389 */ /* 0x00006400000c000b */
[----:B01----:R-:W-:Y:S01]  /*33120*/  ENDCOLLECTIVE ;  /* 0x000000000000791b */ /* 0x003fe20003800000 */
.L_x_900:
        /* <DEDUP_REMOVED lines=8> */
.L_x_901:
[----:B------:R-:W-:Y:S02]  /*331b0*/  SEL R89, R90, R47, P0 ;  /* 0x0000002f5a597207 */ /* 0x000fe40000000000 */
[----:B------:R-:W-:Y:S01]  /*331c0*/  SEL R90, R47, R90, P0 ;  /* 0x0000005a2f5a7207 */ /* 0x000fe20000000000 */
[----:B------:R-:W-:Y:S01]  /*331d0*/  IMAD.MOV.U32 R13, RZ, RZ, R94 ;  /* 0x000000ffff0d7224 */ /* 0x000fe200078e005e */
[----:B------:R-:W-:-:S07]  /*331e0*/  MOV R96, R14 ;  /* 0x0000000e00607202 */ /* 0x000fce0000000f00 */
[----:B------:R-:W-:Y:S05]  /*331f0*/  WARPSYNC.COLLECTIVE R15, `(.L_x_902) ;  /* 0x000000000f087348 */ /* 0x000fea0003c00000 */
[----:B------:R0:W1:Y:S02]  /*33200*/  SHFL.IDX P6, R14, R13, R12, R11 ;  /* 0x0000000c0d0e7389 */ /* 0x00006400000c000b */
[----:B01----:R-:W-:Y:S01]  /*33210*/  ENDCOLLECTIVE ;  /* 0x000000000000791b */ /* 0x003fe20003800000 */
.L_x_902:
[----:B------:R-:W-:Y:S02]  /*33220*/  IMAD.MOV.U32 R13, RZ, RZ, R40 ;  /* 0x000000ffff0d7224 */ /* 0x000fe400078e0028 */
[----:B------:R-:W-:Y:S02]  /*33230*/  IMAD.MOV.U32 R12, RZ, RZ, R116 ;  /* 0x000000ffff0c7224 */ /* 0x000fe400078e0074 */
[----:B------:R-:W-:-:S07]  /*33240*/  IMAD.MOV.U32 R94, RZ, RZ, R14 ;  /* 0x000000ffff5e7224 */ /* 0x000fce00078e000e */
[----:B------:R-:W-:Y:S05]  /*33250*/  WARPSYNC.COLLECTIVE R15, `(.L_x_903) ;  /* 0x000000000f087348 */ /* 0x000fea0003c00000 */
[----:B------:R0:W1:Y:S02]  /*33260*/  SHFL.IDX P6, R14, R13, R12, R11 ;  /* 0x0000000c0d0e7389 */ /* 0x00006400000c000b */
[----:B01----:R-:W-:Y:S01]  /*33270*/  ENDCOLLECTIVE ;  /* 0x000000000000791b */ /* 0x003fe20003800000 */
.L_x_903:
[----:B------:R-:W-:Y:S01]  /*33280*/  IMAD.MOV.U32 R13, RZ, RZ, R45 ;  /* 0x000000ffff0d7224 */ /* 0x000fe200078e002d */
[----:B------:R-:W-:-:S07]  /*33290*/  MOV R40, R14 ;  /* 0x0000000e00287202 */ /* 0x000fce0000000f00 */
[----:B------:R-:W-:Y:S05]  /*332a0*/  WARPSYNC.COLLECTIVE R15, `(.L_x_904) ;  /* 0x000000000f087348 */ /* 0x000fea0003c00000 */
[----:B------:R0:W1:Y:S02]  /*332b0*/  SHFL.IDX P6, R14, R13, R12, R11 ;  /* 0x0000000c0d0e7389 */ /* 0x00006400000c000b */
[----:B01----:R-:W-:Y:S01]  /*332c0*/  ENDCOLLECTIVE ;  /* 0x000000000000791b */ /* 0x003fe20003800000 */
.L_x_904:
        /* <DEDUP_REMOVED lines=8> */
.L_x_905:
[----:B------:R-:W-:Y:S02]  /*33350*/  SEL R93, R94, R45, P0 ;  /* 0x0000002d5e5d7207 */ /* 0x000fe40000000000 */
[----:B------:R-:W-:Y:S01]  /*33360*/  SEL R94, R45, R94, P0 ;  /* 0x0000005e2d5e7207 */ /* 0x000fe20000000000 */
[----:B------:R-:W-:Y:S01]  /*33370*/  IMAD.MOV.U32 R13, RZ, RZ, R98 ;  /* 0x000000ffff0d7224 */ /* 0x000fe200078e0062 */
[----:B------:R-:W-:-:S07]  /*33380*/  MOV R100, R14 ;  /* 0x0000000e00647202 */ /* 0x000fce0000000f00 */
[----:B------:R-:W-:Y:S05]  /*33390*/  WARPSYNC.COLLECTIVE R15, `(.L_x_906) ;  /* 0x000000000f087348 */ /* 0x000fea0003c00000 */
[----:B------:R0:W1:Y:S02]  /*333a0*/  SHFL.IDX P6, R14, R13, R12, R11 ;  /* 0x0000000c0d0e7389 */ /* 0x00006400000c000b */
[----:B01----:R-:W-:Y:S01]  /*333b0*/  ENDCOLLECTIVE ;  /* 0x000000000000791b */ /* 0x003fe20003800000 */
.L_x_906:
[----:B------:R-:W-:Y:S02]  /*333c0*/  IMAD.MOV.U32 R13, RZ, RZ, R38 ;  /* 0x000000ffff0d7224 */ /* 0x000fe400078e0026 */
[----:B------:R-:W-:Y:S02]  /*333d0*/  IMAD.MOV.U32 R12, RZ, RZ, R116 ;  /* 0x000000ffff0c7224 */ /* 0x000fe400078e0074 */
[----:B------:R-:W-:-:S07]  /*333e0*/  IMAD.MOV.U32 R98, RZ, RZ, R14 ;  /* 0x000000ffff627224 */ /* 0x000fce00078e000e */
[----:B------:R-:W-:Y:S05]  /*333f0*/  WARPSYNC.COLLECTIVE R15, `(.L_x_907) ;  /* 0x000000000f087348 */ /* 0x000fea0003c00000 */
[----:B------:R0:W1:Y:S02]  /*33400*/  SHFL.IDX P6, R14, R13, R12, R11 ;  /* 0x0000000c0d0e7389 */ /* 0x00006400000c000b */
[----:B01----:R-:W-:Y:S01]  /*33410*/  ENDCOLLECTIVE ;  /* 0x000000000000791b */ /* 0x003fe20003800000 */
.L_x_907:
[----:B------:R-:W-:Y:S01]  /*33420*/  IMAD.MOV.U32 R13, RZ, RZ, R43 ;  /* 0x000000ffff0d7224 */ /* 0x000fe200078e002b */
[----:B------:R-:W-:-:S07]  /*33430*/  MOV R38, R14 ;  /* 0x0000000e00267202 */ /* 0x000fce0000000f00 */
[----:B------:R-:W-:Y:S05]  /*33440*/  WARPSYNC.COLLECTIVE R15, `(.L_x_908) ;  /* 0x000000000f087348 */ /* 0x000fea0003c00000 */
[----:B------:R0:W1:Y:S02]  /*33450*/  SHFL.IDX P6, R14, R13, R12, R11 ;  /* 0x0000000c0d0e7389 */ /* 0x00006400000c000b */
[----:B01----:R-:W-:Y:S01]  /*33460*/  ENDCOLLECTIVE ;  /* 0x000000000000791b */ /* 0x003fe20003800000 */
.L_x_908:
        /* <DEDUP_REMOVED lines=8> */
.L_x_909:
[----:B------:R-:W-:Y:S02]  /*334f0*/  SEL R97, R98, R43, P0 ;  /* 0x0000002b62617207 */ /* 0x000fe40000000000 */
[----:B------:R-:W-:Y:S01]  /*33500*/  SEL R98, R43, R98, P0 ;  /* 0x000000622b627207 */ /* 0x000fe20000000000 */
[----:B------:R-:W-:Y:S01]  /*33510*/  IMAD.MOV.U32 R13, RZ, RZ, R102 ;  /* 0x000000ffff0d7224 */ /* 0x000fe200078e0066 */
[----:B------:R-:W-:-:S07]  /*33520*/  MOV R104, R14 ;  /* 0x0000000e00687202 */ /* 0x000fce0000000f00 */
[----:B------:R-:W-:Y:S05]  /*33530*/  WARPSYNC.COLLECTIVE R15, `(.L_x_910) ;  /* 0x000000000f087348 */ /* 0x000fea0003c00000 */
[----:B------:R0:W1:Y:S02]  /*33540*/  SHFL.IDX P6, R14, R13, R12, R11 ;  /* 0x0000000c0d0e7389 */ /* 0x00006400000c000b */
[----:B01----:R-:W-:Y:S01]  /*33550*/  ENDCOLLECTIVE ;  /* 0x000000000000791b */ /* 0x003fe20003800000 */
.L_x_910:
[----:B------:R-:W-:Y:S02]  /*33560*/  IMAD.MOV.U32 R13, RZ, RZ, R37 ;  /* 0x000000ffff0d7224 */ /* 0x000fe400078e0025 */
[----:B------:R-:W-:Y:S02]  /*33570*/  IMAD.MOV.U32 R12, RZ, RZ, R116 ;  /* 0x000000ffff0c7224 */ /* 0x000fe400078e0074 */
[----:B------:R-:W-:-:S07]  /*33580*/  IMAD.MOV.U32 R102, RZ, RZ, R14 ;  /* 0x000000ffff667224 */ /* 0x000fce00078e000e */
[----:B------:R-:W-:Y:S05]  /*33590*/  WARPSYNC.COLLECTIVE R15, `(.L_x_911) ;  /* 0x000000000f087348 */ /* 0x000fea0003c00000 */
[----:B------:R0:W1:Y:S02]  /*335a0*/  SHFL.IDX P6, R14, R13, R12, R11 ;  /* 0x0000000c0d0e7389 */ /* 0x00006400000c000b */
[----:B01----:R-:W-:Y:S01]  /*335b0*/  ENDCOLLECTIVE ;  /* 0x000000000000791b */ /* 0x003fe20003800000 */
.L_x_911:
[----:B------:R-:W-:Y:S01]  /*335c0*/  IMAD.MOV.U32 R13, RZ, RZ, R41 ;  /* 0x000000ffff0d7224 */ /* 0x000fe200078e0029 */
[----:B------:R-:W-:-:S07]  /*335d0*/  MOV R37, R14 ;  /* 0x0000000e00257202 */ /* 0x000fce0000000f00 */
[----:B------:R-:W-:Y:S05]  /*335e0*/  WARPSYNC.COLLECTIVE R15, `(.L_x_912) ;  /* 0x000000000f087348 */ /* 0x000fea0003c00000 */
[----:B------:R0:W1:Y:S02]  /*335f0*/  SHFL.IDX P6, R14, R13, R12, R11 ;  /* 0x0000000c0d0e7389 */ /* 0x00006400000c000b */
[----:B01----:R-:W-:Y:S01]  /*33600*/  ENDCOLLECTIVE ;  /* 0x000000000000791b */ /* 0x003fe20003800000 */
.L_x_912:
        /* <DEDUP_REMOVED lines=8> */
.L_x_913:
[----:B------:R-:W-:Y:S02]  /*33690*/  SEL R101, R102, R41, P0 ;  /* 0x0000002966657207 */ /* 0x000fe40000000000 */
[----:B------:R-:W-:Y:S01]  /*336a0*/  SEL R102, R41, R102, P0 ;  /* 0x0000006629667207 */ /* 0x000fe20000000000 */
[----:B------:R-:W-:Y:S01]  /*336b0*/  IMAD.MOV.U32 R13, RZ, RZ, R106 ;  /* 0x000000ffff0d7224 */ /* 0x000fe200078e006a */
[----:B------:R-:W-:-:S07]  /*336c0*/  MOV R108, R14 ;  /* 0x0000000e006c7202 */ /* 0x000fce0000000f00 */
[----:B------:R-:W-:Y:S05]  /*336d0*/  WARPSYNC.COLLECTIVE R15, `(.L_x_914) ;  /* 0x000000000f087348 */ /* 0x000fea0003c00000 */
[----:B------:R0:W1:Y:S02]  /*336e0*/  SHFL.IDX P6, R14, R13, R12, R11 ;  /* 0x0000000c0d0e7389 */ /* 0x00006400000c000b */
[----:B01----:R-:W-:Y:S01]  /*336f0*/  ENDCOLLECTIVE ;  /* 0x000000000000791b */ /* 0x003fe20003800000 */
.L_x_914:
[----:B------:R-:W-:Y:S02]  /*33700*/  IMAD.MOV.U32 R13, RZ, RZ, R36 ;  /* 0x000000ffff0d7224 */ /* 0x000fe400078e0024 */
[----:B------:R-:W-:Y:S02]  /*33710*/  IMAD.MOV.U32 R12, RZ, RZ, R116 ;  /* 0x000000ffff0c7224 */ /* 0x000fe400078e0074 */
[----:B------:R-:W-:-:S07]  /*33720*/  IMAD.MOV.U32 R106, RZ, RZ, R14 ;  /* 0x000000ffff6a7224 */ /* 0x000fce00078e000e */
[----:B------:R-:W-:Y:S05]  /*33730*/  WARPSYNC.COLLECTIVE R15, `(.L_x_915) ;  /* 0x000000000f087348 */ /* 0x000fea0003c00000 */
[----:B------:R0:W1:Y:S02]  /*33740*/  SHFL.IDX P6, R14, R13, R12, R11 ;  /* 0x0000000c0d0e7389 */ /* 0x00006400000c000b */
[----:B01----:R-:W-:Y:S01]  /*33750*/  ENDCOLLECTIVE ;  /* 0x000000000000791b */ /* 0x003fe20003800000 */
.L_x_915:
[----:B------:R-:W-:Y:S01]  /*33760*/  IMAD.MOV.U32 R13, RZ, RZ, R39 ;  /* 0x000000ffff0d7224 */ /* 0x000fe200078e0027 */
[----:B------:R-:W-:-:S07]  /*33770*/  MOV R36, R14 ;  /* 0x0000000e00247202 */ /* 0x000fce0000000f00 */
[----:B------:R-:W-:Y:S05]  /*33780*/  WARPSYNC.COLLECTIVE R15, `(.L_x_916) ;  /* 0x000000000f087348 */ /* 0x000fea0003c00000 */
[----:B------:R0:W1:Y:S02]  /*33790*/  SHFL.IDX P6, R14, R13, R12, R11 ;  /* 0x0000000c0d0e7389 */ /* 0x00006400000c000b */
[----:B01----:R-:W-:Y:S01]  /*337a0*/  ENDCOLLECTIVE ;  /* 0x000000000000791b */ /* 0x003fe20003800000 */
.L_x_916:
[----:B------:R-:W-:Y:S02]  /*337b0*/  SEL R107, R108, R36, P0 ;  /* 0x000000246c6b7207 */ /* 0x000fe40000000000 */
[----:B------:R-:W-:Y:S01]  /*337c0*/  SEL R108, R36, R108, P0 ;  /* 0x0000006c246c7207 */ /* 0x000fe20000000000 */
[----:B------:R-:W-:Y:S02]  /*337d0*/  IMAD.MOV.U32 R13, RZ, RZ, R111 ;  /* 0x000000ffff0d7224 */ /* 0x000fe400078e006f */
[----:B------:R-:W-:Y:S01]  /*337e0*/  IMAD.MOV.U32 R12, RZ, RZ, R0 ;  /* 0x000000ffff0c7224 */ /* 0x000fe200078e0000 */
[----:B------:R-:W-:Y:S02]  /*337f0*/  SEL R0, R110, R2, P0 ;  /* 0x000000026e007207 */ /* 0x000fe40000000000 */
[----:B------:R-:W-:Y:S02]  /*33800*/  SEL R110, R2, R110, P0 ;  /* 0x0000006e026e7207 */ /* 0x000fe40000000000 */
[----:B------:R-:W-:-:S02]  /*33810*/  SEL R2, R109, R87, P0 ;  /* 0x000000576d027207 */ /* 0x000fc40000000000 */
[----:B------:R-:W-:Y:S01]  /*33820*/  SEL R109, R87, R109, P0 ;  /* 0x0000006d576d7207 */ /* 0x000fe20000000000 */
[----:B------:R-:W-:Y:S01]  /*33830*/  IMAD.MOV.U32 R39, RZ, RZ, R14 ;  /* 0x000000ffff277224 */ /* 0x000fe200078e000e */
[----:B------:R-:W-:-:S07]  /*33840*/  SEL R87, R88, R44, P0 ;  /* 0x0000002c58577207 */ /* 0x000fce0000000000 */
[----:B------:R-:W-:Y:S05]  /*33850*/  WARPSYNC.COLLECTIVE R15, `(.L_x_917) ;  /* 0x000000000f087348 */ /* 0x000fea0003c00000 */
[----:B------:R0:W1:Y:S02]  /*33860*/  SHFL.IDX P6, R14, R13, R12, R11 ;  /* 0x0000000c0d0e7389 */ /* 0x00006400000c000b */
[----:B01----:R-:W-:Y:S01]  /*33870*/  ENDCOLLECTIVE ;  /* 0x000000000000791b */ /* 0x003fe20003800000 */
.L_x_917:
        /* <DEDUP_REMOVED lines=8> */
.L_x_918:
[----:B------:R-:W-:Y:S02]  /*33900*/  IMAD.MOV.U32 R13, RZ, RZ, R123 ;  /* 0x000000ffff0d7224 */ /* 0x000fe400078e007b */
[----:B------:R-:W-:Y:S01]  /*33910*/  IMAD.MOV.U32 R12, RZ, RZ, R116 ;  /* 0x000000ffff0c7224 */ /* 0x000fe200078e0074 */
[----:B------:R-:W-:Y:S02]  /*33920*/  SEL R116, R118, R81, P0 ;  /* 0x0000005176747207 */ /* 0x000fe40000000000 */
[----:B------:R-:W-:Y:S02]  /*33930*/  SEL R118, R81, R118, P0 ;  /* 0x0000007651767207 */ /* 0x000fe40000000000 */
[----:B------:R-:W-:Y:S02]  /*33940*/  SEL R81, R82, R51, P0 ;  /* 0x0000003352517207 */ /* 0x000fe40000000000 */
[----:B------:R-:W-:Y:S01]  /*33950*/  SEL R82, R51, R82, P0 ;  /* 0x0000005233527207 */ /* 0x000fe20000000000 */
[----:B------:R-:W-:-:S07]  /*33960*/  IMAD.MOV.U32 R124, RZ, RZ, R14 ;  /* 0x000000ffff7c7224 */ /* 0x000fce00078e000e */
[----:B------:R-:W-:Y:S05]  /*33970*/  WARPSYNC.COLLECTIVE R15, `(.L_x_919) ;  /* 0x000000000f087348 */ /* 0x000fea0003c00000 */
[----:B------:R0:W1:Y:S02]  /*33980*/  SHFL.IDX P6, R14, R13, R12, R11 ;  /* 0x0000000c0d0e7389 */ /* 0x00006400000c000b */
[----:B01----:R-:W-:Y:S01]  /*33990*/  ENDCOLLECTIVE ;  /* 0x000000000000791b */ /* 0x003fe20003800000 */
.L_x_919:
[----:B------:R-:W-:Y:S01]  /*339a0*/  IMAD.MOV.U32 R13, RZ, RZ, R148 ;  /* 0x000000ffff0d7224 */ /* 0x000fe200078e0094 */
[----:B------:R-:W-:-:S07]  /*339b0*/  MOV R123, R14 ;  /* 0x0000000e007b7202 */ /* 0x000fce0000000f00 */
[----:B------:R-:W-:Y:S05]  /*339c0*/  WARPSYNC.COLLECTIVE R15, `(.L_x_920) ;  /* 0x000000000f087348 */ /* 0x000fea0003c00000 */
[----:B------:R0:W1:Y:S02]  /*339d0*/  SHFL.IDX P6, R14, R13, R12, R11 ;  /* 0x0000000c0d0e7389 */ /* 0x00006400000c000b */
[----:B01----:R-:W-:Y:S01]  /*339e0*/  ENDCOLLECTIVE ;  /* 0x000000000000791b */ /* 0x003fe20003800000 */
.L_x_920:
[----:B------:R-:W-:Y:S01]  /*339f0*/  IMAD.MOV.U32 R11, RZ, RZ, R14 ;  /* 0x000000ffff0b7224 */ /* 0x000fe200078e000e */
[----:B------:R-:W-:Y:S06]  /*33a00*/  BRA `(.L_x_921) ;  /* 0xfffffef800487947 */ /* 0x000fec000383ffff */
.L_x_607:
[----:B------:R-:W-:Y:S01]  /*33a10*/  IMAD.MOV.U32 R13, RZ, RZ, R21 ;  /* 0x000000ffff0d7224 */ /* 0x000fe200078e0015 */
[----:B------:R-:W-:Y:S01]  /*33a20*/  MOV R12, RZ ;  /* 0x000000ff000c7202 */ /* 0x000fe20000000f00 */
[----:B------:R-:W-:Y:S02]  /*33a30*/  IMAD.MOV.U32 R11, RZ, RZ, 0x181f ;  /* 0x0000181fff0b7424 */ /* 0x000fe400078e00ff */
[----:B------:R-:W-:-:S07]  /*33a40*/  IMAD.MOV.U32 R15, RZ, RZ, -0x1 ;  /* 0xffffffffff0f7424 */ /* 0x000fce00078e00ff */
[----:B-----5:R-:W-:Y:S05]  /*33a50*/  WARPSYNC.COLLECTIVE R15, `(.L_x_922) ;  /* 0x000000000f087348 */ /* 0x020fea0003c00000 */
[----:B------:R0:W1:Y:S02]  /*33a60*/  SHFL.IDX P6, R14, R13, R12, R11 ;  /* 0x0000000c0d0e7389 */ /* 0x00006400000c000b */
[----:B01---5:R-:W-:Y:S01]  /*33a70*/  ENDCOLLECTIVE ;  /* 0x000000000000791b */ /* 0x023fe20003800000 */
.L_x_922:
[----:B------:R-:W-:Y:S02]  /*33a80*/  IMAD.MOV.U32 R13, RZ, RZ, R20 ;  /* 0x000000ffff0d7224 */ /* 0x000fe400078e0014 */
[----:B------:R-:W-:-:S07]  /*33a90*/  IMAD.MOV.U32 R0, RZ, RZ, R14 ;  /* 0x000000ffff007224 */ /* 0x000fce00078e000e */
[----:B------:R-:W-:Y:S05]  /*33aa0*/  WARPSYNC.COLLECTIVE R15, `(.L_x_923) ;  /* 0x000000000f087348 */ /* 0x000fea0003c00000 */
[----:B------:R0:W1:Y:S02]  /*33ab0*/  SHFL.IDX P6, R14, R13, R12, R11 ;  /* 0x0000000c0d0e7389 */ /* 0x00006400000c000b */
[----:B01----:R-:W-:Y:S01]  /*33ac0*/  ENDCOLLECTIVE ;  /* 0x000000000000791b */ /* 0x003fe20003800000 */
.L_x_923:
[----:B------:R-:W-:Y:S05]  /*33ad0*/  BRA `(.L_x_924) ;  /* 0xffffff0800947947 */ /* 0x000fea000383ffff */
.L_x_610:
[----:B------:R-:W-:Y:S01]  /*33ae0*/  BSSY B1, `(.L_x_925) ;  /* 0x0000008000017945 */ /* 0x000fe20003800000 */
[----:B------:R-:W-:Y:S01]  /*33af0*/  MOV R13, R21 ;  /* 0x00000015000d7202 */ /* 0x000fe20000000f00 */
[----:B------:R-:W-:Y:S02]  /*33b00*/  IMAD.MOV.U32 R12, RZ, RZ, 0x1 ;  /* 0x00000001ff0c7424 */ /* 0x000fe400078e00ff */
[----:B------:R-:W-:Y:S02]  /*33b10*/  IMAD.MOV.U32 R11, RZ, RZ, 0x181f ;  /* 0x0000181fff0b7424 */ /* 0x000fe400078e00ff */
[----:B------:R-:W-:-:S07]  /*33b20*/  IMAD.MOV.U32 R15, RZ, RZ, -0x1 ;  /* 0xffffffffff0f7424 */ /* 0x000fce00078e00ff */
[----:B012---:R-:W-:Y:S05]  /*33b30*/  WARPSYNC.COLLECTIVE R15, `(.L_x_926) ;  /* 0x000000000f087348 */ /* 0x007fea0003c00000 */
[----:B--2---:R2:W3:Y:S02]  /*33b40*/  SHFL.IDX P6, R14, R13, R12, R11 ;  /* 0x0000000c0d0e7389 */ /* 0x0044e400000c000b */
[----:B0123--:R-:W-:Y:S01]  /*33b50*/  ENDCOLLECTIVE ;  /* 0x000000000000791b */ /* 0x00ffe20003800000 */
.L_x_926:
[----:B------:R-:W-:Y:S05]  /*33b60*/  BSYNC B1 ;  /* 0x0000000000017941 */ /* 0x000fea0003800000 */
.L_x_925:
[----:B------:R-:W-:Y:S01]  /*33b70*/  MOV R13, R20 ;  /* 0x00000014000d7202 */ /* 0x000fe20000000f00 */
[----:B------:R-:W-:Y:S02]  /*33b80*/  IMAD.MOV.U32 R12, RZ, RZ, 0x1 ;  /* 0x00000001ff0c7424 */ /* 0x000fe400078e00ff */
[----:B------:R-:W-:Y:S02]  /*33b90*/  IMAD.MOV.U32 R11, RZ, RZ, 0x181f ;  /* 0x0000181fff0b7424 */ /* 0x000fe400078e00ff */
[----:B------:R-:W-:Y:S02]  /*33ba0*/  IMAD.MOV.U32 R15, RZ, RZ, -0x1 ;  /* 0xffffffffff0f7424 */ /* 0x000fe400078e00ff */
[----:B------:R-:W-:-:S07]  /*33bb0*/  IMAD.MOV.U32 R0, RZ, RZ, R14 ;  /* 0x000000ffff007224 */ /* 0x000fce00078e000e */
[----:B------:R-:W-:Y:S05]  /*33bc0*/  WARPSYNC.COLLECTIVE R15, `(.L_x_927) ;  /* 0x000000000f087348 */ /* 0x000fea0003c00000 */
[----:B------:R0:W1:Y:S02]  /*33bd0*/  SHFL.IDX P6, R14, R13, R12, R11 ;  /* 0x0000000c0d0e7389 */ /* 0x00006400000c000b */
[----:B01----:R-:W-:Y:S01]  /*33be0*/  ENDCOLLECTIVE ;  /* 0x000000000000791b */ /* 0x003fe20003800000 */
.L_x_927:
[----:B------:R-:W-:Y:S05]  /*33bf0*/  BRA `(.L_x_928) ;  /* 0xffffff0800bc7947 */ /* 0x000fea000383ffff */
.L_x_613:
[----:B------:R-:W-:Y:S01]  /*33c00*/  BSSY B1, `(.L_x_929) ;  /* 0x0000008000017945 */ /* 0x000fe20003800000 */
[----:B------:R-:W-:Y:S01]  /*33c10*/  IMAD.MOV.U32 R13, RZ, RZ, R21 ;  /* 0x000000ffff0d7224 */ /* 0x000fe200078e0015 */
[----:B------:R-:W-:Y:S01]  /*33c20*/  MOV R12, 0x2 ;  /* 0x00000002000c7802 */ /* 0x000fe20000000f00 */
[----:B------:R-:W-:Y:S02]  /*33c30*/  IMAD.MOV.U32 R11, RZ, RZ, 0x181f ;  /* 0x0000181fff0b7424 */ /* 0x000fe400078e00ff */
[----:B----4-:R-:W-:-:S07]  /*33c40*/  IMAD.MOV.U32 R15, RZ, RZ, -0x1 ;  /* 0xffffffffff0f7424 */ /* 0x010fce00078e00ff */
[----:B0123--:R-:W-:Y:S05]  /*33c50*/  WARPSYNC.COLLECTIVE R15, `(.L_x_930) ;  /* 0x000000000f087348 */ /* 0x00ffea0003c00000 */
[----:B--2---:R2:W4:Y:S02]  /*33c60*/  SHFL.IDX P6, R14, R13, R12, R11 ;  /* 0x0000000c0d0e7389 */ /* 0x00452400000c000b */
[----:B01234-:R-:W-:Y:S01]  /*33c70*/  ENDCOLLECTIVE ;  /* 0x000000000000791b */ /* 0x01ffe20003800000 */
.L_x_930:
[----:B------:R-:W-:Y:S05]  /*33c80*/  BSYNC B1 ;  /* 0x0000000000017941 */ /* 0x000fea0003800000 */
.L_x_929:
[----:B------:R-:W-:Y:S01]  /*33c90*/  IMAD.MOV.U32 R13, RZ, RZ, R20 ;  /* 0x000000ffff0d7224 */ /* 0x000fe200078e0014 */
[----:B------:R-:W-:Y:S01]  /*33ca0*/  MOV R12, 0x2 ;  /* 0x00000002000c7802 */ /* 0x000fe20000000f00 */
[----:B------:R-:W-:Y:S02]  /*33cb0*/  IMAD.MOV.U32 R11, RZ, RZ, 0x181f ;  /* 0x0000181fff0b7424 */ /* 0x000fe400078e00ff */
[----:B------:R-:W-:Y:S02]  /*33cc0*/  IMAD.MOV.U32 R15, RZ, RZ, -0x1 ;  /* 0xffffffffff0f7424 */ /* 0x000fe400078e00ff */
[----:B------:R-:W-:-:S07]  /*33cd0*/  IMAD.MOV.U32 R0, RZ, RZ, R14 ;  /* 0x000000ffff007224 */ /* 0x000fce00078e000e */
[----:B------:R-:W-:Y:S05]  /*33ce0*/  WARPSYNC.COLLECTIVE R15, `(.L_x_931) ;  /* 0x000000000f087348 */ /* 0x000fea0003c00000 */
[----:B------:R0:W1:Y:S02]  /*33cf0*/  SHFL.IDX P6, R14, R13, R12, R11 ;  /* 0x0000000c0d0e7389 */ /* 0x00006400000c000b */
[----:B01----:R-:W-:Y:S01]  /*33d00*/  ENDCOLLECTIVE ;  /* 0x000000000000791b */ /* 0x003fe20003800000 */
.L_x_931:
[----:B------:R-:W-:Y:S05]  /*33d10*/  BRA `(.L_x_932) ;  /* 0xffffff0800cc7947 */ /* 0x000fea000383ffff */
.L_x_616:
        /* <DEDUP_REMOVED lines=8> */
.L_x_934:
[----:B------:R-:W-:Y:S05]  /*33da0*/  BSYNC B1 ;  /* 0x0000000000017941 */ /* 0x000fea0003800000 */
.L_x_933:
        /* <DEDUP_REMOVED lines=8> */
.L_x_935:
[----:B------:R-:W-:Y:S05]  /*33e30*/  BRA `(.L_x_936) ;  /* 0xffffff0800dc7947 */ /* 0x000fea000383ffff */
.L_x_618:
[----:B------:R-:W-:Y:S01]  /*33e40*/  IMAD.MOV.U32 R13, RZ, RZ, R41 ;  /* 0x000000ffff0d7224 */ /* 0x000fe200078e0029 */
[----:B------:R-:W-:Y:S01]  /*33e50*/  MOV R15, 0xffffffff ;  /* 0xffffffff000f7802 */ /* 0x000fe20000000f00 */
[----:B------:R-:W-:Y:S02]  /*33e60*/  IMAD.MOV.U32 R12, RZ, RZ, RZ ;  /* 0x000000ffff0c7224 */ /* 0x000fe400078e00ff */
[----:B------:R-:W-:-:S07]  /*33e70*/  IMAD.MOV.U32 R11, RZ, RZ, 0x1c1f ;  /* 0x00001c1fff0b7424 */ /* 0x000fce00078e00ff */
[----:B------:R-:W-:Y:S05]  /*33e80*/  WARPSYNC.COLLECTIVE R15, `(.L_x_937) ;  /* 0x000000000f087348 */ /* 0x000fea0003c00000 */
[----:B------:R0:W1:Y:S02]  /*33e90*/  SHFL.IDX P6, R14, R13, R12, R11 ;  /* 0x0000000c0d0e7389 */ /* 0x00006400000c000b */
[----:B01----:R-:W-:Y:S01]  /*33ea0*/  ENDCOLLECTIVE ;  /* 0x000000000000791b */ /* 0x003fe20003800000 */
.L_x_937:
[----:B------:R-:W-:Y:S02]  /*33eb0*/  IMAD.MOV.U32 R13, RZ, RZ, R40 ;  /* 0x000000ffff0d7224 */ /* 0x000fe400078e0028 */
[----:B------:R-:W-:-:S07]  /*33ec0*/  IMAD.MOV.U32 R42, RZ, RZ, R14 ;  /* 0x000000ffff2a7224 */ /* 0x000fce00078e000e */
[----:B------:R-:W-:Y:S05]  /*33ed0*/  WARPSYNC.COLLECTIVE R15, `(.L_x_938) ;  /* 0x000000000f087348 */ /* 0x000fea0003c00000 */
[----:B------:R0:W1:Y:S02]  /*33ee0*/  SHFL.IDX P6, R14, R13, R12, R11 ;  /* 0x0000000c0d0e7389 */ /* 0x00006400000c000b */
[----:B01----:R-:W-:Y:S01]  /*33ef0*/  ENDCOLLECTIVE ;  /* 0x000000000000791b */ /* 0x003fe20003800000 */
.L_x_938:
[----:B------:R-:W-:Y:S01]  /*33f00*/  IMAD.MOV.U32 R43, RZ, RZ, R14 ;  /* 0x000000ffff2b7224 */ /* 0x000fe200078e000e */
[----:B------:R-:W-:Y:S06]  /*33f10*/  BRA `(.L_x_939) ;  /* 0xffffff0c00a47947 */ /* 0x000fec000383ffff */
.L_x_621:
[----:B------:R-:W-:Y:S01]  /*33f20*/  BSSY B1, `(.L_x_940) ;  /* 0x0000008000017945 */ /* 0x000fe20003800000 */
[----:B------:R-:W-:Y:S01]  /*33f30*/  IMAD.MOV.U32 R13, RZ, RZ, R41 ;  /* 0x000000ffff0d7224 */ /* 0x000fe200078e0029 */
[----:B------:R-:W-:Y:S01]  /*33f40*/  MOV R12, 0x1 ;  /* 0x00000001000c7802 */ /* 0x000fe20000000f00 */
[----:B------:R-:W-:Y:S02]  /*33f50*/  IMAD.MOV.U32 R11, RZ, RZ, 0x1c1f ;  /* 0x00001c1fff0b7424 */ /* 0x000fe400078e00ff */
[----:B------:R-:W-:-:S07]  /*33f60*/  IMAD.MOV.U32 R15, RZ, RZ, -0x1 ;  /* 0xffffffffff0f7424 */ /* 0x000fce00078e00ff */
[----:B0123--:R-:W-:Y:S05]  /*33f70*/  WARPSYNC.COLLECTIVE R15, `(.L_x_941) ;  /* 0x000000000f087348 */ /* 0x00ffea0003c00000 */
[----:B------:R4:W0:Y:S02]  /*33f80*/  SHFL.IDX P6, R14, R13, R12, R11 ;  /* 0x0000000c0d0e7389 */ /* 0x00082400000c000b */
[----:B01234-:R-:W-:Y:S01]  /*33f90*/  ENDCOLLECTIVE ;  /* 0x000000000000791b */ /* 0x01ffe20003800000 */
.L_x_941:
[----:B------:R-:W-:Y:S05]  /*33fa0*/  BSYNC B1 ;  /* 0x0000000000017941 */ /* 0x000fea0003800000 */
.L_x_940:
        /* <DEDUP_REMOVED lines=8> */
.L_x_942:
[----:B------:R-:W-:Y:S05]  /*34030*/  BRA `(.L_x_943) ;  /* 0xffffff1800747947 */ /* 0x000fea000383ffff */
.L_x_625:
[----:B------:R-:W-:Y:S01]  /*34040*/  IMAD.MOV.U32 R13, RZ, RZ, R3 ;  /* 0x000000ffff0d7224 */ /* 0x000fe200078e0003 */
[----:B------:R-:W-:Y:S01]  /*34050*/  MOV R11, 0x181f ;  /* 0x0000181f000b7802 */ /* 0x000fe20000000f00 */
[----:B------:R-:W-:Y:S02]  /*34060*/  IMAD.MOV.U32 R12, RZ, RZ, RZ ;  /* 0x000000ffff0c7224 */ /* 0x000fe400078e00ff */
[----:B------:R-:W-:-:S07]  /*34070*/  IMAD.MOV.U32 R15, RZ, RZ, -0x1 ;  /* 0xffffffffff0f7424 */ /* 0x000fce00078e00ff */
[----:B0-----:R-:W-:Y:S05]  /*34080*/  WARPSYNC.COLLECTIVE R15, `(.L_x_944) ;  /* 0x000000000f087348 */ /* 0x001fea0003c00000 */
[----:B------:R1:W2:Y:S02]  /*34090*/  SHFL.IDX P6, R14, R13, R12, R11 ;  /* 0x0000000c0d0e7389 */ /* 0x0002a400000c000b */
[----:B012---:R-:W-:Y:S01]  /*340a0*/  ENDCOLLECTIVE ;  /* 0x000000000000791b */ /* 0x007fe20003800000 */
.L_x_944:
[----:B------:R-:W-:Y:S02]  /*340b0*/  IMAD.MOV.U32 R13, RZ, RZ, R2 ;  /* 0x000000ffff0d7224 */ /* 0x000fe400078e0002 */
[----:B------:R-:W-:-:S07]  /*340c0*/  IMAD.MOV.U32 R0, RZ, RZ, R14 ;  /* 0x000000ffff007224 */ /* 0x000fce00078e000e */
[----:B------:R-:W-:Y:S05]  /*340d0*/  WARPSYNC.COLLECTIVE R15, `(.L_x_945) ;  /* 0x000000000f087348 */ /* 0x000fea0003c00000 */
[----:B------:R0:W1:Y:S02]  /*340e0*/  SHFL.IDX P6, R14, R13, R12, R11 ;  /* 0x0000000c0d0e7389 */ /* 0x00006400000c000b */
[----:B01----:R-:W-:Y:S01]  /*340f0*/  ENDCOLLECTIVE ;  /* 0x000000000000791b */ /* 0x003fe20003800000 */
.L_x_945:
[----:B------:R-:W-:Y:S05]  /*34100*/  BRA `(.L_x_946) ;  /* 0xffffff3000247947 */ /* 0x000fea000383ffff */
.L_x_628:
[----:B------:R-:W-:Y:S01]  /*34110*/  BSSY B1, `(.L_x_947) ;  /* 0x0000008000017945 */ /* 0x000fe20003800000 */
[----:B----4-:R-:W-:Y:S01]  /*34120*/  IMAD.MOV.U32 R13, RZ, RZ, R3 ;  /* 0x000000ffff0d7224 */ /* 0x010fe200078e0003 */
[----:B------:R-:W-:Y:S01]  /*34130*/  MOV R12, 0x1 ;  /* 0x00000001000c7802 */ /* 0x000fe20000000f00 */
[----:B------:R-:W-:Y:S02]  /*34140*/  IMAD.MOV.U32 R11, RZ, RZ, 0x181f ;  /* 0x0000181fff0b7424 */ /* 0x000fe400078e00ff */
[----:B------:R-:W-:-:S07]  /*34150*/  IMAD.MOV.U32 R15, RZ, RZ, -0x1 ;  /* 0xffffffffff0f7424 */ /* 0x000fce00078e00ff */
[----:B0123--:R-:W-:Y:S05]  /*34160*/  WARPSYNC.COLLECTIVE R15, `(.L_x_948) ;  /* 0x000000000f087348 */ /* 0x00ffea0003c00000 */
[----:B---3--:R3:W4:Y:S02]  /*34170*/  SHFL.IDX P6, R14, R13, R12, R11 ;  /* 0x0000000c0d0e7389 */ /* 0x00872400000c000b */
[----:B01234-:R-:W-:Y:S01]  /*34180*/  ENDCOLLECTIVE ;  /* 0x000000000000791b */ /* 0x01ffe20003800000 */
.L_x_948:
[----:B------:R-:W-:Y:S05]  /*34190*/  BSYNC B1 ;  /* 0x0000000000017941 */ /* 0x000fea0003800000 */
.L_x_947:
        /* <DEDUP_REMOVED lines=8> */
.L_x_949:
[----:B------:R-:W-:Y:S05]  /*34220*/  BRA `(.L_x_950) ;  /* 0xffffff3000387947 */ /* 0x000fea000383ffff */
.L_x_631:
        /* <DEDUP_REMOVED lines=8> */
.L_x_952:
[----:B------:R-:W-:Y:S05]  /*342b0*/  BSYNC B1 ;  /* 0x0000000000017941 */ /* 0x000fea0003800000 */
.L_x_951:
        /* <DEDUP_REMOVED lines=8> */
.L_x_953:
[----:B------:R-:W-:Y:S05]  /*34340*/  BRA `(.L_x_954) ;  /* 0xffffff3000487947 */ /* 0x000fea000383ffff */
.L_x_634:
[----:B------:R-:W-:Y:S01]  /*34350*/  BSSY B1, `(.L_x_955) ;  /* 0x0000008000017945 */ /* 0x000fe20003800000 */
[----:B0-----:R-:W-:Y:S01]  /*34360*/  IMAD.MOV.U32 R13, RZ, RZ, R3 ;  /* 0x000000ffff0d7224 */ /* 0x001fe200078e0003 */
[----:B------:R-:W-:Y:S01]  /*34370*/  MOV R15, 0xffffffff ;  /* 0xffffffff000f7802 */ /* 0x000fe20000000f00 */
[----:B------:R-:W-:Y:S02]  /*34380*/  IMAD.MOV.U32 R12, RZ, RZ, 0x3 ;  /* 0x00000003ff0c7424 */ /* 0x000fe400078e00ff */
[----:B------:R-:W-:-:S07]  /*34390*/  IMAD.MOV.U32 R11, RZ, RZ, 0x181f ;  /* 0x0000181fff0b7424 */ /* 0x000fce00078e00ff */
[----:B-1234-:R-:W-:Y:S05]  /*343a0*/  WARPSYNC.COLLECTIVE R15, `(.L_x_956) ;  /* 0x000000000f087348 */ /* 0x01efea0003c00000 */
[----:B----4-:R0:W4:Y:S02]  /*343b0*/  SHFL.IDX P6, R14, R13, R12, R11 ;  /* 0x0000000c0d0e7389 */ /* 0x01012400000c000b */
[----:B01234-:R-:W-:Y:S01]  /*343c0*/  ENDCOLLECTIVE ;  /* 0x000000000000791b */ /* 0x01ffe20003800000 */
.L_x_956:
[----:B------:R-:W-:Y:S05]  /*343d0*/  BSYNC B1 ;  /* 0x0000000000017941 */ /* 0x000fea0003800000 */
.L_x_955:
[----:B------:R-:W-:Y:S01]  /*343e0*/  IMAD.MOV.U32 R13, RZ, RZ, R2 ;  /* 0x000000ffff0d7224 */ /* 0x000fe200078e0002 */
[----:B------:R-:W-:Y:S01]  /*343f0*/  MOV R15, 0xffffffff ;  /* 0xffffffff000f7802 */ /* 0x000fe20000000f00 */
[----:B------:R-:W-:Y:S02]  /*34400*/  IMAD.MOV.U32 R12, RZ, RZ, 0x3 ;  /* 0x00000003ff0c7424 */ /* 0x000fe400078e00ff */
[----:B------:R-:W-:Y:S02]  /*34410*/  IMAD.MOV.U32 R11, RZ, RZ, 0x181f ;  /* 0x0000181fff0b7424 */ /* 0x000fe400078e00ff */
[----:B------:R-:W-:-:S07]  /*34420*/  IMAD.MOV.U32 R0, RZ, RZ, R14 ;  /* 0x000000ffff007224 */ /* 0x000fce00078e000e */
[----:B------:R-:W-:Y:S05]  /*34430*/  WARPSYNC.COLLECTIVE R15, `(.L_x_957) ;  /* 0x000000000f087348 */ /* 0x000fea0003c00000 */
[----:B------:R0:W1:Y:S02]  /*34440*/  SHFL.IDX P6, R14, R13, R12, R11 ;  /* 0x0000000c0d0e7389 */ /* 0x00006400000c000b */
[----:B01----:R-:W-:Y:S01]  /*34450*/  ENDCOLLECTIVE ;  /* 0x000000000000791b */ /* 0x003fe20003800000 */
.L_x_957:
[----:B------:R-:W-:Y:S05]  /*34460*/  BRA `(.L_x_958) ;  /* 0xffffff3000587947 */ /* 0x000fea000383ffff */
.L_x_650:
[----:B------:R-:W0:Y:S01]  /*34470*/  S2R R9, SR_TID.X ;  /* 0x0000000000097919 */ /* 0x000e220000002100 */
[----:B------:R-:W-:Y:S01]  /*34480*/  BSSY B1, `(.L_x_959) ;  /* 0x000000a000017945 */ /* 0x000fe20003800000 */
[----:B------:R-:W-:Y:S02]  /*34490*/  IMAD.MOV.U32 R12, RZ, RZ, RZ ;  /* 0x000000ffff0c7224 */ /* 0x000fe400078e00ff */
[----:B------:R-:W-:Y:S02]  /*344a0*/  IMAD.MOV.U32 R11, RZ, RZ, 0x1f ;  /* 0x0000001fff0b7424 */ /* 0x000fe400078e00ff */
[----:B------:R-:W-:Y:S01]  /*344b0*/  IMAD.MOV.U32 R15, RZ, RZ, -0x1 ;  /* 0xffffffffff0f7424 */ /* 0x000fe200078e00ff */
[----:B0-----:R-:W-:-:S04]  /*344c0*/  SHF.R.U32.HI R9, RZ, 0x5, R9 ;  /* 0x00000005ff097819 */ /* 0x001fc80000011609 */
[----:B------:R-:W-:-:S05]  /*344d0*/  LOP3.LUT R9, R9, 0x3, RZ, 0xc0, !PT ;  /* 0x0000000309097812 */ /* 0x000fca00078ec0ff */
[----:B------:R-:W-:-:S07]  /*344e0*/  IMAD.MOV.U32 R13, RZ, RZ, R9 ;  /* 0x000000ffff0d7224 */ /* 0x000fce00078e0009 */
[----:B------:R-:W-:Y:S05]  /*344f0*/  WARPSYNC.COLLECTIVE R15, `(.L_x_960) ;  /* 0x000000000f087348 */ /* 0x000fea0003c00000 */
[----:B------:R0:W1:Y:S02]  /*34500*/  SHFL.IDX P6, R14, R13, R12, R11 ;  /* 0x0000000c0d0e7389 */ /* 0x00006400000c000b */
[----:B01----:R-:W-:Y:S01]  /*34510*/  ENDCOLLECTIVE ;  /* 0x000000000000791b */ /* 0x003fe20003800000 */
.L_x_960:
[----:B------:R-:W-:Y:S05]  /*34520*/  BSYNC B1 ;  /* 0x0000000000017941 */ /* 0x000fea0003800000 */
.L_x_959:
[----:B------:R-:W-:Y:S05]  /*34530*/  BRA `(.L_x_961) ;  /* 0xffffff48007c7947 */ /* 0x000fea000383ffff */
.L_x_652:
[----:B------:R-:W-:Y:S01]  /*34540*/  BSSY B1, `(.L_x_962) ;  /* 0x0000006000017945 */ /* 0x000fe20003800000 */
[----:B------:R-:W-:-:S07]  /*34550*/  MOV R15, 0xffffffff ;  /* 0xffffffff000f7802 */ /* 0x000fce0000000f00 */
[----:B0-----:R-:W-:Y:S05]  /*34560*/  WARPSYNC.COLLECTIVE R15, `(.L_x_963) ;  /* 0x000000000f0c7348 */ /* 0x001fea0003c00000 */
[----:B------:R-:W-:Y:S02]  /*34570*/  ELECT P6, UR62, PT ;  /* 0x00000000003e782f */ /* 0x000fe400038c0000 */
[----:B------:R-:W-:Y:S01]  /*34580*/  MOV R14, UR62 ;  /* 0x0000003e000e7c02 */ /* 0x000fe20008000f00 */
[----:B0-----:R-:W-:Y:S10]  /*34590*/  ENDCOLLECTIVE ;  /* 0x000000000000791b */ /* 0x001ff40003800000 */
.L_x_963:
[----:B------:R-:W-:Y:S05]  /*345a0*/  BSYNC B1 ;  /* 0x0000000000017941 */ /* 0x000fea0003800000 */
.L_x_962:
[----:B------:R-:W-:Y:S05]  /*345b0*/  BRA `(.L_x_651) ;  /* 0xffffff4800747947 */ /* 0x000fea000383ffff */
.L_x_654:
[----:B0-----:R0:W1:Y:S02]  /*345c0*/  SYNCS.PHASECHK.TRANS64.TRYWAIT P0, [R22+URZ+0x33420], R7 ;  /* 0x03342007160075a7 */ /* 0x001064000800017f */
[----:B-1----:R-:W-:Y:S05]  /*345d0*/  @!P0 NANOSLEEP.SYNCS 0x989680 ;  /* 0x009896800000895d */ /* 0x002fea0003900000 */
[----:B------:R-:W1:Y:S02]  /*345e0*/  @!P0 SYNCS.PHASECHK.TRANS64 P0, [R22+URZ+0x33420], R7 ;  /* 0x03342007160085a7 */ /* 0x000e64000800007f */
[----:B-1----:R-:W-:Y:S05]  /*345f0*/  @!P0 BRA `(.L_x_654) ;  /* 0xfffffffc00f08947 */ /* 0x002fea000383ffff */
[----:B------:R-:W-:Y:S05]  /*34600*/  BRA `(.L_x_964) ;  /* 0xffffff4800847947 */ /* 0x000fea000383ffff */
.L_x_658:
[----:B-1----:R1:W2:Y:S02]  /*34610*/  SYNCS.PHASECHK.TRANS64.TRYWAIT P0, [R11+URZ+0x334a0], R10 ;  /* 0x0334a00a0b0075a7 */ /* 0x0022a4000800017f */
[----:B--2---:R-:W-:Y:S05]  /*34620*/  @!P0 NANOSLEEP.SYNCS 0x989680 ;  /* 0x009896800000895d */ /* 0x004fea0003900000 */
[----:B------:R-:W2:Y:S02]  /*34630*/  @!P0 SYNCS.PHASECHK.TRANS64 P0, [R11+URZ+0x334a0], R10 ;  /* 0x0334a00a0b0085a7 */ /* 0x000ea4000800007f */
[----:B--2---:R-:W-:Y:S05]  /*34640*/  @!P0 BRA `(.L_x_658) ;  /* 0xfffffffc00f08947 */ /* 0x004fea000383ffff */
[----:B------:R-:W-:Y:S05]  /*34650*/  BRA `(.L_x_965) ;  /* 0xffffff48009c7947 */ /* 0x000fea000383ffff */
.L_x_665:
[----:B0-----:R0:W2:Y:S02]  /*34660*/  SYNCS.PHASECHK.TRANS64.TRYWAIT P0, [R11+URZ+0x334c0], R10 ;  /* 0x0334c00a0b0075a7 */ /* 0x0010a4000800017f */
[----:B--2---:R-:W-:Y:S05]  /*34670*/  @!P0 NANOSLEEP.SYNCS 0x989680 ;  /* 0x009896800000895d */ /* 0x004fea0003900000 */
[----:B------:R-:W2:Y:S02]  /*34680*/  @!P0 SYNCS.PHASECHK.TRANS64 P0, [R11+URZ+0x334c0], R10 ;  /* 0x0334c00a0b0085a7 */ /* 0x000ea4000800007f */
[----:B--2---:R-:W-:Y:S05]  /*34690*/  @!P0 BRA `(.L_x_665) ;  /* 0xfffffffc00f08947 */ /* 0x004fea000383ffff */
[----:B------:R-:W-:Y:S05]  /*346a0*/  BRA `(.L_x_966) ;  /* 0xffffff4c00987947 */ /* 0x000fea000383ffff */
.L_x_674:
[----:B-1----:R1:W2:Y:S02]  /*346b0*/  SYNCS.PHASECHK.TRANS64.TRYWAIT P2, [R10+URZ+0x334a0], R9 ;  /* 0x0334a0090a0075a7 */ /* 0x0022a4000804017f */
[----:B--2---:R-:W-:Y:S05]  /*346c0*/  @!P2 NANOSLEEP.SYNCS 0x989680 ;  /* 0x009896800000a95d */ /* 0x004fea0003900000 */
[----:B------:R-:W2:Y:S02]  /*346d0*/  @!P2 SYNCS.PHASECHK.TRANS64 P2, [R10+URZ+0x334a0], R9 ;  /* 0x0334a0090a00a5a7 */ /* 0x000ea4000804007f */
[----:B--2---:R-:W-:Y:S05]  /*346e0*/  @!P2 BRA `(.L_x_674) ;  /* 0xfffffffc00f0a947 */ /* 0x004fea000383ffff */
[----:B------:R-:W-:Y:S05]  /*346f0*/  BRA `(.L_x_967) ;  /* 0xffffff5000cc7947 */ /* 0x000fea000383ffff */
.L_x_681:
[----:B0-----:R0:W2:Y:S02]  /*34700*/  SYNCS.PHASECHK.TRANS64.TRYWAIT P2, [R10+URZ+0x334c0], R9 ;  /* 0x0334c0090a0075a7 */ /* 0x0010a4000804017f */
[----:B--2---:R-:W-:Y:S05]  /*34710*/  @!P2 NANOSLEEP.SYNCS 0x989680 ;  /* 0x009896800000a95d */ /* 0x004fea0003900000 */
[----:B------:R-:W2:Y:S02]  /*34720*/  @!P2 SYNCS.PHASECHK.TRANS64 P2, [R10+URZ+0x334c0], R9 ;  /* 0x0334c0090a00a5a7 */ /* 0x000ea4000804007f */
[----:B--2---:R-:W-:Y:S05]  /*34730*/  @!P2 BRA `(.L_x_681) ;  /* 0xfffffffc00f0a947 */ /* 0x004fea000383ffff */
[----:B------:R-:W-:Y:S05]  /*34740*/  BRA `(.L_x_968) ;  /* 0xffffff5400c47947 */ /* 0x000fea000383ffff */
.L_x_700:
[----:B------:R-:W0:Y:S01]  /*34750*/  S2R R20, SR_TID.X ;  /* 0x0000000000147919 */ /* 0x000e220000002100 */
[----:B------:R-:W-:Y:S01]  /*34760*/  BSSY B0, `(.L_x_969) ;  /* 0x0000009000007945 */ /* 0x000fe20003800000 */
[----:B------:R-:W-:Y:S02]  /*34770*/  IMAD.MOV.U32 R12, RZ, RZ, RZ ;  /* 0x000000ffff0c7224 */ /* 0x000fe400078e00ff */
[----:B-1----:R-:W-:Y:S02]  /*34780*/  IMAD.MOV.U32 R11, RZ, RZ, 0x1f ;  /* 0x0000001fff0b7424 */ /* 0x002fe400078e00ff */
[----:B------:R-:W-:Y:S01]  /*34790*/  IMAD.MOV.U32 R15, RZ, RZ, -0x1 ;  /* 0xffffffffff0f7424 */ /* 0x000fe200078e00ff */
[----:B0-----:R-:W-:-:S04]  /*347a0*/  SHF.R.U32.HI R13, RZ, 0x5, R20 ;  /* 0x00000005ff0d7819 */ /* 0x001fc80000011614 */
[----:B------:R-:W-:-:S07]  /*347b0*/  LOP3.LUT R13, R13, 0x3, RZ, 0xc0, !PT ;  /* 0x000000030d0d7812 */ /* 0x000fce00078ec0ff */
[----:B-----5:R-:W-:Y:S05]  /*347c0*/  WARPSYNC.COLLECTIVE R15, `(.L_x_970) ;  /* 0x000000000f087348 */ /* 0x020fea0003c00000 */
[----:B------:R0:W1:Y:S02]  /*347d0*/  SHFL.IDX P6, R14, R13, R12, R11 ;  /* 0x0000000c0d0e7389 */ /* 0x00006400000c000b */
[----:B01---5:R-:W-:Y:S01]  /*347e0*/  ENDCOLLECTIVE ;  /* 0x000000000000791b */ /* 0x023fe20003800000 */
.L_x_970:
[----:B------:R-:W-:Y:S05]  /*347f0*/  BSYNC B0 ;  /* 0x0000000000007941 */ /* 0x000fea0003800000 */
.L_x_969:
[----:B------:R-:W-:Y:S05]  /*34800*/  BRA `(.L_x_971) ;  /* 0xffffff6800547947 */ /* 0x000fea000383ffff */
.L_x_703:
[----:B0-----:R-:W2:Y:S02]  /*34810*/  LDL R2, [R1+0x24] ;  /* 0x0000240001027983 */ /* 0x001ea40000100800 */
[----:B--2---:R0:W1:Y:S02]  /*34820*/  SYNCS.PHASECHK.TRANS64.TRYWAIT P0, [R0+URZ+0x33480], R2 ;  /* 0x03348002000075a7 */ /* 0x004064000800017f */
[----:B-1----:R-:W-:Y:S05]  /*34830*/  @!P0 NANOSLEEP.SYNCS 0x989680 ;  /* 0x009896800000895d */ /* 0x002fea0003900000 */
[----:B------:R-:W1:Y:S02]  /*34840*/  @!P0 SYNCS.PHASECHK.TRANS64 P0, [R0+URZ+0x33480], R2 ;  /* 0x03348002000085a7 */ /* 0x000e64000800007f */
[----:B-1----:R-:W-:Y:S05]  /*34850*/  @!P0 BRA `(.L_x_703) ;  /* 0xfffffffc00ec8947 */ /* 0x002fea000383ffff */
[----:B------:R-:W-:Y:S05]  /*34860*/  BRA `(.L_x_972) ;  /* 0xffffff6800647947 */ /* 0x000fea000383ffff */
.L_x_704:
[----:B------:R-:W-:Y:S01]  /*34870*/  BSSY B0, `(.L_x_973) ;  /* 0x0000008000007945 */ /* 0x000fe20003800000 */
[----:B------:R-:W-:Y:S01]  /*34880*/  IMAD.MOV.U32 R13, RZ, RZ, R20 ;  /* 0x000000ffff0d7224 */ /* 0x000fe200078e0014 */
[----:B0-----:R-:W-:Y:S01]  /*34890*/  MOV R12, RZ ;  /* 0x000000ff000c7202 */ /* 0x001fe20000000f00 */
[----:B------:R-:W-:Y:S02]  /*348a0*/  IMAD.MOV.U32 R11, RZ, RZ, 0x1c1f ;  /* 0x00001c1fff0b7424 */ /* 0x000fe400078e00ff */
[----:B------:R-:W-:-:S07]  /*348b0*/  IMAD.MOV.U32 R15, RZ, RZ, -0x1 ;  /* 0xffffffffff0f7424 */ /* 0x000fce00078e00ff */
[----:B------:R-:W-:Y:S05]  /*348c0*/  WARPSYNC.COLLECTIVE R15, `(.L_x_974) ;  /* 0x000000000f087348 */ /* 0x000fea0003c00000 */
[----:B------:R0:W1:Y:S02]  /*348d0*/  SHFL.IDX P6, R14, R13, R12, R11 ;  /* 0x0000000c0d0e7389 */ /* 0x00006400000c000b */
[----:B01----:R-:W-:Y:S01]  /*348e0*/  ENDCOLLECTIVE ;  /* 0x000000000000791b */ /* 0x003fe20003800000 */
.L_x_974:
[----:B------:R-:W-:Y:S05]  /*348f0*/  BSYNC B0 ;  /* 0x0000000000007941 */ /* 0x000fea0003800000 */
.L_x_973:
[----:B------:R-:W-:Y:S01]  /*34900*/  IMAD.MOV.U32 R13, RZ, RZ, R10 ;  /* 0x000000ffff0d7224 */ /* 0x000fe200078e000a */
[----:B------:R-:W-:Y:S01]  /*34910*/  MOV R12, RZ ;  /* 0x000000ff000c7202 */ /* 0x000fe20000000f00 */
[----:B------:R-:W-:Y:S01]  /*34920*/  IMAD.MOV.U32 R11, RZ, RZ, 0x1c1f ;  /* 0x00001c1fff0b7424 */ /* 0x000fe200078e00ff */
[----:B------:R-:W-:Y:S01]  /*34930*/  IADD3 R4, R22, R4, RZ ;  /* 0x0000000416047210 */ /* 0x000fe20007ffe0ff */
[----:B------:R-:W-:Y:S02]  /*34940*/  IMAD.MOV.U32 R15, RZ, RZ, -0x1 ;  /* 0xffffffffff0f7424 */ /* 0x000fe400078e00ff */
[----:B------:R-:W-:-:S07]  /*34950*/  IMAD.MOV.U32 R3, RZ, RZ, R14 ;  /* 0x000000ffff037224 */ /* 0x000fce00078e000e */
[----:B------:R-:W-:Y:S05]  /*34960*/  WARPSYNC.COLLECTIVE R15, `(.L_x_975) ;  /* 0x000000000f087348 */ /* 0x000fea0003c00000 */
[----:B------:R0:W1:Y:S02]  /*34970*/  SHFL.IDX P6, R14, R13, R12, R11 ;  /* 0x0000000c0d0e7389 */ /* 0x00006400000c000b */
[----:B01----:R-:W-:Y:S01]  /*34980*/  ENDCOLLECTIVE ;  /* 0x000000000000791b */ /* 0x003fe20003800000 */
.L_x_975:
[----:B------:R-:W0:Y:S01]  /*34990*/  LDC R11, c[0x0][0x2f4] ;  /* 0x0000bd00ff0b7b82 */ /* 0x000e220000000800 */
[C---:B------:R-:W-:Y:S01]  /*349a0*/  LOP3.LUT R12, R36.reuse, 0x40, RZ, 0xfc, !PT ;  /* 0x00000040240c7812 */ /* 0x040fe200078efcff */
[----:B------:R-:W-:Y:S01]  /*349b0*/  IMAD.MOV.U32 R13, RZ, RZ, R20 ;  /* 0x000000ffff0d7224 */ /* 0x000fe200078e0014 */
[----:B------:R-:W-:Y:S01]  /*349c0*/  LOP3.LUT R15, R36, 0x80, RZ, 0xfc, !PT ;  /* 0x00000080240f7812 */ /* 0x000fe200078efcff */
[----:B------:R-:W-:-:S05]  /*349d0*/  IMAD.MOV.U32 R2, RZ, RZ, R14 ;  /* 0x000000ffff027224 */ /* 0x000fca00078e000e */
[----:B------:R-:W-:-:S05]  /*349e0*/  IADD3 R2, P0, R36, R2, RZ ;  /* 0x0000000224027210 */ /* 0x000fca0007f1e0ff */
[----:B------:R-:W-:Y:S01]  /*349f0*/  IMAD.X R3, RZ, RZ, R3, P0 ;  /* 0x000000ffff037224 */ /* 0x000fe200000e0603 */
        /* <DEDUP_REMOVED lines=10> */
[----:B------:R-:W-:Y:S02]  /*34aa0*/  IMAD.MOV.U32 R11, RZ, RZ, 0x1c1f ;  /* 0x00001c1fff0b7424 */ /* 0x000fe400078e00ff */
[----:B------:R-:W-:Y:S01]  /*34ab0*/  IMAD.MOV.U32 R15, RZ, RZ, -0x1 ;  /* 0xffffffffff0f7424 */ /* 0x000fe200078e00ff */
[----:B------:R0:W-:Y:S01]  /*34ac0*/  LDGSTS.E.BYPASS.LTC128B.128 [R4+0x11a00], desc[UR50][R2.64+0x40], !P1 ;  /* 0x11a0004002047fae */ /* 0x0001e2000c901d72 */
[----:B------:R-:W-:-:S13]  /*34ad0*/  ISETP.LT.OR P1, PT, R9, 0x1, P0 ;  /* 0x000000010900780c */ /* 0x000fda0000721670 */
[----:B0-----:R-:W-:Y:S05]  /*34ae0*/  WARPSYNC.COLLECTIVE R15, `(.L_x_976) ;  /* 0x000000000f087348 */ /* 0x001fea0003c00000 */
[----:B------:R1:W2:Y:S02]  /*34af0*/  SHFL.IDX P6, R14, R13, R12, R11 ;  /* 0x0000000c0d0e7389 */ /* 0x0002a400000c000b */
[----:B012---:R-:W-:Y:S01]  /*34b00*/  ENDCOLLECTIVE ;  /* 0x000000000000791b */ /* 0x007fe20003800000 */
.L_x_976:
[----:B------:R-:W-:Y:S01]  /*34b10*/  @!PT LDS RZ, [RZ] ;  /* 0x00000000fffff984 */ /* 0x000fe20000000800 */
[----:B------:R-:W-:Y:S01]  /*34b20*/  @!PT LDS RZ, [RZ] ;  /* 0x00000000fffff984 */ /* 0x000fe20000000800 */
[----:B------:R-:W-:Y:S01]  /*34b30*/  @!PT LDS RZ, [RZ] ;  /* 0x00000000fffff984 */ /* 0x000fe20000000800 */
[----:B------:R0:W-:Y:S01]  /*34b40*/  LDGSTS.E.BYPASS.LTC128B.128 [R4+0x14200], desc[UR50][R2.64+0x80], !P1 ;  /* 0x1420008002047fae */ /* 0x0001e2000c901d72 */
[----:B------:R-:W-:Y:S01]  /*34b50*/  IMAD.MOV.U32 R13, RZ, RZ, R10 ;  /* 0x000000ffff0d7224 */ /* 0x000fe200078e000a */
[----:B0-----:R-:W-:-:S07]  /*34b60*/  MOV R3, R14 ;  /* 0x0000000e00037202 */ /* 0x001fce0000000f00 */
[----:B------:R-:W-:Y:S05]  /*34b70*/  WARPSYNC.COLLECTIVE R15, `(.L_x_977) ;  /* 0x000000000f087348 */ /* 0x000fea0003c00000 */
[----:B------:R0:W1:Y:S02]  /*34b80*/  SHFL.IDX P6, R14, R13, R12, R11 ;  /* 0x0000000c0d0e7389 */ /* 0x00006400000c000b */
[----:B01----:R-:W-:Y:S01]  /*34b90*/  ENDCOLLECTIVE ;  /* 0x000000000000791b */ /* 0x003fe20003800000 */
.L_x_977:
[----:B------:R-:W-:Y:S01]  /*34ba0*/  IMAD.MOV.U32 R13, RZ, RZ, R20 ;  /* 0x000000ffff0d7224 */ /* 0x000fe200078e0014 */
[----:B------:R-:W-:Y:S01]  /*34bb0*/  MOV R12, 0x2 ;  /* 0x00000002000c7802 */ /* 0x000fe20000000f00 */
[----:B------:R-:W-:-:S07]  /*34bc0*/  IMAD.MOV.U32 R2, RZ, RZ, R14 ;  /* 0x000000ffff027224 */ /* 0x000fce00078e000e */
[----:B------:R-:W-:Y:S05]  /*34bd0*/  WARPSYNC.COLLECTIVE R15, `(.L_x_978) ;  /* 0x000000000f087348 */ /* 0x000fea0003c00000 */
[----:B------:R0:W1:Y:S02]  /*34be0*/  SHFL.IDX P6, R14, R13, R12, R11 ;  /* 0x0000000c0d0e7389 */ /* 0x00006400000c000b */
[----:B01----:R-:W-:Y:S01]  /*34bf0*/  ENDCOLLECTIVE ;  /* 0x000000000000791b */ /* 0x003fe20003800000 */
.L_x_978:
        /* <DEDUP_REMOVED lines=16> */
.L_x_979:
[----:B------:R-:W-:Y:S01]  /*34d00*/  MOV R13, R20 ;  /* 0x00000014000d7202 */ /* 0x000fe20000000f00 */
[----:B------:R-:W-:Y:S02]  /*34d10*/  IMAD.MOV.U32 R12, RZ, RZ, 0x3 ;  /* 0x00000003ff0c7424 */ /* 0x000fe400078e00ff */
[----:B------:R-:W-:-:S07]  /*34d20*/  IMAD.MOV.U32 R2, RZ, RZ, R14 ;  /* 0x000000ffff027224 */ /* 0x000fce00078e000e */
[----:B------:R-:W-:Y:S05]  /*34d30*/  WARPSYNC.COLLECTIVE R15, `(.L_x_980) ;  /* 0x000000000f087348 */ /* 0x000fea0003c00000 */
[----:B------:R0:W1:Y:S02]  /*34d40*/  SHFL.IDX P6, R14, R13, R12, R11 ;  /* 0x0000000c0d0e7389 */ /* 0x00006400000c000b */
[----:B01----:R-:W-:Y:S01]  /*34d50*/  ENDCOLLECTIVE ;  /* 0x000000000000791b */ /* 0x003fe20003800000 */
.L_x_980:
[----:B------:R-:W-:-:S05]  /*34d60*/  IADD3 R2, P1, R36, R2, RZ ;  /* 0x0000000224027210 */ /* 0x000fca0007f3e0ff */
[----:B------:R-:W-:Y:S01]  /*34d70*/  IMAD.X R3, RZ, RZ, R3, P1 ;  /* 0x000000ffff037224 */ /* 0x000fe200008e0603 */
[C---:B------:R-:W-:Y:S01]  /*34d80*/  ISETP.LT.OR P1, PT, R9.reuse, 0x41, P3 ;  /* 0x000000410900780c */ /* 0x040fe20001f21670 */
[----:B------:R-:W-:Y:S02]  /*34d90*/  IMAD.MOV.U32 R13, RZ, RZ, R10 ;  /* 0x000000ffff0d7224 */ /* 0x000fe400078e000a */
[----:B------:R0:W5:Y:S10]  /*34da0*/  LDL.LU R10, [R1+0x8] ;  /* 0x00000800010a7983 */ /* 0x0001740000300800 */
[----:B------:R-:W-:Y:S01]  /*34db0*/  @!PT LDS RZ, [RZ] ;  /* 0x00000000fffff984 */ /* 0x000fe20000000800 */
[----:B------:R-:W-:Y:S01]  /*34dc0*/  @!PT LDS RZ, [RZ] ;  /* 0x00000000fffff984 */ /* 0x000fe20000000800 */
[----:B------:R-:W-:Y:S01]  /*34dd0*/  @!PT LDS RZ, [RZ] ;  /* 0x00000000fffff984 */ /* 0x000fe20000000800 */
[----:B------:R0:W-:Y:S01]  /*34de0*/  LDGSTS.E.BYPASS.LTC128B.128 [R4+0x10200], desc[UR50][R2.64], !P1 ;  /* 0x1020000002047fae */ /* 0x0001e2000c901d72 */
[----:B------:R-:W-:Y:S01]  /*34df0*/  ISETP.LT.OR P1, PT, R9, 0x41, P2 ;  /* 0x000000410900780c */ /* 0x000fe20001721670 */
[----:B------:R-:W-:-:S12]  /*34e00*/  IMAD.MOV.U32 R20, RZ, RZ, R14 ;  /* 0x000000ffff147224 */ /* 0x000fd800078e000e */
[----:B0----5:R-:W-:Y:S05]  /*34e10*/  WARPSYNC.COLLECTIVE R15, `(.L_x_981) ;  /* 0x000000000f087348 */ /* 0x021fea0003c00000 */
[----:B------:R1:W2:Y:S02]  /*34e20*/  SHFL.IDX P6, R14, R13, R12, R11 ;  /* 0x0000000c0d0e7389 */ /* 0x0002a400000c000b */
[----:B012--5:R-:W-:Y:S01]  /*34e30*/  ENDCOLLECTIVE ;  /* 0x000000000000791b */ /* 0x027fe20003800000 */
.L_x_981:
[----:B------:R-:W-:Y:S01]  /*34e40*/  @!PT LDS RZ, [RZ] ;  /* 0x00000000fffff984 */ /* 0x000fe20000000800 */
[----:B------:R-:W-:Y:S01]  /*34e50*/  @!PT LDS RZ, [RZ] ;  /* 0x00000000fffff984 */ /* 0x000fe20000000800 */
[----:B------:R-:W-:Y:S01]  /*34e60*/  @!PT LDS RZ, [RZ] ;  /* 0x00000000fffff984 */ /* 0x000fe20000000800 */
[----:B------:R-:W-:Y:S01]  /*34e70*/  LDGSTS.E.BYPASS.LTC128B.128 [R4+0x12a00], desc[UR50][R2.64+0x40], !P1 ;  /* 0x12a0004002047fae */ /* 0x000fe2000c901d72 */
[----:B------:R-:W-:-:S13]  /*34e80*/  ISETP.LT.OR P1, PT, R9, 0x41, P0 ;  /* 0x000000410900780c */ /* 0x000fda0000721670 */
[----:B------:R0:W-:Y:S02]  /*34e90*/  LDGSTS.E.BYPASS.LTC128B.128 [R4+0x15200], desc[UR50][R2.64+0x80], !P1 ;  /* 0x1520008002047fae */ /* 0x0001e4000c901d72 */
[----:B0-----:R-:W-:-:S05]  /*34ea0*/  IMAD.MOV.U32 R2, RZ, RZ, R14 ;  /* 0x000000ffff027224 */ /* 0x001fca00078e000e */
[----:B------:R-:W-:-:S04]  /*34eb0*/  IADD3 R2, P1, R36, R2, RZ ;  /* 0x0000000224027210 */ /* 0x000fc80007f3e0ff */
[----:B------:R-:W-:Y:S02]  /*34ec0*/  IADD3.X R3, RZ, R20, RZ, P1, !PT ;  /* 0x00000014ff037210 */ /* 0x000fe40000ffe4ff */
[----:B------:R-:W-:Y:S01]  /*34ed0*/  ISETP.LT.OR P1, PT, R9, 0x61, P3 ;  /* 0x000000610900780c */ /* 0x000fe20001f21670 */
[----:B------:R-:W-:Y:S02]  /*34ee0*/  IMAD.MOV.U32 R13, RZ, RZ, R21 ;  /* 0x000000ffff0d7224 */ /* 0x000fe400078e0015 */
[----:B------:R-:W-:-:S10]  /*34ef0*/  IMAD.MOV.U32 R12, RZ, RZ, RZ ;  /* 0x000000ffff0c7224 */ /* 0x000fd400078e00ff */
[----:B------:R-:W-:Y:S05]  /*34f00*/  WARPSYNC.COLLECTIVE R15, `(.L_x_982) ;  /* 0x000000000f087348 */ /* 0x000fea0003c00000 */
[----:B------:R0:W1:Y:S02]  /*34f10*/  SHFL.IDX P6, R14, R13, R12, R11 ;  /* 0x0000000c0d0e7389 */ /* 0x00006400000c000b */
[----:B01----:R-:W-:Y:S01]  /*34f20*/  ENDCOLLECTIVE ;  /* 0x000000000000791b */ /* 0x003fe20003800000 */
.L_x_982:
[----:B------:R-:W-:Y:S01]  /*34f30*/  @!PT LDS RZ, [RZ] ;  /* 0x00000000fffff984 */ /* 0x000fe20000000800 */
[----:B------:R-:W-:Y:S01]  /*34f40*/  @!PT LDS RZ, [RZ] ;  /* 0x00000000fffff984 */ /* 0x000fe20000000800 */
[----:B------:R-:W-:Y:S01]  /*34f50*/  @!PT LDS RZ, [RZ] ;  /* 0x00000000fffff984 */ /* 0x000fe20000000800 */
[----:B------:R-:W-:Y:S01]  /*34f60*/  LDGSTS.E.BYPASS.LTC128B.128 [R4+0x10a00], desc[UR50][R2.64], !P1 ;  /* 0x10a0000002047fae */ /* 0x000fe2000c901d72 */
[----:B------:R-:W-:-:S13]  /*34f70*/  ISETP.LT.OR P1, PT, R9, 0x61, P2 ;  /* 0x000000610900780c */ /* 0x000fda0001721670 */
[----:B------:R-:W-:Y:S01]  /*34f80*/  LDGSTS.E.BYPASS.LTC128B.128 [R4+0x13200], desc[UR50][R2.64+0x40], !P1 ;  /* 0x1320004002047fae */ /* 0x000fe2000c901d72 */
[----:B------:R-:W-:Y:S01]  /*34f90*/  ISETP.LT.OR P1, PT, R9, 0x61, P0 ;  /* 0x000000610900780c */ /* 0x000fe20000721670 */
[----:B------:R-:W-:-:S12]  /*34fa0*/  IMAD.MOV.U32 R13, RZ, RZ, R24 ;  /* 0x000000ffff0d7224 */ /* 0x000fd800078e0018 */
[----:B------:R0:W-:Y:S02]  /*34fb0*/  LDGSTS.E.BYPASS.LTC128B.128 [R4+0x15a00], desc[UR50][R2.64+0x80], !P1 ;  /* 0x15a0008002047fae */ /* 0x0001e4000c901d72 */
[----:B0-----:R-:W-:-:S07]  /*34fc0*/  IMAD.MOV.U32 R3, RZ, RZ, R14 ;  /* 0x000000ffff037224 */ /* 0x001fce00078e000e */
[----:B------:R-:W-:Y:S05]  /*34fd0*/  WARPSYNC.COLLECTIVE R15, `(.L_x_983) ;  /* 0x000000000f087348 */ /* 0x000fea0003c00000 */
[----:B------:R0:W1:Y:S02]  /*34fe0*/  SHFL.IDX P6, R14, R13, R12, R11 ;  /* 0x0000000c0d0e7389 */ /* 0x00006400000c000b */
[----:B01----:R-:W-:Y:S01]  /*34ff0*/  ENDCOLLECTIVE ;  /* 0x000000000000791b */ /* 0x003fe20003800000 */
.L_x_983:
[C---:B------:R-:W-:Y:S02]  /*35000*/  ISETP.GE.AND P6, PT, R9.reuse, 0x81, PT ;  /* 0x000000810900780c */ /* 0x040fe40003fc6270 */
[----:B------:R-:W-:Y:S02]  /*35010*/  MOV R2, R14 ;  /* 0x0000000e00027202 */ /* 0x000fe40000000f00 */
[C---:B------:R-:W-:Y:S02]  /*35020*/  ISETP.GE.AND P5, PT, R9.reuse, 0x21, PT ;  /* 0x000000210900780c */ /* 0x040fe40003fa6270 */
[C---:B------:R-:W-:Y:S02]  /*35030*/  ISETP.GE.AND P4, PT, R9.reuse, 0x41, PT ;  /* 0x000000410900780c */ /* 0x040fe40003f86270 */
[----:B------:R-:W-:Y:S02]  /*35040*/  ISETP.GE.AND P1, PT, R9, 0x61, PT ;  /* 0x000000610900780c */ /* 0x000fe40003f26270 */
[----:B------:R-:W-:-:S04]  /*35050*/  LOP3.LUT R10, R10, 0xffffffbf, RZ, 0xc0, !PT ;  /* 0xffffffbf0a0a7812 */ /* 0x000fc800078ec0ff */
[----:B------:R-:W-:-:S05]  /*35060*/  @P6 LOP3.LUT R10, R10, 0x40, RZ, 0xfc, !PT ;  /* 0x000000400a0a6812 */ /* 0x000fca00078efcff */
[----:B------:R2:W-:Y:S01]  /*35070*/  STL [R1+0x8], R10 ;  /* 0x0000080a01007387 */ /* 0x0005e20000100800 */
[----:B------:R-:W-:Y:S05]  /*35080*/  BRA `(.L_x_984) ;  /* 0xffffff6400fc7947 */ /* 0x000fea000383ffff */
.L_x_709:
[----:B---3--:R-:W3:Y:S02]  /*35090*/  LDL R2, [R1+0x24] ;  /* 0x0000240001027983 */ /* 0x008ee40000100800 */
[----:B---3--:R3:W4:Y:S02]  /*350a0*/  SYNCS.PHASECHK.TRANS64.TRYWAIT P0, [R0+URZ+0x33440], R2 ;  /* 0x03344002000075a7 */ /* 0x008724000800017f */
[----:B----4-:R-:W-:Y:S05]  /*350b0*/  @!P0 NANOSLEEP.SYNCS 0x989680 ;  /* 0x009896800000895d */ /* 0x010fea0003900000 */
[----:B------:R-:W4:Y:S02]  /*350c0*/  @!P0 SYNCS.PHASECHK.TRANS64 P0, [R0+URZ+0x33440], R2 ;  /* 0x03344002000085a7 */ /* 0x000f24000800007f */
[----:B----4-:R-:W-:Y:S05]  /*350d0*/  @!P0 BRA `(.L_x_709) ;  /* 0xfffffffc00ec8947 */ /* 0x010fea000383ffff */
[----:B------:R-:W-:Y:S05]  /*350e0*/  BRA `(.L_x_985) ;  /* 0xffffff6800607947 */ /* 0x000fea000383ffff */
.L_x_710:
[----:B------:R-:W-:Y:S01]  /*350f0*/  BSSY B0, `(.L_x_986) ;  /* 0x0000008000007945 */ /* 0x000fe20003800000 */
[----:B------:R-:W-:Y:S02]  /*35100*/  IMAD.MOV.U32 R13, RZ, RZ, R6 ;  /* 0x000000ffff0d7224 */ /* 0x000fe400078e0006 */
[----:B------:R-:W-:Y:S02]  /*35110*/  IMAD.MOV.U32 R12, RZ, RZ, RZ ;  /* 0x000000ffff0c7224 */ /* 0x000fe400078e00ff */
[----:B------:R-:W-:Y:S02]  /*35120*/  IMAD.MOV.U32 R11, RZ, RZ, 0x1c1f ;  /* 0x00001c1fff0b7424 */ /* 0x000fe400078e00ff */
[----:B------:R-:W-:-:S07]  /*35130*/  IMAD.MOV.U32 R15, RZ, RZ, -0x1 ;  /* 0xffffffffff0f7424 */ /* 0x000fce00078e00ff */
[----:B-1---5:R-:W-:Y:S05]  /*35140*/  WARPSYNC.COLLECTIVE R15, `(.L_x_987) ;  /* 0x000000000f087348 */ /* 0x022fea0003c00000 */
[----:B------:R0:W2:Y:S02]  /*35150*/  SHFL.IDX P6, R14, R13, R12, R11 ;  /* 0x0000000c0d0e7389 */ /* 0x0000a400000c000b */
[----:B012--5:R-:W-:Y:S01]  /*35160*/  ENDCOLLECTIVE ;  /* 0x000000000000791b */ /* 0x027fe20003800000 */
.L_x_987:
[----:B------:R-:W-:Y:S05]  /*35170*/  BSYNC B0 ;  /* 0x0000000000007941 */ /* 0x000fea0003800000 */
.L_x_986:
[----:B------:R-:W-:Y:S01]  /*35180*/  IMAD.MOV.U32 R13, RZ, RZ, R5 ;  /* 0x000000ffff0d7224 */ /* 0x000fe200078e0005 */
[----:B------:R-:W-:Y:S01]  /*35190*/  MOV R2, R14 ;  /* 0x0000000e00027202 */ /* 0x000fe20000000f00 */
[----:B------:R-:W-:Y:S01]  /*351a0*/  IMAD.MOV.U32 R12, RZ, RZ, RZ ;  /* 0x000000ffff0c7224 */ /* 0x000fe200078e00ff */
[----:B------:R-:W0:Y:S01]  /*351b0*/  LDC R21, c[0x0][0x2f4] ;  /* 0x0000bd00ff157b82 */ /* 0x000e220000000800 */
[----:B------:R-:W-:Y:S01]  /*351c0*/  IMAD.MOV.U32 R11, RZ, RZ, 0x1c1f ;  /* 0x00001c1fff0b7424 */ /* 0x000fe200078e00ff */
[C---:B------:R-:W-:Y:S01]  /*351d0*/  LOP3.LUT R25, R36.reuse, 0x40, RZ, 0xfc, !PT ;  /* 0x0000004024197812 */ /* 0x040fe200078efcff */
[----:B------:R-:W-:Y:S01]  /*351e0*/  IMAD.MOV.U32 R15, RZ, RZ, -0x1 ;  /* 0xffffffffff0f7424 */ /* 0x000fe200078e00ff */
[----:B------:R-:W-:-:S07]  /*351f0*/  LOP3.LUT R24, R36, 0x80, RZ, 0xfc, !PT ;  /* 0x0000008024187812 */ /* 0x000fce00078efcff */
[----:B0-----:R-:W-:Y:S05]  /*35200*/  WARPSYNC.COLLECTIVE R15, `(.L_x_988) ;  /* 0x000000000f087348 */ /* 0x001fea0003c00000 */
[----:B------:R1:W2:Y:S02]  /*35210*/  SHFL.IDX P6, R14, R13, R12, R11 ;  /* 0x0000000c0d0e7389 */ /* 0x0002a400000c000b */
[----:B012---:R-:W-:Y:S01]  /*35220*/  ENDCOLLECTIVE ;  /* 0x000000000000791b */ /* 0x007fe20003800000 */
.L_x_988:
[----:B------:R-:W-:Y:S01]  /*35230*/  IMAD.MOV.U32 R13, RZ, RZ, R6 ;  /* 0x000000ffff0d7224 */ /* 0x000fe200078e0006 */
[-C--:B------:R-:W-:Y:S01]  /*35240*/  ISETP.GE.AND P3, PT, R25, R21.reuse, PT ;  /* 0x000000151900720c */ /* 0x080fe20003f66270 */
[----:B------:R-:W-:Y:S01]  /*35250*/  IMAD.MOV.U32 R12, RZ, RZ, 0x1 ;  /* 0x00000001ff0c7424 */ /* 0x000fe200078e00ff */
[----:B------:R-:W-:Y:S02]  /*35260*/  ISETP.GE.AND P2, PT, R24, R21, PT ;  /* 0x000000151800720c */ /* 0x000fe40003f46270 */
[----:B------:R-:W-:Y:S02]  /*35270*/  LOP3.LUT P6, RZ, R20, 0x20, RZ, 0xc0, !PT ;  /* 0x0000002014ff7812 */ /* 0x000fe400078cc0ff */
[----:B------:R-:W-:-:S11]  /*35280*/  MOV R3, R14 ;  /* 0x0000000e00037202 */ /* 0x000fd60000000f00 */
        /* <DEDUP_REMOVED lines=15> */
.L_x_989:
[----:B------:R-:W-:Y:S01]  /*35380*/  MOV R13, R5 ;  /* 0x00000005000d7202 */ /* 0x000fe20000000f00 */
[----:B------:R-:W-:-:S07]  /*35390*/  IMAD.MOV.U32 R2, RZ, RZ, R14 ;  /* 0x000000ffff027224 */ /* 0x000fce00078e000e */
[----:B------:R-:W-:Y:S05]  /*353a0*/  WARPSYNC.COLLECTIVE R15, `(.L_x_990) ;  /* 0x000000000f087348 */ /* 0x000fea0003c00000 */
[----:B------:R0:W1:Y:S02]  /*353b0*/  SHFL.IDX P6, R14, R13, R12, R11 ;  /* 0x0000000c0d0e7389 */ /* 0x00006400000c000b */
[----:B01----:R-:W-:Y:S01]  /*353c0*/  ENDCOLLECTIVE ;  /* 0x000000000000791b */ /* 0x003fe20003800000 */
.L_x_990:
        /* <DEDUP_REMOVED lines=16> */
.L_x_991:
[----:B------:R-:W-:Y:S01]  /*354d0*/  @!PT LDS RZ, [RZ] ;  /* 0x00000000fffff984 */ /* 0x000fe20000000800 */
[----:B------:R-:W-:Y:S01]  /*354e0*/  @!PT LDS RZ, [RZ] ;  /* 0x00000000fffff984 */ /* 0x000fe20000000800 */
[----:B------:R-:W-:Y:S01]  /*354f0*/  @!PT LDS RZ, [RZ] ;  /* 0x00000000fffff984 */ /* 0x000fe20000000800 */
[----:B------:R-:W-:Y:S04]  /*35500*/  @P5 LDGSTS.E.BYPASS.LTC128B.128 [R4+0x27200], desc[UR50][R2.64+0x40], !P3 ;  /* 0x2720004002045fae */ /* 0x000fe8000d901d72 */
[----:B------:R0:W-:Y:S01]  /*35510*/  @P5 LDGSTS.E.BYPASS.LTC128B.128 [R4+0x29a00], desc[UR50][R2.64+0x80], !P2 ;  /* 0x29a0008002045fae */ /* 0x0001e2000d101d72 */
[----:B------:R-:W-:Y:S01]  /*35520*/  ISETP.GE.AND P5, PT, R36, R21, PT ;  /* 0x000000152400720c */ /* 0x000fe20003fa6270 */
[----:B------:R-:W-:Y:S01]  /*35530*/  IMAD.MOV.U32 R13, RZ, RZ, R5 ;  /* 0x000000ffff0d7224 */ /* 0x000fe200078e0005 */
[----:B0-----:R-:W-:-:S11]  /*35540*/  MOV R2, R14 ;  /* 0x0000000e00027202 */ /* 0x001fd60000000f00 */
[----:B------:R-:W-:Y:S05]  /*35550*/  WARPSYNC.COLLECTIVE R15, `(.L_x_992) ;  /* 0x000000000f087348 */ /* 0x000fea0003c00000 */
[----:B------:R0:W1:Y:S02]  /*35560*/  SHFL.IDX P6, R14, R13, R12, R11 ;  /* 0x0000000c0d0e7389 */ /* 0x00006400000c000b */
[----:B01----:R-:W-:Y:S01]  /*35570*/  ENDCOLLECTIVE ;  /* 0x000000000000791b */ /* 0x003fe20003800000 */
.L_x_992:
[----:B------:R-:W-:Y:S01]  /*35580*/  IMAD.MOV.U32 R13, RZ, RZ, R6 ;  /* 0x000000ffff0d7224 */ /* 0x000fe200078e0006 */
[----:B------:R-:W-:Y:S01]  /*35590*/  MOV R12, 0x3 ;  /* 0x00000003000c7802 */ /* 0x000fe20000000f00 */
[----:B------:R-:W-:-:S07]  /*355a0*/  IMAD.MOV.U32 R3, RZ, RZ, R14 ;  /* 0x000000ffff037224 */ /* 0x000fce00078e000e */
[----:B------:R-:W-:Y:S05]  /*355b0*/  WARPSYNC.COLLECTIVE R15, `(.L_x_993) ;  /* 0x000000000f087348 */ /* 0x000fea0003c00000 */
[----:B------:R0:W1:Y:S02]  /*355c0*/  SHFL.IDX P6, R14, R13, R12, R11 ;  /* 0x0000000c0d0e7389 */ /* 0x00006400000c000b */
[----:B01----:R-:W-:Y:S01]  /*355d0*/  ENDCOLLECTIVE ;  /* 0x000000000000791b */ /* 0x003fe20003800000 */
.L_x_993:
        /* <DEDUP_REMOVED lines=10> */
.L_x_994:
[----:B------:R-:W-:Y:S01]  /*35680*/  @!PT LDS RZ, [RZ] ;  /* 0x00000000fffff984 */ /* 0x000fe20000000800 */
[----:B------:R-:W-:Y:S01]  /*35690*/  @!PT LDS RZ, [RZ] ;  /* 0x00000000fffff984 */ /* 0x000fe20000000800 */
[----:B------:R-:W-:Y:S01]  /*356a0*/  @!PT LDS RZ, [RZ] ;  /* 0x00000000fffff984 */ /* 0x000fe20000000800 */
[----:B------:R0:W-:Y:S04]  /*356b0*/  @P4 LDGSTS.E.BYPASS.LTC128B.128 [R4+0x25200], desc[UR50][R2.64], !P5 ;  /* 0x2520000002044fae */ /* 0x0001e8000e901d72 */
[----:B------:R0:W-:Y:S04]  /*356c0*/  @P4 LDGSTS.E.BYPASS.LTC128B.128 [R4+0x27a00], desc[UR50][R2.64+0x40], !P3 ;  /* 0x27a0004002044fae */ /* 0x0001e8000d901d72 */
[----:B------:R0:W-:Y:S01]  /*356d0*/  @P4 LDGSTS.E.BYPASS.LTC128B.128 [R4+0x2a200], desc[UR50][R2.64+0x80], !P2 ;  /* 0x2a20008002044fae */ /* 0x0001e2000d101d72 */
[----:B------:R-:W-:Y:S01]  /*356e0*/  MOV R13, R7 ;  /* 0x00000007000d7202 */ /* 0x000fe20000000f00 */
[----:B------:R-:W-:-:S02]  /*356f0*/  IMAD.MOV.U32 R12, RZ, RZ, RZ ;  /* 0x000000ffff0c7224 */ /* 0x000fc400078e00ff */
[----:B------:R-:W-:-:S07]  /*35700*/  IMAD.MOV.U32 R5, RZ, RZ, R14 ;  /* 0x000000ffff057224 */ /* 0x000fce00078e000e */
[----:B0-----:R-:W-:Y:S05]  /*35710*/  WARPSYNC.COLLECTIVE R15, `(.L_x_995) ;  /* 0x000000000f087348 */ /* 0x001fea0003c00000 */
[----:B------:R1:W2:Y:S02]  /*35720*/  SHFL.IDX P6, R14, R13, R12, R11 ;  /* 0x0000000c0d0e7389 */ /* 0x0002a400000c000b */
[----:B012---:R-:W-:Y:S01]  /*35730*/  ENDCOLLECTIVE ;  /* 0x000000000000791b */ /* 0x007fe20003800000 */
.L_x_995:
[----:B------:R-:W-:-:S05]  /*35740*/  @P1 IADD3 R2, P0, R36, R5, RZ ;  /* 0x0000000524021210 */ /* 0x000fca0007f1e0ff */
[----:B------:R-:W-:-:S05]  /*35750*/  @P1 IMAD.X R3, RZ, RZ, R6, P0 ;  /* 0x000000ffff031224 */ /* 0x000fca00000e0606 */
        /* <DEDUP_REMOVED lines=11> */
.L_x_996:
[----:B------:R-:W-:Y:S01]  /*35810*/  IMAD.MOV.U32 R2, RZ, RZ, R14 ;  /* 0x000000ffff027224 */ /* 0x000fe200078e000e */
[----:B------:R-:W-:Y:S06]  /*35820*/  BRA `(.L_x_997) ;  /* 0xffffff6400d87947 */ /* 0x000fec000383ffff */
.L_x_717:
[----:B------:R-:W-:Y:S01]  /*35830*/  MOV R13, R4 ;  /* 0x00000004000d7202 */ /* 0x000fe20000000f00 */
[----:B------:R-:W-:Y:S02]  /*35840*/  IMAD.MOV.U32 R12, RZ, RZ, RZ ;  /* 0x000000ffff0c7224 */ /* 0x000fe400078e00ff */
[----:B------:R-:W-:Y:S02]  /*35850*/  IMAD.MOV.U32 R11, RZ, RZ, 0x1c1f ;  /* 0x00001c1fff0b7424 */ /* 0x000fe400078e00ff */
[----:B------:R-:W-:Y:S02]  /*35860*/  IMAD.MOV.U32 R15, RZ, RZ, -0x1 ;  /* 0xffffffffff0f7424 */ /* 0x000fe400078e00ff */
[----:B-----5:R-:W-:Y:S02]  /*35870*/  IMAD R5, R20, R7, RZ ;  /* 0x0000000714057224 */ /* 0x020fe400078e02ff */
[----:B------:R-:W-:-:S07]  /*35880*/  IMAD.IADD R17, R9, 0x1, R17 ;  /* 0x0000000109117824 */ /* 0x000fce00078e0211 */
[----:B------:R-:W-:Y:S05]  /*35890*/  WARPSYNC.COLLECTIVE R15, `(.L_x_998) ;  /* 0x000000000f087348 */ /* 0x000fea0003c00000 */
[----:B------:R0:W1:Y:S02]  /*358a0*/  SHFL.IDX P6, R14, R13, R12, R11 ;  /* 0x0000000c0d0e7389 */ /* 0x00006400000c000b */
[----:B01----:R-:W-:Y:S01]  /*358b0*/  ENDCOLLECTIVE ;  /* 0x000000000000791b */ /* 0x003fe20003800000 */
.L_x_998:
[----:B------:R-:W-:Y:S02]  /*358c0*/  ISETP.GE.AND P1, PT, R17, R5, PT ;  /* 0x000000051100720c */ /* 0x000fe40003f26270 */
[----:B------:R-:W-:Y:S01]  /*358d0*/  MOV R13, R0 ;  /* 0x00000000000d7202 */ /* 0x000fe20000000f00 */
[----:B------:R-:W-:-:S10]  /*358e0*/  IMAD.MOV.U32 R2, RZ, RZ, R14 ;  /* 0x000000ffff027224 */ /* 0x000fd400078e000e */
[----:B------:R-:W-:Y:S05]  /*358f0*/  WARPSYNC.COLLECTIVE R15, `(.L_x_999) ;  /* 0x000000000f087348 */ /* 0x000fea0003c00000 */
[----:B------:R0:W1:Y:S02]  /*35900*/  SHFL.IDX P6, R14, R13, R12, R11 ;  /* 0x0000000c0d0e7389 */ /* 0x00006400000c000b */
[----:B01----:R-:W-:Y:S01]  /*35910*/  ENDCOLLECTIVE ;  /* 0x000000000000791b */ /* 0x003fe20003800000 */
.L_x_999:
[----:B------:R-:W-:Y:S02]  /*35920*/  IMAD.MOV.U32 R13, RZ, RZ, R4 ;  /* 0x000000ffff0d7224 */ /* 0x000fe400078e0004 */
[----:B------:R-:W-:Y:S02]  /*35930*/  IMAD.MOV.U32 R12, RZ, RZ, 0x1 ;  /* 0x00000001ff0c7424 */ /* 0x000fe400078e00ff */
[----:B------:R-:W-:-:S07]  /*35940*/  IMAD.MOV.U32 R3, RZ, RZ, R14 ;  /* 0x000000ffff037224 */ /* 0x000fce00078e000e */
[----:B------:R-:W-:Y:S05]  /*35950*/  WARPSYNC.COLLECTIVE R15, `(.L_x_1000) ;  /* 0x000000000f087348 */ /* 0x000fea0003c00000 */
[----:B------:R0:W1:Y:S02]  /*35960*/  SHFL.IDX P6, R14, R13, R12, R11 ;  /* 0x0000000c0d0e7389 */ /* 0x00006400000c000b */
[----:B01----:R-:W-:Y:S01]  /*35970*/  ENDCOLLECTIVE ;  /* 0x000000000000791b */ /* 0x003fe20003800000 */
.L_x_1000:
[----:B------:R-:W-:-:S05]  /*35980*/  @!P1 IADD3 R6, P4, R36, R3, RZ ;  /* 0x0000000324069210 */ /* 0x000fca0007f9e0ff */
[----:B------:R-:W-:Y:S02]  /*35990*/  @!P1 IMAD.X R3, RZ, RZ, R2, P4 ;  /* 0x000000ffff039224 */ /* 0x000fe400020e0602 */
[----:B------:R-:W-:Y:S01]  /*359a0*/  @!P1 IMAD.MOV.U32 R2, RZ, RZ, R6 ;  /* 0x000000ffff029224 */ /* 0x000fe200078e0006 */
[----:B------:R-:W-:Y:S01]  /*359b0*/  IADD3 R6, R17, 0x20, RZ ;  /* 0x0000002011067810 */ /* 0x000fe20007ffe0ff */
[----:B------:R-:W-:-:S03]  /*359c0*/  IMAD.MOV.U32 R13, RZ, RZ, R0 ;  /* 0x000000ffff0d7224 */ /* 0x000fc600078e0000 */
[----:B------:R-:W-:Y:S01]  /*359d0*/  @!PT LDS RZ, [RZ] ;  /* 0x00000000fffff984 */ /* 0x000fe20000000800 */
[----:B------:R-:W-:Y:S01]  /*359e0*/  @!PT LDS RZ, [RZ] ;  /* 0x00000000fffff984 */ /* 0x000fe20000000800 */
[----:B------:R-:W-:Y:S01]  /*359f0*/  @!PT LDS RZ, [RZ] ;  /* 0x00000000fffff984 */ /* 0x000fe20000000800 */
[----:B------:R-:W-:Y:S04]  /*35a00*/  @!P1 LDGSTS.E.BYPASS.LTC128B.128 [R8+0x1e200], desc[UR50][R2.64], !P3 ;  /* 0x1e20000002089fae */ /* 0x000fe8000d901d72 */
[----:B------:R-:W-:Y:S04]  /*35a10*/  @!P1 LDGSTS.E.BYPASS.LTC128B.128 [R8+0x20200], desc[UR50][R2.64+0x40], !P2 ;  /* 0x2020004002089fae */ /* 0x000fe8000d101d72 */
[----:B------:R0:W-:Y:S01]  /*35a20*/  @!P1 LDGSTS.E.BYPASS.LTC128B.128 [R8+0x22200], desc[UR50][R2.64+0x80], !P0 ;  /* 0x2220008002089fae */ /* 0x0001e2000c101d72 */
[----:B------:R-:W-:Y:S01]  /*35a30*/  ISETP.GE.AND P1, PT, R6, R5, PT ;  /* 0x000000050600720c */ /* 0x000fe20003f26270 */
[----:B0-----:R-:W-:-:S12]  /*35a40*/  IMAD.MOV.U32 R2, RZ, RZ, R14 ;  /* 0x000000ffff027224 */ /* 0x001fd800078e000e */
[----:B------:R-:W-:Y:S05]  /*35a50*/  WARPSYNC.COLLECTIVE R15, `(.L_x_1001) ;  /* 0x000000000f087348 */ /* 0x000fea0003c00000 */
[----:B------:R0:W1:Y:S02]  /*35a60*/  SHFL.IDX P6, R14, R13, R12, R11 ;  /* 0x0000000c0d0e7389 */ /* 0x00006400000c000b */
[----:B01----:R-:W-:Y:S01]  /*35a70*/  ENDCOLLECTIVE ;  /* 0x000000000000791b */ /* 0x003fe20003800000 */
.L_x_1001:
[----:B------:R-:W-:Y:S01]  /*35a80*/  IMAD.MOV.U32 R13, RZ, RZ, R4 ;  /* 0x000000ffff0d7224 */ /* 0x000fe200078e0004 */
[----:B------:R-:W-:Y:S02]  /*35a90*/  MOV R12, 0x2 ;  /* 0x00000002000c7802 */ /* 0x000fe40000000f00 */
[----:B------:R-:W-:-:S13]  /*35aa0*/  @!P1 IADD3 R6, P4, R36, R14, RZ ;  /* 0x0000000e24069210 */ /* 0x000fda0007f9e0ff */
[----:B------:R-:W-:Y:S05]  /*35ab0*/  WARPSYNC.COLLECTIVE R15, `(.L_x_1002) ;  /* 0x000000000f087348 */ /* 0x000fea0003c00000 */
[----:B------:R0:W1:Y:S02]  /*35ac0*/  SHFL.IDX P6, R14, R13, R12, R11 ;  /* 0x0000000c0d0e7389 */ /* 0x00006400000c000b */
[----:B01----:R-:W-:Y:S01]  /*35ad0*/  ENDCOLLECTIVE ;  /* 0x000000000000791b */ /* 0x003fe20003800000 */
.L_x_1002:
[----:B------:R-:W-:Y:S01]  /*35ae0*/  @!P1 IADD3.X R7, RZ, R2, RZ, P4, !PT ;  /* 0x00000002ff079210 */ /* 0x000fe200027fe4ff */
[----:B------:R-:W-:Y:S02]  /*35af0*/  @!P1 IMAD.MOV.U32 R2, RZ, RZ, R6 ;  /* 0x000000ffff029224 */ /* 0x000fe400078e0006 */
[----:B------:R-:W-:Y:S02]  /*35b00*/  VIADD R6, R17, 0x40 ;  /* 0x0000004011067836 */ /* 0x000fe40000000000 */
[----:B------:R-:W-:-:S05]  /*35b10*/  @!P1 IMAD.MOV.U32 R3, RZ, RZ, R7 ;  /* 0x000000ffff039224 */ /* 0x000fca00078e0007 */
[----:B------:R-:W-:Y:S01]  /*35b20*/  @!PT LDS RZ, [RZ] ;  /* 0x00000000fffff984 */ /* 0x000fe20000000800 */
[----:B------:R-:W-:Y:S01]  /*35b30*/  @!PT LDS RZ, [RZ] ;  /* 0x00000000fffff984 */ /* 0x000fe20000000800 */
[----:B------:R-:W-:Y:S01]  /*35b40*/  @!PT LDS RZ, [RZ] ;  /* 0x00000000fffff984 */ /* 0x000fe20000000800 */
[----:B------:R-:W-:Y:S01]  /*35b50*/  @!P1 LDGSTS.E.BYPASS.LTC128B.128 [R8+0x1ea00], desc[UR50][R2.64], !P3 ;  /* 0x1ea0000002089fae */ /* 0x000fe2000d901d72 */
[----:B------:R-:W-:-:S03]  /*35b60*/  IMAD.MOV.U32 R13, RZ, RZ, R0 ;  /* 0x000000ffff0d7224 */ /* 0x000fc600078e0000 */
[----:B------:R-:W-:Y:S04]  /*35b70*/  @!P1 LDGSTS.E.BYPASS.LTC128B.128 [R8+0x20a00], desc[UR50][R2.64+0x40], !P2 ;  /* 0x20a0004002089fae */ /* 0x000fe8000d101d72 */
[----:B------:R0:W-:Y:S01]  /*35b80*/  @!P1 LDGSTS.E.BYPASS.LTC128B.128 [R8+0x22a00], desc[UR50][R2.64+0x80], !P0 ;  /* 0x22a0008002089fae */ /* 0x0001e2000c101d72 */
[----:B------:R-:W-:Y:S01]  /*35b90*/  ISETP.GE.AND P1, PT, R6, R5, PT ;  /* 0x000000050600720c */ /* 0x000fe20003f26270 */
[----:B0-----:R-:W-:-:S12]  /*35ba0*/  IMAD.MOV.U32 R2, RZ, RZ, R14 ;  /* 0x000000ffff027224 */ /* 0x001fd800078e000e */
[----:B------:R-:W-:Y:S05]  /*35bb0*/  WARPSYNC.COLLECTIVE R15, `(.L_x_1003) ;  /* 0x000000000f087348 */ /* 0x000fea0003c00000 */
[----:B------:R0:W1:Y:S02]  /*35bc0*/  SHFL.IDX P6, R14, R13, R12, R11 ;  /* 0x0000000c0d0e7389 */ /* 0x00006400000c000b */
[----:B01----:R-:W-:Y:S01]  /*35bd0*/  ENDCOLLECTIVE ;  /* 0x000000000000791b */ /* 0x003fe20003800000 */
.L_x_1003:
[----:B------:R-:W-:Y:S02]  /*35be0*/  IMAD.MOV.U32 R13, RZ, RZ, R4 ;  /* 0x000000ffff0d7224 */ /* 0x000fe400078e0004 */
[----:B------:R-:W-:Y:S01]  /*35bf0*/  IMAD.MOV.U32 R12, RZ, RZ, 0x3 ;  /* 0x00000003ff0c7424 */ /* 0x000fe200078e00ff */
[----:B------:R-:W-:-:S13]  /*35c00*/  @!P1 IADD3 R6, P4, R36, R14, RZ ;  /* 0x0000000e24069210 */ /* 0x000fda0007f9e0ff */
[----:B------:R-:W-:Y:S05]  /*35c10*/  WARPSYNC.COLLECTIVE R15, `(.L_x_1004) ;  /* 0x000000000f087348 */ /* 0x000fea0003c00000 */
[----:B------:R0:W1:Y:S02]  /*35c20*/  SHFL.IDX P6, R14, R13, R12, R11 ;  /* 0x0000000c0d0e7389 */ /* 0x00006400000c000b */
[----:B01----:R-:W-:Y:S01]  /*35c30*/  ENDCOLLECTIVE ;  /* 0x000000000000791b */ /* 0x003fe20003800000 */
.L_x_1004:
[----:B------:R-:W-:Y:S02]  /*35c40*/  @!P1 IMAD.X R7, RZ, RZ, R2, P4 ;  /* 0x000000ffff079224 */ /* 0x000fe400020e0602 */
[----:B------:R-:W-:-:S03]  /*35c50*/  @!P1 IMAD.MOV.U32 R2, RZ, RZ, R6 ;  /* 0x000000ffff029224 */ /* 0x000fc600078e0006 */
[----:B------:R-:W-:-:S05]  /*35c60*/  @!P1 MOV R3, R7 ;  /* 0x0000000700039202 */ /* 0x000fca0000000f00 */
[----:B------:R-:W-:Y:S01]  /*35c70*/  @!PT LDS RZ, [RZ] ;  /* 0x00000000fffff984 */ /* 0x000fe20000000800 */
[----:B------:R-:W-:Y:S01]  /*35c80*/  @!PT LDS RZ, [RZ] ;  /* 0x00000000fffff984 */ /* 0x000fe20000000800 */
[----:B------:R-:W-:Y:S01]  /*35c90*/  @!PT LDS RZ, [RZ] ;  /* 0x00000000fffff984 */ /* 0x000fe20000000800 */
[----:B------:R0:W-:Y:S01]  /*35ca0*/  @!P1 LDGSTS.E.BYPASS.LTC128B.128 [R8+0x1f200], desc[UR50][R2.64], !P3 ;  /* 0x1f20000002089fae */ /* 0x0001e2000d901d72 */
[----:B------:R-:W-:-:S03]  /*35cb0*/  IMAD.MOV.U32 R13, RZ, RZ, R0 ;  /* 0x000000ffff0d7224 */ /* 0x000fc600078e0000 */
[----:B------:R0:W-:Y:S04]  /*35cc0*/  @!P1 LDGSTS.E.BYPASS.LTC128B.128 [R8+0x21200], desc[UR50][R2.64+0x40], !P2 ;  /* 0x2120004002089fae */ /* 0x0001e8000d101d72 */
[----:B------:R0:W-:Y:S01]  /*35cd0*/  @!P1 LDGSTS.E.BYPASS.LTC128B.128 [R8+0x23200], desc[UR50][R2.64+0x80], !P0 ;  /* 0x2320008002089fae */ /* 0x0001e2000c101d72 */
[----:B------:R-:W-:-:S07]  /*35ce0*/  IMAD.MOV.U32 R4, RZ, RZ, R14 ;  /* 0x000000ffff047224 */ /* 0x000fce00078e000e */
[----:B0-----:R-:W-:Y:S05]  /*35cf0*/  WARPSYNC.COLLECTIVE R15, `(.L_x_1005) ;  /* 0x000000000f087348 */ /* 0x001fea0003c00000 */
[----:B------:R1:W2:Y:S02]  /*35d00*/  SHFL.IDX P6, R14, R13, R12, R11 ;  /* 0x0000000c0d0e7389 */ /* 0x0002a400000c000b */
[----:B012---:R-:W-:Y:S01]  /*35d10*/  ENDCOLLECTIVE ;  /* 0x000000000000791b */ /* 0x007fe20003800000 */
.L_x_1005:
[----:B------:R-:W-:Y:S05]  /*35d20*/  BRA `(.L_x_1006) ;  /* 0xffffff6c00047947 */ /* 0x000fea000383ffff */
.L_x_722:
[----:B0-----:R0:W1:Y:S02]  /*35d30*/  SYNCS.PHASECHK.TRANS64.TRYWAIT P0, [R22+URZ+0x33420], R3 ;  /* 0x03342003160075a7 */ /* 0x001064000800017f */
[----:B-1----:R-:W-:Y:S05]  /*35d40*/  @!P0 NANOSLEEP.SYNCS 0x989680 ;  /* 0x009896800000895d */ /* 0x002fea0003900000 */
[----:B------:R-:W1:Y:S02]  /*35d50*/  @!P0 SYNCS.PHASECHK.TRANS64 P0, [R22+URZ+0x33420], R3 ;  /* 0x03342003160085a7 */ /* 0x000e64000800007f */
[----:B-1----:R-:W-:Y:S05]  /*35d60*/  @!P0 BRA `(.L_x_722) ;  /* 0xfffffffc00f08947 */ /* 0x002fea000383ffff */
[----:B------:R-:W-:Y:S05]  /*35d70*/  BRA `(.L_x_1007) ;  /* 0xffffff6c00787947 */ /* 0x000fea000383ffff */
.L_x_726:
[----:B0-----:R0:W1:Y:S02]  /*35d80*/  SYNCS.PHASECHK.TRANS64.TRYWAIT P0, [R4+URZ+0x33480], R28 ;  /* 0x0334801c040075a7 */ /* 0x001064000800017f */
[----:B-1----:R-:W-:Y:S05]  /*35d90*/  @!P0 NANOSLEEP.SYNCS 0x989680 ;  /* 0x009896800000895d */ /* 0x002fea0003900000 */
[----:B------:R-:W1:Y:S02]  /*35da0*/  @!P0 SYNCS.PHASECHK.TRANS64 P0, [R4+URZ+0x33480], R28 ;  /* 0x0334801c040085a7 */ /* 0x000e64000800007f */
[----:B-1----:R-:W-:Y:S05]  /*35db0*/  @!P0 BRA `(.L_x_726) ;  /* 0xfffffffc00f08947 */ /* 0x002fea000383ffff */
[----:B------:R-:W-:Y:S05]  /*35dc0*/  BRA `(.L_x_1008) ;  /* 0xffffff7000987947 */ /* 0x000fea000383ffff */
.L_x_727:
        /* <DEDUP_REMOVED lines=8> */
.L_x_1010:
[----:B------:R-:W-:Y:S05]  /*35e50*/  BSYNC B0 ;  /* 0x0000000000007941 */ /* 0x000fea0003800000 */
.L_x_1009:
[----:B------:R-:W-:Y:S01]  /*35e60*/  MOV R13, R9 ;  /* 0x00000009000d7202 */ /* 0x000fe20000000f00 */
[----:B------:R-:W-:Y:S02]  /*35e70*/  IMAD.MOV.U32 R12, RZ, RZ, RZ ;  /* 0x000000ffff0c7224 */ /* 0x000fe400078e00ff */
[----:B------:R-:W-:Y:S02]  /*35e80*/  IMAD.MOV.U32 R11, RZ, RZ, 0x1c1f ;  /* 0x00001c1fff0b7424 */ /* 0x000fe400078e00ff */
[----:B------:R-:W-:Y:S02]  /*35e90*/  IMAD.MOV.U32 R15, RZ, RZ, -0x1 ;  /* 0xffffffffff0f7424 */ /* 0x000fe400078e00ff */
[----:B------:R-:W-:-:S07]  /*35ea0*/  IMAD.MOV.U32 R0, RZ, RZ, R14 ;  /* 0x000000ffff007224 */ /* 0x000fce00078e000e */
[----:B------:R-:W-:Y:S05]  /*35eb0*/  WARPSYNC.COLLECTIVE R15, `(.L_x_1011) ;  /* 0x000000000f087348 */ /* 0x000fea0003c00000 */
[----:B------:R0:W1:Y:S02]  /*35ec0*/  SHFL.IDX P6, R14, R13, R12, R11 ;  /* 0x0000000c0d0e7389 */ /* 0x00006400000c000b */
[----:B01----:R-:W-:Y:S01]  /*35ed0*/  ENDCOLLECTIVE ;  /* 0x000000000000791b */ /* 0x003fe20003800000 */
.L_x_1011:
[----:B------:R-:W-:Y:S02]  /*35ee0*/  IMAD.MOV.U32 R13, RZ, RZ, R10 ;  /* 0x000000ffff0d7224 */ /* 0x000fe400078e000a */
[----:B------:R-:W-:Y:S02]  /*35ef0*/  IMAD.MOV.U32 R12, RZ, RZ, 0x1 ;  /* 0x00000001ff0c7424 */ /* 0x000fe400078e00ff */
[----:B------:R-:W-:-:S07]  /*35f00*/  IMAD.MOV.U32 R2, RZ, RZ, R14 ;  /* 0x000000ffff027224 */ /* 0x000fce00078e000e */
[----:B------:R-:W-:Y:S05]  /*35f10*/  WARPSYNC.COLLECTIVE R15, `(.L_x_1012) ;  /* 0x000000000f087348 */ /* 0x000fea0003c00000 */
[----:B------:R0:W1:Y:S02]  /*35f20*/  SHFL.IDX P6, R14, R13, R12, R11 ;  /* 0x0000000c0d0e7389 */ /* 0x00006400000c000b */
[----:B01----:R-:W-:Y:S01]  /*35f30*/  ENDCOLLECTIVE ;  /* 0x000000000000791b */ /* 0x003fe20003800000 */
.L_x_1012:
[----:B------:R-:W-:-:S04]  /*35f40*/  IADD3 R2, P0, R36, R2, RZ ;  /* 0x0000000224027210 */ /* 0x000fc80007f1e0ff */
[----:B------:R-:W-:Y:S01]  /*35f50*/  IADD3.X R3, RZ, R0, RZ, P0, !PT ;  /* 0x00000000ff037210 */ /* 0x000fe200007fe4ff */
[----:B------:R-:W-:-:S05]  /*35f60*/  IMAD.IADD R0, R22, 0x1, R34 ;  /* 0x0000000116007824 */ /* 0x000fca00078e0222 */
[----:B------:R-:W-:Y:S01]  /*35f70*/  @!PT LDS RZ, [RZ] ;  /* 0x00000000fffff984 */ /* 0x000fe20000000800 */
[----:B------:R-:W-:Y:S01]  /*35f80*/  @!PT LDS RZ, [RZ] ;  /* 0x00000000fffff984 */ /* 0x000fe20000000800 */
[----:B------:R-:W-:Y:S01]  /*35f90*/  @!PT LDS RZ, [RZ] ;  /* 0x00000000fffff984 */ /* 0x000fe20000000800 */
[----:B------:R-:W-:Y:S01]  /*35fa0*/  LDGSTS.E.BYPASS.LTC128B.128 [R0+0xf200], desc[UR50][R2.64], !P4 ;  /* 0x0f20000002007fae */ /* 0x000fe2000e101d72 */
[----:B------:R-:W-:-:S03]  /*35fb0*/  MOV R13, R9 ;  /* 0x00000009000d7202 */ /* 0x000fc60000000f00 */
[----:B------:R-:W-:Y:S04]  /*35fc0*/  LDGSTS.E.BYPASS.LTC128B.128 [R0+0x11a00], desc[UR50][R2.64+0x40], !P3 ;  /* 0x11a0004002007fae */ /* 0x000fe8000d901d72 */
[----:B------:R0:W-:Y:S02]  /*35fd0*/  LDGSTS.E.BYPASS.LTC128B.128 [R0+0x14200], desc[UR50][R2.64+0x80], !P2 ;  /* 0x1420008002007fae */ /* 0x0001e4000d101d72 */
[----:B0-----:R-:W-:-:S07]  /*35fe0*/  IMAD.MOV.U32 R3, RZ, RZ, R14 ;  /* 0x000000ffff037224 */ /* 0x001fce00078e000e */
[----:B------:R-:W-:Y:S05]  /*35ff0*/  WARPSYNC.COLLECTIVE R15, `(.L_x_1013) ;  /* 0x000000000f087348 */ /* 0x000fea0003c00000 */
[----:B------:R0:W1:Y:S02]  /*36000*/  SHFL.IDX P6, R14, R13, R12, R11 ;  /* 0x0000000c0d0e7389 */ /* 0x00006400000c000b */
[----:B01----:R-:W-:Y:S01]  /*36010*/  ENDCOLLECTIVE ;  /* 0x000000000000791b */ /* 0x003fe20003800000 */
.L_x_1013:
[----:B------:R-:W-:Y:S02]  /*36020*/  IMAD.MOV.U32 R13, RZ, RZ, R10 ;  /* 0x000000ffff0d7224 */ /* 0x000fe400078e000a */
[----:B------:R-:W-:Y:S02]  /*36030*/  IMAD.MOV.U32 R12, RZ, RZ, 0x2 ;  /* 0x00000002ff0c7424 */ /* 0x000fe400078e00ff */
[----:B------:R-:W-:-:S07]  /*36040*/  IMAD.MOV.U32 R2, RZ, RZ, R14 ;  /* 0x000000ffff027224 */ /* 0x000fce00078e000e */
[----:B------:R-:W-:Y:S05]  /*36050*/  WARPSYNC.COLLECTIVE R15, `(.L_x_1014) ;  /* 0x000000000f087348 */ /* 0x000fea0003c00000 */
[----:B------:R0:W1:Y:S02]  /*36060*/  SHFL.IDX P6, R14, R13, R12, R11 ;  /* 0x0000000c0d0e7389 */ /* 0x00006400000c000b */
[----:B01----:R-:W-:Y:S01]  /*36070*/  ENDCOLLECTIVE ;  /* 0x000000000000791b */ /* 0x003fe20003800000 */
.L_x_1014:
        /* <DEDUP_REMOVED lines=9> */
[----:B------:R-:W-:-:S07]  /*36110*/  MOV R34, R14 ;  /* 0x0000000e00227202 */ /* 0x000fce0000000f00 */
[----:B0-----:R-:W-:Y:S05]  /*36120*/  WARPSYNC.COLLECTIVE R15, `(.L_x_1015) ;  /* 0x000000000f087348 */ /* 0x001fea0003c00000 */
[----:B------:R1:W2:Y:S02]  /*36130*/  SHFL.IDX P6, R14, R13, R12, R11 ;  /* 0x0000000c0d0e7389 */ /* 0x0002a400000c000b */
[----:B012---:R-:W-:Y:S01]  /*36140*/  ENDCOLLECTIVE ;  /* 0x000000000000791b */ /* 0x007fe20003800000 */
.L_x_1015:
[----:B------:R-:W-:Y:S01]  /*36150*/  IMAD.MOV.U32 R13, RZ, RZ, R10 ;  /* 0x000000ffff0d7224 */ /* 0x000fe200078e000a */
[----:B------:R-:W-:Y:S01]  /*36160*/  MOV R12, 0x3 ;  /* 0x00000003000c7802 */ /* 0x000fe20000000f00 */
[----:B------:R-:W-:-:S07]  /*36170*/  IMAD.MOV.U32 R2, RZ, RZ, R14 ;  /* 0x000000ffff027224 */ /* 0x000fce00078e000e */
[----:B------:R-:W-:Y:S05]  /*36180*/  WARPSYNC.COLLECTIVE R15, `(.L_x_1016) ;  /* 0x000000000f087348 */ /* 0x000fea0003c00000 */
[----:B------:R0:W1:Y:S02]  /*36190*/  SHFL.IDX P6, R14, R13, R12, R11 ;  /* 0x0000000c0d0e7389 */ /* 0x00006400000c000b */
[----:B01----:R-:W-:Y:S01]  /*361a0*/  ENDCOLLECTIVE ;  /* 0x000000000000791b */ /* 0x003fe20003800000 */
.L_x_1016:
        /* <DEDUP_REMOVED lines=13> */
.L_x_1017:
[----:B------:R-:W-:Y:S01]  /*36280*/  MOV R13, R21 ;  /* 0x00000015000d7202 */ /* 0x000fe20000000f00 */
[----:B------:R-:W-:Y:S02]  /*36290*/  IMAD.MOV.U32 R12, RZ, RZ, RZ ;  /* 0x000000ffff0c7224 */ /* 0x000fe400078e00ff */
[----:B------:R-:W-:-:S07]  /*362a0*/  IMAD.MOV.U32 R2, RZ, RZ, R14 ;  /* 0x000000ffff027224 */ /* 0x000fce00078e000e */
[----:B------:R-:W-:Y:S05]  /*362b0*/  WARPSYNC.COLLECTIVE R15, `(.L_x_1018) ;  /* 0x000000000f087348 */ /* 0x000fea0003c00000 */
[----:B------:R0:W1:Y:S02]  /*362c0*/  SHFL.IDX P6, R14, R13, R12, R11 ;  /* 0x0000000c0d0e7389 */ /* 0x00006400000c000b */
[----:B01----:R-:W-:Y:S01]  /*362d0*/  ENDCOLLECTIVE ;  /* 0x000000000000791b */ /* 0x003fe20003800000 */
.L_x_1018:
        /* <DEDUP_REMOVED lines=13> */
.L_x_1019:
[----:B------:R-:W-:Y:S01]  /*363b0*/  IMAD.MOV.U32 R2, RZ, RZ, R14 ;  /* 0x000000ffff027224 */ /* 0x000fe200078e000e */
[----:B------:R-:W-:Y:S06]  /*363c0*/  BRA `(.L_x_1020) ;  /* 0xffffff7000387947 */ /* 0x000fec000383ffff */
.L_x_732:
[----:B---3--:R3:W4:Y:S02]  /*363d0*/  SYNCS.PHASECHK.TRANS64.TRYWAIT P0, [R4+URZ+0x33440], R28 ;  /* 0x0334401c040075a7 */ /* 0x008724000800017f */
[----:B----4-:R-:W-:Y:S05]  /*363e0*/  @!P0 NANOSLEEP.SYNCS 0x989680 ;  /* 0x009896800000895d */ /* 0x010fea0003900000 */
[----:B------:R-:W4:Y:S02]  /*363f0*/  @!P0 SYNCS.PHASECHK.TRANS64 P0, [R4+URZ+0x33440], R28 ;  /* 0x0334401c040085a7 */ /* 0x000f24000800007f */
[----:B----4-:R-:W-:Y:S05]  /*36400*/  @!P0 BRA `(.L_x_732) ;  /* 0xfffffffc00f08947 */ /* 0x010fea000383ffff */
[----:B------:R-:W-:Y:S05]  /*36410*/  BRA `(.L_x_1021) ;  /* 0xffffff7000907947 */ /* 0x000fea000383ffff */
.L_x_733:
[----:B------:R-:W-:Y:S01]  /*36420*/  BSSY B0, `(.L_x_1022) ;  /* 0x0000008000007945 */ /* 0x000fe20003800000 */
[----:B------:R-:W-:Y:S01]  /*36430*/  MOV R13, R8 ;  /* 0x00000008000d7202 */ /* 0x000fe20000000f00 */
[----:B------:R-:W-:Y:S02]  /*36440*/  IMAD.MOV.U32 R12, RZ, RZ, RZ ;  /* 0x000000ffff0c7224 */ /* 0x000fe400078e00ff */
[----:B------:R-:W-:Y:S02]  /*36450*/  IMAD.MOV.U32 R11, RZ, RZ, 0x1c1f ;  /* 0x00001c1fff0b7424 */ /* 0x000fe400078e00ff */
[----:B------:R-:W-:-:S07]  /*36460*/  IMAD.MOV.U32 R15, RZ, RZ, -0x1 ;  /* 0xffffffffff0f7424 */ /* 0x000fce00078e00ff */
[----:B0123--:R-:W-:Y:S05]  /*36470*/  WARPSYNC.COLLECTIVE R15, `(.L_x_1023) ;  /* 0x000000000f087348 */ /* 0x00ffea0003c00000 */
[----:B------:R4:W0:Y:S02]  /*36480*/  SHFL.IDX P6, R14, R13, R12, R11 ;  /* 0x0000000c0d0e7389 */ /* 0x00082400000c000b */
[----:B01234-:R-:W-:Y:S01]  /*36490*/  ENDCOLLECTIVE ;  /* 0x000000000000791b */ /* 0x01ffe20003800000 */
.L_x_1023:
[----:B------:R-:W-:Y:S05]  /*364a0*/  BSYNC B0 ;  /* 0x0000000000007941 */ /* 0x000fea0003800000 */
.L_x_1022:
        /* <DEDUP_REMOVED lines=8> */
.L_x_1024:
[----:B------:R-:W-:Y:S02]  /*36530*/  IMAD.MOV.U32 R13, RZ, RZ, R8 ;  /* 0x000000ffff0d7224 */ /* 0x000fe400078e0008 */
[----:B------:R-:W-:Y:S02]  /*36540*/  IMAD.MOV.U32 R12, RZ, RZ, 0x1 ;  /* 0x00000001ff0c7424 */ /* 0x000fe400078e00ff */
[----:B------:R-:W-:-:S07]  /*36550*/  IMAD.MOV.U32 R2, RZ, RZ, R14 ;  /* 0x000000ffff027224 */ /* 0x000fce00078e000e */
[----:B------:R-:W-:Y:S05]  /*36560*/  WARPSYNC.COLLECTIVE R15, `(.L_x_1025) ;  /* 0x000000000f087348 */ /* 0x000fea0003c00000 */
[----:B------:R0:W1:Y:S02]  /*36570*/  SHFL.IDX P6, R14, R13, R12, R11 ;  /* 0x0000000c0d0e7389 */ /* 0x00006400000c000b */
[----:B01----:R-:W-:Y:S01]  /*36580*/  ENDCOLLECTIVE ;  /* 0x000000000000791b */ /* 0x003fe20003800000 */
.L_x_1025:
[----:B------:R-:W-:-:S04]  /*36590*/  IADD3 R2, P0, R36, R2, RZ ;  /* 0x0000000224027210 */ /* 0x000fc80007f1e0ff */
[----:B------:R-:W-:-:S05]  /*365a0*/  IADD3.X R3, RZ, R3, RZ, P0, !PT ;  /* 0x00000003ff037210 */ /* 0x000fca00007fe4ff */
        /* <DEDUP_REMOVED lines=11> */
.L_x_1026:
[----:B------:R-:W-:Y:S02]  /*36660*/  IMAD.MOV.U32 R13, RZ, RZ, R8 ;  /* 0x000000ffff0d7224 */ /* 0x000fe400078e0008 */
[----:B------:R-:W-:Y:S01]  /*36670*/  IMAD.MOV.U32 R12, RZ, RZ, 0x2 ;  /* 0x00000002ff0c7424 */ /* 0x000fe200078e00ff */
[----:B------:R-:W-:-:S07]  /*36680*/  MOV R2, R14 ;  /* 0x0000000e00027202 */ /* 0x000fce0000000f00 */
[----:B------:R-:W-:Y:S05]  /*36690*/  WARPSYNC.COLLECTIVE R15, `(.L_x_1027) ;  /* 0x000000000f087348 */ /* 0x000fea0003c00000 */
[----:B------:R0:W1:Y:S02]  /*366a0*/  SHFL.IDX P6, R14, R13, R12, R11 ;  /* 0x0000000c0d0e7389 */ /* 0x00006400000c000b */
[----:B01----:R-:W-:Y:S01]  /*366b0*/  ENDCOLLECTIVE ;  /* 0x000000000000791b */ /* 0x003fe20003800000 */
.L_x_1027:
        /* <DEDUP_REMOVED lines=13> */
.L_x_1028:
[----:B------:R-:W-:Y:S02]  /*36790*/  IMAD.MOV.U32 R13, RZ, RZ, R8 ;  /* 0x000000ffff0d7224 */ /* 0x000fe400078e0008 */
[----:B------:R-:W-:Y:S02]  /*367a0*/  IMAD.MOV.U32 R12, RZ, RZ, 0x3 ;  /* 0x00000003ff0c7424 */ /* 0x000fe400078e00ff */
[----:B------:R-:W-:-:S07]  /*367b0*/  IMAD.MOV.U32 R2, RZ, RZ, R14 ;  /* 0x000000ffff027224 */ /* 0x000fce00078e000e */
[----:B------:R-:W-:Y:S05]  /*367c0*/  WARPSYNC.COLLECTIVE R15, `(.L_x_1029) ;  /* 0x000000000f087348 */ /* 0x000fea0003c00000 */
[----:B------:R0:W1:Y:S02]  /*367d0*/  SHFL.IDX P6, R14, R13, R12, R11 ;  /* 0x0000000c0d0e7389 */ /* 0x00006400000c000b */
[----:B01----:R-:W-:Y:S01]  /*367e0*/  ENDCOLLECTIVE ;  /* 0x000000000000791b */ /* 0x003fe20003800000 */
.L_x_1029:
        /* <DEDUP_REMOVED lines=13> */
.L_x_1030:
[----:B------:R-:W-:Y:S01]  /*368c0*/  IMAD.MOV.U32 R13, RZ, RZ, R7 ;  /* 0x000000ffff0d7224 */ /* 0x000fe200078e0007 */
[----:B------:R-:W-:Y:S01]  /*368d0*/  MOV R12, RZ ;  /* 0x000000ff000c7202 */ /* 0x000fe20000000f00 */
[----:B------:R-:W-:-:S07]  /*368e0*/  IMAD.MOV.U32 R2, RZ, RZ, R14 ;  /* 0x000000ffff027224 */ /* 0x000fce00078e000e */
[----:B------:R-:W-:Y:S05]  /*368f0*/  WARPSYNC.COLLECTIVE R15, `(.L_x_1031) ;  /* 0x000000000f087348 */ /* 0x000fea0003c00000 */
[----:B------:R0:W1:Y:S02]  /*36900*/  SHFL.IDX P6, R14, R13, R12, R11 ;  /* 0x0000000c0d0e7389 */ /* 0x00006400000c000b */
[----:B01----:R-:W-:Y:S01]  /*36910*/  ENDCOLLECTIVE ;  /* 0x000000000000791b */ /* 0x003fe20003800000 */
.L_x_1031:
        /* <DEDUP_REMOVED lines=13> */
.L_x_1032:
[----:B------:R-:W-:Y:S05]  /*369f0*/  BRA `(.L_x_1033) ;  /* 0xffffff7000247947 */ /* 0x000fea000383ffff */
.L_x_738:
[----:B----4-:R4:W0:Y:S02]  /*36a00*/  SYNCS.PHASECHK.TRANS64.TRYWAIT P2, [R0+URZ+0x33470], R3 ;  /* 0x03347003000075a7 */ /* 0x010824000804017f */
[----:B0-----:R-:W-:Y:S05]  /*36a10*/  @!P2 NANOSLEEP.SYNCS 0x989680 ;  /* 0x009896800000a95d */ /* 0x001fea0003900000 */
[----:B------:R-:W0:Y:S02]  /*36a20*/  @!P2 SYNCS.PHASECHK.TRANS64 P2, [R0+URZ+0x33470], R3 ;  /* 0x033470030000a5a7 */ /* 0x000e24000804007f */
[----:B0-----:R-:W-:Y:S05]  /*36a30*/  @!P2 BRA `(.L_x_738) ;  /* 0xfffffffc00f0a947 */ /* 0x001fea000383ffff */
[----:B------:R-:W-:Y:S05]  /*36a40*/  BRA `(.L_x_1034) ;  /* 0xffffff7000907947 */ /* 0x000fea000383ffff */
.L_x_740:
[----:B----4-:R4:W0:Y:S02]  /*36a50*/  SYNCS.PHASECHK.TRANS64.TRYWAIT P2, [R0+URZ+0x33460], R5 ;  /* 0x03346005000075a7 */ /* 0x010824000804017f */
[----:B0-----:R-:W-:Y:S05]  /*36a60*/  @!P2 NANOSLEEP.SYNCS 0x989680 ;  /* 0x009896800000a95d */ /* 0x001fea0003900000 */
[----:B------:R-:W0:Y:S02]  /*36a70*/  @!P2 SYNCS.PHASECHK.TRANS64 P2, [R0+URZ+0x33460], R5 ;  /* 0x033460050000a5a7 */ /* 0x000e24000804007f */
[----:B0-----:R-:W-:Y:S05]  /*36a80*/  @!P2 BRA `(.L_x_740) ;  /* 0xfffffffc00f0a947 */ /* 0x001fea000383ffff */
[----:B------:R-:W-:Y:S05]  /*36a90*/  BRA `(.L_x_1035) ;  /* 0xffffff7000a07947 */ /* 0x000fea000383ffff */
.L_x_748:
[----:B0-----:R0:W2:Y:S02]  /*36aa0*/  SYNCS.PHASECHK.TRANS64.TRYWAIT P1, [R3+URZ+0x33470], R0 ;  /* 0x03347000030075a7 */ /* 0x0010a4000802017f */
[----:B--2---:R-:W-:Y:S05]  /*36ab0*/  @!P1 NANOSLEEP.SYNCS 0x989680 ;  /* 0x009896800000995d */ /* 0x004fea0003900000 */
[----:B------:R-:W2:Y:S02]  /*36ac0*/  @!P1 SYNCS.PHASECHK.TRANS64 P1, [R3+URZ+0x33470], R0 ;  /* 0x03347000030095a7 */ /* 0x000ea4000802007f */
[----:B--2---:R-:W-:Y:S05]  /*36ad0*/  @!P1 BRA `(.L_x_748) ;  /* 0xfffffffc00f09947 */ /* 0x004fea000383ffff */
[----:B------:R-:W-:Y:S05]  /*36ae0*/  BRA `(.L_x_1036) ;  /* 0xffffff7800d47947 */ /* 0x000fea000383ffff */
.L_x_750:
[----:B0-----:R0:W2:Y:S02]  /*36af0*/  SYNCS.PHASECHK.TRANS64.TRYWAIT P1, [R3+URZ+0x33460], R0 ;  /* 0x03346000030075a7 */ /* 0x0010a4000802017f */
[----:B--2---:R-:W-:Y:S05]  /*36b00*/  @!P1 NANOSLEEP.SYNCS 0x989680 ;  /* 0x009896800000995d */ /* 0x004fea0003900000 */
[----:B------:R-:W2:Y:S02]  /*36b10*/  @!P1 SYNCS.PHASECHK.TRANS64 P1, [R3+URZ+0x33460], R0 ;  /* 0x03346000030095a7 */ /* 0x000ea4000802007f */
[----:B--2---:R-:W-:Y:S05]  /*36b20*/  @!P1 BRA `(.L_x_750) ;  /* 0xfffffffc00f09947 */ /* 0x004fea000383ffff */
[----:B------:R-:W-:Y:S05]  /*36b30*/  BRA `(.L_x_1037) ;  /* 0xffffff7800e07947 */ /* 0x000fea000383ffff */
.L_x_755:
[----:B------:R-:W-:Y:S01]  /*36b40*/  BSSY B0, `(.L_x_1038) ;  /* 0x0000008000007945 */ /* 0x000fe20003800000 */
[----:B------:R-:W-:Y:S01]  /*36b50*/  IMAD.MOV.U32 R13, RZ, RZ, R16 ;  /* 0x000000ffff0d7224 */ /* 0x000fe200078e0010 */
[----:B------:R-:W-:Y:S01]  /*36b60*/  MOV R11, 0x1f ;  /* 0x0000001f000b7802 */ /* 0x000fe20000000f00 */
[----:B------:R-:W-:Y:S02]  /*36b70*/  IMAD.MOV.U32 R12, RZ, RZ, RZ ;  /* 0x000000ffff0c7224 */ /* 0x000fe400078e00ff */
[----:B------:R-:W-:-:S07]  /*36b80*/  IMAD.MOV.U32 R15, RZ, RZ, -0x1 ;  /* 0xffffffffff0f7424 */ /* 0x000fce00078e00ff */
[----:B-12---:R-:W-:Y:S05]  /*36b90*/  WARPSYNC.COLLECTIVE R15, `(.L_x_1039) ;  /* 0x000000000f087348 */ /* 0x006fea0003c00000 */
[----:B------:R0:W3:Y:S02]  /*36ba0*/  SHFL.IDX P6, R14, R13, R12, R11 ;  /* 0x0000000c0d0e7389 */ /* 0x0000e400000c000b */
[----:B0123--:R-:W-:Y:S01]  /*36bb0*/  ENDCOLLECTIVE ;  /* 0x000000000000791b */ /* 0x00ffe20003800000 */
.L_x_1039:
[----:B------:R-:W-:Y:S05]  /*36bc0*/  BSYNC B0 ;  /* 0x0000000000007941 */ /* 0x000fea0003800000 */
.L_x_1038:
[----:B------:R-:W-:Y:S01]  /*36bd0*/  IMAD.MOV.U32 R13, RZ, RZ, R16 ;  /* 0x000000ffff0d7224 */ /* 0x000fe200078e0010 */
[----:B------:R-:W-:Y:S01]  /*36be0*/  MOV R11, 0x1f ;  /* 0x0000001f000b7802 */ /* 0x000fe20000000f00 */
[----:B------:R-:W-:Y:S02]  /*36bf0*/  IMAD.MOV.U32 R12, RZ, RZ, 0x1 ;  /* 0x00000001ff0c7424 */ /* 0x000fe400078e00ff */
[----:B------:R-:W-:Y:S02]  /*36c00*/  IMAD.MOV.U32 R15, RZ, RZ, -0x1 ;  /* 0xffffffffff0f7424 */ /* 0x000fe400078e00ff */
[----:B------:R-:W-:Y:S02]  /*36c10*/  IMAD.IADD R7, R19, 0x1, R9 ;  /* 0x0000000113077824 */ /* 0x000fe400078e0209 */
[----:B------:R-:W-:-:S07]  /*36c20*/  IMAD.MOV.U32 R0, RZ, RZ, R14 ;  /* 0x000000ffff007224 */ /* 0x000fce00078e000e */
[----:B------:R-:W-:Y:S05]  /*36c30*/  WARPSYNC.COLLECTIVE R15, `(.L_x_1040) ;  /* 0x000000000f087348 */ /* 0x000fea0003c00000 */
[----:B------:R0:W1:Y:S02]  /*36c40*/  SHFL.IDX P6, R14, R13, R12, R11 ;  /* 0x0000000c0d0e7389 */ /* 0x00006400000c000b */
[----:B01----:R-:W-:Y:S01]  /*36c50*/  ENDCOLLECTIVE ;  /* 0x000000000000791b */ /* 0x003fe20003800000 */
.L_x_1040:
[----:B------:R-:W-:Y:S02]  /*36c60*/  ULDC UR4, c[0x0][0xc3c] ;  /* 0x00030f0000047ab9 */ /* 0x000fe40000000800 */
[----:B------:R-:W-:-:S13]  /*36c70*/  ISETP.GE.OR P1, PT, R7, UR4, !P0 ;  /* 0x0000000407007c0c */ /* 0x000fda000c726670 */
[----:B------:R-:W0:Y:S08]  /*36c80*/  @!P1 LDC.64 R2, c[0x0][0xc80] ;  /* 0x00032000ff029b82 */ /* 0x000e300000000a00 */
[----:B------:R-:W1:Y:S01]  /*36c90*/  @!P1 LDC.64 R4, c[0x0][0xc78] ;  /* 0x00031e00ff049b82 */ /* 0x000e620000000a00 */
[----:B------:R-:W-:Y:S02]  /*36ca0*/  IMAD.MOV.U32 R11, RZ, RZ, RZ ;  /* 0x000000ffff0b7224 */ /* 0x000fe400078e00ff */
[----:B------:R-:W-:-:S02]  /*36cb0*/  IMAD.MOV.U32 R6, RZ, RZ, R14 ;  /* 0x000000ffff067224 */ /* 0x000fc400078e000e */
[----:B0-----:R-:W-:-:S05]  /*36cc0*/  @!P1 IMAD.WIDE R2, R7, 0x4, R2 ;  /* 0x0000000407029825 */ /* 0x001fca00078e0202 */
[----:B------:R1:W2:Y:S02]  /*36cd0*/  @!P1 LDG.E R8, desc[UR50][R2.64] ;  /* 0x0000003202089981 */ /* 0x0002a4000c1e1900 */
[----:B-1----:R-:W-:-:S05]  /*36ce0*/  @!P1 IMAD.WIDE R2, R7, 0x4, R4 ;  /* 0x0000000407029825 */ /* 0x002fca00078e0204 */
[----:B------:R-:W3:Y:S01]  /*36cf0*/  @!P1 LDG.E R5, desc[UR50][R2.64] ;  /* 0x0000003202059981 */ /* 0x000ee2000c1e1900 */
[----:B------:R-:W-:Y:S01]  /*36d00*/  IMAD.MOV.U32 R7, RZ, RZ, RZ ;  /* 0x000000ffff077224 */ /* 0x000fe200078e00ff */
[C---:B------:R-:W-:Y:S01]  /*36d10*/  ISETP.GE.U32.AND P2, PT, R9.reuse, 0x2, PT ;  /* 0x000000020900780c */ /* 0x040fe20003f46070 */
[----:B------:R-:W-:Y:S01]  /*36d20*/  IMAD.MOV.U32 R4, RZ, RZ, RZ ;  /* 0x000000ffff047224 */ /* 0x000fe200078e00ff */
[C---:B------:R-:W-:Y:S02]  /*36d30*/  ISETP.GE.U32.AND P3, PT, R9.reuse, 0x4, PT ;  /* 0x000000040900780c */ /* 0x040fe40003f66070 */
[C---:B------:R-:W-:Y:S02]  /*36d40*/  ISETP.GE.U32.AND P4, PT, R9.reuse, 0x8, PT ;  /* 0x000000080900780c */ /* 0x040fe40003f86070 */
[----:B------:R-:W-:Y:S02]  /*36d50*/  ISETP.GE.U32.AND P5, PT, R9, 0x10, PT ;  /* 0x000000100900780c */ /* 0x000fe40003fa6070 */
[----:B------:R-:W-:-:S02]  /*36d60*/  MOV R16, RZ ;  /* 0x000000ff00107202 */ /* 0x000fc40000000f00 */
[----:B--2---:R-:W-:Y:S01]  /*36d70*/  @!P1 MOV R7, R8 ;  /* 0x0000000800079202 */ /* 0x004fe20000000f00 */
[----:B---3--:R-:W-:Y:S01]  /*36d80*/  @!P1 IMAD.MOV.U32 R4, RZ, RZ, R5 ;  /* 0x000000ffff049224 */ /* 0x008fe200078e0005 */
[----:B------:R-:W-:-:S03]  /*36d90*/  ISETP.NE.AND P1, PT, R9, RZ, PT ;  /* 0x000000ff0900720c */ /* 0x000fc60003f25270 */
[----:B------:R-:W-:-:S10]  /*36da0*/  IMAD R13, R4, R7, RZ ;  /* 0x00000007040d7224 */ /* 0x000fd400078e02ff */
[----:B------:R-:W-:Y:S05]  /*36db0*/  WARPSYNC.COLLECTIVE R15, `(.L_x_1041) ;  /* 0x000000000f087348 */ /* 0x000fea0003c00000 */
[----:B------:R0:W1:Y:S02]  /*36dc0*/  SHFL.UP P6, R14, R13, R12, R11 ;  /* 0x0400000c0d0e7389 */ /* 0x00006400000c000b */
[----:B01----:R-:W-:Y:S01]  /*36dd0*/  ENDCOLLECTIVE ;  /* 0x000000000000791b */ /* 0x003fe20003800000 */
.L_x_1041:
[----:B------:R-:W-:Y:S01]  /*36de0*/  IMAD.MOV.U32 R12, RZ, RZ, 0x2 ;  /* 0x00000002ff0c7424 */ /* 0x000fe200078e00ff */
[----:B------:R-:W-:-:S05]  /*36df0*/  SEL R14, R14, RZ, P1 ;  /* 0x000000ff0e0e7207 */ /* 0x000fca0000800000 */
[----:B------:R-:W-:-:S05]  /*36e00*/  IMAD.IADD R5, R13, 0x1, R14 ;  /* 0x000000010d057824 */ /* 0x000fca00078e020e */
[----:B------:R-:W-:-:S07]  /*36e10*/  MOV R13, R5 ;  /* 0x00000005000d7202 */ /* 0x000fce0000000f00 */
[----:B------:R-:W-:Y:S05]  /*36e20*/  WARPSYNC.COLLECTIVE R15, `(.L_x_1042) ;  /* 0x000000000f087348 */ /* 0x000fea0003c00000 */
[----:B------:R0:W1:Y:S02]  /*36e30*/  SHFL.UP P6, R14, R13, R12, R11 ;  /* 0x0400000c0d0e7389 */ /* 0x00006400000c000b */
[----:B01----:R-:W-:Y:S01]  /*36e40*/  ENDCOLLECTIVE ;  /* 0x000000000000791b */ /* 0x003fe20003800000 */
.L_x_1042:
[----:B------:R-:W-:Y:S01]  /*36e50*/  IMAD.MOV.U32 R12, RZ, RZ, 0x4 ;  /* 0x00000004ff0c7424 */ /* 0x000fe200078e00ff */
[----:B------:R-:W-:-:S05]  /*36e60*/  SEL R2, R14, RZ, P2 ;  /* 0x000000ff0e027207 */ /* 0x000fca0001000000 */
[----:B------:R-:W-:-:S04]  /*36e70*/  IMAD.IADD R2, R5, 0x1, R2 ;  /* 0x0000000105027824 */ /* 0x000fc800078e0202 */
[----:B------:R-:W-:-:S07]  /*36e80*/  IMAD.MOV.U32 R13, RZ, RZ, R2 ;  /* 0x000000ffff0d7224 */ /* 0x000fce00078e0002 */
[----:B------:R-:W-:Y:S05]  /*36e90*/  WARPSYNC.COLLECTIVE R15, `(.L_x_1043) ;  /* 0x000000000f087348 */ /* 0x000fea0003c00000 */
[----:B------:R0:W1:Y:S02]  /*36ea0*/  SHFL.UP P6, R14, R13, R12, R11 ;  /* 0x0400000c0d0e7389 */ /* 0x00006400000c000b */
[----:B01----:R-:W-:Y:S01]  /*36eb0*/  ENDCOLLECTIVE ;  /* 0x000000000000791b */ /* 0x003fe20003800000 */
.L_x_1043:
[----:B------:R-:W-:Y:S01]  /*36ec0*/  IMAD.MOV.U32 R12, RZ, RZ, 0x8 ;  /* 0x00000008ff0c7424 */ /* 0x000fe200078e00ff */
[----:B------:R-:W-:-:S04]  /*36ed0*/  SEL R3, R14, RZ, P3 ;  /* 0x000000ff0e037207 */ /* 0x000fc80001800000 */
[----:B------:R-:W-:-:S05]  /*36ee0*/  IADD3 R3, R2, R3, RZ ;  /* 0x0000000302037210 */ /* 0x000fca0007ffe0ff */
[----:B------:R-:W-:-:S07]  /*36ef0*/  IMAD.MOV.U32 R13, RZ, RZ, R3 ;  /* 0x000000ffff0d7224 */ /* 0x000fce00078e0003 */
[----:B------:R-:W-:Y:S05]  /*36f00*/  WARPSYNC.COLLECTIVE R15, `(.L_x_1044) ;  /* 0x000000000f087348 */ /* 0x000fea0003c00000 */
[----:B------:R0:W1:Y:S02]  /*36f10*/  SHFL.UP P6, R14, R13, R12, R11 ;  /* 0x0400000c0d0e7389 */ /* 0x00006400000c000b */
[----:B01----:R-:W-:Y:S01]  /*36f20*/  ENDCOLLECTIVE ;  /* 0x000000000000791b */ /* 0x003fe20003800000 */
.L_x_1044:
[----:B------:R-:W-:Y:S02]  /*36f30*/  MOV R12, 0x10 ;  /* 0x00000010000c7802 */ /* 0x000fe40000000f00 */
[----:B------:R-:W-:-:S05]  /*36f40*/  SEL R14, R14, RZ, P4 ;  /* 0x000000ff0e0e7207 */ /* 0x000fca0002000000 */
[----:B------:R-:W-:-:S04]  /*36f50*/  IMAD.IADD R5, R3, 0x1, R14 ;  /* 0x0000000103057824 */ /* 0x000fc800078e020e */
[----:B------:R-:W-:-:S07]  /*36f60*/  IMAD.MOV.U32 R13, RZ, RZ, R5 ;  /* 0x000000ffff0d7224 */ /* 0x000fce00078e0005 */
[----:B------:R-:W-:Y:S05]  /*36f70*/  WARPSYNC.COLLECTIVE R15, `(.L_x_1045) ;  /* 0x000000000f087348 */ /* 0x000fea0003c00000 */
[----:B------:R0:W1:Y:S02]  /*36f80*/  SHFL.UP P6, R14, R13, R12, R11 ;  /* 0x0400000c0d0e7389 */ /* 0x00006400000c000b */
[----:B01----:R-:W-:Y:S01]  /*36f90*/  ENDCOLLECTIVE ;  /* 0x000000000000791b */ /* 0x003fe20003800000 */
.L_x_1045:
[----:B------:R-:W-:Y:S02]  /*36fa0*/  IMAD.MOV.U32 R12, RZ, RZ, 0x1f ;  /* 0x0000001fff0c7424 */ /* 0x000fe400078e00ff */
[----:B------:R-:W-:Y:S01]  /*36fb0*/  IMAD.MOV.U32 R11, RZ, RZ, 0x1f ;  /* 0x0000001fff0b7424 */ /* 0x000fe200078e00ff */
[----:B------:R-:W-:-:S05]  /*36fc0*/  SEL R14, R14, RZ, P5 ;  /* 0x000000ff0e0e7207 */ /* 0x000fca0002800000 */
[----:B------:R-:W-:-:S04]  /*36fd0*/  IMAD.IADD R3, R5, 0x1, R14 ;  /* 0x0000000105037824 */ /* 0x000fc800078e020e */
[----:B------:R-:W-:-:S07]  /*36fe0*/  IMAD.MOV.U32 R13, RZ, RZ, R3 ;  /* 0x000000ffff0d7224 */ /* 0x000fce00078e0003 */
[----:B------:R-:W-:Y:S05]  /*36ff0*/  WARPSYNC.COLLECTIVE R15, `(.L_x_1046) ;  /* 0x000000000f087348 */ /* 0x000fea0003c00000 */
[----:B------:R0:W1:Y:S02]  /*37000*/  SHFL.IDX P6, R14, R13, R12, R11 ;  /* 0x0000000c0d0e7389 */ /* 0x00006400000c000b */
[----:B01----:R-:W-:Y:S01]  /*37010*/  ENDCOLLECTIVE ;  /* 0x000000000000791b */ /* 0x003fe20003800000 */
.L_x_1046:
[----:B------:R-:W-:Y:S05]  /*37020*/  BRA `(.L_x_1047) ;  /* 0xffffff8000687947 */ /* 0x000fea000383ffff */
.L_x_758:
[----:B------:R-:W-:Y:S01]  /*37030*/  BSSY B0, `(.L_x_1048) ;  /* 0x0000007000007945 */ /* 0x000fe20003800000 */
[----:B------:R-:W-:Y:S02]  /*37040*/  IMAD.MOV.U32 R12, RZ, RZ, 0x1 ;  /* 0x00000001ff0c7424 */ /* 0x000fe400078e00ff */
[----:B------:R-:W-:Y:S02]  /*37050*/  IMAD.MOV.U32 R11, RZ, RZ, RZ ;  /* 0x000000ffff0b7224 */ /* 0x000fe400078e00ff */
[----:B------:R-:W-:-:S07]  /*37060*/  IMAD.MOV.U32 R15, RZ, RZ, -0x1 ;  /* 0xffffffffff0f7424 */ /* 0x000fce00078e00ff */
[----:B-1----:R-:W-:Y:S05]  /*37070*/  WARPSYNC.COLLECTIVE R15, `(.L_x_1049) ;  /* 0x000000000f087348 */ /* 0x002fea0003c00000 */
[----:B------:R0:W2:Y:S02]  /*37080*/  SHFL.UP P6, R14, R13, R12, R11 ;  /* 0x0400000c0d0e7389 */ /* 0x0000a400000c000b */
[----:B012---:R-:W-:Y:S01]  /*37090*/  ENDCOLLECTIVE ;  /* 0x000000000000791b */ /* 0x007fe20003800000 */
.L_x_1049:
[----:B------:R-:W-:Y:S05]  /*370a0*/  BSYNC B0 ;  /* 0x0000000000007941 */ /* 0x000fea0003800000 */
.L_x_1048:
[----:B------:R-:W-:Y:S01]  /*370b0*/  SEL R14, R14, RZ, P1 ;  /* 0x000000ff0e0e7207 */ /* 0x000fe20000800000 */
[----:B------:R-:W-:Y:S01]  /*370c0*/  IMAD.MOV.U32 R11, RZ, RZ, RZ ;  /* 0x000000ffff0b7224 */ /* 0x000fe200078e00ff */
[----:B------:R-:W-:Y:S01]  /*370d0*/  MOV R12, 0x2 ;  /* 0x00000002000c7802 */ /* 0x000fe20000000f00 */
[----:B------:R-:W-:Y:S02]  /*370e0*/  IMAD.MOV.U32 R15, RZ, RZ, -0x1 ;  /* 0xffffffffff0f7424 */ /* 0x000fe400078e00ff */
[----:B------:R-:W-:-:S07]  /*370f0*/  IMAD.IADD R13, R13, 0x1, R14 ;  /* 0x000000010d0d7824 */ /* 0x000fce00078e020e */
[----:B------:R-:W-:Y:S05]  /*37100*/  WARPSYNC.COLLECTIVE R15, `(.L_x_1050) ;  /* 0x000000000f087348 */ /* 0x000fea0003c00000 */
[----:B------:R0:W1:Y:S02]  /*37110*/  SHFL.UP P6, R14, R13, R12, R11 ;  /* 0x0400000c0d0e7389 */ /* 0x00006400000c000b */
[----:B01----:R-:W-:Y:S01]  /*37120*/  ENDCOLLECTIVE ;  /* 0x000000000000791b */ /* 0x003fe20003800000 */
.L_x_1050:
[----:B------:R-:W-:Y:S02]  /*37130*/  MOV R12, 0x4 ;  /* 0x00000004000c7802 */ /* 0x000fe40000000f00 */
[----:B------:R-:W-:-:S05]  /*37140*/  SEL R2, R14, RZ, P2 ;  /* 0x000000ff0e027207 */ /* 0x000fca0001000000 */
[----:B------:R-:W-:-:S04]  /*37150*/  IMAD.IADD R2, R13, 0x1, R2 ;  /* 0x000000010d027824 */ /* 0x000fc800078e0202 */
[----:B------:R-:W-:-:S07]  /*37160*/  IMAD.MOV.U32 R13, RZ, RZ, R2 ;  /* 0x000000ffff0d7224 */ /* 0x000fce00078e0002 */
[----:B------:R-:W-:Y:S05]  /*37170*/  WARPSYNC.COLLECTIVE R15, `(.L_x_1051) ;  /* 0x000000000f087348 */ /* 0x000fea0003c00000 */
[----:B------:R0:W1:Y:S02]  /*37180*/  SHFL.UP P6, R14, R13, R12, R11 ;  /* 0x0400000c0d0e7389 */ /* 0x00006400000c000b */
[----:B01----:R-:W-:Y:S01]  /*37190*/  ENDCOLLECTIVE ;  /* 0x000000000000791b */ /* 0x003fe20003800000 */
.L_x_1051:
[----:B------:R-:W-:Y:S01]  /*371a0*/  IMAD.MOV.U32 R12, RZ, RZ, 0x8 ;  /* 0x00000008ff0c7424 */ /* 0x000fe200078e00ff */
[----:B------:R-:W-:-:S05]  /*371b0*/  SEL R3, R14, RZ, P3 ;  /* 0x000000ff0e037207 */ /* 0x000fca0001800000 */
[----:B------:R-:W-:-:S04]  /*371c0*/  IMAD.IADD R3, R2, 0x1, R3 ;  /* 0x0000000102037824 */ /* 0x000fc800078e0203 */
[----:B------:R-:W-:-:S07]  /*371d0*/  IMAD.MOV.U32 R13, RZ, RZ, R3 ;  /* 0x000000ffff0d7224 */ /* 0x000fce00078e0003 */
[----:B------:R-:W-:Y:S05]  /*371e0*/  WARPSYNC.COLLECTIVE R15, `(.L_x_1052) ;  /* 0x000000000f087348 */ /* 0x000fea0003c00000 */
[----:B------:R0:W1:Y:S02]  /*371f0*/  SHFL.UP P6, R14, R13, R12, R11 ;  /* 0x0400000c0d0e7389 */ /* 0x00006400000c000b */
[----:B01----:R-:W-:Y:S01]  /*37200*/  ENDCOLLECTIVE ;  /* 0x000000000000791b */ /* 0x003fe20003800000 */
.L_x_1052:
[----:B------:R-:W-:Y:S01]  /*37210*/  IMAD.MOV.U32 R12, RZ, RZ, 0x10 ;  /* 0x00000010ff0c7424 */ /* 0x000fe200078e00ff */
[----:B------:R-:W-:-:S05]  /*37220*/  SEL R14, R14, RZ, P4 ;  /* 0x000000ff0e0e7207 */ /* 0x000fca0002000000 */
[----:B------:R-:W-:-:S05]  /*37230*/  IMAD.IADD R5, R3, 0x1, R14 ;  /* 0x0000000103057824 */ /* 0x000fca00078e020e */
[----:B------:R-:W-:-:S07]  /*37240*/  MOV R13, R5 ;  /* 0x00000005000d7202 */ /* 0x000fce0000000f00 */
[----:B------:R-:W-:Y:S05]  /*37250*/  WARPSYNC.COLLECTIVE R15, `(.L_x_1053) ;  /* 0x000000000f087348 */ /* 0x000fea0003c00000 */
[----:B------:R0:W1:Y:S02]  /*37260*/  SHFL.UP P6, R14, R13, R12, R11 ;  /* 0x0400000c0d0e7389 */ /* 0x00006400000c000b */
[----:B01----:R-:W-:Y:S01]  /*37270*/  ENDCOLLECTIVE ;  /* 0x000000000000791b */ /* 0x003fe20003800000 */
.L_x_1053:
[----:B------:R-:W-:Y:S01]  /*37280*/  IMAD.MOV.U32 R12, RZ, RZ, 0x1f ;  /* 0x0000001fff0c7424 */ /* 0x000fe200078e00ff */
[----:B------:R-:W-:Y:S02]  /*37290*/  MOV R11, 0x1f ;  /* 0x0000001f000b7802 */ /* 0x000fe40000000f00 */
[----:B------:R-:W-:-:S05]  /*372a0*/  SEL R14, R14, RZ, P5 ;  /* 0x000000ff0e0e7207 */ /* 0x000fca0002800000 */
[----:B------:R-:W-:-:S04]  /*372b0*/  IMAD.IADD R3, R5, 0x1, R14 ;  /* 0x0000000105037824 */ /* 0x000fc800078e020e */
[----:B------:R-:W-:-:S07]  /*372c0*/  IMAD.MOV.U32 R13, RZ, RZ, R3 ;  /* 0x000000ffff0d7224 */ /* 0x000fce00078e0003 */
[----:B------:R-:W-:Y:S05]  /*372d0*/  WARPSYNC.COLLECTIVE R15, `(.L_x_1054) ;  /* 0x000000000f087348 */ /* 0x000fea0003c00000 */
[----:B------:R0:W1:Y:S02]  /*372e0*/  SHFL.IDX P6, R14, R13, R12, R11 ;  /* 0x0000000c0d0e7389 */ /* 0x00006400000c000b */
[----:B01----:R-:W-:Y:S01]  /*372f0*/  ENDCOLLECTIVE ;  /* 0x000000000000791b */ /* 0x003fe20003800000 */
.L_x_1054:
[----:B------:R-:W-:Y:S05]  /*37300*/  BRA `(.L_x_1055) ;  /* 0xffffff8000547947 */ /* 0x000fea000383ffff */
.L_x_760:
[----:B------:R-:W-:Y:S01]  /*37310*/  BSSY B0, `(.L_x_1056) ;  /* 0x0000006000007945 */ /* 0x000fe20003800000 */
[----:B------:R-:W-:Y:S01]  /*37320*/  PLOP3.LUT P6, PT, P6, PT, PT, 0x8, 0x0 ;  /* 0x000000000000781c */ /* 0x000fe200037ce170 */
[----:B------:R-:W-:-:S12]  /*37330*/  IMAD.MOV.U32 R15, RZ, RZ, -0x1 ;  /* 0xffffffffff0f7424 */ /* 0x000fd800078e00ff */
[----:B01----:R-:W-:Y:S05]  /*37340*/  WARPSYNC.COLLECTIVE R15, `(.L_x_1057) ;  /* 0x000000000f087348 */ /* 0x003fea0003c00000 */
[----:B------:R-:W-:Y:S01]  /*37350*/  VOTE.ANY R14, PT, P6 ;  /* 0x00000000000e7806 */ /* 0x000fe200030e0100 */
[----:B01----:R-:W-:Y:S06]  /*37360*/  ENDCOLLECTIVE ;  /* 0x000000000000791b */ /* 0x003fec0003800000 */
.L_x_1057:
[----:B------:R-:W-:Y:S05]  /*37370*/  BSYNC B0 ;  /* 0x0000000000007941 */ /* 0x000fea0003800000 */
.L_x_1056:
[----:B------:R-:W-:Y:S01]  /*37380*/  IMAD.MOV.U32 R8, RZ, RZ, R14 ;  /* 0x000000ffff087224 */ /* 0x000fe200078e000e */
[----:B------:R-:W-:Y:S01]  /*37390*/  MOV R11, 0x1f ;  /* 0x0000001f000b7802 */ /* 0x000fe20000000f00 */
[----:B------:R-:W-:Y:S02]  /*373a0*/  IMAD.MOV.U32 R13, RZ, RZ, R7 ;  /* 0x000000ffff0d7224 */ /* 0x000fe400078e0007 */
[----:B------:R-:W0:Y:S01]  /*373b0*/  POPC R5, R8 ;  /* 0x0000000800057309 */ /* 0x000e220000000000 */
[----:B------:R-:W-:Y:S02]  /*373c0*/  IMAD.MOV.U32 R15, RZ, RZ, -0x1 ;  /* 0xffffffffff0f7424 */ /* 0x000fe400078e00ff */
[----:B0-----:R-:W-:-:S07]  /*373d0*/  IMAD.MOV.U32 R12, RZ, RZ, R5 ;  /* 0x000000ffff0c7224 */ /* 0x001fce00078e0005 */
[----:B------:R-:W-:Y:S05]  /*373e0*/  WARPSYNC.COLLECTIVE R15, `(.L_x_1058) ;  /* 0x000000000f087348 */ /* 0x000fea0003c00000 */
[----:B------:R0:W1:Y:S02]  /*373f0*/  SHFL.IDX P6, R14, R13, R12, R11 ;  /* 0x0000000c0d0e7389 */ /* 0x00006400000c000b */
[----:B01----:R-:W-:Y:S01]  /*37400*/  ENDCOLLECTIVE ;  /* 0x000000000000791b */ /* 0x003fe20003800000 */
.L_x_1058:
[----:B------:R-:W-:Y:S02]  /*37410*/  IMAD.MOV.U32 R13, RZ, RZ, R4 ;  /* 0x000000ffff0d7224 */ /* 0x000fe400078e0004 */
[----:B------:R-:W-:-:S07]  /*37420*/  IMAD.MOV.U32 R7, RZ, RZ, R14 ;  /* 0x000000ffff077224 */ /* 0x000fce00078e000e */
[----:B------:R-:W-:Y:S05]  /*37430*/  WARPSYNC.COLLECTIVE R15, `(.L_x_1059) ;  /* 0x000000000f087348 */ /* 0x000fea0003c00000 */
[----:B------:R0:W1:Y:S02]  /*37440*/  SHFL.IDX P6, R14, R13, R12, R11 ;  /* 0x0000000c0d0e7389 */ /* 0x00006400000c000b */
[----:B01----:R-:W-:Y:S01]  /*37450*/  ENDCOLLECTIVE ;  /* 0x000000000000791b */ /* 0x003fe20003800000 */
.L_x_1059:
[----:B------:R-:W-:Y:S01]  /*37460*/  IMAD.MOV.U32 R4, RZ, RZ, R14 ;  /* 0x000000ffff047224 */ /* 0x000fe200078e000e */
[----:B------:R-:W-:Y:S06]  /*37470*/  BRA `(.L_x_1060) ;  /* 0xffffff8000347947 */ /* 0x000fec000383ffff */
.L_x_762:
[----:B------:R-:W-:Y:S01]  /*37480*/  BSSY B0, `(.L_x_1061) ;  /* 0x0000007000007945 */ /* 0x000fe20003800000 */
[----:B------:R-:W-:Y:S01]  /*37490*/  MOV R13, R3 ;  /* 0x00000003000d7202 */ /* 0x000fe20000000f00 */
[----:B------:R-:W-:Y:S02]  /*374a0*/  IMAD.MOV.U32 R11, RZ, RZ, 0x1f ;  /* 0x0000001fff0b7424 */ /* 0x000fe400078e00ff */
[----:B------:R-:W-:-:S07]  /*374b0*/  IMAD.MOV.U32 R15, RZ, RZ, -0x1 ;  /* 0xffffffffff0f7424 */ /* 0x000fce00078e00ff */
[----:B01234-:R-:W-:Y:S05]  /*374c0*/  WARPSYNC.COLLECTIVE R15, `(.L_x_1062) ;  /* 0x000000000f087348 */ /* 0x01ffea0003c00000 */
[----:B------:R0:W0:Y:S02]  /*374d0*/  SHFL.IDX P6, R14, R13, R12, R11 ;  /* 0x0000000c0d0e7389 */ /* 0x00002400000c000b */
[----:B01234-:R-:W-:Y:S01]  /*374e0*/  ENDCOLLECTIVE ;  /* 0x000000000000791b */ /* 0x01ffe20003800000 */
.L_x_1062:
[----:B------:R-:W-:Y:S05]  /*374f0*/  BSYNC B0 ;  /* 0x0000000000007941 */ /* 0x000fea0003800000 */
.L_x_1061:
[----:B------:R-:W-:Y:S01]  /*37500*/  IMAD.MOV.U32 R16, RZ, RZ, R14 ;  /* 0x000000ffff107224 */ /* 0x000fe200078e000e */
[----:B------:R-:W-:Y:S06]  /*37510*/  BRA `(.L_x_761) ;  /* 0xffffff8000247947 */ /* 0x000fec000383ffff */
.L_x_766:
[----:B0-----:R0:W2:Y:S02]  /*37520*/  SYNCS.PHASECHK.TRANS64.TRYWAIT P0, [R5+URZ+0x33420], R0 ;  /* 0x03342000050075a7 */ /* 0x0010a4000800017f */
[----:B--2---:R-:W-:Y:S05]  /*37530*/  @!P0 NANOSLEEP.SYNCS 0x989680 ;  /* 0x009896800000895d */ /* 0x004fea0003900000 */
[----:B------:R-:W2:Y:S02]  /*37540*/  @!P0 SYNCS.PHASECHK.TRANS64 P0, [R5+URZ+0x33420], R0 ;  /* 0x03342000050085a7 */ /* 0x000ea4000800007f */
[----:B--2---:R-:W-:Y:S05]  /*37550*/  @!P0 BRA `(.L_x_766) ;  /* 0xfffffffc00f08947 */ /* 0x004fea000383ffff */
[----:B------:R-:W-:Y:S05]  /*37560*/  BRA `(.L_x_1063) ;  /* 0xffffff8400847947 */ /* 0x000fea000383ffff */
.L_x_767:
[----:B------:R-:W2:Y:S01]  /*37570*/  S2R R2, SR_TID.X ;  /* 0x0000000000027919 */ /* 0x000ea20000002100 */
[----:B------:R-:W-:Y:S01]  /*37580*/  BSSY B0, `(.L_x_1064) ;  /* 0x000000a000007945 */ /* 0x000fe20003800000 */
[----:B------:R-:W-:Y:S01]  /*37590*/  MOV R12, RZ ;  /* 0x000000ff000c7202 */ /* 0x000fe20000000f00 */
[----:B------:R-:W-:Y:S02]  /*375a0*/  IMAD.MOV.U32 R11, RZ, RZ, 0x1f ;  /* 0x0000001fff0b7424 */ /* 0x000fe400078e00ff */
[----:B------:R-:W-:Y:S01]  /*375b0*/  IMAD.MOV.U32 R15, RZ, RZ, -0x1 ;  /* 0xffffffffff0f7424 */ /* 0x000fe200078e00ff */
[----:B--2---:R-:W-:-:S04]  /*375c0*/  SHF.R.U32.HI R2, RZ, 0x5, R2 ;  /* 0x00000005ff027819 */ /* 0x004fc80000011602 */
[----:B------:R-:W-:-:S05]  /*375d0*/  LOP3.LUT R2, R2, 0x3, RZ, 0xc0, !PT ;  /* 0x0000000302027812 */ /* 0x000fca00078ec0ff */
[----:B------:R-:W-:-:S07]  /*375e0*/  IMAD.MOV.U32 R13, RZ, RZ, R2 ;  /* 0x000000ffff0d7224 */ /* 0x000fce00078e0002 */
[----:B01----:R-:W-:Y:S05]  /*375f0*/  WARPSYNC.COLLECTIVE R15, `(.L_x_1065) ;  /* 0x000000000f087348 */ /* 0x003fea0003c00000 */
[----:B------:R2:W3:Y:S02]  /*37600*/  SHFL.IDX P6, R14, R13, R12, R11 ;  /* 0x0000000c0d0e7389 */ /* 0x0004e400000c000b */
[----:B0123--:R-:W-:Y:S01]  /*37610*/  ENDCOLLECTIVE ;  /* 0x000000000000791b */ /* 0x00ffe20003800000 */
.L_x_1065:
[----:B------:R-:W-:Y:S05]  /*37620*/  BSYNC B0 ;  /* 0x0000000000007941 */ /* 0x000fea0003800000 */
.L_x_1064:
[----:B------:R-:W-:Y:S05]  /*37630*/  BRA `(.L_x_1066) ;  /* 0xffffff84006c7947 */ /* 0x000fea000383ffff */
.L_x_768:
[----:B------:R-:W-:Y:S01]  /*37640*/  BSSY B0, `(.L_x_1067) ;  /* 0x0000006000007945 */ /* 0x000fe20003800000 */
[----:B------:R-:W-:-:S07]  /*37650*/  IMAD.MOV.U32 R15, RZ, RZ, -0x1 ;  /* 0xffffffffff0f7424 */ /* 0x000fce00078e00ff */
[----:B01----:R-:W-:Y:S05]  /*37660*/  WARPSYNC.COLLECTIVE R15, `(.L_x_1068) ;  /* 0x000000000f0c7348 */ /* 0x003fea0003c00000 */
[----:B------:R-:W-:Y:S02]  /*37670*/  ELECT P6, UR62, PT ;  /* 0x00000000003e782f */ /* 0x000fe400038c0000 */
[----:B------:R-:W-:Y:S01]  /*37680*/  MOV R14, UR62 ;  /* 0x0000003e000e7c02 */ /* 0x000fe20008000f00 */
[----:B01----:R-:W-:Y:S10]  /*37690*/  ENDCOLLECTIVE ;  /* 0x000000000000791b */ /* 0x003ff40003800000 */
.L_x_1068:
[----:B------:R-:W-:Y:S05]  /*376a0*/  BSYNC B0 ;  /* 0x0000000000007941 */ /* 0x000fea0003800000 */
.L_x_1067:
[----:B------:R-:W-:Y:S05]  /*376b0*/  BRA `(.L_x_1069) ;  /* 0xffffff8400607947 */ /* 0x000fea000383ffff */
.L_x_770:
[----:B0-----:R0:W2:Y:S02]  /*376c0*/  SYNCS.PHASECHK.TRANS64.TRYWAIT P1, [R3+URZ+0x33440], R2 ;  /* 0x03344002030075a7 */ /* 0x0010a4000802017f */
[----:B--2---:R-:W-:Y:S05]  /*376d0*/  @!P1 NANOSLEEP.SYNCS 0x989680 ;  /* 0x009896800000995d */ /* 0x004fea0003900000 */
[----:B------:R-:W2:Y:S02]  /*376e0*/  @!P1 SYNCS.PHASECHK.TRANS64 P1, [R3+URZ+0x33440], R2 ;  /* 0x03344002030095a7 */ /* 0x000ea4000802007f */
[----:B--2---:R-:W-:Y:S05]  /*376f0*/  @!P1 BRA `(.L_x_770) ;  /* 0xfffffffc00f09947 */ /* 0x004fea000383ffff */
[----:B------:R-:W-:Y:S05]  /*37700*/  BRA `(.L_x_1070) ;  /* 0xffffff8400807947 */ /* 0x000fea000383ffff */
.L_x_772:
[----:B--2---:R2:W3:Y:S02]  /*37710*/  SYNCS.PHASECHK.TRANS64.TRYWAIT P1, [R29+URZ+0x33440], R0 ;  /* 0x033440001d0075a7 */ /* 0x0044e4000802017f */
[----:B---3--:R-:W-:Y:S05]  /*37720*/  @!P1 NANOSLEEP.SYNCS 0x989680 ;  /* 0x009896800000995d */ /* 0x008fea0003900000 */
[----:B------:R-:W3:Y:S02]  /*37730*/  @!P1 SYNCS.PHASECHK.TRANS64 P1, [R29+URZ+0x33440], R0 ;  /* 0x033440001d0095a7 */ /* 0x000ee4000802007f */
[----:B---3--:R-:W-:Y:S05]  /*37740*/  @!P1 BRA `(.L_x_772) ;  /* 0xfffffffc00f09947 */ /* 0x008fea000383ffff */
[----:B------:R-:W-:Y:S05]  /*37750*/  BRA `(.L_x_1071) ;  /* 0xffffff84008c7947 */ /* 0x000fea000383ffff */
.L_x_774:
[----:B---3--:R3:W4:Y:S02]  /*37760*/  SYNCS.PHASECHK.TRANS64.TRYWAIT P1, [R3+URZ+0x33460], R2 ;  /* 0x03346002030075a7 */ /* 0x008724000802017f */
[----:B----4-:R-:W-:Y:S05]  /*37770*/  @!P1 NANOSLEEP.SYNCS 0x989680 ;  /* 0x009896800000995d */ /* 0x010fea0003900000 */
[----:B------:R-:W4:Y:S02]  /*37780*/  @!P1 SYNCS.PHASECHK.TRANS64 P1, [R3+URZ+0x33460], R2 ;  /* 0x03346002030095a7 */ /* 0x000f24000802007f */
[----:B----4-:R-:W-:Y:S05]  /*37790*/  @!P1 BRA `(.L_x_774) ;  /* 0xfffffffc00f09947 */ /* 0x010fea000383ffff */
[----:B------:R-:W-:Y:S05]  /*377a0*/  BRA `(.L_x_1072) ;  /* 0xffffff8400887947 */ /* 0x000fea000383ffff */
.L_x_776:
[----:B----4-:R4:W0:Y:S02]  /*377b0*/  SYNCS.PHASECHK.TRANS64.TRYWAIT P1, [R29+URZ+0x33460], R0 ;  /* 0x033460001d0075a7 */ /* 0x010824000802017f */
[----:B0-----:R-:W-:Y:S05]  /*377c0*/  @!P1 NANOSLEEP.SYNCS 0x989680 ;  /* 0x009896800000995d */ /* 0x001fea0003900000 */
[----:B------:R-:W0:Y:S02]  /*377d0*/  @!P1 SYNCS.PHASECHK.TRANS64 P1, [R29+URZ+0x33460], R0 ;  /* 0x033460001d0095a7 */ /* 0x000e24000802007f */
[----:B0-----:R-:W-:Y:S05]  /*377e0*/  @!P1 BRA `(.L_x_776) ;  /* 0xfffffffc00f09947 */ /* 0x001fea000383ffff */
[----:B------:R-:W-:Y:S05]  /*377f0*/  BRA `(.L_x_1073) ;  /* 0xffffff8400847947 */ /* 0x000fea000383ffff */
.L_x_778:
[----:B------:R0:W0:Y:S02]  /*37800*/  SYNCS.PHASECHK.TRANS64.TRYWAIT P1, [R3+URZ+0x33480], R2 ;  /* 0x03348002030075a7 */ /* 0x000024000802017f */
[----:B0-----:R-:W-:Y:S05]  /*37810*/  @!P1 NANOSLEEP.SYNCS 0x989680 ;  /* 0x009896800000995d */ /* 0x001fea0003900000 */
[----:B------:R-:W0:Y:S02]  /*37820*/  @!P1 SYNCS.PHASECHK.TRANS64 P1, [R3+URZ+0x33480], R2 ;  /* 0x03348002030095a7 */ /* 0x000e24000802007f */
[----:B0-----:R-:W-:Y:S05]  /*37830*/  @!P1 BRA `(.L_x_778) ;  /* 0xfffffffc00f09947 */ /* 0x001fea000383ffff */
[----:B------:R-:W-:Y:S05]  /*37840*/  BRA `(.L_x_1074) ;  /* 0xffffff8400807947 */ /* 0x000fea000383ffff */
.L_x_1075:
        /* <DEDUP_REMOVED lines=11> */
.L_x_3420:


//--------------------- .text._ZN7cutlass13device_kernelIN5flash11enable_sm90INS1_16FlashAttnFwdSm90INS1_25CollectiveMainloopFwdSm90ILi2EN4cute5tupleIJNS5_1CILi1EEES8_S8_EEENS6_IJNS7_ILi128EEESA_NS7_ILi192EEEEEELi192ENS_12float_e4m3_tEfNS_4arch4Sm90ELb0ELb1ELb1ELb0ELb1ELb0ELb0ELb1ELb1ELb1ELb1ELb0EEENS1_21CollectiveEpilogueFwdINS6_IJSA_SB_SA_EEES9_NS_10bfloat16_tESF_Li256ELb0ELb1ELb1ELb1EEENS1_19SingleTileSchedulerILb0ELb1ELb1ELi128EEEEEEEEEvNT_6ParamsE --------------------------
	.section	.text._ZN7cutlass13device_kernelIN5flash11enable_sm90INS1_16FlashAttnFwdSm90INS1_25CollectiveMainloopFwdSm90ILi2EN4cute5tupleIJNS5_1CILi1EEES8_S8_EEENS6_IJNS7_ILi128EEESA_NS7_ILi192EEEEEELi192ENS_12float_e4m3_tEfNS_4arch4Sm90ELb0ELb1ELb1ELb0ELb1ELb0ELb0ELb1ELb1ELb1ELb1ELb0EEENS1_21CollectiveEpilogueFwdINS6_IJSA_SB_SA_EEES9_NS_10bfloat16_tESF_Li256ELb0ELb1ELb1ELb1EEENS1_19SingleTileSchedulerILb0ELb1ELb1ELi128EEEEEEEEEvNT_6ParamsE,"ax",@progbits
	.align	128
.text._ZN7cutlass13device_kernelIN5flash11enable_sm90INS1_16FlashAttnFwdSm90INS1_25CollectiveMainloopFwdSm90ILi2EN4cute5tupleIJNS5_1CILi1EEES8_S8_EEENS6_IJNS7_ILi128EEESA_NS7_ILi192EEEEEELi192ENS_12float_e4m3_tEfNS_4arch4Sm90ELb0ELb1ELb1ELb0ELb1ELb0ELb0ELb1ELb1ELb1ELb1ELb0EEENS1_21CollectiveEpilogueFwdINS6_IJSA_SB_SA_EEES9_NS_10bfloat16_tESF_Li256ELb0ELb1ELb1ELb1EEENS1_19SingleTileSchedulerILb0ELb1ELb1ELi128EEEEEEEEEvNT_6ParamsE:
        .type           _ZN7cutlass13device_kernelIN5flash11enable_sm90INS1_16FlashAttnFwdSm90INS1_25CollectiveMainloopFwdSm90ILi2EN4cute5tupleIJNS5_1CILi1EEES8_S8_EEENS6_IJNS7_ILi128EEESA_NS7_ILi192EEEEEELi192ENS_12float_e4m3_tEfNS_4arch4Sm90ELb0ELb1ELb1ELb0ELb1ELb0ELb0ELb1ELb1ELb1ELb1ELb0EEENS1_21CollectiveEpilogueFwdINS6_IJSA_SB_SA_EEES9_NS_10bfloat16_tESF_Li256ELb0ELb1ELb1ELb1EEENS1_19SingleTileSchedulerILb0ELb1ELb1ELi128EEEEEEEEEvNT_6ParamsE,@function
        .size           _ZN7cutlass13device_kernelIN5flash11enable_sm90INS1_16FlashAttnFwdSm90INS1_25CollectiveMainloopFwdSm90ILi2EN4cute5tupleIJNS5_1CILi1EEES8_S8_EEENS6_IJNS7_ILi128EEESA_NS7_ILi192EEEEEELi192ENS_12float_e4m3_tEfNS_4arch4Sm90ELb0ELb1ELb1ELb0ELb1ELb0ELb0ELb1ELb1ELb1ELb1ELb0EEENS1_21CollectiveEpilogueFwdINS6_IJSA_SB_SA_EEES9_NS_10bfloat16_tESF_Li256ELb0ELb1ELb1ELb1EEENS1_19SingleTileSchedulerILb0ELb1ELb1ELi128EEEEEEEEEvNT_6ParamsE,(.L_x_3421 - _ZN7cutlass13device_kernelIN5flash11enable_sm90INS1_16FlashAttnFwdSm90INS1_25CollectiveMainloopFwdSm90ILi2EN4cute5tupleIJNS5_1CILi1EEES8_S8_EEENS6_IJNS7_ILi128EEESA_NS7_ILi192EEEEEELi192ENS_12float_e4m3_tEfNS_4arch4Sm90ELb0ELb1ELb1ELb0ELb1ELb0ELb0ELb1ELb1ELb1ELb1ELb0EEENS1_21CollectiveEpilogueFwdINS6_IJSA_SB_SA_EEES9_NS_10bfloat16_tESF_Li256ELb0ELb1ELb1ELb1EEENS1_19SingleTileSchedulerILb0ELb1ELb1ELi128EEEEEEEEEvNT_6ParamsE)
        .other          _ZN7cutlass13device_kernelIN5flash11enable_sm90INS1_16FlashAttnFwdSm90INS1_25CollectiveMainloopFwdSm90ILi2EN4cute5tupleIJNS5_1CILi1EEES8_S8_EEENS6_IJNS7_ILi128EEESA_NS7_ILi192EEEEEELi192ENS_12float_e4m3_tEfNS_4arch4Sm90ELb0ELb1ELb1ELb0ELb1ELb0ELb0ELb1ELb1ELb1ELb1ELb0EEENS1_21CollectiveEpilogueFwdINS6_IJSA_SB_SA_EEES9_NS_10bfloat16_tESF_Li256ELb0ELb1ELb1ELb1EEENS1_19SingleTileSchedulerILb0ELb1ELb1ELi128EEEEEEEEEvNT_6ParamsE,@"STO_CUDA_ENTRY STV_DEFAULT"
_ZN7cutlass13device_kernelIN5flash11enable_sm90INS1_16FlashAttnFwdSm90INS1_25CollectiveMainloopFwdSm90ILi2EN4cute5tupleIJNS5_1CILi1EEES8_S8_EEENS6_IJNS7_ILi128EEESA_NS7_ILi192EEEEEELi192ENS_12float_e4m3_tEfNS_4arch4Sm90ELb0ELb1ELb1ELb0ELb1ELb0ELb0ELb1ELb1ELb1ELb1ELb0EEENS1_21CollectiveEpilogueFwdINS6_IJSA_SB_SA_EEES9_NS_10bfloat16_tESF_Li256ELb0ELb1ELb1ELb1EEENS1_19SingleTileSchedulerILb0ELb1ELb1ELi128EEEEEEEEEvNT_6ParamsE:
[----:B------:R-:W0:Y:S01]  /*0000*/  LDC R1, c[0x0][0x28] ;  /* 0x00000a00ff017b82 */ /* 0x000e220000000800 */
[----:B------:R-:W1:Y:S01]  /*0010*/  S2R R24, SR_TID.X ;  /* 0x0000000000187919 */ /* 0x000e620000002100 */
[----:B------:R-:W-:Y:S01]  /*0020*/  ELECT P0, URZ, PT ;  /* 0x00000000003f782f */ /* 0x000fe20003800000 */
[----:B------:R-:W-:Y:S01]  /*0030*/  UMOV UR4, 0x80 ;  /* 0x0000008000047882 */ /* 0x000fe20000000000 */
[----:B------:R-:W-:Y:S01]  /*0040*/  UMOV UR7, 0x100 ;  /* 0x0000010000077882 */ /* 0x000fe20000000000 */
[--C-:B-1----:R-:W-:Y:S02]  /*0050*/  SHF.R.U32.HI R0, RZ, 0x5, R24.reuse ;  /* 0x00000005ff007819 */ /* 0x102fe40000011618 */
[----:B------:R-:W-:-:S03]  /*0060*/  SHF.R.U32.HI R17, RZ, 0x7, R24 ;  /* 0x00000007ff117819 */ /* 0x000fc60000011618 */
[----:B------:R-:W1:Y:S04]  /*0070*/  SHFL.IDX PT, R2, R0, RZ, 0x1f ;  /* 0x00001fff00027589 */ /* 0x000e6800000e0000 */
[----:B------:R2:W3:Y:S01]  /*0080*/  SHFL.IDX PT, R3, R17, RZ, 0x1f ;  /* 0x00001fff11037589 */ /* 0x0004e200000e0000 */
[C---:B-1----:R-:W-:Y:S02]  /*0090*/  ISETP.NE.OR P0, PT, R2.reuse, RZ, !P0 ;  /* 0x000000ff0200720c */ /* 0x042fe40004705670 */
[----:B------:R-:W-:-:S11]  /*00a0*/  ISETP.NE.AND P1, PT, R2, RZ, PT ;  /* 0x000000ff0200720c */ /* 0x000fd60003f25270 */
[----:B------:R-:W-:Y:S01]  /*00b0*/  VOTEU.ALL UP0, P0 ;  /* 0x00000000003f7886 */ /* 0x000fe20000000000 */
[----:B------:R-:W-:-:S04]  /*00c0*/  VOTEU.ALL UP1, P0 ;  /* 0x00000000003f7886 */ /* 0x000fc80000020000 */
[----:B------:R-:W1:Y:S01]  /*00d0*/  @!UP0 S2UR UR8, SR_CgaCtaId ;  /* 0x00000000000889c3 */ /* 0x000e620000008800 */
[----:B------:R-:W-:Y:S01]  /*00e0*/  @!UP0 UMOV UR6, 0x400 ;  /* 0x0000040000068882 */ /* 0x000fe20000000000 */
[----:B------:R-:W-:-:S04]  /*00f0*/  @!UP0 UIADD3 UR4, -UR4, 0x100000, URZ ;  /* 0x0010000004048890 */ /* 0x000fc8000fffe13f */
[----:B------:R-:W-:Y:S02]  /*0100*/  @!UP0 USHF.L.U32 UR5, UR4, 0xb, URZ ;  /* 0x0000000b04058899 */ /* 0x000fe4000800063f */
[----:B------:R-:W-:Y:S02]  /*0110*/  @!UP0 USHF.L.U32 UR4, UR4, 0x1, URZ ;  /* 0x0000000104048899 */ /* 0x000fe4000800063f */
[----:B-1----:R-:W-:Y:S02]  /*0120*/  @!UP0 ULEA UR8, UR8, UR6, 0x18 ;  /* 0x0000000608088291 */ /* 0x002fe4000f8ec03f */
[----:B------:R-:W-:-:S04]  /*0130*/  @!UP0 UIADD3 UR6, -UR7, 0x100000, URZ ;  /* 0x0010000007068890 */ /* 0x000fc8000fffe13f */
[----:B------:R-:W-:Y:S02]  /*0140*/  @!UP0 USHF.L.U32 UR7, UR6, 0xb, URZ ;  /* 0x0000000b06078899 */ /* 0x000fe4000800063f */
[----:B------:R-:W-:Y:S01]  /*0150*/  @!UP0 USHF.L.U32 UR6, UR6, 0x1, URZ ;  /* 0x0000000106068899 */ /* 0x000fe2000800063f */
[----:B------:R-:W-:-:S05]  /*0160*/  VOTEU.ALL UP0, P0 ;  /* 0x00000000003f7886 */ /* 0x000fca0000000000 */
[----:B------:R2:W1:Y:S06]  /*0170*/  @!UP0 SYNCS.EXCH.64 URZ, [UR8+0x2a800], UR4 ;  /* 0x02a80004083f85b2 */ /* 0x00046c0008000100 */
[----:B------:R2:W4:Y:S02]  /*0180*/  @!UP1 SYNCS.EXCH.64 URZ, [UR8+0x2a820], UR6 ;  /* 0x02a82006083f95b2 */ /* 0x0005240008000100 */
[----:B0-23--:R-:W-:Y:S05]  /*0190*/  @P1 BRA `(.L_x_1076) ;  /* 0x0000000000481947 */ /* 0x00dfea0003800000 */
        /* <DEDUP_REMOVED lines=13> */
[----:B0-----:R0:W2:Y:S08]  /*0270*/  SYNCS.EXCH.64 URZ, [UR8+0x2a830], UR4 ;  /* 0x02a83004083f75b2 */ /* 0x0010b00008000100 */
[----:B------:R0:W3:Y:S01]  /*0280*/  SYNCS.EXCH.64 URZ, [UR8+0x2a840], UR6 ;  /* 0x02a84006083f75b2 */ /* 0x0000e20008000100 */
[----:B------:R0:W0:Y:S01]  /*0290*/  SYNCS.EXCH.64 URZ, [UR8+0x2a838], UR4 ;  /* 0x02a83804083f75b2 */ /* 0x0000220008000100 */
[----:B------:R0:W0:Y:S01]  /*02a0*/  SYNCS.EXCH.64 URZ, [UR8+0x2a848], UR6 ;  /* 0x02a84806083f75b2 */ /* 0x0000220008000100 */
[----:B------:R-:W-:Y:S01]  /*02b0*/  NOP ;  /* 0x0000000000007918 */ /* 0x000fe20000000000 */
.L_x_1076:
[----:B------:R-:W5:Y:S01]  /*02c0*/  SHFL.IDX PT, R2, R0, RZ, 0x1f ;  /* 0x00001fff00027589 */ /* 0x000f6200000e0000 */
[----:B------:R-:W-:Y:S01]  /*02d0*/  NOP ;  /* 0x0000000000007918 */ /* 0x000fe20000000000 */
[----:B-----5:R-:W-:-:S13]  /*02e0*/  ISETP.NE.AND P0, PT, R2, RZ, PT ;  /* 0x000000ff0200720c */ /* 0x020fda0003f05270 */
        /* <DEDUP_REMOVED lines=17> */
[----:B------:R0:W0:Y:S01]  /*0400*/  SYNCS.EXCH.64 URZ, [UR8+0x2a868], UR6 ;  /* 0x02a86806083f75b2 */ /* 0x0000220008000100 */
[----:B------:R-:W-:Y:S01]  /*0410*/  NOP ;  /* 0x0000000000007918 */ /* 0x000fe20000000000 */
.L_x_1077:
[----:B------:R-:W5:Y:S01]  /*0420*/  SHFL.IDX PT, R2, R0, RZ, 0x1f ;  /* 0x00001fff00027589 */ /* 0x000f6200000e0000 */
[----:B------:R-:W-:Y:S01]  /*0430*/  NOP ;  /* 0x0000000000007918 */ /* 0x000fe20000000000 */
[----:B-----5:R-:W-:-:S13]  /*0440*/  ISETP.NE.AND P0, PT, R2, RZ, PT ;  /* 0x000000ff0200720c */ /* 0x020fda0003f05270 */
        /* <DEDUP_REMOVED lines=13> */
[----:B------:R0:W0:Y:S01]  /*0520*/  SYNCS.EXCH.64 URZ, [UR6+0x2a888], UR4 ;  /* 0x02a88804063f75b2 */ /* 0x0000220008000100 */
[----:B------:R-:W-:Y:S01]  /*0530*/  NOP ;  /* 0x0000000000007918 */ /* 0x000fe20000000000 */
.L_x_1078:
        /* <DEDUP_REMOVED lines=22> */
.L_x_1079:
[----:B------:R-:W5:Y:S01]  /*06a0*/  SHFL.IDX PT, R2, R0, RZ, 0x1f ;  /* 0x00001fff00027589 */ /* 0x000f6200000e0000 */
[----:B------:R-:W-:Y:S01]  /*06b0*/  R2UR UR9, R3 ;  /* 0x00000000030972ca */ /* 0x000fe200000e0000 */
        /* <DEDUP_REMOVED lines=21> */
.L_x_1080:
[----:B------:R-:W-:Y:S01]  /*0810*/  UISETP.NE.AND UP0, UPT, UR9, URZ, UPT ;  /* 0x0000003f0900728c */ /* 0x000fe2000bf05270 */
[----:B------:R-:W-:Y:S01]  /*0820*/  NOP ;  /* 0x0000000000007918 */ /* 0x000fe20000000000 */
[----:B------:R-:W-:Y:S01]  /*0830*/  UMOV UR42, 0x1 ;  /* 0x00000001002a7882 */ /* 0x000fe20000000000 */
[----:B------:R-:W-:Y:S01]  /*0840*/  ULDC.64 UR46, c[0x0][0x208] ;  /* 0x00008200002e7ab9 */ /* 0x000fe20000000a00 */
[----:B------:R-:W-:Y:S01]  /*0850*/  USEL UR42, UR42, 0x2, !UP0 ;  /* 0x000000022a2a7887 */ /* 0x000fe2000c000000 */
[----:B------:R-:W-:Y:S01]  /*0860*/  BSSY B6, `(.L_x_1081) ;  /* 0x000175b000067945 */ /* 0x000fe20003800000 */
[----:B01234-:R-:W-:Y:S01]  /*0870*/  BAR.SYNC.DEFER_BLOCKING 0x0 ;  /* 0x0000000000007b1d */ /* 0x01ffe20000010000 */
[----:B------:R-:W-:-:S13]  /*0880*/  PLOP3.LUT P0, PT, PT, PT, UP0, 0x80, 0x0 ;  /* 0x000000000000781c */ /* 0x000fda0003f0f008 */
[----:B------:R-:W-:Y:S05]  /*0890*/  @!P0 BRA `(.L_x_1082) ;  /* 0x0000012c00d48947 */ /* 0x000fea0003800000 */
.L_x_1083:
[----:B------:R-:W-:-:S08]  /*08a0*/  NOP ;  /* 0x0000000000007918 */ /* 0x000fd00000000000 */
[----:B------:R-:W0:Y:S02]  /*08b0*/  USETMAXREG.TRY_ALLOC.CTAPOOL UP0, 0xe8 ;  /* 0x000000e8000079c8 */ /* 0x000e240008000600 */
[----:B0-----:R-:W-:-:S13]  /*08c0*/  PLOP3.LUT P0, PT, PT, PT, UP0, 0x80, 0x0 ;  /* 0x000000000000781c */ /* 0x001fda0003f0f008 */
[----:B------:R-:W-:Y:S05]  /*08d0*/  @!P0 BRA `(.L_x_1083) ;  /* 0xfffffffc00f08947 */ /* 0x000fea000383ffff */
[----:B------:R-:W0:Y:S01]  /*08e0*/  S2UR UR6, SR_CTAID.Y ;  /* 0x00000000000679c3 */ /* 0x000e220000002600 */
        /* <DEDUP_REMOVED lines=16> */
[----:B------:R-:W0:Y:S01]  /*09f0*/  LDC.64 R2, c[0x0][0x418] ;  /* 0x00010600ff027b82 */ /* 0x000e220000000a00 */
[----:B------:R-:W-:Y:S01]  /*0a00*/  ULDC UR4, c[0x0][0x448] ;  /* 0x0001120000047ab9 */ /* 0x000fe20000000800 */
[----:B------:R-:W-:Y:S01]  /*0a10*/  USHF.R.S32.HI UR39, URZ, 0x1f, UR41 ;  /* 0x0000001f3f277899 */ /* 0x000fe20008011429 */
[----:B------:R-:W-:Y:S01]  /*0a20*/  VIADD R22, R24, 0xffffff80 ;  /* 0xffffff8018167836 */ /* 0x000fe20000000000 */
[----:B------:R-:W-:-:S04]  /*0a30*/  UISETP.NE.AND UP0, UPT, UR4, 0x1, UPT ;  /* 0x000000010400788c */ /* 0x000fc8000bf05270 */
[----:B------:R-:W1:Y:S01]  /*0a40*/  S2UR UR45, SR_CTAID.X ;  /* 0x00000000002d79c3 */ /* 0x000e620000002500 */
[----:B------:R-:W-:-:S06]  /*0a50*/  UP2UR UR44, UPR, URZ, 0x1 ;  /* 0x000000013f2c7883 */ /* 0x000fcc0008000000 */
[----:B------:R-:W-:Y:S01]  /*0a60*/  @UP0 ULDC UR5, c[0x0][0x44c] ;  /* 0x0001130000050ab9 */ /* 0x000fe20000000800 */
[----:B------:R-:W2:Y:S01]  /*0a70*/  LDC R5, c[0x0][0x288] ;  /* 0x0000a200ff057b82 */ /* 0x000ea20000000800 */
[----:B------:R-:W-:-:S07]  /*0a80*/  @UP0 ULDC UR9, c[0x0][0x450] ;  /* 0x0001140000090ab9 */ /* 0x000fce0000000800 */
[----:B------:R-:W3:Y:S01]  /*0a90*/  LDC R16, c[0x0][0x424] ;  /* 0x00010900ff107b82 */ /* 0x000ee20000000800 */
[----:B0-----:R-:W-:-:S04]  /*0aa0*/  ISETP.NE.U32.AND P0, PT, R2, RZ, PT ;  /* 0x000000ff0200720c */ /* 0x001fc80003f05070 */
[----:B------:R-:W-:-:S03]  /*0ab0*/  ISETP.NE.AND.EX P0, PT, R3, RZ, PT, P0 ;  /* 0x000000ff0300720c */ /* 0x000fc60003f05300 */
[----:B------:R-:W0:Y:S01]  /*0ac0*/  LDC R7, c[0x0][0x2f0] ;  /* 0x0000bc00ff077b82 */ /* 0x000e220000000800 */
[----:B-1----:R-:W-:-:S04]  /*0ad0*/  USHF.L.U32 UR45, UR45, 0x7, URZ ;  /* 0x000000072d2d7899 */ /* 0x002fc8000800063f */
[----:B------:R-:W-:Y:S02]  /*0ae0*/  @UP0 UIADD3 UR4, UR45, 0x7f, URZ ;  /* 0x0000007f2d040890 */ /* 0x000fe4000fffe03f */
[----:B------:R-:W-:Y:S01]  /*0af0*/  UIADD3 UR7, UR45, 0x7f, URZ ;  /* 0x0000007f2d077890 */ /* 0x000fe2000fffe03f */
[----:B--2---:R-:W-:Y:S01]  /*0b00*/  IADD3 R3, -R5, 0x1, RZ ;  /* 0x0000000105037810 */ /* 0x004fe20007ffe1ff */
[----:B------:R-:W-:-:S04]  /*0b10*/  UIMAD.WIDE.U32 UR4, UR4, UR5, URZ ;  /* 0x00000005040472a5 */ /* 0x000fc8000f8e003f */
[----:B------:R-:W-:Y:S01]  /*0b20*/  @UP0 USHF.R.U32.HI UR7, URZ, UR9, UR5 ;  /* 0x000000093f070299 */ /* 0x000fe20008011605 */
[----:B---3--:R-:W-:Y:S02]  /*0b30*/  SEL R16, R16, 0x1, P0 ;  /* 0x0000000110107807 */ /* 0x008fe40000000000 */
[----:B------:R-:W-:Y:S02]  /*0b40*/  ULDC.64 UR4, c[0x0][0x9e0] ;  /* 0x0002780000047ab9 */ /* 0x000fe40000000a00 */
[----:B------:R-:W-:-:S04]  /*0b50*/  UISETP.GE.AND UP0, UPT, UR5, 0x1, UPT ;  /* 0x000000010500788c */ /* 0x000fc8000bf06270 */
[----:B------:R-:W-:Y:S01]  /*0b60*/  UP2UR UR43, UPR, URZ, 0x1 ;  /* 0x000000013f2b7883 */ /* 0x000fe20008000000 */
[----:B0-----:R-:W-:Y:S01]  /*0b70*/  IMAD R3, R16, R7, R3 ;  /* 0x0000000710037224 */ /* 0x001fe200078e0203 */
[----:B------:R-:W-:-:S04]  /*0b80*/  PLOP3.LUT P0, PT, PT, PT, UP0, 0x40, 0x0 ;  /* 0x000000000000781c */ /* 0x000fc80003f0e808 */
[----:B------:R-:W-:-:S13]  /*0b90*/  R2UR UR8, R3 ;  /* 0x00000000030872ca */ /* 0x000fda00000e0000 */
[----:B------:R-:W-:-:S04]  /*0ba0*/  UIADD3 UR7, UR8, UR7, URZ ;  /* 0x0000000708077290 */ /* 0x000fc8000fffe03f */
[----:B------:R-:W-:-:S06]  /*0bb0*/  UIADD3 UR4, UR7, UR4, URZ ;  /* 0x0000000407047290 */ /* 0x000fcc000fffe03f */
[----:B------:R-:W-:Y:S01]  /*0bc0*/  IMAD.U32 R0, RZ, RZ, UR4 ;  /* 0x00000004ff007e24 */ /* 0x000fe2000f8e00ff */
[----:B------:R-:W-:Y:S06]  /*0bd0*/  @P0 BRA `(.L_x_1085) ;  /* 0x0000000000400947 */ /* 0x000fec0003800000 */
[----:B------:R-:W-:Y:S01]  /*0be0*/  ISETP.LT.AND P0, PT, RZ, UR7, PT ;  /* 0x00000007ff007c0c */ /* 0x000fe2000bf01270 */
[----:B------:R-:W-:-:S12]  /*0bf0*/  UIADD3 UR4, UR7, -0x1, URZ ;  /* 0xffffffff07047890 */ /* 0x000fd8000fffe03f */
[----:B------:R-:W-:Y:S05]  /*0c00*/  @P0 BRA `(.L_x_1086) ;  /* 0x00000000001c0947 */ /* 0x000fea0003800000 */
[----:B------:R-:W-:Y:S02]  /*0c10*/  UISETP.NE.AND UP0, UPT, UR5, 0x1, UPT ;  /* 0x000000010500788c */ /* 0x000fe4000bf05270 */
[----:B------:R-:W-:-:S09]  /*0c20*/  UIADD3 UR4, -UR7, URZ, URZ ;  /* 0x0000003f07047290 */ /* 0x000fd2000fffe13f */
[----:B------:R-:W-:Y:S02]  /*0c30*/  @UP0 ULDC.64 UR10, c[0x0][0x9e8] ;  /* 0x00027a00000a0ab9 */ /* 0x000fe40000000a00 */
[----:B------:R-:W-:-:S04]  /*0c40*/  UIMAD.WIDE.U32 UR8, UR4, UR10, URZ ;  /* 0x0000000a040872a5 */ /* 0x000fc8000f8e003f */
[----:B------:R-:W-:-:S04]  /*0c50*/  @UP0 USHF.R.U32.HI UR4, URZ, UR11, UR9 ;  /* 0x0000000b3f040299 */ /* 0x000fc80008011609 */
[----:B------:R-:W-:Y:S01]  /*0c60*/  ULOP3.LUT UR4, URZ, UR4, URZ, 0x33, !UPT ;  /* 0x000000043f047292 */ /* 0x000fe2000f8e333f */
[----:B------:R-:W-:Y:S11]  /*0c70*/  BRA `(.L_x_1087) ;  /* 0x0000000000107947 */ /* 0x000ff60003800000 */
.L_x_1086:
[----:B------:R-:W-:-:S11]  /*0c80*/  UISETP.NE.AND UP0, UPT, UR5, 0x1, UPT ;  /* 0x000000010500788c */ /* 0x000fd6000bf05270 */
[----:B------:R-:W-:Y:S02]  /*0c90*/  @UP0 ULDC.64 UR10, c[0x0][0x9e8] ;  /* 0x00027a00000a0ab9 */ /* 0x000fe40000000a00 */
[----:B------:R-:W-:-:S04]  /*0ca0*/  UIMAD.WIDE.U32 UR8, UR4, UR10, URZ ;  /* 0x0000000a040872a5 */ /* 0x000fc8000f8e003f */
[----:B------:R-:W-:-:S12]  /*0cb0*/  @UP0 USHF.R.U32.HI UR4, URZ, UR11, UR9 ;  /* 0x0000000b3f040299 */ /* 0x000fd80008011609 */
.L_x_1087:
[----:B------:R-:W-:-:S06]  /*0cc0*/  UIMAD UR4, UR4, UR5, UR5 ;  /* 0x00000005040472a4 */ /* 0x000fcc000f8e0205 */
[----:B------:R-:W-:-:S07]  /*0cd0*/  VIMNMX R0, R0, UR4, PT ;  /* 0x0000000400007c48 */ /* 0x000fce000bfe0100 */
.L_x_1085:
[----:B------:R-:W-:Y:S01]  /*0ce0*/  UISETP.NE.AND UP0, UPT, UR44, URZ, UPT ;  /* 0x0000003f2c00728c */ /* 0x000fe2000bf05270 */
[-C--:B------:R-:W-:Y:S01]  /*0cf0*/  IMAD R18, R16, R7.reuse, -R5 ;  /* 0x0000000710127224 */ /* 0x080fe200078e0a05 */
[----:B------:R-:W-:Y:S01]  /*0d00*/  UMOV UR4, UR45 ;  /* 0x0000002d00047c82 */ /* 0x000fe20008000000 */
[----:B------:R-:W-:Y:S02]  /*0d10*/  VIADD R2, R0, 0x7f ;  /* 0x0000007f00027836 */ /* 0x000fe40000000000 */
[----:B------:R-:W-:Y:S01]  /*0d20*/  IMAD R0, R16, R7, 0x7f ;  /* 0x0000007f10007424 */ /* 0x000fe200078e0207 */
[----:B------:R-:W-:Y:S02]  /*0d30*/  R2UR UR7, R18 ;  /* 0x00000000120772ca */ /* 0x000fe400000e0000 */
[----:B------:R-:W-:Y:S02]  /*0d40*/  SHF.R.S32.HI R5, RZ, 0x1f, R2 ;  /* 0x0000001fff057819 */ /* 0x000fe40000011402 */
[----:B------:R-:W-:Y:S01]  /*0d50*/  SHF.R.S32.HI R3, RZ, 0x1f, R0 ;  /* 0x0000001fff037819 */ /* 0x000fe20000011400 */
[----:B------:R-:W-:Y:S01]  /*0d60*/  @UP0 ULDC UR8, c[0x0][0x44c] ;  /* 0x0001130000080ab9 */ /* 0x000fe20000000800 */
[----:B------:R-:W-:Y:S01]  /*0d70*/  @UP0 ULDC UR10, c[0x0][0x450] ;  /* 0x00011400000a0ab9 */ /* 0x000fe20000000800 */
[----:B------:R-:W-:Y:S01]  /*0d80*/  UIMAD.WIDE.U32 UR8, UR45, UR8, URZ ;  /* 0x000000082d0872a5 */ /* 0x000fe2000f8e003f */
[----:B------:R-:W-:-:S02]  /*0d90*/  LEA.HI R5, R5, R2, RZ, 0x7 ;  /* 0x0000000205057211 */ /* 0x000fc400078f38ff */
[----:B------:R-:W-:Y:S01]  /*0da0*/  LEA.HI R3, R3, R0, RZ, 0x7 ;  /* 0x0000000003037211 */ /* 0x000fe200078f38ff */
[----:B------:R-:W-:Y:S01]  /*0db0*/  @UP0 USHF.R.U32.HI UR4, URZ, UR10, UR9 ;  /* 0x0000000a3f040299 */ /* 0x000fe20008011609 */
[----:B------:R-:W-:Y:S01]  /*0dc0*/  SHF.R.S32.HI R0, RZ, 0x7, R5 ;  /* 0x00000007ff007819 */ /* 0x000fe20000011405 */
[----:B------:R-:W-:Y:S01]  /*0dd0*/  UISETP.GE.AND UP0, UPT, UR5, 0x1, UPT ;  /* 0x000000010500788c */ /* 0x000fe2000bf06270 */
[----:B------:R-:W-:Y:S01]  /*0de0*/  SHF.R.S32.HI R3, RZ, 0x7, R3 ;  /* 0x00000007ff037819 */ /* 0x000fe20000011403 */
[----:B------:R-:W-:-:S03]  /*0df0*/  UIADD3 UR4, UR7, UR4, URZ ;  /* 0x0000000407047290 */ /* 0x000fc6000fffe03f */
[----:B------:R-:W-:Y:S01]  /*0e00*/  ULDC UR7, c[0x0][0x9dc] ;  /* 0x0002770000077ab9 */ /* 0x000fe20000000800 */
[----:B------:R-:W-:Y:S01]  /*0e10*/  PLOP3.LUT P0, PT, PT, PT, UP0, 0x40, 0x0 ;  /* 0x000000000000781c */ /* 0x000fe20003f0e808 */
[----:B------:R-:W-:Y:S01]  /*0e20*/  UIADD3 UR7, UR4, -UR7, URZ ;  /* 0x8000000704077290 */ /* 0x000fe2000fffe03f */
[----:B------:R-:W-:-:S11]  /*0e30*/  VIMNMX R19, R3, R0, PT ;  /* 0x0000000003137248 */ /* 0x000fd60003fe0100 */
[----:B------:R-:W-:Y:S05]  /*0e40*/  @P0 BRA `(.L_x_1088) ;  /* 0x0000000000440947 */ /* 0x000fea0003800000 */
[----:B------:R-:W-:-:S06]  /*0e50*/  UISETP.GT.AND UP0, UPT, UR4, -0x1, UPT ;  /* 0xffffffff0400788c */ /* 0x000fcc000bf04270 */
[----:B------:R-:W-:-:S13]  /*0e60*/  PLOP3.LUT P0, PT, PT, PT, UP0, 0x80, 0x0 ;  /* 0x000000000000781c */ /* 0x000fda0003f0f008 */
[----:B------:R-:W-:Y:S05]  /*0e70*/  @P0 BRA `(.L_x_1089) ;  /* 0x00000000001c0947 */ /* 0x000fea0003800000 */
[----:B------:R-:W-:Y:S02]  /*0e80*/  UISETP.NE.AND UP0, UPT, UR5, 0x1, UPT ;  /* 0x000000010500788c */ /* 0x000fe4000bf05270 */
[----:B------:R-:W-:-:S09]  /*0e90*/  ULOP3.LUT UR4, URZ, UR4, URZ, 0x33, !UPT ;  /* 0x000000043f047292 */ /* 0x000fd2000f8e333f */
[----:B------:R-:W-:Y:S02]  /*0ea0*/  @UP0 ULDC.64 UR10, c[0x0][0x9e8] ;  /* 0x00027a00000a0ab9 */ /* 0x000fe40000000a00 */
[----:B------:R-:W-:-:S04]  /*0eb0*/  UIMAD.WIDE.U32 UR8, UR4, UR10, URZ ;  /* 0x0000000a040872a5 */ /* 0x000fc8000f8e003f */
[----:B------:R-:W-:-:S04]  /*0ec0*/  @UP0 USHF.R.U32.HI UR4, URZ, UR11, UR9 ;  /* 0x0000000b3f040299 */ /* 0x000fc80008011609 */
[----:B------:R-:W-:Y:S01]  /*0ed0*/  ULOP3.LUT UR4, URZ, UR4, URZ, 0x33, !UPT ;  /* 0x000000043f047292 */ /* 0x000fe2000f8e333f */
[----:B------:R-:W-:Y:S11]  /*0ee0*/  BRA `(.L_x_1090) ;  /* 0x0000000000107947 */ /* 0x000ff60003800000 */
.L_x_1089:
[----:B------:R-:W-:-:S11]  /*0ef0*/  UISETP.NE.AND UP0, UPT, UR5, 0x1, UPT ;  /* 0x000000010500788c */ /* 0x000fd6000bf05270 */
[----:B------:R-:W-:Y:S02]  /*0f00*/  @UP0 ULDC.64 UR10, c[0x0][0x9e8] ;  /* 0x00027a00000a0ab9 */ /* 0x000fe40000000a00 */
[----:B------:R-:W-:-:S04]  /*0f10*/  UIMAD.WIDE.U32 UR8, UR4, UR10, URZ ;  /* 0x0000000a040872a5 */ /* 0x000fc8000f8e003f */
[----:B------:R-:W-:-:S12]  /*0f20*/  @UP0 USHF.R.U32.HI UR4, URZ, UR11, UR9 ;  /* 0x0000000b3f040299 */ /* 0x000fd80008011609 */
.L_x_1090:
[----:B------:R-:W-:-:S04]  /*0f30*/  UIMAD UR4, UR4, UR5, URZ ;  /* 0x00000005040472a4 */ /* 0x000fc8000f8e023f */
[----:B------:R-:W-:-:S04]  /*0f40*/  UISETP.LT.AND UP0, UPT, UR7, UR4, UPT ;  /* 0x000000040700728c */ /* 0x000fc8000bf01270 */
[----:B------:R-:W-:-:S12]  /*0f50*/  USEL UR7, UR7, UR4, !UP0 ;  /* 0x0000000407077287 */ /* 0x000fd8000c000000 */
.L_x_1088:
[----:B------:R-:W-:Y:S02]  /*0f60*/  USHF.R.S32.HI UR4, URZ, 0x1f, UR7 ;  /* 0x0000001f3f047899 */ /* 0x000fe40008011407 */
[----:B------:R-:W-:Y:S02]  /*0f70*/  USHF.R.U32.HI UR10, URZ, 0x10, UR6 ;  /* 0x000000103f0a7899 */ /* 0x000fe40008011606 */
[----:B------:R-:W-:Y:S02]  /*0f80*/  ULEA.HI UR4, UR4, UR7, URZ, 0x7 ;  /* 0x0000000704047291 */ /* 0x000fe4000f8f383f */
[----:B------:R-:W-:Y:S02]  /*0f90*/  ULOP3.LUT UR38, UR6, 0xffff, URZ, 0xc0, !UPT ;  /* 0x0000ffff06267892 */ /* 0x000fe4000f8ec03f */
[----:B------:R-:W-:-:S04]  /*0fa0*/  USHF.R.S32.HI UR4, URZ, 0x7, UR4 ;  /* 0x000000073f047899 */ /* 0x000fc80008011404 */
[----:B------:R-:W-:-:S04]  /*0fb0*/  UISETP.LT.AND UP0, UPT, URZ, UR4, UPT ;  /* 0x000000043f00728c */ /* 0x000fc8000bf01270 */
[----:B------:R-:W-:Y:S02]  /*0fc0*/  USEL UR9, URZ, UR4, !UP0 ;  /* 0x000000043f097287 */ /* 0x000fe4000c000000 */
[----:B------:R-:W-:Y:S01]  /*0fd0*/  UISETP.NE.AND UP0, UPT, UR10, URZ, UPT ;  /* 0x0000003f0a00728c */ /* 0x000fe2000bf05270 */
[----:B------:R-:W-:-:S03]  /*0fe0*/  UMOV UR4, URZ ;  /* 0x0000003f00047c82 */ /* 0x000fc60008000000 */
[----:B------:R-:W-:-:S07]  /*0ff0*/  ISETP.GT.AND P0, PT, R19, UR9, PT ;  /* 0x0000000913007c0c */ /* 0x000fce000bf04270 */
[----:B------:R-:W-:-:S06]  /*1000*/  @!UP0 ULDC UR10, c[0x0][0x9f0] ;  /* 0x00027c00000a8ab9 */ /* 0x000fcc0000000800 */
[----:B------:R-:W-:Y:S05]  /*1010*/  @!P0 BRA `(.L_x_1091) ;  /* 0x00000000008c8947 */ /* 0x000fea0003800000 */
[----:B------:R-:W-:Y:S01]  /*1020*/  IMAD.U32 R4, RZ, RZ, UR10 ;  /* 0x0000000aff047e24 */ /* 0x000fe2000f8e00ff */
[----:B------:R-:W-:-:S04]  /*1030*/  UMOV UR4, URZ ;  /* 0x0000003f00047c82 */ /* 0x000fc80008000000 */
[----:B------:R-:W-:-:S04]  /*1040*/  IABS R0, R4 ;  /* 0x0000000400007213 */ /* 0x000fc80000000000 */
[----:B------:R-:W-:Y:S02]  /*1050*/  R2UR UR11, R0 ;  /* 0x00000000000b72ca */ /* 0x000fe400000e0000 */
[----:B------:R-:W-:Y:S02]  /*1060*/  IADD3 R0, R4, -0x1, R19 ;  /* 0xffffffff04007810 */ /* 0x000fe40007ffe013 */
[----:B------:R-:W-:Y:S02]  /*1070*/  IABS R4, R4 ;  /* 0x0000000400047213 */ /* 0x000fe40000000000 */
[----:B------:R-:W-:-:S03]  /*1080*/  R2UR UR6, R0 ;  /* 0x00000000000672ca */ /* 0x000fc600000e0000 */
[----:B------:R-:W-:-:S04]  /*1090*/  IMAD.MOV R4, RZ, RZ, -R4 ;  /* 0x000000ffff047224 */ /* 0x000fc800078e0a04 */
[----:B------:R-:W0:Y:S06]  /*10a0*/  I2F.RP R2, UR11 ;  /* 0x0000000b00027d06 */ /* 0x000e2c0008209400 */
[----:B------:R-:W-:-:S06]  /*10b0*/  UIADD3 UR6, -UR9, UR6, URZ ;  /* 0x0000000609067290 */ /* 0x000fcc000fffe13f */
[----:B------:R-:W-:Y:S01]  /*10c0*/  IMAD.U32 R0, RZ, RZ, UR6 ;  /* 0x00000006ff007e24 */ /* 0x000fe2000f8e00ff */
[----:B------:R-:W-:Y:S01]  /*10d0*/  ULOP3.LUT UR6, UR6, UR10, URZ, 0x3c, !UPT ;  /* 0x0000000a06067292 */ /* 0x000fe2000f8e3c3f */
[----:B0-----:R-:W0:Y:S03]  /*10e0*/  MUFU.RCP R2, R2 ;  /* 0x0000000200027308 */ /* 0x001e260000001000 */
[----:B------:R-:W-:-:S04]  /*10f0*/  IABS R0, R0 ;  /* 0x0000000000007213 */ /* 0x000fc80000000000 */
[----:B------:R-:W-:Y:S01]  /*1100*/  R2UR UR8, R0 ;  /* 0x00000000000872ca */ /* 0x000fe200000e0000 */
[----:B------:R-:W-:Y:S02]  /*1110*/  IMAD.MOV.U32 R0, RZ, RZ, R4 ;  /* 0x000000ffff007224 */ /* 0x000fe400078e0004 */
[----:B0-----:R-:W-:-:S06]  /*1120*/  VIADD R3, R2, 0xffffffe ;  /* 0x0ffffffe02037836 */ /* 0x001fcc0000000000 */
        /* <DEDUP_REMOVED lines=18> */
.L_x_1091:
[----:B------:R-:W-:Y:S02]  /*1250*/  UIMAD UR38, UR38, UR4, UR9 ;  /* 0x00000004262672a4 */ /* 0x000fe4000f8e0209 */
[----:B------:R-:W-:Y:S01]  /*1260*/  IMAD.U32 R0, RZ, RZ, UR4 ;  /* 0x00000004ff007e24 */ /* 0x000fe2000f8e00ff */
[----:B------:R-:W-:Y:S02]  /*1270*/  PLOP3.LUT P0, PT, PT, PT, PT, 0x80, 0x0 ;  /* 0x000000000000781c */ /* 0x000fe40003f0f070 */
[----:B------:R-:W-:Y:S01]  /*1280*/  CS2R R12, SRZ ;  /* 0x00000000000c7805 */ /* 0x000fe2000001ff00 */
[----:B------:R-:W-:Y:S01]  /*1290*/  IMAD.MOV.U32 R2, RZ, RZ, RZ ;  /* 0x000000ffff027224 */ /* 0x000fe200078e00ff */
[----:B------:R-:W-:Y:S02]  /*12a0*/  CS2R R4, SRZ ;  /* 0x0000000000047805 */ /* 0x000fe4000001ff00 */
[----:B------:R-:W-:Y:S01]  /*12b0*/  VIADDMNMX R19, R0, UR38, R19, PT ;  /* 0x0000002600137c46 */ /* 0x000fe2000b800113 */
[----:B------:R-:W-:Y:S01]  /*12c0*/  IMAD.MOV.U32 R0, RZ, RZ, RZ ;  /* 0x000000ffff007224 */ /* 0x000fe200078e00ff */
[----:B------:R-:W-:Y:S01]  /*12d0*/  CS2R R10, SRZ ;  /* 0x00000000000a7805 */ /* 0x000fe2000001ff00 */
[----:B------:R-:W-:Y:S01]  /*12e0*/  IMAD.MOV.U32 R9, RZ, RZ, RZ ;  /* 0x000000ffff097224 */ /* 0x000fe200078e00ff */
[----:B------:R-:W-:Y:S01]  /*12f0*/  ISETP.GT.AND P1, PT, R19, UR38, PT ;  /* 0x0000002613007c0c */ /* 0x000fe2000bf24270 */
[----:B------:R-:W-:Y:S01]  /*1300*/  IMAD.MOV.U32 R56, RZ, RZ, RZ ;  /* 0x000000ffff387224 */ /* 0x000fe200078e00ff */
[----:B------:R-:W-:-:S02]  /*1310*/  CS2R R44, SRZ ;  /* 0x00000000002c7805 */ /* 0x000fc4000001ff00 */
[----:B------:R-:W-:Y:S02]  /*1320*/  CS2R R36, SRZ ;  /* 0x0000000000247805 */ /* 0x000fe4000001ff00 */
[----:B------:R-:W-:Y:S02]  /*1330*/  CS2R R32, SRZ ;  /* 0x0000000000207805 */ /* 0x000fe4000001ff00 */
[----:B------:R-:W-:Y:S01]  /*1340*/  CS2R R60, SRZ ;  /* 0x00000000003c7805 */ /* 0x000fe2000001ff00 */
[----:B------:R-:W-:Y:S01]  /*1350*/  IMAD.MOV.U32 R15, RZ, RZ, RZ ;  /* 0x000000ffff0f7224 */ /* 0x000fe200078e00ff */
[----:B------:R-:W-:Y:S01]  /*1360*/  CS2R R48, SRZ ;  /* 0x0000000000307805 */ /* 0x000fe2000001ff00 */
[----:B------:R-:W-:Y:S01]  /*1370*/  IMAD.MOV.U32 R58, RZ, RZ, RZ ;  /* 0x000000ffff3a7224 */ /* 0x000fe200078e00ff */
[----:B------:R-:W-:Y:S02]  /*1380*/  CS2R R20, SRZ ;  /* 0x0000000000147805 */ /* 0x000fe4000001ff00 */
[----:B------:R-:W-:-:S02]  /*1390*/  CS2R R40, SRZ ;  /* 0x0000000000287805 */ /* 0x000fc4000001ff00 */
[----:B------:R-:W-:Y:S02]  /*13a0*/  CS2R R46, SRZ ;  /* 0x00000000002e7805 */ /* 0x000fe4000001ff00 */
[----:B------:R-:W-:Y:S01]  /*13b0*/  CS2R R42, SRZ ;  /* 0x00000000002a7805 */ /* 0x000fe2000001ff00 */
        /* <DEDUP_REMOVED lines=35> */
[----:B------:R-:W-:Y:S01]  /*15f0*/  CS2R R116, SRZ ;  /* 0x0000000000747805 */ /* 0x000fe2000001ff00 */
        /* <DEDUP_REMOVED lines=9> */
[----:B------:R-:W-:-:S05]  /*1690*/  SHF.R.S32.HI R23, RZ, 0x7, R92 ;  /* 0x00000007ff177819 */ /* 0x000fca000001145c */
        /* <DEDUP_REMOVED lines=29> */
.L_x_1093:
        /* <DEDUP_REMOVED lines=14> */
[----:B------:R-:W-:Y:S02]  /*1950*/  @UP1 UIMAD UR12, UR39, UR16, URZ ;  /* 0x00000010270c12a4 */ /* 0x000fe4000f8e023f */
[----:B------:R-:W-:Y:S02]  /*1960*/  @UP0 UIMAD UR15, UR41, UR15, UR8 ;  /* 0x0000000f290f02a4 */ /* 0x000fe4000f8e0208 */
[----:B------:R-:W-:Y:S02]  /*1970*/  @UP1 UIMAD.WIDE.U32 UR8, UR41, UR16, URZ ;  /* 0x00000010290812a5 */ /* 0x000fe4000f8e003f */
        /* <DEDUP_REMOVED lines=10> */
[----:B------:R-:W-:Y:S02]  /*1a20*/  @UP0 UIMAD UR14, UR40, UR19, UR14 ;  /* 0x00000013280e02a4 */ /* 0x000fe4000f8e020e */
[----:B------:R-:W-:Y:S02]  /*1a30*/  @UP0 UIMAD.WIDE.U32 UR10, UR40, UR18, UR10 ;  /* 0x00000012280a02a5 */ /* 0x000fe4000f8e000a */
        /* <DEDUP_REMOVED lines=19> */
.L_x_1238:
[----:B------:R-:W-:-:S06]  /*1b70*/  ULOP3.LUT UR4, UR42, 0x1, URZ, 0xfc, !UPT ;  /* 0x000000012a047892 */ /* 0x000fcc000f8efc3f */
[----:B------:R-:W-:-:S05]  /*1b80*/  IMAD.U32 R2, RZ, RZ, UR4 ;  /* 0x00000004ff027e24 */ /* 0x000fca000f8e00ff */
[----:B------:R-:W-:-:S13]  /*1b90*/  ISETP.NE.AND P0, PT, R2, 0x3, PT ;  /* 0x000000030200780c */ /* 0x000fda0003f05270 */
[----:B------:R-:W-:Y:S05]  /*1ba0*/  @!P0 BRA `(.L_x_1095) ;  /* 0x0000000000048947 */ /* 0x000fea0003800000 */
[----:B------:R-:W-:Y:S01]  /*1bb0*/  BPT.TRAP 0x1 ;  /* 0x000000040000795c */ /* 0x000fe20000300000 */
.L_x_1095:
[----:B------:R1:W2:Y:S01]  /*1bc0*/  SYNCS.PHASECHK.TRANS64.TRYWAIT P1, [UR36+0x2a830], R8 ;  /* 0x02a83008ff0075a7 */ /* 0x0002a20008020164 */
[----:B------:R-:W-:Y:S05]  /*1bd0*/  @!P0 BRA `(.L_x_1096) ;  /* 0x0000000000048947 */ /* 0x000fea0003800000 */
[----:B------:R-:W-:Y:S01]  /*1be0*/  BPT.TRAP 0x1 ;  /* 0x000000040000795c */ /* 0x000fe20000300000 */
.L_x_1096:
[----:B------:R-:W-:-:S05]  /*1bf0*/  IMAD.U32 R6, RZ, RZ, UR49 ;  /* 0x00000031ff067e24 */ /* 0x000fca000f8e00ff */
[----:B------:R-:W-:Y:S01]  /*1c00*/  LOP3.LUT R6, R6, 0x10000, RZ, 0xfc, !PT ;  /* 0x0001000006067812 */ /* 0x000fe200078efcff */
[----:B--2---:R-:W-:Y:S06]  /*1c10*/  @P1 BRA `(.L_x_1097) ;  /* 0x0000000000081947 */ /* 0x004fec0003800000 */
[----:B------:R-:W2:Y:S02]  /*1c20*/  SYNCS.PHASECHK.TRANS64.TRYWAIT P1, [UR36+0x2a830], R8 ;  /* 0x02a83008ff0075a7 */ /* 0x000ea40008020164 */
[----:B--2---:R-:W-:Y:S05]  /*1c30*/  @!P1 BRA `(.L_x_1098) ;  /* 0x0000016000949947 */ /* 0x004fea0003800000 */
.L_x_1097:
[----:B------:R-:W-:Y:S05]  /*1c40*/  WARPSYNC.ALL ;  /* 0x0000000000007948 */ /* 0x000fea0003800000 */
[----:B------:R-:W-:Y:S01]  /*1c50*/  IMAD.MOV.U32 R7, RZ, RZ, -0x7fffffe0 ;  /* 0x80000020ff077424 */ /* 0x000fe200078e00ff */
[----:B------:R-:W-:-:S04]  /*1c60*/  UIADD3 UR4, UR36, 0x1e400, URZ ;  /* 0x0001e40024047890 */ /* 0x000fc8000fffe03f */
[----:B------:R-:W-:Y:S01]  /*1c70*/  R2UR UR5, R7 ;  /* 0x00000000070572ca */ /* 0x000fe200000e0000 */
[----:B------:R-:W-:Y:S01]  /*1c80*/  WARPGROUP.ARRIVE ;  /* 0x00000000000079c5 */ /* 0x000fe20000000000 */
[----:B------:R-:W-:Y:S01]  /*1c90*/  UMOV UR7, 0x80000020 ;  /* 0x8000002000077882 */ /* 0x000fe20000000000 */
[----:B------:R-:W-:Y:S01]  /*1ca0*/  USHF.R.U32.HI UR6, URZ, 0x4, UR4 ;  /* 0x000000043f067899 */ /* 0x000fe20008011604 */
[C---:B------:R-:W-:Y:S01]  /*1cb0*/  R2UR UR20, R6.reuse ;  /* 0x00000000061472ca */ /* 0x040fe200000e0000 */
[----:B------:R-:W-:Y:S01]  /*1cc0*/  UMOV UR9, 0x80000020 ;  /* 0x8000002000097882 */ /* 0x000fe20000000000 */
[----:B------:R-:W-:Y:S01]  /*1cd0*/  R2UR UR4, R6 ;  /* 0x00000000060472ca */ /* 0x000fe200000e0000 */
[----:B------:R-:W-:Y:S01]  /*1ce0*/  ULOP3.LUT UR6, UR6, 0x3fff, URZ, 0xc0, !UPT ;  /* 0x00003fff06067892 */ /* 0x000fe2000f8ec03f */
[----:B------:R-:W-:Y:S01]  /*1cf0*/  UMOV UR11, 0x80000020 ;  /* 0x80000020000b7882 */ /* 0x000fe20000000000 */
[----:B------:R-:W-:Y:S02]  /*1d00*/  UMOV UR13, 0x80000020 ;  /* 0x80000020000d7882 */ /* 0x000fe40000000000 */
[----:B------:R-:W-:Y:S01]  /*1d10*/  ULOP3.LUT UR28, UR6, 0x10000, URZ, 0xfc, !UPT ;  /* 0x00010000061c7892 */ /* 0x000fe2000f8efc3f */
[----:B------:R-:W-:Y:S01]  /*1d20*/  UMOV UR15, 0x80000020 ;  /* 0x80000020000f7882 */ /* 0x000fe20000000000 */
[----:B------:R-:W-:-:S02]  /*1d30*/  UMOV UR17, 0x80000020 ;  /* 0x8000002000117882 */ /* 0x000fc40000000000 */
[----:B------:R-:W-:Y:S02]  /*1d40*/  UIADD3 UR10, UR28, 0x200, URZ ;  /* 0x000002001c0a7890 */ /* 0x000fe4000fffe03f */
[----:B------:R-:W-:Y:S01]  /*1d50*/  UIADD3 UR8, UR20, 0x200, URZ ;  /* 0x0000020014087890 */ /* 0x000fe2000fffe03f */
[----:B------:R-:W-:Y:S01]  /*1d60*/  UMOV UR6, UR28 ;  /* 0x0000001c00067c82 */ /* 0x000fe20008000000 */
[----:B------:R-:W-:Y:S01]  /*1d70*/  UIADD3 UR12, UR20, 0x202, URZ ;  /* 0x00000202140c7890 */ /* 0x000fe2000fffe03f */
[----:B------:R-:W-:Y:S01]  /*1d80*/  QGMMA.64x128x32.F32.E4M3.E4M3 R24, gdesc[UR4], RZ, !UPT, gsb0 ;  /* 0x01e00000041879f3 */ /* 0x000fe2000c0008ff */
[----:B------:R-:W-:Y:S02]  /*1d90*/  UIADD3 UR4, UR20, 0x2, URZ ;  /* 0x0000000214047890 */ /* 0x000fe4000fffe03f */
[----:B------:R-:W-:Y:S01]  /*1da0*/  UIADD3 UR6, UR28, 0x2, URZ ;  /* 0x000000021c067890 */ /* 0x000fe2000fffe03f */
[----:B------:R-:W-:Y:S01]  /*1db0*/  UMOV UR5, 0x80000020 ;  /* 0x8000002000057882 */ /* 0x000fe20000000000 */
[----:B------:R-:W-:Y:S01]  /*1dc0*/  UMOV UR7, 0x80000020 ;  /* 0x8000002000077882 */ /* 0x000fe20000000000 */
[----:B------:R-:W-:-:S02]  /*1dd0*/  UIADD3 UR14, UR28, 0x202, URZ ;  /* 0x000002021c0e7890 */ /* 0x000fc4000fffe03f */
[----:B------:R-:W-:Y:S02]  /*1de0*/  UIADD3 UR16, UR20, 0x400, URZ ;  /* 0x0000040014107890 */ /* 0x000fe4000fffe03f */
[----:B------:R-:W-:Y:S01]  /*1df0*/  UIADD3 UR18, UR28, 0x400, URZ ;  /* 0x000004001c127890 */ /* 0x000fe2000fffe03f */
[----:B------:R-:W-:Y:S01]  /*1e00*/  UMOV UR19, 0x80000020 ;  /* 0x8000002000137882 */ /* 0x000fe20000000000 */
[----:B------:R-:W-:Y:S02]  /*1e10*/  UIADD3 UR20, UR20, 0x402, URZ ;  /* 0x0000040214147890 */ /* 0x000fe4000fffe03f */
[----:B------:R-:W-:Y:S01]  /*1e20*/  UIADD3 UR22, UR28, 0x402, URZ ;  /* 0x000004021c167890 */ /* 0x000fe2000fffe03f */
[----:B------:R-:W-:Y:S01]  /*1e30*/  UMOV UR21, 0x80000020 ;  /* 0x8000002000157882 */ /* 0x000fe20000000000 */
[----:B------:R-:W-:Y:S01]  /*1e40*/  UMOV UR23, 0x80000020 ;  /* 0x8000002000177882 */ /* 0x000fe20000000000 */
[----:B------:R-:W-:Y:S02]  /*1e50*/  WARPGROUP.DEPBAR.LE gsb0, 0x0 ;  /* 0x00008000000079c5 */ /* 0x000fe40000010000 */
[----:B------:R-:W-:-:S06]  /*1e60*/  WARPGROUP.ARRIVE ;  /* 0x00000000000079c5 */ /* 0x000fcc0000000000 */
[----:B------:R-:W-:Y:S03]  /*1e70*/  QGMMA.64x128x32.F32.E4M3.E4M3 R24, gdesc[UR4], R24, gsb0 ;  /* 0x01e00000041879f3 */ /* 0x000fe60008000818 */
[----:B------:R-:W-:Y:S02]  /*1e80*/  WARPGROUP.DEPBAR.LE gsb0, 0x0 ;  /* 0x00008000000079c5 */ /* 0x000fe40000010000 */
[----:B------:R-:W-:-:S07]  /*1e90*/  WARPGROUP.ARRIVE ;  /* 0x00000000000079c5 */ /* 0x000fce0000000000 */
        /* <DEDUP_REMOVED lines=11> */
[----:B------:R-:W-:Y:S05]  /*1f50*/  @!P0 BRA `(.L_x_1099) ;  /* 0x0000000000048947 */ /* 0x000fea0003800000 */
[----:B------:R-:W-:Y:S01]  /*1f60*/  BPT.TRAP 0x1 ;  /* 0x000000040000795c */ /* 0x000fe20000300000 */
.L_x_1099:
[----:B------:R-:W-:Y:S01]  /*1f70*/  LOP3.LUT R5, R92, 0xffffff80, RZ, 0xc0, !PT ;  /* 0xffffff805c057812 */ /* 0x000fe200078ec0ff */
[C---:B------:R-:W-:Y:S01]  /*1f80*/  FMUL.FTZ R4, R0.reuse, R24 ;  /* 0x0000001800047220 */ /* 0x040fe20000410000 */
[----:B------:R-:W-:Y:S01]  /*1f90*/  LEA.HI R91, R91, R22, RZ, 0x2 ;  /* 0x000000165b5b7211 */ /* 0x000fe200078f10ff */
[C---:B------:R-:W-:Y:S01]  /*1fa0*/  FMUL.FTZ R52, R0.reuse, R52 ;  /* 0x0000003400347220 */ /* 0x040fe20000410000 */
[----:B------:R-:W-:Y:S01]  /*1fb0*/  FMUL.FTZ R88, R0, R25 ;  /* 0x0000001900587220 */ /* 0x000fe20000410000 */
[----:B------:R-:W-:Y:S01]  /*1fc0*/  IMAD.IADD R2, R22, 0x1, -R5 ;  /* 0x0000000116027824 */ /* 0x000fe200078e0a05 */
[----:B------:R-:W-:Y:S01]  /*1fd0*/  LOP3.LUT R91, R91, 0xfffffffc, RZ, 0xc0, !PT ;  /* 0xfffffffc5b5b7812 */ /* 0x000fe200078ec0ff */
[----:B------:R2:W3:Y:S01]  /*1fe0*/  MUFU.TANH R95, R52 ;  /* 0x00000034005f7308 */ /* 0x0004e20000002400 */
[C---:B0-----:R-:W-:Y:S01]  /*1ff0*/  FMUL.FTZ R3, R0.reuse, R26 ;  /* 0x0000001a00037220 */ /* 0x041fe20000410000 */
[----:B------:R-:W-:Y:S01]  /*2000*/  FMUL.FTZ R26, R0, R28 ;  /* 0x0000001c001a7220 */ /* 0x000fe20000410000 */
[----:B------:R-:W-:Y:S01]  /*2010*/  SHF.R.S32.HI R5, RZ, 0x1f, R2 ;  /* 0x0000001fff057819 */ /* 0x000fe20000011402 */
[----:B------:R-:W-:Y:S01]  /*2020*/  IMAD.IADD R91, R22, 0x1, -R91 ;  /* 0x00000001165b7824 */ /* 0x000fe200078e0a5b */
[----:B------:R-:W-:Y:S01]  /*2030*/  LEA.HI R25, R23, R23, RZ, 0x1 ;  /* 0x0000001717197211 */ /* 0x000fe200078f08ff */
[C---:B------:R-:W-:Y:S01]  /*2040*/  FMUL.FTZ R28, R0.reuse, R32 ;  /* 0x00000020001c7220 */ /* 0x040fe20000410000 */
[C---:B------:R-:W-:Y:S01]  /*2050*/  LEA.HI R24, R5.reuse, R2, RZ, 0x2 ;  /* 0x0000000205187211 */ /* 0x040fe200078f10ff */
[C---:B------:R-:W-:Y:S01]  /*2060*/  FMUL.FTZ R32, R0.reuse, R40 ;  /* 0x0000002800207220 */ /* 0x040fe20000410000 */
[----:B------:R-:W-:Y:S01]  /*2070*/  LEA.HI R21, R5, R2, RZ, 0x5 ;  /* 0x0000000205157211 */ /* 0x000fe200078f28ff */
[C---:B------:R-:W-:Y:S01]  /*2080*/  FMUL.FTZ R40, R0.reuse, R54 ;  /* 0x0000003600287220 */ /* 0x040fe20000410000 */
[--C-:B------:R-:W-:Y:S01]  /*2090*/  SHF.R.S32.HI R5, RZ, 0x2, R24.reuse ;  /* 0x00000002ff057819 */ /* 0x100fe20000011418 */
[----:B------:R-:W-:Y:S01]  /*20a0*/  UISETP.NE.AND UP1, UPT, UR44, URZ, UPT ;  /* 0x0000003f2c00728c */ /* 0x000fe2000bf25270 */
[----:B--2---:R-:W-:Y:S01]  /*20b0*/  SHF.R.S32.HI R52, RZ, 0x1f, R24 ;  /* 0x0000001fff347819 */ /* 0x004fe20000011418 */
[C---:B------:R-:W-:Y:S01]  /*20c0*/  FMUL.FTZ R61, R0.reuse, R61 ;  /* 0x0000003d003d7220 */ /* 0x040fe20000410000 */
[----:B------:R-:W-:Y:S01]  /*20d0*/  SHF.R.S32.HI R22, RZ, 0x5, R21 ;  /* 0x00000005ff167819 */ /* 0x000fe20000011415 */
[----:B------:R-:W-:Y:S01]  /*20e0*/  FMUL.FTZ R12, R0, R35 ;  /* 0x00000023000c7220 */ /* 0x000fe20000410000 */
[----:B------:R-:W-:Y:S01]  /*20f0*/  LEA.HI R52, R52, R5, RZ, 0x3 ;  /* 0x0000000534347211 */ /* 0x000fe200078f18ff */
[C---:B------:R-:W-:Y:S01]  /*2100*/  FMUL.FTZ R14, R0.reuse, R39 ;  /* 0x00000027000e7220 */ /* 0x040fe20000410000 */
[----:B------:R-:W-:Y:S01]  /*2110*/  LOP3.LUT R54, R25, 0x3fffffe, RZ, 0xc0, !PT ;  /* 0x03fffffe19367812 */ /* 0x000fe200078ec0ff */
[----:B------:R-:W-:Y:S01]  /*2120*/  FMUL.FTZ R35, R0, R43 ;  /* 0x0000002b00237220 */ /* 0x000fe20000410000 */
[----:B------:R-:W-:Y:S01]  /*2130*/  LEA R25, R22, UR45, 0x4 ;  /* 0x0000002d16197c11 */ /* 0x000fe2000f8e20ff */
[----:B------:R-:W-:Y:S01]  /*2140*/  FMUL.FTZ R39, R0, R51 ;  /* 0x0000003300277220 */ /* 0x000fe20000410000 */
[----:B------:R-:W-:Y:S01]  /*2150*/  LOP3.LUT R52, R52, 0xfffffff8, RZ, 0xc0, !PT ;  /* 0xfffffff834347812 */ /* 0x000fe200078ec0ff */
[----:B------:R-:W-:Y:S01]  /*2160*/  IMAD.IADD R54, R23, 0x1, -R54 ;  /* 0x0000000117367824 */ /* 0x000fe200078e0a36 */
[----:B------:R-:W-:Y:S01]  /*2170*/  LEA.HI R22, R91, R91, RZ, 0x1 ;  /* 0x0000005b5b167211 */ /* 0x000fe200078f08ff */
[----:B------:R-:W-:Y:S01]  /*2180*/  @UP1 ULDC UR6, c[0x0][0x44c] ;  /* 0x0001130000061ab9 */ /* 0x000fe20000000800 */
[----:B------:R-:W-:Y:S01]  /*2190*/  IADD3 R25, R25, R5, -R52 ;  /* 0x0000000519197210 */ /* 0x000fe20007ffe834 */
[----:B------:R-:W-:Y:S01]  /*21a0*/  IMAD.MOV.U32 R52, RZ, RZ, -0x80 ;  /* 0xffffff80ff347424 */ /* 0x000fe200078e00ff */
[----:B------:R-:W-:Y:S01]  /*21b0*/  LOP3.LUT R22, R22, 0x1ffffffe, RZ, 0xc0, !PT ;  /* 0x1ffffffe16167812 */ /* 0x000fe200078ec0ff */
[----:B------:R-:W-:Y:S01]  /*21c0*/  FMUL.FTZ R53, R0, R53 ;  /* 0x0000003500357220 */ /* 0x000fe20000410000 */
[----:B------:R-:W-:Y:S01]  /*21d0*/  PLOP3.LUT P1, PT, PT, PT, UP1, 0x80, 0x0 ;  /* 0x000000000000781c */ /* 0x000fe20003f2f018 */
[----:B------:R-:W-:Y:S01]  /*21e0*/  IMAD R54, R54, 0x40, R25 ;  /* 0x0000004036367824 */ /* 0x000fe200078e0219 */
[----:B------:R-:W-:Y:S01]  /*21f0*/  PLOP3.LUT P2, PT, PT, PT, UP1, 0x80, 0x0 ;  /* 0x000000000000781c */ /* 0x000fe20003f4f018 */
[----:B------:R-:W-:-:S02]  /*2200*/  IMAD.IADD R5, R91, 0x1, -R22 ;  /* 0x000000015b057824 */ /* 0x000fc400078e0a16 */
[C---:B------:R-:W-:Y:S01]  /*2210*/  FMUL.FTZ R43, R0.reuse, R59 ;  /* 0x0000003b002b7220 */ /* 0x040fe20000410000 */
[C---:B------:R-:W-:Y:S01]  /*2220*/  FMUL.FTZ R51, R0.reuse, R75 ;  /* 0x0000004b00337220 */ /* 0x040fe20000410000 */
[----:B------:R0:W2:Y:S01]  /*2230*/  MUFU.TANH R59, R61 ;  /* 0x0000003d003b7308 */ /* 0x0000a20000002400 */
[----:B------:R-:W-:Y:S02]  /*2240*/  IMAD R5, R5, 0x8, R54 ;  /* 0x0000000805057824 */ /* 0x000fe400078e0236 */
[C---:B------:R-:W-:Y:S01]  /*2250*/  FMUL.FTZ R48, R0.reuse, R48 ;  /* 0x0000003000307220 */ /* 0x040fe20000410000 */
[----:B------:R-:W-:Y:S02]  /*2260*/  IMAD R75, R19, R52, 0x80 ;  /* 0x00000080134b7424 */ /* 0x000fe400078e0234 */
[C---:B------:R-:W-:Y:S01]  /*2270*/  FMUL.FTZ R49, R0.reuse, R49 ;  /* 0x0000003100317220 */ /* 0x040fe20000410000 */
[----:B------:R-:W-:Y:S02]  /*2280*/  IMAD.MOV.U32 R22, RZ, RZ, R5 ;  /* 0x000000ffff167224 */ /* 0x000fe400078e0005 */
[C---:B-1----:R-:W-:Y:S01]  /*2290*/  FMUL.FTZ R8, R0.reuse, R27 ;  /* 0x0000001b00087220 */ /* 0x042fe20000410000 */
[----:B------:R-:W-:Y:S01]  /*22a0*/  @P1 IMAD.HI.U32 R25, R5, UR6, RZ ;  /* 0x0000000605191c27 */ /* 0x000fe2000f8e00ff */
[----:B------:R-:W-:Y:S01]  /*22b0*/  @UP1 ULDC UR6, c[0x0][0x450] ;  /* 0x0001140000061ab9 */ /* 0x000fe20000000800 */
[----:B------:R1:W4:Y:S01]  /*22c0*/  MUFU.TANH R96, R53 ;  /* 0x0000003500607308 */ /* 0x0003220000002400 */
[----:B------:R-:W-:Y:S01]  /*22d0*/  UISETP.NE.AND UP0, UPT, UR43, URZ, UPT ;  /* 0x0000003f2b00728c */ /* 0x000fe2000bf05270 */
[----:B------:R-:W-:Y:S01]  /*22e0*/  FMUL.FTZ R27, R0, R29 ;  /* 0x0000001d001b7220 */ /* 0x000fe20000410000 */
[----:B------:R-:W-:Y:S01]  /*22f0*/  @P2 SHF.R.U32.HI R22, RZ, UR6, R25 ;  /* 0x00000006ff162c19 */ /* 0x000fe20008011619 */
[----:B------:R-:W-:Y:S01]  /*2300*/  UIADD3 UR6, UR36, 0x2a840, URZ ;  /* 0x0002a84024067890 */ /* 0x000fe2000fffe03f */
[----:B------:R-:W-:Y:S01]  /*2310*/  LOP3.LUT R25, R24, 0x7ffffffc, RZ, 0xc0, !PT ;  /* 0x7ffffffc18197812 */ /* 0x000fe200078ec0ff */
[C---:B------:R-:W-:Y:S01]  /*2320*/  FMUL.FTZ R9, R0.reuse, R30 ;  /* 0x0000001e00097220 */ /* 0x040fe20000410000 */
[----:B------:R-:W-:Y:S01]  /*2330*/  FMUL.FTZ R10, R0, R31 ;  /* 0x0000001f000a7220 */ /* 0x000fe20000410000 */
[----:B------:R-:W-:Y:S01]  /*2340*/  UPRMT UR6, UR48, 0x654, UR6 ;  /* 0x0000065430067896 */ /* 0x000fe20008000006 */
[----:B0-----:R-:W0:Y:S01]  /*2350*/  SHFL.IDX PT, R61, R22, RZ, 0x1c1f ;  /* 0x001c1fff163d7589 */ /* 0x001e2200000e0000 */
[----:B------:R-:W-:-:S02]  /*2360*/  IMAD.IADD R2, R2, 0x1, -R25 ;  /* 0x0000000102027824 */ /* 0x000fc400078e0a19 */
[C---:B------:R-:W-:Y:S01]  /*2370*/  FMUL.FTZ R29, R0.reuse, R33 ;  /* 0x00000021001d7220 */ /* 0x040fe20000410000 */
[----:B-1----:R-:W-:Y:S02]  /*2380*/  VIADD R53, R75, 0x1 ;  /* 0x000000014b357836 */ /* 0x002fe40000000000 */
        /* <DEDUP_REMOVED lines=10> */
[----:B------:R1:W0:Y:S01]  /*2430*/  MUFU.TANH R93, R48 ;  /* 0x00000030005d7308 */ /* 0x0002220000002400 */
        /* <DEDUP_REMOVED lines=12> */
[C---:B-1----:R-:W-:Y:S01]  /*2500*/  FMUL.FTZ R48, R0.reuse, R70 ;  /* 0x0000004600307220 */ /* 0x042fe20000410000 */
[C---:B------:R-:W-:Y:S01]  /*2510*/  FMUL.FTZ R50, R0.reuse, R74 ;  /* 0x0000004a00327220 */ /* 0x040fe20000410000 */
[C---:B------:R-:W-:Y:S01]  /*2520*/  FMUL.FTZ R76, R0.reuse, R76 ;  /* 0x0000004c004c7220 */ /* 0x040fe20000410000 */
[C---:B------:R-:W-:Y:S01]  /*2530*/  FMUL.FTZ R77, R0.reuse, R77 ;  /* 0x0000004d004d7220 */ /* 0x040fe20000410000 */
[C---:B-----5:R-:W-:Y:S01]  /*2540*/  FMUL.FTZ R49, R0.reuse, R71 ;  /* 0x0000004700317220 */ /* 0x060fe20000410000 */
        /* <DEDUP_REMOVED lines=10> */
[----:B------:R-:W-:-:S02]  /*25f0*/  IMAD R53, R2, -0x2, R53 ;  /* 0xfffffffe02357824 */ /* 0x000fc400078e0235 */
[C---:B------:R-:W-:Y:S01]  /*2600*/  FMUL.FTZ R65, R0.reuse, R65 ;  /* 0x0000004100417220 */ /* 0x040fe20000410000 */
[C---:B------:R-:W-:Y:S01]  /*2610*/  FMUL.FTZ R68, R0.reuse, R68 ;  /* 0x0000004400447220 */ /* 0x040fe20000410000 */
[C---:B------:R-:W-:Y:S01]  /*2620*/  FMUL.FTZ R69, R0.reuse, R69 ;  /* 0x0000004500457220 */ /* 0x040fe20000410000 */
[C---:B------:R-:W-:Y:S01]  /*2630*/  FMUL.FTZ R72, R0.reuse, R72 ;  /* 0x0000004800487220 */ /* 0x040fe20000410000 */
[----:B------:R-:W-:Y:S01]  /*2640*/  FMUL.FTZ R73, R0, R73 ;  /* 0x0000004900497220 */ /* 0x000fe20000410000 */
[----:B------:R-:W-:Y:S01]  /*2650*/  SYNCS.ARRIVE.TRANS64.RED.A1T0 RZ, [UR6], RZ ;  /* 0x000000ffffff79a7 */ /* 0x000fe20008100406 */
[----:B------:R-:W-:Y:S01]  /*2660*/  ULDC UR7, c[0x0][0x2f0] ;  /* 0x0000bc0000077ab9 */ /* 0x000fe20000000800 */
[----:B------:R-:W-:Y:S01]  /*2670*/  ULDC UR6, c[0x0][0x288] ;  /* 0x0000a20000067ab9 */ /* 0x000fe20000000800 */
[----:B------:R-:W-:Y:S01]  /*2680*/  PLOP3.LUT P1, PT, PT, PT, UP0, 0x40, 0x0 ;  /* 0x000000000000781c */ /* 0x000fe20003f2e808 */
[----:B------:R1:W0:Y:S01]  /*2690*/  MUFU.TANH R58, R64 ;  /* 0x00000040003a7308 */ /* 0x0002220000002400 */
[C---:B------:R-:W-:Y:S01]  /*26a0*/  IMAD R55, R16.reuse, UR7, R53 ;  /* 0x0000000710377c24 */ /* 0x040fe2000f8e0235 */
[----:B------:R-:W-:Y:S01]  /*26b0*/  ULDC UR32, c[0x0][0x9dc] ;  /* 0x0002770000207ab9 */ /* 0x000fe20000000800 */
[----:B------:R-:W-:Y:S01]  /*26c0*/  IMAD.U32 R132, RZ, RZ, UR6 ;  /* 0x00000006ff847e24 */ /* 0x000fe2000f8e00ff */
[----:B------:R-:W-:Y:S01]  /*26d0*/  ULOP3.LUT UR32, URZ, UR32, URZ, 0x33, !UPT ;  /* 0x000000203f207292 */ /* 0x000fe2000f8e333f */
[----:B------:R-:W-:Y:S01]  /*26e0*/  IMAD R53, R16, UR7, R75 ;  /* 0x0000000710357c24 */ /* 0x000fe2000f8e024b */
[----:B------:R-:W-:Y:S01]  /*26f0*/  ULDC UR14, c[0x0][0x9e0] ;  /* 0x00027800000e7ab9 */ /* 0x000fe20000000800 */
[----:B------:R-:W-:Y:S01]  /*2700*/  IMAD.IADD R55, R55, 0x1, -R132 ;  /* 0x0000000137377824 */ /* 0x000fe200078e0a84 */
[----:B------:R-:W1:Y:S01]  /*2710*/  MUFU.TANH R4, R4 ;  /* 0x0000000400047308 */ /* 0x000e620000002400 */
[----:B------:R-:W-:Y:S01]  /*2720*/  IMAD R78, R2, -0x2, R53 ;  /* 0xfffffffe024e7824 */ /* 0x000fe200078e0235 */
[----:B------:R-:W-:Y:S01]  /*2730*/  LEA R74, R19, 0xffffff80, 0x7 ;  /* 0xffffff80134a7811 */ /* 0x000fe200078e38ff */
[----:B------:R-:W-:-:S02]  /*2740*/  VIADD R79, R55, UR14 ;  /* 0x0000000e374f7c36 */ /* 0x000fc40008000000 */
[----:B------:R-:W-:-:S03]  /*2750*/  VIADD R82, R55, UR32 ;  /* 0x0000002037527c36 */ /* 0x000fc60008000000 */
[----:B------:R-:W1:Y:S01]  /*2760*/  MUFU.TANH R88, R88 ;  /* 0x0000005800587308 */ /* 0x000e620000002400 */
[----:B0-----:R-:W-:Y:S01]  /*2770*/  VIADDMNMX R52, R61, R79, R78, PT ;  /* 0x0000004f3d347246 */ /* 0x001fe2000380014e */
[----:B------:R-:W-:-:S06]  /*2780*/  IMAD.IADD R53, R82, 0x1, R61 ;  /* 0x0000000152357824 */ /* 0x000fcc00078e023d */
[----:B------:R-:W0:Y:S08]  /*2790*/  MUFU.TANH R3, R3 ;  /* 0x0000000300037308 */ /* 0x000e300000002400 */
        /* <DEDUP_REMOVED lines=32> */
[----:B------:R0:W0:Y:S08]  /*29a0*/  MUFU.TANH R97, R65 ;  /* 0x0000004100617308 */ /* 0x0000300000002400 */
[----:B------:R-:W0:Y:S08]  /*29b0*/  MUFU.TANH R46, R46 ;  /* 0x0000002e002e7308 */ /* 0x000e300000002400 */
[----:B------:R-:W0:Y:S08]  /*29c0*/  MUFU.TANH R47, R47 ;  /* 0x0000002f002f7308 */ /* 0x000e300000002400 */
[----:B------:R0:W0:Y:S08]  /*29d0*/  MUFU.TANH R67, R68 ;  /* 0x0000004400437308 */ /* 0x0000300000002400 */
[----:B------:R0:W0:Y:S08]  /*29e0*/  MUFU.TANH R98, R69 ;  /* 0x0000004500627308 */ /* 0x0000300000002400 */
[----:B------:R-:W0:Y:S08]  /*29f0*/  MUFU.TANH R48, R48 ;  /* 0x0000003000307308 */ /* 0x000e300000002400 */
[----:B------:R-:W0:Y:S08]  /*2a00*/  MUFU.TANH R49, R49 ;  /* 0x0000003100317308 */ /* 0x000e300000002400 */
[----:B------:R0:W0:Y:S08]  /*2a10*/  MUFU.TANH R64, R72 ;  /* 0x0000004800407308 */ /* 0x0000300000002400 */
[----:B------:R0:W0:Y:S08]  /*2a20*/  MUFU.TANH R71, R73 ;  /* 0x0000004900477308 */ /* 0x0000300000002400 */
        /* <DEDUP_REMOVED lines=13> */
[----:B------:R-:W0:Y:S01]  /*2b00*/  MUFU.TANH R25, R25 ;  /* 0x0000001900197308 */ /* 0x000e220000002400 */
[----:B-1234-:R-:W-:Y:S05]  /*2b10*/  @P1 BRA `(.L_x_1100) ;  /* 0x0000000000641947 */ /* 0x01efea0003800000 */
[----:B------:R-:W-:Y:S01]  /*2b20*/  IMAD R55, R16, UR7, R61 ;  /* 0x0000000710377c24 */ /* 0x000fe2000f8e023d */
[----:B------:R-:W-:Y:S03]  /*2b30*/  BSSY B0, `(.L_x_1101) ;  /* 0x0000013000007945 */ /* 0x000fe60003800000 */
[----:B------:R-:W-:-:S05]  /*2b40*/  IMAD.IADD R55, R55, 0x1, -R132 ;  /* 0x0000000137377824 */ /* 0x000fca00078e0a84 */
[----:B------:R-:W-:-:S13]  /*2b50*/  ISETP.GT.AND P1, PT, R55, -0x1, PT ;  /* 0xffffffff3700780c */ /* 0x000fda0003f24270 */
[----:B------:R-:W-:Y:S05]  /*2b60*/  @P1 BRA `(.L_x_1102) ;  /* 0x0000000000241947 */ /* 0x000fea0003800000 */
[----:B------:R-:W-:Y:S01]  /*2b70*/  ULDC UR6, c[0x0][0x9e4] ;  /* 0x0002790000067ab9 */ /* 0x000fe20000000800 */
[----:B------:R-:W-:Y:S01]  /*2b80*/  LOP3.LUT R55, RZ, R55, RZ, 0x33, !PT ;  /* 0x00000037ff377212 */ /* 0x000fe200078e33ff */
[----:B------:R-:W-:-:S05]  /*2b90*/  IMAD.U32 R61, RZ, RZ, UR6 ;  /* 0x00000006ff3d7e24 */ /* 0x000fca000f8e00ff */
[----:B------:R-:W-:-:S13]  /*2ba0*/  ISETP.NE.AND P1, PT, R61, 0x1, PT ;  /* 0x000000013d00780c */ /* 0x000fda0003f25270 */
[----:B------:R-:W1:Y:S02]  /*2bb0*/  @P1 LDC.64 R62, c[0x0][0x9e8] ;  /* 0x00027a00ff3e1b82 */ /* 0x000e640000000a00 */
[----:B-1----:R-:W-:-:S05]  /*2bc0*/  @P1 IMAD.HI.U32 R54, R55, R62, RZ ;  /* 0x0000003e37361227 */ /* 0x002fca00078e00ff */
[----:B------:R-:W-:-:S04]  /*2bd0*/  @P1 SHF.R.U32.HI R55, RZ, R63, R54 ;  /* 0x0000003fff371219 */ /* 0x000fc80000011636 */
[----:B------:R-:W-:Y:S01]  /*2be0*/  LOP3.LUT R55, RZ, R55, RZ, 0x33, !PT ;  /* 0x00000037ff377212 */ /* 0x000fe200078e33ff */
[----:B------:R-:W-:Y:S06]  /*2bf0*/  BRA `(.L_x_1103) ;  /* 0x0000000000187947 */ /* 0x000fec0003800000 */
.L_x_1102:
[----:B------:R-:W-:Y:S02]  /*2c00*/  ULDC UR6, c[0x0][0x9e4] ;  /* 0x0002790000067ab9 */ /* 0x000fe40000000800 */
[----:B------:R-:W-:-:S05]  /*2c10*/  IMAD.U32 R61, RZ, RZ, UR6 ;  /* 0x00000006ff3d7e24 */ /* 0x000fca000f8e00ff */
[----:B------:R-:W-:-:S13]  /*2c20*/  ISETP.NE.AND P1, PT, R61, 0x1, PT ;  /* 0x000000013d00780c */ /* 0x000fda0003f25270 */
[----:B------:R-:W1:Y:S02]  /*2c30*/  @P1 LDC.64 R62, c[0x0][0x9e8] ;  /* 0x00027a00ff3e1b82 */ /* 0x000e640000000a00 */
[----:B-1----:R-:W-:-:S05]  /*2c40*/  @P1 IMAD.HI.U32 R54, R55, R62, RZ ;  /* 0x0000003e37361227 */ /* 0x002fca00078e00ff */
[----:B------:R-:W-:-:S07]  /*2c50*/  @P1 SHF.R.U32.HI R55, RZ, R63, R54 ;  /* 0x0000003fff371219 */ /* 0x000fce0000011636 */
.L_x_1103:
[----:B------:R-:W-:Y:S05]  /*2c60*/  BSYNC B0 ;  /* 0x0000000000007941 */ /* 0x000fea0003800000 */
.L_x_1101:
[----:B------:R-:W-:-:S04]  /*2c70*/  IMAD R55, R55, R61, -R74 ;  /* 0x0000003d37377224 */ /* 0x000fc800078e0a4a */
[----:B------:R-:W-:-:S05]  /*2c80*/  IMAD R55, R2, -0x2, R55 ;  /* 0xfffffffe02377824 */ /* 0x000fca00078e0237 */
[----:B------:R-:W-:Y:S02]  /*2c90*/  VIADDMNMX R52, R55, R61, R52, PT ;  /* 0x0000003d37347246 */ /* 0x000fe40003800134 */
[----:B------:R-:W-:-:S07]  /*2ca0*/  VIMNMX R53, R53, R55, !PT ;  /* 0x0000003735357248 */ /* 0x000fce0007fe0100 */
.L_x_1100:
[C---:B------:R-:W-:Y:S01]  /*2cb0*/  ISETP.GE.AND P2, PT, R75.reuse, 0x9, PT ;  /* 0x000000094b00780c */ /* 0x040fe20003f46270 */
[----:B------:R-:W-:Y:S01]  /*2cc0*/  UISETP.NE.AND UP0, UPT, UR43, URZ, UPT ;  /* 0x0000003f2b00728c */ /* 0x000fe2000bf05270 */
[----:B------:R-:W-:Y:S02]  /*2cd0*/  ISETP.GE.AND P1, PT, R75, 0x2, PT ;  /* 0x000000024b00780c */ /* 0x000fe40003f26270 */
[C---:B------:R-:W-:Y:S02]  /*2ce0*/  ISETP.GT.AND P3, PT, R53.reuse, 0x8, !P2 ;  /* 0x000000083500780c */ /* 0x040fe40005764270 */
[----:B------:R-:W-:Y:S02]  /*2cf0*/  ISETP.GT.AND P4, PT, R53, 0x1, !P1 ;  /* 0x000000013500780c */ /* 0x000fe40004f84270 */
[----:B------:R-:W-:Y:S02]  /*2d00*/  ISETP.LT.OR P3, PT, R52, 0x9, P3 ;  /* 0x000000093400780c */ /* 0x000fe40001f61670 */
[----:B------:R-:W-:-:S02]  /*2d10*/  ISETP.GE.AND P5, PT, R75, 0x11, PT ;  /* 0x000000114b00780c */ /* 0x000fc40003fa6270 */
[----:B0-----:R-:W-:Y:S02]  /*2d20*/  FSEL R86, R26, -INF , !P3 ;  /* 0xff8000001a567808 */ /* 0x001fe40005800000 */
[----:B------:R-:W-:Y:S02]  /*2d30*/  ISETP.LT.OR P4, PT, R52, 0x2, P4 ;  /* 0x000000023400780c */ /* 0x000fe40002781670 */
[----:B------:R-:W-:Y:S02]  /*2d40*/  ISETP.GT.AND P3, PT, R53, 0x10, !P5 ;  /* 0x000000103500780c */ /* 0x000fe40006f64270 */
[----:B------:R-:W-:Y:S02]  /*2d50*/  ISETP.GE.AND P6, PT, R75, 0xa, PT ;  /* 0x0000000a4b00780c */ /* 0x000fe40003fc6270 */
[----:B------:R-:W-:Y:S02]  /*2d60*/  FSEL R88, R88, -INF , !P4 ;  /* 0xff80000058587808 */ /* 0x000fe40006000000 */
[----:B------:R-:W-:-:S02]  /*2d70*/  P2R R87, PR, RZ, 0x20 ;  /* 0x00000020ff577803 */ /* 0x000fc40000000000 */
[----:B------:R-:W-:Y:S02]  /*2d80*/  ISETP.LT.OR P3, PT, R52, 0x11, P3 ;  /* 0x000000113400780c */ /* 0x000fe40001f61670 */
[----:B------:R-:W-:Y:S02]  /*2d90*/  ISETP.GT.AND P4, PT, R53, 0x9, !P6 ;  /* 0x000000093500780c */ /* 0x000fe40007784270 */
[----:B------:R-:W-:Y:S02]  /*2da0*/  ISETP.GE.AND P5, PT, R75, 0x12, PT ;  /* 0x000000124b00780c */ /* 0x000fe40003fa6270 */
[----:B------:R-:W-:Y:S02]  /*2db0*/  FSEL R100, R28, -INF , !P3 ;  /* 0xff8000001c647808 */ /* 0x000fe40005800000 */
[----:B------:R-:W-:Y:S02]  /*2dc0*/  ISETP.LT.OR P4, PT, R52, 0xa, P4 ;  /* 0x0000000a3400780c */ /* 0x000fe40002781670 */
[----:B------:R-:W-:-:S02]  /*2dd0*/  ISETP.GT.AND P3, PT, R53, 0x11, !P5 ;  /* 0x000000113500780c */ /* 0x000fc40006f64270 */
[----:B------:R-:W-:Y:S02]  /*2de0*/  FSEL R92, R27, -INF , !P4 ;  /* 0xff8000001b5c7808 */ /* 0x000fe40006000000 */
[----:B------:R-:W-:Y:S02]  /*2df0*/  ISETP.LT.OR P3, PT, R52, 0x12, P3 ;  /* 0x000000123400780c */ /* 0x000fe40001f61670 */
[----:B------:R-:W-:Y:S02]  /*2e00*/  ISETP.GE.AND P4, PT, R75, 0x19, PT ;  /* 0x000000194b00780c */ /* 0x000fe40003f86270 */
[----:B------:R-:W-:Y:S02]  /*2e10*/  FSEL R102, R29, -INF , !P3 ;  /* 0xff8000001d667808 */ /* 0x000fe40005800000 */
[----:B------:R-:W-:Y:S02]  /*2e20*/  ISETP.GT.AND P3, PT, R53, 0x18, !P4 ;  /* 0x000000183500780c */ /* 0x000fe40006764270 */
[----:B------:R-:W-:-:S02]  /*2e30*/  P2R R99, PR, RZ, 0x10 ;  /* 0x00000010ff637803 */ /* 0x000fc40000000000 */
[----:B------:R-:W-:Y:S02]  /*2e40*/  ISETP.LT.OR P3, PT, R52, 0x19, P3 ;  /* 0x000000193400780c */ /* 0x000fe40001f61670 */
[----:B------:R-:W-:Y:S02]  /*2e50*/  ISETP.GE.AND P4, PT, R75, 0x1a, PT ;  /* 0x0000001a4b00780c */ /* 0x000fe40003f86270 */
[----:B------:R-:W-:Y:S02]  /*2e60*/  FSEL R73, R30, -INF , !P3 ;  /* 0xff8000001e497808 */ /* 0x000fe40005800000 */
[----:B------:R-:W-:Y:S02]  /*2e70*/  ISETP.GT.AND P3, PT, R53, 0x19, !P4 ;  /* 0x000000193500780c */ /* 0x000fe40006764270 */
[----:B------:R-:W-:Y:S02]  /*2e80*/  P2R R101, PR, RZ, 0x10 ;  /* 0x00000010ff657803 */ /* 0x000fe40000000000 */
[----:B------:R-:W-:-:S02]  /*2e90*/  ISETP.LT.OR P3, PT, R52, 0x1a, P3 ;  /* 0x0000001a3400780c */ /* 0x000fc40001f61670 */
[----:B------:R-:W-:Y:S02]  /*2ea0*/  ISETP.GE.AND P4, PT, R75, 0x21, PT ;  /* 0x000000214b00780c */ /* 0x000fe40003f86270 */
[----:B------:R-:W-:Y:S02]  /*2eb0*/  FSEL R72, R31, -INF , !P3 ;  /* 0xff8000001f487808 */ /* 0x000fe40005800000 */
[----:B------:R-:W-:Y:S02]  /*2ec0*/  ISETP.GT.AND P3, PT, R53, 0x20, !P4 ;  /* 0x000000203500780c */ /* 0x000fe40006764270 */
[----:B------:R-:W-:Y:S02]  /*2ed0*/  P2R R103, PR, RZ, 0x10 ;  /* 0x00000010ff677803 */ /* 0x000fe40000000000 */
[----:B------:R-:W-:Y:S02]  /*2ee0*/  ISETP.LT.OR P3, PT, R52, 0x21, P3 ;  /* 0x000000213400780c */ /* 0x000fe40001f61670 */
[----:B------:R-:W-:-:S02]  /*2ef0*/  ISETP.GE.AND P4, PT, R75, 0x22, PT ;  /* 0x000000224b00780c */ /* 0x000fc40003f86270 */
[----:B------:R-:W-:Y:S02]  /*2f00*/  FSEL R70, R32, -INF , !P3 ;  /* 0xff80000020467808 */ /* 0x000fe40005800000 */
[----:B------:R-:W-:Y:S02]  /*2f10*/  ISETP.GT.AND P3, PT, R53, 0x21, !P4 ;  /* 0x000000213500780c */ /* 0x000fe40006764270 */
[----:B------:R-:W-:Y:S02]  /*2f20*/  P2R R104, PR, RZ, 0x10 ;  /* 0x00000010ff687803 */ /* 0x000fe40000000000 */
[----:B------:R-:W-:Y:S02]  /*2f30*/  ISETP.LT.OR P3, PT, R52, 0x22, P3 ;  /* 0x000000223400780c */ /* 0x000fe40001f61670 */
[----:B------:R-:W-:Y:S02]  /*2f40*/  ISETP.GE.AND P4, PT, R75, 0x29, PT ;  /* 0x000000294b00780c */ /* 0x000fe40003f86270 */
[----:B------:R-:W-:-:S02]  /*2f50*/  FSEL R69, R33, -INF , !P3 ;  /* 0xff80000021457808 */ /* 0x000fc40005800000 */
[----:B------:R-:W-:Y:S01]  /*2f60*/  ISETP.GT.AND P3, PT, R53, 0x28, !P4 ;  /* 0x000000283500780c */ /* 0x000fe20006764270 */
[----:B------:R-:W0:Y:S01]  /*2f70*/  SHFL.IDX PT, R33, R22, 0x1, 0x1c1f ;  /* 0x003c1f0016217f89 */ /* 0x000e2200000e0000 */
[----:B------:R-:W-:Y:S02]  /*2f80*/  P2R R105, PR, RZ, 0x10 ;  /* 0x00000010ff697803 */ /* 0x000fe40000000000 */
[----:B------:R-:W-:Y:S02]  /*2f90*/  ISETP.LT.OR P3, PT, R52, 0x29, P3 ;  /* 0x000000293400780c */ /* 0x000fe40001f61670 */
[----:B------:R-:W-:Y:S02]  /*2fa0*/  ISETP.GE.AND P4, PT, R75, 0x2a, PT ;  /* 0x0000002a4b00780c */ /* 0x000fe40003f86270 */
[----:B------:R-:W-:Y:S02]  /*2fb0*/  FSEL R89, R89, -INF , !P3 ;  /* 0xff80000059597808 */ /* 0x000fe40005800000 */
[----:B------:R-:W-:-:S02]  /*2fc0*/  ISETP.GT.AND P3, PT, R53, 0x29, !P4 ;  /* 0x000000293500780c */ /* 0x000fc40006764270 */
[----:B------:R-:W-:Y:S02]  /*2fd0*/  P2R R106, PR, RZ, 0x10 ;  /* 0x00000010ff6a7803 */ /* 0x000fe40000000000 */
[----:B------:R-:W-:Y:S02]  /*2fe0*/  ISETP.LT.OR P3, PT, R52, 0x2a, P3 ;  /* 0x0000002a3400780c */ /* 0x000fe40001f61670 */
[----:B------:R-:W-:Y:S02]  /*2ff0*/  ISETP.GE.AND P4, PT, R75, 0x31, PT ;  /* 0x000000314b00780c */ /* 0x000fe40003f86270 */
[----:B------:R-:W-:Y:S02]  /*3000*/  FSEL R90, R90, -INF , !P3 ;  /* 0xff8000005a5a7808 */ /* 0x000fe40005800000 */
[----:B------:R-:W-:Y:S02]  /*3010*/  ISETP.GT.AND P3, PT, R53, 0x30, !P4 ;  /* 0x000000303500780c */ /* 0x000fe40006764270 */
[----:B------:R-:W-:-:S02]  /*3020*/  P2R R107, PR, RZ, 0x10 ;  /* 0x00000010ff6b7803 */ /* 0x000fc40000000000 */
[C---:B------:R-:W-:Y:S02]  /*3030*/  ISETP.LT.OR P3, PT, R52.reuse, 0x31, P3 ;  /* 0x000000313400780c */ /* 0x040fe40001f61670 */
        /* <DEDUP_REMOVED lines=17> */
[----:B------:R-:W-:Y:S02]  /*3150*/  ISETP.GT.AND P3, PT, R53, 0x40, !P4 ;  /* 0x000000403500780c */ /* 0x000fe40006764270 */
        /* <DEDUP_REMOVED lines=48> */
[----:B------:R-:W-:Y:S01]  /*3460*/  FSEL R31, R71, -INF , !P3 ;  /* 0xff800000471f7808 */ /* 0x000fe20005800000 */
[----:B0-----:R-:W-:Y:S01]  /*3470*/  IMAD.IADD R71, R82, 0x1, R33 ;  /* 0x0000000152477824 */ /* 0x001fe200078e0221 */
        /* <DEDUP_REMOVED lines=8> */
[----:B------:R-:W-:Y:S02]  /*3500*/  P2R R91, PR, RZ, 0x20 ;  /* 0x00000020ff5b7803 */ /* 0x000fe40000000000 */
[----:B------:R-:W-:-:S02]  /*3510*/  FSEL R29, R77, -INF , !P3 ;  /* 0xff8000004d1d7808 */ /* 0x000fc40005800000 */
[----:B------:R-:W-:Y:S02]  /*3520*/  ISETP.GE.AND P3, PT, R75, 0x71, PT ;  /* 0x000000714b00780c */ /* 0x000fe40003f66270 */
[----:B------:R-:W-:Y:S02]  /*3530*/  P2R R83, PR, RZ, 0x40 ;  /* 0x00000040ff537803 */ /* 0x000fe40000000000 */
[----:B------:R-:W-:Y:S02]  /*3540*/  ISETP.GT.AND P4, PT, R53, 0x70, !P3 ;  /* 0x000000703500780c */ /* 0x000fe40005f84270 */
[----:B------:R-:W-:Y:S02]  /*3550*/  VIADDMNMX R67, R33, R79, R78, PT ;  /* 0x0000004f21437246 */ /* 0x000fe4000380014e */
[----:B------:R-:W-:-:S04]  /*3560*/  ISETP.LT.OR P4, PT, R52, 0x71, P4 ;  /* 0x000000713400780c */ /* 0x000fc80002781670 */
[----:B------:R-:W-:Y:S02]  /*3570*/  FSEL R28, R80, -INF , !P4 ;  /* 0xff800000501c7808 */ /* 0x000fe40006000000 */
[----:B------:R-:W-:-:S04]  /*3580*/  ISETP.GE.AND P4, PT, R75, 0x72, PT ;  /* 0x000000724b00780c */ /* 0x000fc80003f86270 */
[----:B------:R-:W-:-:S04]  /*3590*/  ISETP.GT.AND P5, PT, R53, 0x71, !P4 ;  /* 0x000000713500780c */ /* 0x000fc800067a4270 */
[----:B------:R-:W-:-:S04]  /*35a0*/  ISETP.LT.OR P5, PT, R52, 0x72, P5 ;  /* 0x000000723400780c */ /* 0x000fc80002fa1670 */
[----:B------:R-:W-:Y:S02]  /*35b0*/  FSEL R27, R81, -INF , !P5 ;  /* 0xff800000511b7808 */ /* 0x000fe40006800000 */
[----:B------:R-:W-:-:S04]  /*35c0*/  ISETP.GE.AND P5, PT, R75, 0x79, PT ;  /* 0x000000794b00780c */ /* 0x000fc80003fa6270 */
[----:B------:R-:W-:-:S04]  /*35d0*/  ISETP.GT.AND P6, PT, R53, 0x78, !P5 ;  /* 0x000000783500780c */ /* 0x000fc80006fc4270 */
[----:B------:R-:W-:-:S04]  /*35e0*/  ISETP.LT.OR P6, PT, R52, 0x79, P6 ;  /* 0x000000793400780c */ /* 0x000fc800037c1670 */
[----:B------:R-:W-:Y:S02]  /*35f0*/  FSEL R26, R84, -INF , !P6 ;  /* 0xff800000541a7808 */ /* 0x000fe40007000000 */
[----:B------:R-:W-:-:S04]  /*3600*/  ISETP.GE.AND P6, PT, R75, 0x1, PT ;  /* 0x000000014b00780c */ /* 0x000fc80003fc6270 */
[----:B------:R-:W-:Y:S02]  /*3610*/  P2R R64, PR, RZ, 0x40 ;  /* 0x00000040ff407803 */ /* 0x000fe40000000000 */
[----:B------:R-:W-:-:S04]  /*3620*/  ISETP.GT.AND P6, PT, R53, RZ, !P6 ;  /* 0x000000ff3500720c */ /* 0x000fc800077c4270 */
[----:B------:R-:W-:-:S04]  /*3630*/  ISETP.LT.OR P6, PT, R52, 0x1, P6 ;  /* 0x000000013400780c */ /* 0x000fc800037c1670 */
[----:B------:R-:W-:Y:S02]  /*3640*/  FSEL R54, R4, -INF , !P6 ;  /* 0xff80000004367808 */ /* 0x000fe40007000000 */
[----:B------:R-:W-:-:S04]  /*3650*/  ISETP.GE.AND P6, PT, R75, 0x7a, PT ;  /* 0x0000007a4b00780c */ /* 0x000fc80003fc6270 */
[----:B------:R-:W-:Y:S02]  /*3660*/  P2R R75, PR, RZ, 0x40 ;  /* 0x00000040ff4b7803 */ /* 0x000fe40000000000 */
[----:B------:R-:W-:-:S04]  /*3670*/  ISETP.GT.AND P6, PT, R53, 0x79, !P6 ;  /* 0x000000793500780c */ /* 0x000fc800077c4270 */
[----:B------:R-:W-:-:S04]  /*3680*/  ISETP.LT.OR P6, PT, R52, 0x7a, P6 ;  /* 0x0000007a3400780c */ /* 0x000fc800037c1670 */
[----:B------:R-:W-:Y:S02]  /*3690*/  FSEL R4, R85, -INF , !P6 ;  /* 0xff80000055047808 */ /* 0x000fe40007000000 */
[----:B------:R-:W-:-:S13]  /*36a0*/  PLOP3.LUT P6, PT, PT, PT, UP0, 0x40, 0x0 ;  /* 0x000000000000781c */ /* 0x000fda0003fce808 */
[----:B------:R-:W-:Y:S05]  /*36b0*/  @P6 BRA `(.L_x_1104) ;  /* 0x0000000000646947 */ /* 0x000fea0003800000 */
        /* <DEDUP_REMOVED lines=9> */
[----:B------:R-:W0:Y:S02]  /*3750*/  @P6 LDC.64 R76, c[0x0][0x9e8] ;  /* 0x00027a00ff4c6b82 */ /* 0x000e240000000a00 */
[----:B0-----:R-:W-:-:S05]  /*3760*/  @P6 IMAD.HI.U32 R22, R33, R76, RZ ;  /* 0x0000004c21166227 */ /* 0x001fca00078e00ff */
[----:B------:R-:W-:-:S04]  /*3770*/  @P6 SHF.R.U32.HI R33, RZ, R77, R22 ;  /* 0x0000004dff216219 */ /* 0x000fc80000011616 */
[----:B------:R-:W-:Y:S01]  /*3780*/  LOP3.LUT R33, RZ, R33, RZ, 0x33, !PT ;  /* 0x00000021ff217212 */ /* 0x000fe200078e33ff */
[----:B------:R-:W-:Y:S06]  /*3790*/  BRA `(.L_x_1107) ;  /* 0x0000000000187947 */ /* 0x000fec0003800000 */
.L_x_1106:
[----:B------:R-:W-:Y:S02]  /*37a0*/  ULDC UR6, c[0x0][0x9e4] ;  /* 0x0002790000067ab9 */ /* 0x000fe40000000800 */
[----:B------:R-:W-:-:S05]  /*37b0*/  IMAD.U32 R52, RZ, RZ, UR6 ;  /* 0x00000006ff347e24 */ /* 0x000fca000f8e00ff */
[----:B------:R-:W-:-:S13]  /*37c0*/  ISETP.NE.AND P6, PT, R52, 0x1, PT ;  /* 0x000000013400780c */ /* 0x000fda0003fc5270 */
[----:B------:R-:W0:Y:S02]  /*37d0*/  @P6 LDC.64 R76, c[0x0][0x9e8] ;  /* 0x00027a00ff4c6b82 */ /* 0x000e240000000a00 */
[----:B0-----:R-:W-:-:S05]  /*37e0*/  @P6 IMAD.HI.U32 R22, R33, R76, RZ ;  /* 0x0000004c21166227 */ /* 0x001fca00078e00ff */
[----:B------:R-:W-:-:S07]  /*37f0*/  @P6 SHF.R.U32.HI R33, RZ, R77, R22 ;  /* 0x0000004dff216219 */ /* 0x000fce0000011616 */
.L_x_1107:
[----:B------:R-:W-:Y:S05]  /*3800*/  BSYNC B0 ;  /* 0x0000000000007941 */ /* 0x000fea0003800000 */
.L_x_1105:
[----:B------:R-:W-:-:S04]  /*3810*/  IMAD R33, R33, R52, -R74 ;  /* 0x0000003421217224 */ /* 0x000fc800078e0a4a */
[----:B------:R-:W-:-:S05]  /*3820*/  IMAD R22, R2, -0x2, R33 ;  /* 0xfffffffe02167824 */ /* 0x000fca00078e0221 */
[----:B------:R-:W-:Y:S02]  /*3830*/  VIADDMNMX R67, R22, R52, R67, PT ;  /* 0x0000003416437246 */ /* 0x000fe40003800143 */
[----:B------:R-:W-:-:S07]  /*3840*/  VIMNMX R71, R71, R22, !PT ;  /* 0x0000001647477248 */ /* 0x000fce0007fe0100 */
.L_x_1104:
[----:B------:R-:W-:Y:S01]  /*3850*/  ISETP.GT.AND P1, PT, R71, 0x1, !P1 ;  /* 0x000000014700780c */ /* 0x000fe20004f24270 */
[----:B------:R-:W-:Y:S01]  /*3860*/  ULDC UR6, c[0x0][0x988] ;  /* 0x0002620000067ab9 */ /* 0x000fe20000000800 */
[----:B------:R-:W-:Y:S01]  /*3870*/  ISETP.NE.AND P6, PT, R83, RZ, PT ;  /* 0x000000ff5300720c */ /* 0x000fe20003fc5270 */
[----:B------:R-:W-:Y:S01]  /*3880*/  UISETP.NE.AND UP1, UPT, UR44, URZ, UPT ;  /* 0x0000003f2c00728c */ /* 0x000fe2000bf25270 */
[----:B------:R-:W-:Y:S01]  /*3890*/  ISETP.LT.OR P1, PT, R67, 0x2, P1 ;  /* 0x000000024300780c */ /* 0x000fe20000f21670 */
[----:B------:R-:W-:Y:S01]  /*38a0*/  UISETP.NE.AND UP0, UPT, UR43, URZ, UPT ;  /* 0x0000003f2b00728c */ /* 0x000fe2000bf05270 */
[C---:B------:R-:W-:Y:S02]  /*38b0*/  ISETP.GT.AND P2, PT, R71.reuse, 0x8, !P2 ;  /* 0x000000084700780c */ /* 0x040fe40005744270 */
[----:B------:R-:W-:Y:S02]  /*38c0*/  FSEL R8, R8, -INF , !P1 ;  /* 0xff80000008087808 */ /* 0x000fe40004800000 */
[----:B------:R-:W-:-:S02]  /*38d0*/  ISETP.GT.AND P1, PT, R71, 0x9, !P6 ;  /* 0x000000094700780c */ /* 0x000fc40007724270 */
[C---:B------:R-:W-:Y:S02]  /*38e0*/  ISETP.LT.OR P2, PT, R67.reuse, 0x9, P2 ;  /* 0x000000094300780c */ /* 0x040fe40001741670 */
[----:B------:R-:W-:Y:S01]  /*38f0*/  ISETP.LT.OR P1, PT, R67, 0xa, P1 ;  /* 0x0000000a4300780c */ /* 0x000fe20000f21670 */
[----:B------:R-:W-:Y:S01]  /*3900*/  @UP1 ULDC UR10, c[0x0][0x44c] ;  /* 0x00011300000a1ab9 */ /* 0x000fe20000000800 */
[----:B------:R-:W-:Y:S01]  /*3910*/  FSEL R9, R9, -INF , !P2 ;  /* 0xff80000009097808 */ /* 0x000fe20005000000 */
[----:B------:R-:W-:Y:S01]  /*3920*/  UIMAD.WIDE.U32 UR10, UR45, UR10, URZ ;  /* 0x0000000a2d0a72a5 */ /* 0x000fe2000f8e003f */
[----:B------:R-:W-:Y:S01]  /*3930*/  FSEL R10, R10, -INF , !P1 ;  /* 0xff8000000a0a7808 */ /* 0x000fe20004800000 */
[----:B------:R-:W-:Y:S01]  /*3940*/  @UP1 ULDC UR18, c[0x0][0x450] ;  /* 0x0001140000121ab9 */ /* 0x000fe20000000800 */
[----:B------:R-:W-:Y:S01]  /*3950*/  ISETP.NE.AND P1, PT, R87, RZ, PT ;  /* 0x000000ff5700720c */ /* 0x000fe20003f25270 */
[----:B------:R-:W-:Y:S01]  /*3960*/  @UP1 USHF.R.U32.HI UR45, URZ, UR18, UR11 ;  /* 0x000000123f2d1299 */ /* 0x000fe2000801160b */
[----:B------:R-:W-:-:S02]  /*3970*/  ISETP.NE.AND P2, PT, R93, RZ, PT ;  /* 0x000000ff5d00720c */ /* 0x000fc40003f45270 */
[----:B------:R-:W-:Y:S02]  /*3980*/  ISETP.GT.AND P1, PT, R71, 0x10, !P1 ;  /* 0x000000104700780c */ /* 0x000fe40004f24270 */
[----:B------:R-:W-:Y:S02]  /*3990*/  ISETP.NE.AND P6, PT, R94, RZ, PT ;  /* 0x000000ff5e00720c */ /* 0x000fe40003fc5270 */
[----:B------:R-:W-:Y:S02]  /*39a0*/  ISETP.LT.OR P1, PT, R67, 0x11, P1 ;  /* 0x000000114300780c */ /* 0x000fe40000f21670 */
[----:B------:R-:W-:Y:S02]  /*39b0*/  ISETP.GT.AND P3, PT, R71, 0x70, !P3 ;  /* 0x000000704700780c */ /* 0x000fe40005f64270 */
[----:B------:R-:W-:Y:S02]  /*39c0*/  FSEL R11, R11, -INF , !P1 ;  /* 0xff8000000b0b7808 */ /* 0x000fe40004800000 */
[----:B------:R-:W-:-:S02]  /*39d0*/  ISETP.NE.AND P1, PT, R91, RZ, PT ;  /* 0x000000ff5b00720c */ /* 0x000fc40003f25270 */
[C---:B------:R-:W-:Y:S02]  /*39e0*/  ISETP.GT.AND P4, PT, R71.reuse, 0x71, !P4 ;  /* 0x000000714700780c */ /* 0x040fe40006784270 */
[----:B------:R-:W-:Y:S02]  /*39f0*/  ISETP.GT.AND P1, PT, R71, 0x11, !P1 ;  /* 0x000000114700780c */ /* 0x000fe40004f24270 */
[C---:B------:R-:W-:Y:S02]  /*3a00*/  ISETP.LT.OR P3, PT, R67.reuse, 0x71, P3 ;  /* 0x000000714300780c */ /* 0x040fe40001f61670 */
[----:B------:R-:W-:Y:S02]  /*3a10*/  ISETP.LT.OR P1, PT, R67, 0x12, P1 ;  /* 0x000000124300780c */ /* 0x000fe40000f21670 */
[----:B------:R-:W-:Y:S02]  /*3a20*/  ISETP.GT.AND P5, PT, R71, 0x78, !P5 ;  /* 0x000000784700780c */ /* 0x000fe40006fa4270 */
[----:B------:R-:W-:-:S02]  /*3a30*/  FSEL R12, R12, -INF , !P1 ;  /* 0xff8000000c0c7808 */ /* 0x000fc40004800000 */
[----:B------:R-:W-:Y:S02]  /*3a40*/  ISETP.NE.AND P1, PT, R99, RZ, PT ;  /* 0x000000ff6300720c */ /* 0x000fe40003f25270 */
[----:B------:R-:W-:Y:S02]  /*3a50*/  ISETP.LT.OR P4, PT, R67, 0x72, P4 ;  /* 0x000000724300780c */ /* 0x000fe40002781670 */
[----:B------:R-:W-:Y:S02]  /*3a60*/  ISETP.GT.AND P1, PT, R71, 0x18, !P1 ;  /* 0x000000184700780c */ /* 0x000fe40004f24270 */
[C---:B------:R-:W-:Y:S02]  /*3a70*/  ISETP.LT.OR P5, PT, R67.reuse, 0x79, P5 ;  /* 0x000000794300780c */ /* 0x040fe40002fa1670 */
[----:B------:R-:W-:Y:S02]  /*3a80*/  ISETP.LT.OR P1, PT, R67, 0x19, P1 ;  /* 0x000000194300780c */ /* 0x000fe40000f21670 */
[----:B------:R-:W-:-:S02]  /*3a90*/  FSEL R24, R24, -INF , !P5 ;  /* 0xff80000018187808 */ /* 0x000fc40006800000 */
[----:B------:R-:W-:Y:S02]  /*3aa0*/  FSEL R33, R13, -INF , !P1 ;  /* 0xff8000000d217808 */ /* 0x000fe40004800000 */
[----:B------:R-:W-:Y:S02]  /*3ab0*/  ISETP.NE.AND P1, PT, R101, RZ, PT ;  /* 0x000000ff6500720c */ /* 0x000fe40003f25270 */
[----:B------:R-:W-:Y:S02]  /*3ac0*/  FMNMX.FTZ R13, R54, R88, !PT ;  /* 0x00000058360d7209 */ /* 0x000fe40007810000 */
[----:B------:R-:W-:Y:S02]  /*3ad0*/  ISETP.GT.AND P1, PT, R71, 0x19, !P1 ;  /* 0x000000194700780c */ /* 0x000fe40004f24270 */
[----:B------:R-:W-:Y:S02]  /*3ae0*/  FMNMX.FTZ R13, R86, R13, !PT ;  /* 0x0000000d560d7209 */ /* 0x000fe40007810000 */
[----:B------:R-:W-:-:S02]  /*3af0*/  ISETP.LT.OR P1, PT, R67, 0x1a, P1 ;  /* 0x0000001a4300780c */ /* 0x000fc40000f21670 */
[----:B------:R-:W-:Y:S02]  /*3b00*/  FMNMX.FTZ R13, R92, R13, !PT ;  /* 0x0000000d5c0d7209 */ /* 0x000fe40007810000 */
[----:B------:R-:W-:Y:S02]  /*3b10*/  FSEL R14, R14, -INF , !P1 ;  /* 0xff8000000e0e7808 */ /* 0x000fe40004800000 */
[----:B------:R-:W-:Y:S02]  /*3b20*/  ISETP.NE.AND P1, PT, R103, RZ, PT ;  /* 0x000000ff6700720c */ /* 0x000fe40003f25270 */
[----:B------:R-:W-:Y:S02]  /*3b30*/  FMNMX.FTZ R13, R100, R13, !PT ;  /* 0x0000000d640d7209 */ /* 0x000fe40007810000 */
[----:B------:R-:W-:Y:S02]  /*3b40*/  ISETP.GT.AND P1, PT, R71, 0x20, !P1 ;  /* 0x000000204700780c */ /* 0x000fe40004f24270 */
[----:B------:R-:W-:-:S02]  /*3b50*/  FMNMX.FTZ R22, R102, R13, !PT ;  /* 0x0000000d66167209 */ /* 0x000fc40007810000 */
[----:B------:R-:W-:Y:S02]  /*3b60*/  ISETP.LT.OR P1, PT, R67, 0x21, P1 ;  /* 0x000000214300780c */ /* 0x000fe40000f21670 */
[----:B------:R-:W-:Y:S02]  /*3b70*/  FMNMX.FTZ R13, R73, R22, !PT ;  /* 0x00000016490d7209 */ /* 0x000fe40007810000 */
[----:B------:R-:W-:Y:S02]  /*3b80*/  FSEL R34, R34, -INF , !P1 ;  /* 0xff80000022227808 */ /* 0x000fe40004800000 */
[----:B------:R-:W-:Y:S02]  /*3b90*/  ISETP.NE.AND P1, PT, R104, RZ, PT ;  /* 0x000000ff6800720c */ /* 0x000fe40003f25270 */
[----:B------:R-:W-:Y:S02]  /*3ba0*/  FMNMX.FTZ R13, R72, R13, !PT ;  /* 0x0000000d480d7209 */ /* 0x000fe40007810000 */
[----:B------:R-:W-:-:S02]  /*3bb0*/  ISETP.GT.AND P1, PT, R71, 0x21, !P1 ;  /* 0x000000214700780c */ /* 0x000fc40004f24270 */
[----:B------:R-:W-:Y:S02]  /*3bc0*/  FMNMX.FTZ R22, R70, R13, !PT ;  /* 0x0000000d46167209 */ /* 0x000fe40007810000 */
[----:B------:R-:W-:Y:S02]  /*3bd0*/  ISETP.LT.OR P1, PT, R67, 0x22, P1 ;  /* 0x000000224300780c */ /* 0x000fe40000f21670 */
[----:B------:R-:W-:Y:S02]  /*3be0*/  FMNMX.FTZ R22, R69, R22, !PT ;  /* 0x0000001645167209 */ /* 0x000fe40007810000 */
[----:B------:R-:W-:Y:S02]  /*3bf0*/  FSEL R35, R35, -INF , !P1 ;  /* 0xff80000023237808 */ /* 0x000fe40004800000 */
[----:B------:R-:W-:Y:S02]  /*3c00*/  ISETP.NE.AND P1, PT, R105, RZ, PT ;  /* 0x000000ff6900720c */ /* 0x000fe40003f25270 */
[----:B------:R-:W-:-:S02]  /*3c10*/  FMNMX.FTZ R13, R89, R22, !PT ;  /* 0x00000016590d7209 */ /* 0x000fc40007810000 */
[----:B------:R-:W-:Y:S02]  /*3c20*/  ISETP.GT.AND P1, PT, R71, 0x28, !P1 ;  /* 0x000000284700780c */ /* 0x000fe40004f24270 */
[----:B------:R-:W-:Y:S02]  /*3c30*/  FMNMX.FTZ R13, R90, R13, !PT ;  /* 0x0000000d5a0d7209 */ /* 0x000fe40007810000 */
[----:B------:R-:W-:Y:S02]  /*3c40*/  ISETP.LT.OR P1, PT, R67, 0x29, P1 ;  /* 0x000000294300780c */ /* 0x000fe40000f21670 */
[----:B------:R-:W-:Y:S02]  /*3c50*/  FMNMX.FTZ R13, R68, R13, !PT ;  /* 0x0000000d440d7209 */ /* 0x000fe40007810000 */
[----:B------:R-:W-:Y:S02]  /*3c60*/  FSEL R36, R36, -INF , !P1 ;  /* 0xff80000024247808 */ /* 0x000fe40004800000 */
[----:B------:R-:W-:-:S02]  /*3c70*/  ISETP.NE.AND P1, PT, R106, RZ, PT ;  /* 0x000000ff6a00720c */ /* 0x000fc40003f25270 */
[----:B------:R-:W-:Y:S02]  /*3c80*/  FMNMX.FTZ R22, R66, R13, !PT ;  /* 0x0000000d42167209 */ /* 0x000fe40007810000 */
[----:B------:R-:W-:Y:S02]  /*3c90*/  ISETP.GT.AND P1, PT, R71, 0x29, !P1 ;  /* 0x000000294700780c */ /* 0x000fe40004f24270 */
[----:B------:R-:W-:Y:S02]  /*3ca0*/  FMNMX.FTZ R22, R65, R22, !PT ;  /* 0x0000001641167209 */ /* 0x000fe40007810000 */
[----:B------:R-:W-:Y:S02]  /*3cb0*/  ISETP.LT.OR P1, PT, R67, 0x2a, P1 ;  /* 0x0000002a4300780c */ /* 0x000fe40000f21670 */
[----:B------:R-:W-:Y:S02]  /*3cc0*/  FMNMX.FTZ R13, R63, R22, !PT ;  /* 0x000000163f0d7209 */ /* 0x000fe40007810000 */
[----:B------:R-:W-:-:S02]  /*3cd0*/  FSEL R37, R37, -INF , !P1 ;  /* 0xff80000025257808 */ /* 0x000fc40004800000 */
[----:B------:R-:W-:Y:S02]  /*3ce0*/  ISETP.NE.AND P1, PT, R107, RZ, PT ;  /* 0x000000ff6b00720c */ /* 0x000fe40003f25270 */
[----:B------:R-:W-:Y:S02]  /*3cf0*/  FMNMX.FTZ R22, R62, R13, !PT ;  /* 0x0000000d3e167209 */ /* 0x000fe40007810000 */
[----:B------:R-:W-:Y:S02]  /*3d00*/  ISETP.GT.AND P1, PT, R71, 0x30, !P1 ;  /* 0x000000304700780c */ /* 0x000fe40004f24270 */
[----:B------:R-:W-:Y:S02]  /*3d10*/  FMNMX.FTZ R13, R61, R22, !PT ;  /* 0x000000163d0d7209 */ /* 0x000fe40007810000 */
[----:B------:R-:W-:Y:S02]  /*3d20*/  ISETP.LT.OR P1, PT, R67, 0x31, P1 ;  /* 0x000000314300780c */ /* 0x000fe40000f21670 */
[----:B------:R-:W-:-:S02]  /*3d30*/  FMNMX.FTZ R22, R60, R13, !PT ;  /* 0x0000000d3c167209 */ /* 0x000fc40007810000 */
[----:B------:R-:W-:Y:S02]  /*3d40*/  FSEL R38, R38, -INF , !P1 ;  /* 0xff80000026267808 */ /* 0x000fe40004800000 */
[----:B------:R-:W-:Y:S02]  /*3d50*/  ISETP.GT.AND P1, PT, R71, 0x31, !P2 ;  /* 0x000000314700780c */ /* 0x000fe40005724270 */
[----:B------:R-:W-:Y:S02]  /*3d60*/  FMNMX.FTZ R13, R59, R22, !PT ;  /* 0x000000163b0d7209 */ /* 0x000fe40007810000 */
[----:B------:R-:W-:Y:S02]  /*3d70*/  ISETP.LT.OR P1, PT, R67, 0x32, P1 ;  /* 0x000000324300780c */ /* 0x000fe40000f21670 */
[----:B------:R-:W-:Y:S02]  /*3d80*/  FMNMX.FTZ R22, R58, R13, !PT ;  /* 0x0000000d3a167209 */ /* 0x000fe40007810000 */
[----:B------:R-:W-:-:S02]  /*3d90*/  FSEL R39, R39, -INF , !P1 ;  /* 0xff80000027277808 */ /* 0x000fc40004800000 */
        /* <DEDUP_REMOVED lines=26> */
[----:B------:R-:W-:Y:S01]  /*3f40*/  ISETP.NE.AND P1, PT, R109, RZ, PT ;  /* 0x000000ff6d00720c */ /* 0x000fe20003f25270 */
[----:B------:R-:W0:Y:S01]  /*3f50*/  SHFL.BFLY PT, R22, R13, 0x2, 0x1f ;  /* 0x0c401f000d167f89 */ /* 0x000e2200000e0000 */
[----:B------:R-:W-:Y:S02]  /*3f60*/  ISETP.NE.AND P2, PT, R98, RZ, PT ;  /* 0x000000ff6200720c */ /* 0x000fe40003f45270 */
[----:B------:R-:W-:Y:S02]  /*3f70*/  ISETP.GT.AND P1, PT, R71, 0x48, !P1 ;  /* 0x000000484700780c */ /* 0x000fe40004f24270 */
[----:B------:R-:W-:-:S02]  /*3f80*/  ISETP.NE.AND P6, PT, R114, RZ, PT ;  /* 0x000000ff7200720c */ /* 0x000fc40003fc5270 */
[----:B------:R-:W-:Y:S02]  /*3f90*/  ISETP.LT.OR P1, PT, R67, 0x49, P1 ;  /* 0x000000494300780c */ /* 0x000fe40000f21670 */
[----:B------:R-:W-:Y:S02]  /*3fa0*/  R2UR UR15, R18 ;  /* 0x00000000120f72ca */ /* 0x000fe400000e0000 */
[----:B------:R-:W-:Y:S02]  /*3fb0*/  FSEL R44, R44, -INF , !P1 ;  /* 0xff8000002c2c7808 */ /* 0x000fe40004800000 */
[----:B------:R-:W-:-:S04]  /*3fc0*/  ISETP.NE.AND P1, PT, R110, RZ, PT ;  /* 0x000000ff6e00720c */ /* 0x000fc80003f25270 */
[----:B------:R-:W-:-:S04]  /*3fd0*/  ISETP.GT.AND P1, PT, R71, 0x49, !P1 ;  /* 0x000000494700780c */ /* 0x000fc80004f24270 */
[----:B------:R-:W-:Y:S01]  /*3fe0*/  ISETP.LT.OR P1, PT, R67, 0x4a, P1 ;  /* 0x0000004a4300780c */ /* 0x000fe20000f21670 */
[----:B------:R-:W-:Y:S01]  /*3ff0*/  UIADD3 UR45, UR15, UR45, URZ ;  /* 0x0000002d0f2d7290 */ /* 0x000fe2000fffe03f */
[----:B0-----:R-:W-:Y:S02]  /*4000*/  FMNMX.FTZ R52, R13, R22, !PT ;  /* 0x000000160d347209 */ /* 0x001fe40007810000 */
[----:B------:R-:W-:Y:S01]  /*4010*/  FSEL R45, R45, -INF , !P1 ;  /* 0xff8000002d2d7808 */ /* 0x000fe20004800000 */
[----:B------:R-:W-:Y:S01]  /*4020*/  UIADD3 UR14, UR45, UR14, URZ ;  /* 0x0000000e2d0e7290 */ /* 0x000fe2000fffe03f */
[----:B------:R-:W-:Y:S01]  /*4030*/  ISETP.NE.AND P1, PT, R111, RZ, PT ;  /* 0x000000ff6f00720c */ /* 0x000fe20003f25270 */
[----:B------:R-:W0:Y:S03]  /*4040*/  SHFL.BFLY PT, R53, R52, 0x1, 0x1f ;  /* 0x0c201f0034357f89 */ /* 0x000e2600000e0000 */
[----:B------:R-:W-:-:S04]  /*4050*/  ISETP.GT.AND P1, PT, R71, 0x50, !P1 ;  /* 0x000000504700780c */ /* 0x000fc80004f24270 */
[----:B------:R-:W-:-:S04]  /*4060*/  ISETP.LT.OR P1, PT, R67, 0x51, P1 ;  /* 0x000000514300780c */ /* 0x000fc80000f21670 */
[----:B------:R-:W-:Y:S02]  /*4070*/  FSEL R46, R46, -INF , !P1 ;  /* 0xff8000002e2e7808 */ /* 0x000fe40004800000 */
[----:B------:R-:W-:-:S04]  /*4080*/  ISETP.NE.AND P1, PT, R112, RZ, PT ;  /* 0x000000ff7000720c */ /* 0x000fc80003f25270 */
[----:B------:R-:W-:-:S04]  /*4090*/  ISETP.GT.AND P1, PT, R71, 0x51, !P1 ;  /* 0x000000514700780c */ /* 0x000fc80004f24270 */
[----:B------:R-:W-:Y:S02]  /*40a0*/  ISETP.LT.OR P1, PT, R67, 0x52, P1 ;  /* 0x000000524300780c */ /* 0x000fe40000f21670 */
[----:B0-----:R-:W-:Y:S01]  /*40b0*/  FMNMX.FTZ R22, R52, R53, !PT ;  /* 0x0000003534167209 */ /* 0x001fe20007810000 */
[----:B------:R-:W-:Y:S01]  /*40c0*/  IMAD.U32 R53, RZ, RZ, UR6 ;  /* 0x00000006ff357e24 */ /* 0x000fe2000f8e00ff */
[----:B------:R-:W-:Y:S02]  /*40d0*/  FSEL R47, R47, -INF , !P1 ;  /* 0xff8000002f2f7808 */ /* 0x000fe40004800000 */
[----:B------:R-:W-:Y:S01]  /*40e0*/  ISETP.NE.AND P1, PT, R97, RZ, PT ;  /* 0x000000ff6100720c */ /* 0x000fe20003f25270 */
[----:B------:R-:W-:-:S03]  /*40f0*/  FFMA.FTZ R53, R22, R53, -8 ;  /* 0xc100000016357423 */ /* 0x000fc60000010035 */
[----:B------:R-:W-:-:S04]  /*4100*/  ISETP.GT.AND P1, PT, R71, 0x58, !P1 ;  /* 0x000000584700780c */ /* 0x000fc80004f24270 */
[----:B------:R-:W-:-:S04]  /*4110*/  ISETP.LT.OR P1, PT, R67, 0x59, P1 ;  /* 0x000000594300780c */ /* 0x000fc80000f21670 */
[----:B------:R-:W-:Y:S02]  /*4120*/  FSEL R48, R48, -INF , !P1 ;  /* 0xff80000030307808 */ /* 0x000fe40004800000 */
[----:B------:R-:W-:-:S04]  /*4130*/  ISETP.NE.AND P1, PT, R113, RZ, PT ;  /* 0x000000ff7100720c */ /* 0x000fc80003f25270 */
[----:B------:R-:W-:-:S04]  /*4140*/  ISETP.GT.AND P1, PT, R71, 0x59, !P1 ;  /* 0x000000594700780c */ /* 0x000fc80004f24270 */
[----:B------:R-:W-:-:S04]  /*4150*/  ISETP.LT.OR P1, PT, R67, 0x5a, P1 ;  /* 0x0000005a4300780c */ /* 0x000fc80000f21670 */
[----:B------:R-:W-:Y:S02]  /*4160*/  FSEL R49, R49, -INF , !P1 ;  /* 0xff80000031317808 */ /* 0x000fe40004800000 */
[----:B------:R-:W-:Y:S02]  /*4170*/  ISETP.GT.AND P1, PT, R71, 0x60, !P2 ;  /* 0x000000604700780c */ /* 0x000fe40005724270 */
[----:B------:R-:W-:Y:S02]  /*4180*/  ISETP.NE.AND P2, PT, R116, RZ, PT ;  /* 0x000000ff7400720c */ /* 0x000fe40003f45270 */
[----:B------:R-:W-:Y:S02]  /*4190*/  ISETP.LT.OR P1, PT, R67, 0x61, P1 ;  /* 0x000000614300780c */ /* 0x000fe40000f21670 */
[----:B------:R-:W-:Y:S02]  /*41a0*/  ISETP.GT.AND P2, PT, R71, 0x69, !P2 ;  /* 0x000000694700780c */ /* 0x000fe40005744270 */
[----:B------:R-:W-:-:S02]  /*41b0*/  FSEL R50, R50, -INF , !P1 ;  /* 0xff80000032327808 */ /* 0x000fc40004800000 */
[----:B------:R-:W-:Y:S02]  /*41c0*/  ISETP.GT.AND P1, PT, R71, 0x61, !P6 ;  /* 0x000000614700780c */ /* 0x000fe40007724270 */
[----:B------:R-:W-:Y:S02]  /*41d0*/  ISETP.NE.AND P6, PT, R64, RZ, PT ;  /* 0x000000ff4000720c */ /* 0x000fe40003fc5270 */
[C---:B------:R-:W-:Y:S02]  /*41e0*/  ISETP.LT.OR P1, PT, R67.reuse, 0x62, P1 ;  /* 0x000000624300780c */ /* 0x040fe40000f21670 */
[----:B------:R-:W-:Y:S02]  /*41f0*/  ISETP.LT.OR P2, PT, R67, 0x6a, P2 ;  /* 0x0000006a4300780c */ /* 0x000fe40001741670 */
[----:B------:R-:W-:Y:S02]  /*4200*/  FSEL R51, R51, -INF , !P1 ;  /* 0xff80000033337808 */ /* 0x000fe40004800000 */
[----:B------:R-:W-:-:S04]  /*4210*/  FSETP.NEU.FTZ.AND P1, PT, R22, -INF , PT ;  /* 0xff8000001600780b */ /* 0x000fc80003f3d000 */
[----:B------:R-:W-:Y:S02]  /*4220*/  FSEL R77, R53, RZ, P1 ;  /* 0x000000ff354d7208 */ /* 0x000fe40000800000 */
[----:B------:R-:W-:Y:S02]  /*4230*/  ISETP.GT.AND P1, PT, R71, RZ, !P6 ;  /* 0x000000ff4700720c */ /* 0x000fe40007724270 */
[----:B------:R-:W-:Y:S01]  /*4240*/  ISETP.NE.AND P6, PT, R75, RZ, PT ;  /* 0x000000ff4b00720c */ /* 0x000fe20003fc5270 */
[--C-:B------:R-:W-:Y:S01]  /*4250*/  FFMA.FTZ R76, R92, UR6, -R77.reuse ;  /* 0x000000065c4c7c23 */ /* 0x100fe2000801084d */
[----:B------:R-:W-:Y:S01]  /*4260*/  ISETP.LT.OR P1, PT, R67, 0x1, P1 ;  /* 0x000000014300780c */ /* 0x000fe20000f21670 */
[--C-:B------:R-:W-:Y:S01]  /*4270*/  FFMA.FTZ R65, R65, UR6, -R77.reuse ;  /* 0x0000000641417c23 */ /* 0x100fe2000801084d */
[----:B------:R-:W-:Y:S01]  /*4280*/  ISETP.GT.AND P6, PT, R71, 0x79, !P6 ;  /* 0x000000794700780c */ /* 0x000fe200077c4270 */
[----:B------:R-:W-:Y:S01]  /*4290*/  MUFU.EX2 R79, R76 ;  /* 0x0000004c004f7308 */ /* 0x000fe20000000800 */
[----:B------:R-:W-:Y:S01]  /*42a0*/  FSEL R75, R3, -INF , !P1 ;  /* 0xff800000034b7808 */ /* 0x000fe20004800000 */
[--C-:B------:R-:W-:Y:S01]  /*42b0*/  FFMA.FTZ R3, R54, UR6, -R77.reuse ;  /* 0x0000000636037c23 */ /* 0x100fe2000801084d */
[----:B------:R-:W-:Y:S01]  /*42c0*/  ISETP.NE.AND P1, PT, R115, RZ, PT ;  /* 0x000000ff7300720c */ /* 0x000fe20003f25270 */
[--C-:B------:R-:W-:Y:S01]  /*42d0*/  FFMA.FTZ R78, R102, UR6, -R77.reuse ;  /* 0x00000006664e7c23 */ /* 0x100fe2000801084d */
[----:B------:R-:W-:Y:S01]  /*42e0*/  FMNMX.FTZ R54, R75, R8, !PT ;  /* 0x000000084b367209 */ /* 0x000fe20007810000 */
[--C-:B------:R-:W-:Y:S01]  /*42f0*/  FFMA.FTZ R52, R88, UR6, -R77.reuse ;  /* 0x0000000658347c23 */ /* 0x100fe2000801084d */
[----:B------:R-:W-:Y:S01]  /*4300*/  ISETP.GT.AND P1, PT, R71, 0x68, !P1 ;  /* 0x000000684700780c */ /* 0x000fe20004f24270 */
[----:B------:R0:W-:Y:S01]  /*4310*/  MUFU.EX2 R76, R65 ;  /* 0x00000041004c7308 */ /* 0x0001e20000000800 */
[----:B------:R-:W-:Y:S01]  /*4320*/  FMNMX.FTZ R13, R9, R54, !PT ;  /* 0x00000036090d7209 */ /* 0x000fe20007810000 */
[--C-:B------:R-:W-:Y:S01]  /*4330*/  FFMA.FTZ R64, R86, UR6, -R77.reuse ;  /* 0x0000000656407c23 */ /* 0x100fe2000801084d */
[----:B------:R-:W-:Y:S01]  /*4340*/  ISETP.LT.OR P1, PT, R67, 0x69, P1 ;  /* 0x000000694300780c */ /* 0x000fe20000f21670 */
[--C-:B------:R-:W-:Y:S01]  /*4350*/  FFMA.FTZ R53, R100, UR6, -R77.reuse ;  /* 0x0000000664357c23 */ /* 0x100fe2000801084d */
[----:B------:R-:W-:Y:S01]  /*4360*/  FMNMX.FTZ R54, R10, R13, !PT ;  /* 0x0000000d0a367209 */ /* 0x000fe20007810000 */
[--C-:B------:R-:W-:Y:S01]  /*4370*/  FFMA.FTZ R27, R27, UR6, -R77.reuse ;  /* 0x000000061b1b7c23 */ /* 0x100fe2000801084d */
[----:B------:R-:W-:Y:S01]  /*4380*/  ISETP.LT.OR P6, PT, R67, 0x7a, P6 ;  /* 0x0000007a4300780c */ /* 0x000fe200037c1670 */
[----:B------:R-:W-:Y:S01]  /*4390*/  MUFU.EX2 R3, R3 ;  /* 0x0000000300037308 */ /* 0x000fe20000000800 */
[----:B------:R-:W-:Y:S01]  /*43a0*/  FMNMX.FTZ R13, R11, R54, !PT ;  /* 0x000000360b0d7209 */ /* 0x000fe20007810000 */
[--C-:B------:R-:W-:Y:S01]  /*43b0*/  FFMA.FTZ R73, R73, UR6, -R77.reuse ;  /* 0x0000000649497c23 */ /* 0x100fe2000801084d */
[----:B0-----:R-:W-:Y:S01]  /*43c0*/  FSEL R65, R20, -INF , !P2 ;  /* 0xff80000014417808 */ /* 0x001fe20005000000 */
[--C-:B------:R-:W-:Y:S01]  /*43d0*/  FFMA.FTZ R69, R69, UR6, -R77.reuse ;  /* 0x0000000645457c23 */ /* 0x100fe2000801084d */
[----:B------:R-:W-:Y:S01]  /*43e0*/  FMNMX.FTZ R74, R12, R13, !PT ;  /* 0x0000000d0c4a7209 */ /* 0x000fe20007810000 */
[--C-:B------:R-:W-:Y:S01]  /*43f0*/  FFMA.FTZ R89, R89, UR6, -R77.reuse ;  /* 0x0000000659597c23 */ /* 0x100fe2000801084d */
[----:B------:R-:W-:Y:S01]  /*4400*/  FSEL R25, R25, -INF , !P6 ;  /* 0xff80000019197808 */ /* 0x000fe20007000000 */
[----:B------:R-:W-:Y:S01]  /*4410*/  MUFU.EX2 R54, R78 ;  /* 0x0000004e00367308 */ /* 0x000fe20000000800 */
[----:B------:R-:W-:Y:S01]  /*4420*/  FMNMX.FTZ R13, R33, R74, !PT ;  /* 0x0000004a210d7209 */ /* 0x000fe20007810000 */
[--C-:B------:R-:W-:Y:S01]  /*4430*/  FFMA.FTZ R74, R72, UR6, -R77.reuse ;  /* 0x00000006484a7c23 */ /* 0x100fe2000801084d */
[--C-:B------:R-:W-:Y:S01]  /*4440*/  FFMA.FTZ R90, R90, UR6, -R77.reuse ;  /* 0x000000065a5a7c23 */ /* 0x100fe2000801084d */
[--C-:B------:R-:W-:Y:S01]  /*4450*/  FFMA.FTZ R60, R60, UR6, -R77.reuse ;  /* 0x000000063c3c7c23 */ /* 0x100fe2000801084d */
[----:B------:R-:W-:Y:S01]  /*4460*/  FMNMX.FTZ R13, R14, R13, !PT ;  /* 0x0000000d0e0d7209 */ /* 0x000fe20007810000 */
[--C-:B------:R-:W-:Y:S01]  /*4470*/  FFMA.FTZ R59, R59, UR6, -R77.reuse ;  /* 0x000000063b3b7c23 */ /* 0x100fe2000801084d */
[--C-:B------:R-:W-:Y:S01]  /*4480*/  FFMA.FTZ R61, R61, UR6, -R77.reuse ;  /* 0x000000063d3d7c23 */ /* 0x100fe2000801084d */
[----:B------:R-:W0:Y:S01]  /*4490*/  MUFU.EX2 R52, R52 ;  /* 0x0000003400347308 */ /* 0x000e220000000800 */
[----:B------:R-:W-:Y:S01]  /*44a0*/  FMNMX.FTZ R72, R34, R13, !PT ;  /* 0x0000000d22487209 */ /* 0x000fe20007810000 */
[--C-:B------:R-:W-:Y:S01]  /*44b0*/  FFMA.FTZ R56, R56, UR6, -R77.reuse ;  /* 0x0000000638387c23 */ /* 0x100fe2000801084d */
[--C-:B------:R-:W-:Y:S01]  /*44c0*/  FFMA.FTZ R55, R55, UR6, -R77.reuse ;  /* 0x0000000637377c23 */ /* 0x100fe2000801084d */
[--C-:B------:R-:W-:Y:S01]  /*44d0*/  FFMA.FTZ R58, R58, UR6, -R77.reuse ;  /* 0x000000063a3a7c23 */ /* 0x100fe2000801084d */
[----:B------:R-:W-:Y:S01]  /*44e0*/  FMNMX.FTZ R13, R35, R72, !PT ;  /* 0x00000048230d7209 */ /* 0x000fe20007810000 */
[--C-:B------:R-:W-:Y:S01]  /*44f0*/  FFMA.FTZ R72, R70, UR6, -R77.reuse ;  /* 0x0000000646487c23 */ /* 0x100fe2000801084d */
[--C-:B------:R-:W-:Y:S01]  /*4500*/  FFMA.FTZ R57, R57, UR6, -R77.reuse ;  /* 0x0000000639397c23 */ /* 0x100fe2000801084d */
[----:B------:R-:W1:Y:S01]  /*4510*/  MUFU.EX2 R64, R64 ;  /* 0x0000004000407308 */ /* 0x000e620000000800 */
[----:B------:R-:W-:Y:S01]  /*4520*/  FMNMX.FTZ R70, R36, R13, !PT ;  /* 0x0000000d24467209 */ /* 0x000fe20007810000 */
[--C-:B------:R-:W-:Y:S01]  /*4530*/  FFMA.FTZ R30, R30, UR6, -R77.reuse ;  /* 0x000000061e1e7c23 */ /* 0x100fe2000801084d */
[--C-:B------:R-:W-:Y:S01]  /*4540*/  FFMA.FTZ R31, R31, UR6, -R77.reuse ;  /* 0x000000061f1f7c23 */ /* 0x100fe2000801084d */
[----:B------:R-:W-:Y:S01]  /*4550*/  FFMA.FTZ R4, R4, UR6, -R77 ;  /* 0x0000000604047c23 */ /* 0x000fe2000801084d */
[----:B------:R-:W-:-:S03]  /*4560*/  FMNMX.FTZ R13, R37, R70, !PT ;  /* 0x00000046250d7209 */ /* 0x000fc60007810000 */
[----:B------:R-:W2:Y:S01]  /*4570*/  MUFU.EX2 R53, R53 ;  /* 0x0000003500357308 */ /* 0x000ea20000000800 */
[----:B------:R-:W-:-:S04]  /*4580*/  FMNMX.FTZ R70, R38, R13, !PT ;  /* 0x0000000d26467209 */ /* 0x000fc80007810000 */
[----:B------:R-:W-:-:S03]  /*4590*/  FMNMX.FTZ R13, R39, R70, !PT ;  /* 0x00000046270d7209 */ /* 0x000fc60007810000 */
[----:B------:R-:W3:Y:S01]  /*45a0*/  MUFU.EX2 R73, R73 ;  /* 0x0000004900497308 */ /* 0x000ee20000000800 */
[----:B------:R-:W-:-:S04]  /*45b0*/  FMNMX.FTZ R70, R40, R13, !PT ;  /* 0x0000000d28467209 */ /* 0x000fc80007810000 */
[----:B------:R-:W-:-:S03]  /*45c0*/  FMNMX.FTZ R13, R41, R70, !PT ;  /* 0x00000046290d7209 */ /* 0x000fc60007810000 */
[----:B------:R-:W4:Y:S01]  /*45d0*/  MUFU.EX2 R74, R74 ;  /* 0x0000004a004a7308 */ /* 0x000f220000000800 */
[----:B------:R-:W-:-:S04]  /*45e0*/  FMNMX.FTZ R70, R42, R13, !PT ;  /* 0x0000000d2a467209 */ /* 0x000fc80007810000 */
[----:B------:R-:W-:Y:S01]  /*45f0*/  FMNMX.FTZ R13, R43, R70, !PT ;  /* 0x000000462b0d7209 */ /* 0x000fe20007810000 */
[----:B------:R-:W-:Y:S02]  /*4600*/  FFMA.FTZ R70, R68, UR6, -R77 ;  /* 0x0000000644467c23 */ /* 0x000fe4000801084d */
[----:B------:R-:W-:Y:S01]  /*4610*/  MUFU.EX2 R72, R72 ;  /* 0x0000004800487308 */ /* 0x000fe20000000800 */
[----:B------:R-:W-:-:S04]  /*4620*/  FMNMX.FTZ R68, R44, R13, !PT ;  /* 0x0000000d2c447209 */ /* 0x000fc80007810000 */
[----:B------:R-:W-:Y:S01]  /*4630*/  FMNMX.FTZ R13, R45, R68, !PT ;  /* 0x000000442d0d7209 */ /* 0x000fe20007810000 */
[----:B------:R-:W-:Y:S02]  /*4640*/  FFMA.FTZ R68, R66, UR6, -R77 ;  /* 0x0000000642447c23 */ /* 0x000fe4000801084d */
[----:B------:R-:W-:Y:S01]  /*4650*/  MUFU.EX2 R69, R69 ;  /* 0x0000004500457308 */ /* 0x000fe20000000800 */
[----:B------:R-:W-:-:S04]  /*4660*/  FMNMX.FTZ R66, R46, R13, !PT ;  /* 0x0000000d2e427209 */ /* 0x000fc80007810000 */
[----:B------:R-:W-:-:S03]  /*4670*/  FMNMX.FTZ R13, R47, R66, !PT ;  /* 0x000000422f0d7209 */ /* 0x000fc60007810000 */
[----:B------:R5:W-:Y:S01]  /*4680*/  MUFU.EX2 R81, R68 ;  /* 0x0000004400517308 */ /* 0x000be20000000800 */
[----:B------:R-:W-:-:S04]  /*4690*/  FMNMX.FTZ R66, R48, R13, !PT ;  /* 0x0000000d30427209 */ /* 0x000fc80007810000 */
[----:B------:R-:W-:-:S03]  /*46a0*/  FMNMX.FTZ R13, R49, R66, !PT ;  /* 0x00000042310d7209 */ /* 0x000fc60007810000 */
[----:B------:R-:W-:Y:S01]  /*46b0*/  MUFU.EX2 R89, R89 ;  /* 0x0000005900597308 */ /* 0x000fe20000000800 */
[----:B------:R-:W-:Y:S01]  /*46c0*/  FMNMX.FTZ R66, R50, R13, !PT ;  /* 0x0000000d32427209 */ /* 0x000fe20007810000 */
[--C-:B-----5:R-:W-:Y:S01]  /*46d0*/  FFMA.FTZ R68, R63, UR6, -R77.reuse ;  /* 0x000000063f447c23 */ /* 0x120fe2000801084d */
[----:B------:R-:W-:Y:S01]  /*46e0*/  FSEL R63, R15, -INF , !P1 ;  /* 0xff8000000f3f7808 */ /* 0x000fe20004800000 */
[----:B------:R-:W-:Y:S01]  /*46f0*/  FFMA.FTZ R15, R62, UR6, -R77 ;  /* 0x000000063e0f7c23 */ /* 0x000fe2000801084d */
[----:B------:R-:W-:Y:S02]  /*4700*/  FMNMX.FTZ R66, R51, R66, !PT ;  /* 0x0000004233427209 */ /* 0x000fe40007810000 */
[----:B------:R-:W-:Y:S01]  /*4710*/  FSEL R62, R21, -INF , !P3 ;  /* 0xff800000153e7808 */ /* 0x000fe20005800000 */
[----:B------:R5:W-:Y:S01]  /*4720*/  MUFU.EX2 R78, R15 ;  /* 0x0000000f004e7308 */ /* 0x000be20000000800 */
[----:B------:R-:W-:-:S04]  /*4730*/  FMNMX.FTZ R66, R63, R66, !PT ;  /* 0x000000423f427209 */ /* 0x000fc80007810000 */
[----:B------:R-:W-:Y:S02]  /*4740*/  FMNMX.FTZ R13, R65, R66, !PT ;  /* 0x00000042410d7209 */ /* 0x000fe40007810000 */
[----:B------:R-:W-:Y:S01]  /*4750*/  FSEL R66, R23, -INF , !P4 ;  /* 0xff80000017427808 */ /* 0x000fe20006000000 */
[--C-:B------:R-:W-:Y:S01]  /*4760*/  FFMA.FTZ R23, R29, UR6, -R77.reuse ;  /* 0x000000061d177c23 */ /* 0x100fe2000801084d */
[----:B------:R-:W-:Y:S01]  /*4770*/  FMNMX.FTZ R13, R62, R13, !PT ;  /* 0x0000000d3e0d7209 */ /* 0x000fe20007810000 */
[----:B-----5:R-:W-:Y:S01]  /*4780*/  FFMA.FTZ R15, R32, UR6, -R77 ;  /* 0x00000006200f7c23 */ /* 0x020fe2000801084d */
[----:B------:R-:W-:Y:S02]  /*4790*/  MUFU.EX2 R90, R90 ;  /* 0x0000005a005a7308 */ /* 0x000fe40000000800 */
[----:B------:R-:W-:-:S04]  /*47a0*/  FMNMX.FTZ R13, R66, R13, !PT ;  /* 0x0000000d420d7209 */ /* 0x000fc80007810000 */
[----:B------:R-:W-:Y:S02]  /*47b0*/  FMNMX.FTZ R20, R24, R13, !PT ;  /* 0x0000000d18147209 */ /* 0x000fe40007810000 */
[----:B------:R-:W-:Y:S02]  /*47c0*/  MUFU.EX2 R67, R15 ;  /* 0x0000000f00437308 */ /* 0x000fe40000000800 */
[----:B------:R-:W-:-:S05]  /*47d0*/  FMNMX.FTZ R20, R25, R20, !PT ;  /* 0x0000001419147209 */ /* 0x000fca0007810000 */
[----:B------:R-:W5:Y:S01]  /*47e0*/  SHFL.BFLY PT, R13, R20, 0x2, 0x1f ;  /* 0x0c401f00140d7f89 */ /* 0x000f6200000e0000 */
[----:B------:R0:W-:Y:S08]  /*47f0*/  MUFU.EX2 R15, R27 ;  /* 0x0000001b000f7308 */ /* 0x0001f00000000800 */
[----:B------:R-:W-:Y:S01]  /*4800*/  MUFU.EX2 R70, R70 ;  /* 0x0000004600467308 */ /* 0x000fe20000000800 */
[----:B0-----:R-:W-:-:S07]  /*4810*/  FADD.FTZ R27, R3, R52 ;  /* 0x00000034031b7221 */ /* 0x001fce0000010000 */
[----:B------:R-:W-:Y:S01]  /*4820*/  MUFU.EX2 R71, R68 ;  /* 0x0000004400477308 */ /* 0x000fe20000000800 */
[----:B-----5:R-:W-:Y:S01]  /*4830*/  FMNMX.FTZ R21, R20, R13, !PT ;  /* 0x0000000d14157209 */ /* 0x020fe20007810000 */
[----:B------:R-:W-:Y:S01]  /*4840*/  FFMA.FTZ R20, R28, UR6, -R77 ;  /* 0x000000061c147c23 */ /* 0x000fe2000801084d */
[----:B------:R-:W-:-:S05]  /*4850*/  IMAD.U32 R28, RZ, RZ, UR6 ;  /* 0x00000006ff1c7e24 */ /* 0x000fca000f8e00ff */
[----:B------:R-:W-:Y:S01]  /*4860*/  MUFU.EX2 R60, R60 ;  /* 0x0000003c003c7308 */ /* 0x000fe20000000800 */
[----:B------:R-:W0:Y:S07]  /*4870*/  SHFL.BFLY PT, R32, R21, 0x1, 0x1f ;  /* 0x0c201f0015207f89 */ /* 0x000e2e00000e0000 */
[----:B------:R-:W-:Y:S08]  /*4880*/  MUFU.EX2 R59, R59 ;  /* 0x0000003b003b7308 */ /* 0x000ff00000000800 */
[----:B------:R-:W-:Y:S08]  /*4890*/  MUFU.EX2 R61, R61 ;  /* 0x0000003d003d7308 */ /* 0x000ff00000000800 */
[----:B------:R-:W-:Y:S01]  /*48a0*/  MUFU.EX2 R56, R56 ;  /* 0x0000003800387308 */ /* 0x000fe20000000800 */
[----:B0-----:R-:W-:Y:S01]  /*48b0*/  FMNMX.FTZ R13, R21, R32, !PT ;  /* 0x00000020150d7209 */ /* 0x001fe20007810000 */
[----:B------:R-:W-:-:S03]  /*48c0*/  FFMA.FTZ R21, R26, UR6, -R77 ;  /* 0x000000061a157c23 */ /* 0x000fc6000801084d */
[C---:B------:R-:W-:Y:S01]  /*48d0*/  FSETP.NEU.FTZ.AND P1, PT, R13.reuse, -INF , PT ;  /* 0xff8000000d00780b */ /* 0x040fe20003f3d000 */
[----:B------:R-:W-:Y:S01]  /*48e0*/  FFMA.FTZ R26, R13, R28, -8 ;  /* 0xc10000000d1a7423 */ /* 0x000fe2000001001c */
[----:B-1----:R-:W-:Y:S01]  /*48f0*/  FADD.FTZ R28, R64, R27 ;  /* 0x0000001b401c7221 */ /* 0x002fe20000010000 */
[C---:B------:R-:W-:Y:S01]  /*4900*/  F2FP.SATFINITE.E4M3.F32.PACK_AB_MERGE_C R64, R79.reuse, R64, RZ ;  /* 0x000000404f40723e */ /* 0x040fe200048070ff */
[----:B------:R-:W-:Y:S02]  /*4910*/  MUFU.EX2 R55, R55 ;  /* 0x0000003700377308 */ /* 0x000fe40000000800 */
[----:B------:R-:W-:Y:S01]  /*4920*/  FSEL R26, R26, RZ, P1 ;  /* 0x000000ff1a1a7208 */ /* 0x000fe20000800000 */
[----:B------:R-:W-:Y:S01]  /*4930*/  FADD.FTZ R28, R79, R28 ;  /* 0x0000001c4f1c7221 */ /* 0x000fe20000010000 */
[----:B------:R-:W-:Y:S02]  /*4940*/  F2FP.SATFINITE.E4M3.F32.PACK_AB_MERGE_C R196, R52, R3, R64 ;  /* 0x0000000334c4723e */ /* 0x000fe40004807040 */
[----:B------:R-:W-:Y:S01]  /*4950*/  PLOP3.LUT P1, PT, PT, PT, UP0, 0x40, 0x0 ;  /* 0x000000000000781c */ /* 0x000fe20003f2e808 */
[--C-:B------:R-:W-:Y:S01]  /*4960*/  FFMA.FTZ R75, R75, UR6, -R26.reuse ;  /* 0x000000064b4b7c23 */ /* 0x100fe2000801081a */
[--C-:B------:R-:W-:Y:S01]  /*4970*/  FFMA.FTZ R8, R8, UR6, -R26.reuse ;  /* 0x0000000608087c23 */ /* 0x100fe2000801081a */
[--C-:B------:R-:W-:Y:S01]  /*4980*/  FFMA.FTZ R9, R9, UR6, -R26.reuse ;  /* 0x0000000609097c23 */ /* 0x100fe2000801081a */
[--C-:B------:R-:W-:Y:S01]  /*4990*/  FFMA.FTZ R10, R10, UR6, -R26.reuse ;  /* 0x000000060a0a7c23 */ /* 0x100fe2000801081a */
[--C-:B------:R-:W-:Y:S01]  /*49a0*/  FFMA.FTZ R11, R11, UR6, -R26.reuse ;  /* 0x000000060b0b7c23 */ /* 0x100fe2000801081a */
[--C-:B------:R-:W-:Y:S01]  /*49b0*/  FFMA.FTZ R12, R12, UR6, -R26.reuse ;  /* 0x000000060c0c7c23 */ /* 0x100fe2000801081a */
[----:B------:R-:W-:Y:S01]  /*49c0*/  MUFU.EX2 R75, R75 ;  /* 0x0000004b004b7308 */ /* 0x000fe20000000800 */
[----:B------:R-:W-:Y:S01]  /*49d0*/  FFMA.FTZ R33, R33, UR6, -R26 ;  /* 0x0000000621217c23 */ /* 0x000fe2000801081a */
[----:B--2---:R-:W-:Y:S01]  /*49e0*/  FADD.FTZ R27, R53, R28 ;  /* 0x0000001c351b7221 */ /* 0x004fe20000010000 */
[--C-:B------:R-:W-:Y:S01]  /*49f0*/  FFMA.FTZ R14, R14, UR6, -R26.reuse ;  /* 0x000000060e0e7c23 */ /* 0x100fe2000801081a */
[--C-:B------:R-:W-:Y:S01]  /*4a00*/  FFMA.FTZ R34, R34, UR6, -R26.reuse ;  /* 0x0000000622227c23 */ /* 0x100fe2000801081a */
[--C-:B------:R-:W-:Y:S01]  /*4a10*/  FFMA.FTZ R35, R35, UR6, -R26.reuse ;  /* 0x0000000623237c23 */ /* 0x100fe2000801081a */
[----:B------:R-:W-:Y:S01]  /*4a20*/  FADD.FTZ R32, R54, R27 ;  /* 0x0000001b36207221 */ /* 0x000fe20000010000 */
[--C-:B------:R-:W-:Y:S01]  /*4a30*/  FFMA.FTZ R36, R36, UR6, -R26.reuse ;  /* 0x0000000624247c23 */ /* 0x100fe2000801081a */
[----:B------:R-:W0:Y:S01]  /*4a40*/  MUFU.EX2 R8, R8 ;  /* 0x0000000800087308 */ /* 0x000e220000000800 */
[----:B------:R-:W-:Y:S01]  /*4a50*/  FFMA.FTZ R37, R37, UR6, -R26 ;  /* 0x0000000625257c23 */ /* 0x000fe2000801081a */
[----:B---3--:R-:W-:Y:S01]  /*4a60*/  FADD.FTZ R29, R73, R32 ;  /* 0x00000020491d7221 */ /* 0x008fe20000010000 */
[--C-:B------:R-:W-:Y:S01]  /*4a70*/  FFMA.FTZ R38, R38, UR6, -R26.reuse ;  /* 0x0000000626267c23 */ /* 0x100fe2000801081a */
[--C-:B------:R-:W-:Y:S01]  /*4a80*/  FFMA.FTZ R39, R39, UR6, -R26.reuse ;  /* 0x0000000627277c23 */ /* 0x100fe2000801081a */
[--C-:B------:R-:W-:Y:S01]  /*4a90*/  FFMA.FTZ R40, R40, UR6, -R26.reuse ;  /* 0x0000000628287c23 */ /* 0x100fe2000801081a */
[----:B----4-:R-:W-:Y:S01]  /*4aa0*/  FADD.FTZ R29, R74, R29 ;  /* 0x0000001d4a1d7221 */ /* 0x010fe20000010000 */
[--C-:B------:R-:W-:Y:S01]  /*4ab0*/  FFMA.FTZ R41, R41, UR6, -R26.reuse ;  /* 0x0000000629297c23 */ /* 0x100fe2000801081a */
[----:B------:R-:W1:Y:S01]  /*4ac0*/  MUFU.EX2 R9, R9 ;  /* 0x0000000900097308 */ /* 0x000e620000000800 */
[--C-:B------:R-:W-:Y:S01]  /*4ad0*/  FFMA.FTZ R42, R42, UR6, -R26.reuse ;  /* 0x000000062a2a7c23 */ /* 0x100fe2000801081a */
[--C-:B------:R-:W-:Y:S01]  /*4ae0*/  FFMA.FTZ R43, R43, UR6, -R26.reuse ;  /* 0x000000062b2b7c23 */ /* 0x100fe2000801081a */
[--C-:B------:R-:W-:Y:S01]  /*4af0*/  FFMA.FTZ R44, R44, UR6, -R26.reuse ;  /* 0x000000062c2c7c23 */ /* 0x100fe2000801081a */
[--C-:B------:R-:W-:Y:S01]  /*4b00*/  FFMA.FTZ R45, R45, UR6, -R26.reuse ;  /* 0x000000062d2d7c23 */ /* 0x100fe2000801081a */
[--C-:B------:R-:W-:Y:S01]  /*4b10*/  FFMA.FTZ R46, R46, UR6, -R26.reuse ;  /* 0x000000062e2e7c23 */ /* 0x100fe2000801081a */
[--C-:B------:R-:W-:Y:S01]  /*4b20*/  FFMA.FTZ R47, R47, UR6, -R26.reuse ;  /* 0x000000062f2f7c23 */ /* 0x100fe2000801081a */
[----:B------:R-:W-:Y:S01]  /*4b30*/  FFMA.FTZ R48, R48, UR6, -R26 ;  /* 0x0000000630307c23 */ /* 0x000fe2000801081a */
[----:B------:R-:W2:Y:S01]  /*4b40*/  MUFU.EX2 R10, R10 ;  /* 0x0000000a000a7308 */ /* 0x000ea20000000800 */
[----:B0-----:R-:W-:Y:S01]  /*4b50*/  FADD.FTZ R28, R75, R8 ;  /* 0x000000084b1c7221 */ /* 0x001fe20000010000 */
[--C-:B------:R-:W-:Y:S01]  /*4b60*/  FFMA.FTZ R49, R49, UR6, -R26.reuse ;  /* 0x0000000631317c23 */ /* 0x100fe2000801081a */
[--C-:B------:R-:W-:Y:S01]  /*4b70*/  FFMA.FTZ R50, R50, UR6, -R26.reuse ;  /* 0x0000000632327c23 */ /* 0x100fe2000801081a */
[--C-:B------:R-:W-:Y:S01]  /*4b80*/  FFMA.FTZ R51, R51, UR6, -R26.reuse ;  /* 0x0000000633337c23 */ /* 0x100fe2000801081a */
[--C-:B------:R-:W-:Y:S01]  /*4b90*/  FFMA.FTZ R63, R63, UR6, -R26.reuse ;  /* 0x000000063f3f7c23 */ /* 0x100fe2000801081a */
[--C-:B------:R-:W-:Y:S01]  /*4ba0*/  FFMA.FTZ R65, R65, UR6, -R26.reuse ;  /* 0x0000000641417c23 */ /* 0x100fe2000801081a */
[----:B------:R-:W-:Y:S01]  /*4bb0*/  FFMA.FTZ R62, R62, UR6, -R26 ;  /* 0x000000063e3e7c23 */ /* 0x000fe2000801081a */
[----:B------:R-:W0:Y:S01]  /*4bc0*/  MUFU.EX2 R11, R11 ;  /* 0x0000000b000b7308 */ /* 0x000e220000000800 */
[----:B-1----:R-:W-:Y:S01]  /*4bd0*/  FADD.FTZ R27, R9, R28 ;  /* 0x0000001c091b7221 */ /* 0x002fe20000010000 */
[----:B------:R-:W-:Y:S01]  /*4be0*/  FADD.FTZ R28, R72, R29 ;  /* 0x0000001d481c7221 */ /* 0x000fe20000010000 */
[----:B------:R-:W-:Y:S01]  /*4bf0*/  F2FP.SATFINITE.E4M3.F32.PACK_AB_MERGE_C R29, R71, R76, RZ ;  /* 0x0000004c471d723e */ /* 0x000fe200048070ff */
[--C-:B------:R-:W-:Y:S01]  /*4c00*/  FFMA.FTZ R66, R66, UR6, -R26.reuse ;  /* 0x0000000642427c23 */ /* 0x100fe2000801081a */
[----:B------:R-:W-:Y:S01]  /*4c10*/  FFMA.FTZ R24, R24, UR6, -R26 ;  /* 0x0000000618187c23 */ /* 0x000fe2000801081a */
[----:B------:R-:W-:Y:S01]  /*4c20*/  FADD.FTZ R28, R69, R28 ;  /* 0x0000001c451c7221 */ /* 0x000fe20000010000 */
[----:B------:R-:W-:Y:S01]  /*4c30*/  FFMA.FTZ R25, R25, UR6, -R26 ;  /* 0x0000000619197c23 */ /* 0x000fe2000801081a */
[----:B------:R-:W1:Y:S01]  /*4c40*/  MUFU.EX2 R12, R12 ;  /* 0x0000000c000c7308 */ /* 0x000e620000000800 */
[C---:B--2---:R-:W-:Y:S01]  /*4c50*/  FADD.FTZ R18, R10.reuse, R27 ;  /* 0x0000001b0a127221 */ /* 0x044fe20000010000 */
[----:B------:R-:W-:-:S02]  /*4c60*/  F2FP.SATFINITE.E4M3.F32.PACK_AB_MERGE_C R9, R10, R9, RZ ;  /* 0x000000090a09723e */ /* 0x000fc400048070ff */
[----:B------:R-:W-:Y:S02]  /*4c70*/  F2FP.SATFINITE.E4M3.F32.PACK_AB_MERGE_C R73, R74, R73, RZ ;  /* 0x000000494a49723e */ /* 0x000fe400048070ff */
[----:B------:R-:W-:Y:S02]  /*4c80*/  F2FP.SATFINITE.E4M3.F32.PACK_AB_MERGE_C R197, R8, R75, R9 ;  /* 0x0000004b08c5723e */ /* 0x000fe40004807009 */
[----:B------:R-:W2:Y:S01]  /*4c90*/  MUFU.EX2 R33, R33 ;  /* 0x0000002100217308 */ /* 0x000ea20000000800 */
[----:B0-----:R-:W-:Y:S01]  /*4ca0*/  FADD.FTZ R27, R11, R18 ;  /* 0x000000120b1b7221 */ /* 0x001fe20000010000 */
[----:B------:R-:W-:Y:S02]  /*4cb0*/  F2FP.SATFINITE.E4M3.F32.PACK_AB_MERGE_C R198, R54, R53, R73 ;  /* 0x0000003536c6723e */ /* 0x000fe40004807049 */
[----:B------:R-:W-:-:S04]  /*4cc0*/  F2FP.SATFINITE.E4M3.F32.PACK_AB_MERGE_C R194, R81, R70, R29 ;  /* 0x0000004651c2723e */ /* 0x000fc8000480701d */
[----:B------:R-:W0:Y:S01]  /*4cd0*/  MUFU.EX2 R14, R14 ;  /* 0x0000000e000e7308 */ /* 0x000e220000000800 */
[----:B-1----:R-:W-:Y:S01]  /*4ce0*/  FADD.FTZ R18, R12, R27 ;  /* 0x0000001b0c127221 */ /* 0x002fe20000010000 */
[----:B------:R-:W-:Y:S01]  /*4cf0*/  FADD.FTZ R27, R89, R28 ;  /* 0x0000001c591b7221 */ /* 0x000fe20000010000 */
[----:B------:R-:W-:-:S03]  /*4d00*/  F2FP.SATFINITE.E4M3.F32.PACK_AB_MERGE_C R89, R90, R89, RZ ;  /* 0x000000595a59723e */ /* 0x000fc600048070ff */
[----:B------:R-:W-:Y:S01]  /*4d10*/  FADD.FTZ R27, R90, R27 ;  /* 0x0000001b5a1b7221 */ /* 0x000fe20000010000 */
[----:B------:R-:W-:Y:S01]  /*4d20*/  F2FP.SATFINITE.E4M3.F32.PACK_AB_MERGE_C R192, R69, R72, R89 ;  /* 0x0000004845c0723e */ /* 0x000fe20004807059 */
[----:B------:R-:W1:Y:S01]  /*4d30*/  MUFU.EX2 R34, R34 ;  /* 0x0000002200227308 */ /* 0x000e620000000800 */
[----:B--2---:R-:W-:Y:S01]  /*4d40*/  FADD.FTZ R3, R33, R18 ;  /* 0x0000001221037221 */ /* 0x004fe20000010000 */
[----:B------:R-:W-:-:S04]  /*4d50*/  FADD.FTZ R28, R70, R27 ;  /* 0x0000001b461c7221 */ /* 0x000fc80000010000 */
[----:B------:R-:W-:Y:S02]  /*4d60*/  FADD.FTZ R27, R81, R28 ;  /* 0x0000001c511b7221 */ /* 0x000fe40000010000 */
[----:B------:R-:W2:Y:S01]  /*4d70*/  MUFU.EX2 R35, R35 ;  /* 0x0000002300237308 */ /* 0x000ea20000000800 */
[----:B0-----:R-:W-:Y:S01]  /*4d80*/  FADD.FTZ R3, R14, R3 ;  /* 0x000000030e037221 */ /* 0x001fe20000010000 */
[----:B------:R-:W-:Y:S01]  /*4d90*/  FADD.FTZ R76, R76, R27 ;  /* 0x0000001b4c4c7221 */ /* 0x000fe20000010000 */
[----:B------:R-:W-:Y:S02]  /*4da0*/  F2FP.SATFINITE.E4M3.F32.PACK_AB_MERGE_C R27, R59, R60, RZ ;  /* 0x0000003c3b1b723e */ /* 0x000fe400048070ff */
[----:B------:R-:W-:Y:S01]  /*4db0*/  F2FP.SATFINITE.E4M3.F32.PACK_AB_MERGE_C R33, R14, R33, RZ ;  /* 0x000000210e21723e */ /* 0x000fe200048070ff */
[----:B------:R-:W-:Y:S01]  /*4dc0*/  FADD.FTZ R71, R71, R76 ;  /* 0x0000004c47477221 */ /* 0x000fe20000010000 */
[----:B------:R-:W-:Y:S01]  /*4dd0*/  F2FP.SATFINITE.E4M3.F32.PACK_AB_MERGE_C R188, R61, R78, R27 ;  /* 0x0000004e3dbc723e */ /* 0x000fe2000480701b */
[----:B------:R-:W0:Y:S01]  /*4de0*/  MUFU.EX2 R36, R36 ;  /* 0x0000002400247308 */ /* 0x000e220000000800 */
[----:B-1----:R-:W-:Y:S01]  /*4df0*/  FADD.FTZ R18, R34, R3 ;  /* 0x0000000322127221 */ /* 0x002fe20000010000 */
[----:B------:R-:W-:Y:S01]  /*4e00*/  FADD.FTZ R78, R78, R71 ;  /* 0x000000474e4e7221 */ /* 0x000fe20000010000 */
[----:B------:R-:W-:-:S03]  /*4e10*/  F2FP.SATFINITE.E4M3.F32.PACK_AB_MERGE_C R199, R12, R11, R33 ;  /* 0x0000000b0cc7723e */ /* 0x000fc60004807021 */
[----:B------:R-:W-:Y:S02]  /*4e20*/  FADD.FTZ R61, R61, R78 ;  /* 0x0000004e3d3d7221 */ /* 0x000fe40000010000 */
[----:B------:R-:W1:Y:S01]  /*4e30*/  MUFU.EX2 R37, R37 ;  /* 0x0000002500257308 */ /* 0x000e620000000800 */
[----:B--2---:R-:W-:Y:S01]  /*4e40*/  FADD.FTZ R3, R35, R18 ;  /* 0x0000001223037221 */ /* 0x004fe20000010000 */
[----:B------:R-:W-:-:S04]  /*4e50*/  FADD.FTZ R60, R60, R61 ;  /* 0x0000003d3c3c7221 */ /* 0x000fc80000010000 */
[----:B------:R-:W-:Y:S02]  /*4e60*/  FADD.FTZ R59, R59, R60 ;  /* 0x0000003c3b3b7221 */ /* 0x000fe40000010000 */
[----:B------:R-:W2:Y:S01]  /*4e70*/  MUFU.EX2 R38, R38 ;  /* 0x0000002600267308 */ /* 0x000ea20000000800 */
[----:B0-----:R-:W-:-:S07]  /*4e80*/  FADD.FTZ R18, R36, R3 ;  /* 0x0000000324127221 */ /* 0x001fce0000010000 */
[----:B------:R-:W0:Y:S01]  /*4e90*/  MUFU.EX2 R39, R39 ;  /* 0x0000002700277308 */ /* 0x000e220000000800 */
[C---:B-1----:R-:W-:Y:S01]  /*4ea0*/  FADD.FTZ R3, R37.reuse, R18 ;  /* 0x0000001225037221 */ /* 0x042fe20000010000 */
[----:B------:R-:W-:-:S04]  /*4eb0*/  F2FP.SATFINITE.E4M3.F32.PACK_AB_MERGE_C R36, R37, R36, RZ ;  /* 0x000000242524723e */ /* 0x000fc800048070ff */
[----:B------:R-:W-:Y:S02]  /*4ec0*/  F2FP.SATFINITE.E4M3.F32.PACK_AB_MERGE_C R193, R35, R34, R36 ;  /* 0x0000002223c1723e */ /* 0x000fe40004807024 */
[----:B------:R-:W1:Y:S01]  /*4ed0*/  MUFU.EX2 R40, R40 ;  /* 0x0000002800287308 */ /* 0x000e620000000800 */
[----:B--2---:R-:W-:-:S07]  /*4ee0*/  FADD.FTZ R18, R38, R3 ;  /* 0x0000000326127221 */ /* 0x004fce0000010000 */
[----:B------:R-:W2:Y:S01]  /*4ef0*/  MUFU.EX2 R41, R41 ;  /* 0x0000002900297308 */ /* 0x000ea20000000800 */
[----:B0-----:R-:W-:-:S07]  /*4f00*/  FADD.FTZ R3, R39, R18 ;  /* 0x0000001227037221 */ /* 0x001fce0000010000 */
[----:B------:R-:W0:Y:S01]  /*4f10*/  MUFU.EX2 R42, R42 ;  /* 0x0000002a002a7308 */ /* 0x000e220000000800 */
[----:B-1----:R-:W-:-:S07]  /*4f20*/  FADD.FTZ R18, R40, R3 ;  /* 0x0000000328127221 */ /* 0x002fce0000010000 */
[----:B------:R-:W1:Y:S01]  /*4f30*/  MUFU.EX2 R43, R43 ;  /* 0x0000002b002b7308 */ /* 0x000e620000000800 */
[----:B--2---:R-:W-:Y:S01]  /*4f40*/  FADD.FTZ R3, R41, R18 ;  /* 0x0000001229037221 */ /* 0x004fe20000010000 */
[----:B------:R-:W-:Y:S02]  /*4f50*/  F2FP.SATFINITE.E4M3.F32.PACK_AB_MERGE_C R18, R55, R56, RZ ;  /* 0x000000383712723e */ /* 0x000fe400048070ff */
[----:B------:R-:W-:-:S04]  /*4f60*/  F2FP.SATFINITE.E4M3.F32.PACK_AB_MERGE_C R40, R41, R40, RZ ;  /* 0x000000282928723e */ /* 0x000fc800048070ff */
[----:B------:R-:W2:Y:S01]  /*4f70*/  MUFU.EX2 R44, R44 ;  /* 0x0000002c002c7308 */ /* 0x000ea20000000800 */
[----:B0-----:R-:W-:Y:S01]  /*4f80*/  FADD.FTZ R14, R42, R3 ;  /* 0x000000032a0e7221 */ /* 0x001fe20000010000 */
[----:B------:R-:W-:-:S06]  /*4f90*/  F2FP.SATFINITE.E4M3.F32.PACK_AB_MERGE_C R195, R39, R38, R40 ;  /* 0x0000002627c3723e */ /* 0x000fcc0004807028 */
[----:B------:R-:W0:Y:S01]  /*4fa0*/  MUFU.EX2 R45, R45 ;  /* 0x0000002d002d7308 */ /* 0x000e220000000800 */
[----:B-1----:R-:W-:-:S07]  /*4fb0*/  FADD.FTZ R3, R43, R14 ;  /* 0x0000000e2b037221 */ /* 0x002fce0000010000 */
[----:B------:R-:W-:Y:S01]  /*4fc0*/  MUFU.EX2 R58, R58 ;  /* 0x0000003a003a7308 */ /* 0x000fe20000000800 */
[----:B--2---:R-:W-:-:S07]  /*4fd0*/  FADD.FTZ R14, R44, R3 ;  /* 0x000000032c0e7221 */ /* 0x004fce0000010000 */
[----:B------:R-:W1:Y:S01]  /*4fe0*/  MUFU.EX2 R57, R57 ;  /* 0x0000003900397308 */ /* 0x000e620000000800 */
[C---:B0-----:R-:W-:Y:S01]  /*4ff0*/  FADD.FTZ R3, R45.reuse, R14 ;  /* 0x0000000e2d037221 */ /* 0x041fe20000010000 */
[----:B------:R-:W-:-:S04]  /*5000*/  F2FP.SATFINITE.E4M3.F32.PACK_AB_MERGE_C R44, R45, R44, RZ ;  /* 0x0000002c2d2c723e */ /* 0x000fc800048070ff */
[----:B------:R-:W-:Y:S02]  /*5010*/  F2FP.SATFINITE.E4M3.F32.PACK_AB_MERGE_C R189, R43, R42, R44 ;  /* 0x0000002a2bbd723e */ /* 0x000fe4000480702c */
[----:B------:R-:W0:Y:S08]  /*5020*/  MUFU.EX2 R46, R46 ;  /* 0x0000002e002e7308 */ /* 0x000e300000000800 */
[----:B------:R-:W2:Y:S01]  /*5030*/  MUFU.EX2 R47, R47 ;  /* 0x0000002f002f7308 */ /* 0x000ea20000000800 */
[----:B-1----:R-:W-:Y:S01]  /*5040*/  F2FP.SATFINITE.E4M3.F32.PACK_AB_MERGE_C R190, R57, R58, R18 ;  /* 0x0000003a39be723e */ /* 0x002fe20004807012 */
[----:B------:R-:W-:-:S04]  /*5050*/  FADD.FTZ R58, R58, R59 ;  /* 0x0000003b3a3a7221 */ /* 0x000fc80000010000 */
[----:B------:R-:W-:Y:S02]  /*5060*/  FADD.FTZ R57, R57, R58 ;  /* 0x0000003a39397221 */ /* 0x000fe40000010000 */
[----:B------:R-:W1:Y:S01]  /*5070*/  MUFU.EX2 R48, R48 ;  /* 0x0000003000307308 */ /* 0x000e620000000800 */
[----:B0-----:R-:W-:Y:S01]  /*5080*/  FADD.FTZ R8, R46, R3 ;  /* 0x000000032e087221 */ /* 0x001fe20000010000 */
[----:B------:R-:W-:-:S04]  /*5090*/  FADD.FTZ R56, R56, R57 ;  /* 0x0000003938387221 */ /* 0x000fc80000010000 */
[----:B------:R-:W-:Y:S02]  /*50a0*/  FADD.FTZ R56, R55, R56 ;  /* 0x0000003837387221 */ /* 0x000fe40000010000 */
[----:B------:R-:W-:Y:S01]  /*50b0*/  MUFU.EX2 R30, R30 ;  /* 0x0000001e001e7308 */ /* 0x000fe20000000800 */
[----:B--2---:R-:W-:-:S07]  /*50c0*/  FADD.FTZ R9, R47, R8 ;  /* 0x000000082f097221 */ /* 0x004fce0000010000 */
[----:B------:R-:W0:Y:S01]  /*50d0*/  MUFU.EX2 R23, R23 ;  /* 0x0000001700177308 */ /* 0x000e220000000800 */
[----:B-1----:R-:W-:-:S07]  /*50e0*/  FADD.FTZ R8, R48, R9 ;  /* 0x0000000930087221 */ /* 0x002fce0000010000 */
[----:B------:R-:W1:Y:S08]  /*50f0*/  MUFU.EX2 R49, R49 ;  /* 0x0000003100317308 */ /* 0x000e700000000800 */
[----:B------:R-:W2:Y:S01]  /*5100*/  MUFU.EX2 R68, R31 ;  /* 0x0000001f00447308 */ /* 0x000ea20000000800 */
[----:B0-----:R-:W-:-:S07]  /*5110*/  F2FP.SATFINITE.E4M3.F32.PACK_AB_MERGE_C R14, R23, R30, RZ ;  /* 0x0000001e170e723e */ /* 0x001fce00048070ff */
[----:B------:R-:W0:Y:S01]  /*5120*/  MUFU.EX2 R50, R50 ;  /* 0x0000003200327308 */ /* 0x000e220000000800 */
[C---:B-1----:R-:W-:Y:S01]  /*5130*/  F2FP.SATFINITE.E4M3.F32.PACK_AB_MERGE_C R48, R49.reuse, R48, RZ ;  /* 0x000000303130723e */ /* 0x042fe200048070ff */
[----:B------:R-:W-:-:S03]  /*5140*/  FADD.FTZ R49, R49, R8 ;  /* 0x0000000831317221 */ /* 0x000fc60000010000 */
[----:B------:R-:W-:-:S03]  /*5150*/  F2FP.SATFINITE.E4M3.F32.PACK_AB_MERGE_C R191, R47, R46, R48 ;  /* 0x0000002e2fbf723e */ /* 0x000fc60004807030 */
[----:B------:R-:W1:Y:S01]  /*5160*/  MUFU.EX2 R51, R51 ;  /* 0x0000003300337308 */ /* 0x000e620000000800 */
[----:B--2---:R-:W-:Y:S01]  /*5170*/  F2FP.SATFINITE.E4M3.F32.PACK_AB_MERGE_C R184, R68, R67, R14 ;  /* 0x0000004344b8723e */ /* 0x004fe2000480700e */
[----:B------:R-:W-:-:S04]  /*5180*/  FADD.FTZ R67, R67, R56 ;  /* 0x0000003843437221 */ /* 0x000fc80000010000 */
[----:B------:R-:W-:Y:S02]  /*5190*/  FADD.FTZ R67, R68, R67 ;  /* 0x0000004344437221 */ /* 0x000fe40000010000 */
[----:B------:R-:W2:Y:S01]  /*51a0*/  MUFU.EX2 R63, R63 ;  /* 0x0000003f003f7308 */ /* 0x000ea20000000800 */
[----:B0-----:R-:W-:Y:S01]  /*51b0*/  FADD.FTZ R8, R50, R49 ;  /* 0x0000003132087221 */ /* 0x001fe20000010000 */
[----:B------:R-:W-:-:S04]  /*51c0*/  FADD.FTZ R30, R30, R67 ;  /* 0x000000431e1e7221 */ /* 0x000fc80000010000 */
[----:B------:R-:W-:Y:S02]  /*51d0*/  FADD.FTZ R23, R23, R30 ;  /* 0x0000001e17177221 */ /* 0x000fe40000010000 */
[----:B------:R-:W-:Y:S01]  /*51e0*/  MUFU.EX2 R21, R21 ;  /* 0x0000001500157308 */ /* 0x000fe20000000800 */
[----:B-1----:R-:W-:-:S07]  /*51f0*/  FADD.FTZ R8, R51, R8 ;  /* 0x0000000833087221 */ /* 0x002fce0000010000 */
[----:B------:R-:W0:Y:S01]  /*5200*/  MUFU.EX2 R4, R4 ;  /* 0x0000000400047308 */ /* 0x000e220000000800 */
[----:B--2---:R-:W-:-:S07]  /*5210*/  FADD.FTZ R9, R63, R8 ;  /* 0x000000083f097221 */ /* 0x004fce0000010000 */
[----:B------:R-:W1:Y:S08]  /*5220*/  MUFU.EX2 R10, R65 ;  /* 0x00000041000a7308 */ /* 0x000e700000000800 */
[----:B------:R-:W2:Y:S01]  /*5230*/  MUFU.EX2 R20, R20 ;  /* 0x0000001400147308 */ /* 0x000ea20000000800 */
[----:B0-----:R-:W-:-:S07]  /*5240*/  F2FP.SATFINITE.E4M3.F32.PACK_AB_MERGE_C R11, R4, R21, RZ ;  /* 0x00000015040b723e */ /* 0x001fce00048070ff */
[----:B------:R-:W0:Y:S01]  /*5250*/  MUFU.EX2 R62, R62 ;  /* 0x0000003e003e7308 */ /* 0x000e220000000800 */
[C---:B-1----:R-:W-:Y:S01]  /*5260*/  FADD.FTZ R9, R10.reuse, R9 ;  /* 0x000000090a097221 */ /* 0x042fe20000010000 */
[----:B------:R-:W-:-:S04]  /*5270*/  F2FP.SATFINITE.E4M3.F32.PACK_AB_MERGE_C R63, R10, R63, RZ ;  /* 0x0000003f0a3f723e */ /* 0x000fc800048070ff */
[----:B------:R-:W-:Y:S02]  /*5280*/  F2FP.SATFINITE.E4M3.F32.PACK_AB_MERGE_C R185, R51, R50, R63 ;  /* 0x0000003233b9723e */ /* 0x000fe4000480703f */
[----:B------:R-:W1:Y:S01]  /*5290*/  MUFU.EX2 R3, R66 ;  /* 0x0000004200037308 */ /* 0x000e620000000800 */
[----:B--2---:R-:W-:Y:S01]  /*52a0*/  F2FP.SATFINITE.E4M3.F32.PACK_AB_MERGE_C R186, R15, R20, R11 ;  /* 0x000000140fba723e */ /* 0x004fe2000480700b */
[----:B------:R-:W-:-:S04]  /*52b0*/  FADD.FTZ R20, R20, R23 ;  /* 0x0000001714147221 */ /* 0x000fc80000010000 */
[----:B------:R-:W-:Y:S02]  /*52c0*/  FADD.FTZ R20, R15, R20 ;  /* 0x000000140f147221 */ /* 0x000fe40000010000 */
[----:B------:R-:W-:Y:S01]  /*52d0*/  MUFU.EX2 R24, R24 ;  /* 0x0000001800187308 */ /* 0x000fe20000000800 */
[----:B0-----:R-:W-:Y:S01]  /*52e0*/  FADD.FTZ R8, R62, R9 ;  /* 0x000000093e087221 */ /* 0x001fe20000010000 */
[----:B------:R-:W-:-:S04]  /*52f0*/  FADD.FTZ R21, R21, R20 ;  /* 0x0000001415157221 */ /* 0x000fc80000010000 */
[----:B------:R-:W-:Y:S02]  /*5300*/  FADD.FTZ R4, R4, R21 ;  /* 0x0000001504047221 */ /* 0x000fe40000010000 */
[----:B------:R-:W0:Y:S01]  /*5310*/  MUFU.EX2 R25, R25 ;  /* 0x0000001900197308 */ /* 0x000e220000000800 */
[----:B-1----:R-:W-:Y:S01]  /*5320*/  FADD.FTZ R9, R3, R8 ;  /* 0x0000000803097221 */ /* 0x002fe20000010000 */
[----:B0-----:R-:W-:-:S03]  /*5330*/  F2FP.SATFINITE.E4M3.F32.PACK_AB_MERGE_C R8, R25, R24, RZ ;  /* 0x000000181908723e */ /* 0x001fc600048070ff */
[----:B------:R-:W-:Y:S01]  /*5340*/  FADD.FTZ R24, R24, R9 ;  /* 0x0000000918187221 */ /* 0x000fe20000010000 */
[----:B------:R-:W-:-:S03]  /*5350*/  F2FP.SATFINITE.E4M3.F32.PACK_AB_MERGE_C R187, R3, R62, R8 ;  /* 0x0000003e03bb723e */ /* 0x000fc60004807008 */
[----:B------:R-:W-:Y:S01]  /*5360*/  FADD.FTZ R3, R25, R24 ;  /* 0x0000001819037221 */ /* 0x000fe20000010000 */
[----:B------:R-:W-:Y:S01]  /*5370*/  VIADD R8, R19, 0xfffffffe ;  /* 0xfffffffe13087836 */ /* 0x000fe20000000000 */
[----:B------:R-:W-:Y:S06]  /*5380*/  @P1 BRA `(.L_x_1108) ;  /* 0x00000000004c1947 */ /* 0x000fec0003800000 */
[----:B------:R-:W-:Y:S01]  /*5390*/  ISETP.LT.AND P1, PT, RZ, UR45, PT ;  /* 0x0000002dff007c0c */ /* 0x000fe2000bf21270 */
[----:B------:R-:W-:-:S12]  /*53a0*/  UIADD3 UR15, UR45, -0x1, URZ ;  /* 0xffffffff2d0f7890 */ /* 0x000fd8000fffe03f */
[----:B------:R-:W-:Y:S05]  /*53b0*/  @P1 BRA `(.L_x_1109) ;  /* 0x0000000000201947 */ /* 0x000fea0003800000 */
[----:B------:R-:W-:Y:S01]  /*53c0*/  ULDC UR18, c[0x0][0x9e4] ;  /* 0x0002790000127ab9 */ /* 0x000fe20000000800 */
[----:B------:R-:W-:Y:S02]  /*53d0*/  UIADD3 UR15, -UR45, URZ, URZ ;  /* 0x0000003f2d0f7290 */ /* 0x000fe4000fffe13f */
[----:B------:R-:W-:-:S11]  /*53e0*/  UISETP.NE.AND UP0, UPT, UR18, 0x1, UPT ;  /* 0x000000011200788c */ /* 0x000fd6000bf05270 */
[----:B------:R-:W-:Y:S02]  /*53f0*/  @UP0 ULDC.64 UR22, c[0x0][0x9e8] ;  /* 0x00027a0000160ab9 */ /* 0x000fe40000000a00 */
[----:B------:R-:W-:-:S04]  /*5400*/  UIMAD.WIDE.U32 UR10, UR15, UR22, URZ ;  /* 0x000000160f0a72a5 */ /* 0x000fc8000f8e003f */
[----:B------:R-:W-:-:S04]  /*5410*/  @UP0 USHF.R.U32.HI UR15, URZ, UR23, UR11 ;  /* 0x000000173f0f0299 */ /* 0x000fc8000801160b */
[----:B------:R-:W-:Y:S01]  /*5420*/  ULOP3.LUT UR15, URZ, UR15, URZ, 0x33, !UPT ;  /* 0x0000000f3f0f7292 */ /* 0x000fe2000f8e333f */
[----:B------:R-:W-:Y:S11]  /*5430*/  BRA `(.L_x_1110) ;  /* 0x0000000000147947 */ /* 0x000ff60003800000 */
.L_x_1109:
[----:B------:R-:W-:Y:S02]  /*5440*/  ULDC UR18, c[0x0][0x9e4] ;  /* 0x0002790000127ab9 */ /* 0x000fe40000000800 */
[----:B------:R-:W-:-:S11]  /*5450*/  UISETP.NE.AND UP0, UPT, UR18, 0x1, UPT ;  /* 0x000000011200788c */ /* 0x000fd6000bf05270 */
[----:B------:R-:W-:Y:S02]  /*5460*/  @UP0 ULDC.64 UR22, c[0x0][0x9e8] ;  /* 0x00027a0000160ab9 */ /* 0x000fe40000000a00 */
[----:B------:R-:W-:-:S04]  /*5470*/  UIMAD.WIDE.U32 UR10, UR15, UR22, URZ ;  /* 0x000000160f0a72a5 */ /* 0x000fc8000f8e003f */
[----:B------:R-:W-:-:S12]  /*5480*/  @UP0 USHF.R.U32.HI UR15, URZ, UR23, UR11 ;  /* 0x000000173f0f0299 */ /* 0x000fd8000801160b */
.L_x_1110:
[----:B------:R-:W-:-:S04]  /*5490*/  UIMAD UR15, UR15, UR18, UR18 ;  /* 0x000000120f0f72a4 */ /* 0x000fc8000f8e0212 */
[----:B------:R-:W-:-:S04]  /*54a0*/  UISETP.LT.AND UP0, UPT, UR14, UR15, UPT ;  /* 0x0000000f0e00728c */ /* 0x000fc8000bf01270 */
[----:B------:R-:W-:-:S12]  /*54b0*/  USEL UR14, UR14, UR15, UP0 ;  /* 0x0000000f0e0e7287 */ /* 0x000fd80008000000 */
.L_x_1108:
[----:B------:R-:W-:Y:S01]  /*54c0*/  USHF.R.S32.HI UR10, URZ, 0x1f, UR14 ;  /* 0x0000001f3f0a7899 */ /* 0x000fe2000801140e */
[----:B------:R-:W0:Y:S01]  /*54d0*/  S2UR UR29, SR_CgaCtaId ;  /* 0x00000000001d79c3 */ /* 0x000e220000008800 */
[----:B------:R-:W-:Y:S01]  /*54e0*/  UMOV UR31, URZ ;  /* 0x0000003f001f7c82 */ /* 0x000fe20008000000 */
[----:B------:R-:W-:Y:S01]  /*54f0*/  UMOV UR30, URZ ;  /* 0x0000003f001e7c82 */ /* 0x000fe20008000000 */
[----:B------:R-:W-:Y:S01]  /*5500*/  ULEA.HI UR10, UR10, UR14, URZ, 0x7 ;  /* 0x0000000e0a0a7291 */ /* 0x000fe2000f8f383f */
[----:B------:R-:W-:Y:S02]  /*5510*/  CS2R R24, SRZ ;  /* 0x0000000000187805 */ /* 0x000fe4000001ff00 */
[----:B------:R-:W-:Y:S02]  /*5520*/  CS2R R26, SRZ ;  /* 0x00000000001a7805 */ /* 0x000fe4000001ff00 */
[----:B------:R-:W-:Y:S01]  /*5530*/  CS2R R28, SRZ ;  /* 0x00000000001c7805 */ /* 0x000fe2000001ff00 */
[----:B------:R-:W-:Y:S01]  /*5540*/  USHF.R.S32.HI UR10, URZ, 0x7, UR10 ;  /* 0x000000073f0a7899 */ /* 0x000fe2000801140a */
[----:B------:R-:W-:-:S02]  /*5550*/  CS2R R30, SRZ ;  /* 0x00000000001e7805 */ /* 0x000fc4000001ff00 */
[----:B------:R-:W-:Y:S02]  /*5560*/  CS2R R32, SRZ ;  /* 0x0000000000207805 */ /* 0x000fe4000001ff00 */
[----:B------:R-:W-:Y:S01]  /*5570*/  CS2R R34, SRZ ;  /* 0x0000000000227805 */ /* 0x000fe2000001ff00 */
[----:B------:R-:W-:Y:S01]  /*5580*/  UISETP.LT.AND UP0, UPT, UR38, UR10, UPT ;  /* 0x0000000a2600728c */ /* 0x000fe2000bf01270 */
[----:B------:R-:W-:Y:S02]  /*5590*/  CS2R R36, SRZ ;  /* 0x0000000000247805 */ /* 0x000fe4000001ff00 */
[----:B------:R-:W-:Y:S02]  /*55a0*/  CS2R R38, SRZ ;  /* 0x0000000000267805 */ /* 0x000fe4000001ff00 */
[----:B------:R-:W-:Y:S01]  /*55b0*/  CS2R R40, SRZ ;  /* 0x0000000000287805 */ /* 0x000fe2000001ff00 */
[----:B------:R-:W-:Y:S01]  /*55c0*/  USEL UR35, UR38, UR10, !UP0 ;  /* 0x0000000a26237287 */ /* 0x000fe2000c000000 */
[----:B------:R-:W-:-:S02]  /*55d0*/  CS2R R42, SRZ ;  /* 0x00000000002a7805 */ /* 0x000fc4000001ff00 */
[----:B------:R-:W-:Y:S02]  /*55e0*/  CS2R R44, SRZ ;  /* 0x00000000002c7805 */ /* 0x000fe4000001ff00 */
[----:B------:R-:W-:Y:S02]  /*55f0*/  CS2R R46, SRZ ;  /* 0x00000000002e7805 */ /* 0x000fe4000001ff00 */
[----:B------:R-:W-:Y:S02]  /*5600*/  CS2R R48, SRZ ;  /* 0x0000000000307805 */ /* 0x000fe4000001ff00 */
[----:B------:R-:W-:Y:S02]  /*5610*/  CS2R R50, SRZ ;  /* 0x0000000000327805 */ /* 0x000fe4000001ff00 */
[----:B------:R-:W-:Y:S02]  /*5620*/  ISETP.GE.AND P1, PT, R8, UR35, PT ;  /* 0x0000002308007c0c */ /* 0x000fe4000bf26270 */
        /* <DEDUP_REMOVED lines=33> */
[----:B------:R-:W-:Y:S01]  /*5840*/  CS2R R118, SRZ ;  /* 0x0000000000767805 */ /* 0x000fe2000001ff00 */
[----:B0-----:R-:W-:Y:S06]  /*5850*/  @!P1 BRA `(.L_x_1111) ;  /* 0x0000003c003c9947 */ /* 0x001fec0003800000 */
        /* <DEDUP_REMOVED lines=50> */
[----:B------:R-:W-:Y:S01]  /*5b80*/  UMOV UR34, URZ ;  /* 0x0000003f00227c82 */ /* 0x000fe20008000000 */
[----:B------:R-:W-:Y:S01]  /*5b90*/  UMOV UR33, URZ ;  /* 0x0000003f00217c82 */ /* 0x000fe20008000000 */
[----:B------:R-:W-:Y:S01]  /*5ba0*/  ULDC UR49, c[0x0][0x9e4] ;  /* 0x0002790000317ab9 */ /* 0x000fe20000000800 */
[----:B------:R-:W-:Y:S01]  /*5bb0*/  ULDC UR45, c[0x0][0x2f0] ;  /* 0x0000bc00002d7ab9 */ /* 0x000fe20000000800 */
[----:B------:R-:W-:Y:S01]  /*5bc0*/  ULDC UR48, c[0x0][0x988] ;  /* 0x0002620000307ab9 */ /* 0x000fe20000000800 */
[----:B------:R-:W-:-:S05]  /*5bd0*/  ULDC UR50, c[0x0][0x9e0] ;  /* 0x0002780000327ab9 */ /* 0x000fca0000000800 */
.L_x_1130:
[----:B------:R-:W-:Y:S01]  /*5be0*/  ISETP.NE.AND P2, PT, RZ, UR37, PT ;  /* 0x00000025ff007c0c */ /* 0x000fe2000bf45270 */
[----:B------:R-:W-:-:S04]  /*5bf0*/  UISETP.NE.AND UP0, UPT, UR33, 0x1, UPT ;  /* 0x000000012100788c */ /* 0x000fc8000bf05270 */
[----:B------:R-:W-:-:S04]  /*5c00*/  USEL UR30, URZ, 0x1, UP0 ;  /* 0x000000013f1e7887 */ /* 0x000fc80008000000 */
[----:B------:R-:W-:-:S04]  /*5c10*/  ULOP3.LUT UR30, UR34, UR30, URZ, 0x3c, !UPT ;  /* 0x0000001e221e7292 */ /* 0x000fc8000f8e3c3f */
[----:B------:R-:W-:Y:S08]  /*5c20*/  @P2 BRA `(.L_x_1112) ;  /* 0x0000000000382947 */ /* 0x000ff00003800000 */
[----:B------:R-:W-:Y:S05]  /*5c30*/  @!P0 BRA `(.L_x_1113) ;  /* 0x0000000000048947 */ /* 0x000fea0003800000 */
[----:B------:R-:W-:Y:S01]  /*5c40*/  BPT.TRAP 0x1 ;  /* 0x000000040000795c */ /* 0x000fe20000300000 */
.L_x_1113:
        /* <DEDUP_REMOVED lines=9> */
.L_x_1114:
[----:B-1----:R-:W-:Y:S05]  /*5ce0*/  @P1 BRA `(.L_x_1112) ;  /* 0x0000000000081947 */ /* 0x002fea0003800000 */
[----:B------:R-:W1:Y:S02]  /*5cf0*/  SYNCS.PHASECHK.TRANS64.TRYWAIT P1, [UR6+0x2a830], R11 ;  /* 0x02a8300bff0075a7 */ /* 0x000e640008020146 */
[----:B-1----:R-:W-:Y:S05]  /*5d00*/  @!P1 BRA `(.L_x_1115) ;  /* 0x0000012000789947 */ /* 0x002fea0003800000 */
.L_x_1112:
[----:B01----:R-:W-:Y:S01]  /*5d10*/  VIADD R11, R17, 0x8 ;  /* 0x00000008110b7836 */ /* 0x003fe20000000000 */
[----:B------:R-:W-:Y:S01]  /*5d20*/  UIADD3 UR31, UR33, 0x1, URZ ;  /* 0x00000001211f7890 */ /* 0x000fe2000fffe03f */
[----:B------:R-:W-:Y:S01]  /*5d30*/  R2UR UR24, R6 ;  /* 0x00000000061872ca */ /* 0x000fe200000e0000 */
[----:B------:R-:W-:Y:S01]  /*5d40*/  UMOV UR27, 0x80000020 ;  /* 0x80000020001b7882 */ /* 0x000fe20000000000 */
[----:B------:R-:W-:Y:S01]  /*5d50*/  R2UR UR25, R7 ;  /* 0x00000000071972ca */ /* 0x000fe200000e0000 */
[----:B------:R0:W-:Y:S01]  /*5d60*/  BAR.SYNC.DEFER_BLOCKING R11, 0x100 ;  /* 0x0004000b0000751d */ /* 0x0001e20000010000 */
[----:B------:R-:W-:-:S04]  /*5d70*/  UISETP.NE.AND UP0, UPT, UR31, 0x2, UPT ;  /* 0x000000021f00788c */ /* 0x000fc8000bf05270 */
[----:B------:R-:W-:Y:S01]  /*5d80*/  USEL UR31, UR31, URZ, UP0 ;  /* 0x0000003f1f1f7287 */ /* 0x000fe20008000000 */
[----:B------:R-:W-:Y:S01]  /*5d90*/  UMOV UR7, 0x80000020 ;  /* 0x8000002000077882 */ /* 0x000fe20000000000 */
[----:B------:R-:W-:Y:S02]  /*5da0*/  UMOV UR11, 0x80000020 ;  /* 0x80000020000b7882 */ /* 0x000fe40000000000 */
[----:B------:R-:W-:Y:S01]  /*5db0*/  UIMAD UR26, UR31, 0x600, UR28 ;  /* 0x000006001f1a78a4 */ /* 0x000fe2000f8e021c */
[----:B------:R-:W-:Y:S01]  /*5dc0*/  UMOV UR15, 0x80000020 ;  /* 0x80000020000f7882 */ /* 0x000fe20000000000 */
[----:B------:R-:W-:Y:S02]  /*5dd0*/  UMOV UR19, 0x80000020 ;  /* 0x8000002000137882 */ /* 0x000fe40000000000 */
[----:B------:R-:W-:Y:S02]  /*5de0*/  UIADD3 UR6, UR26, 0x2, URZ ;  /* 0x000000021a067890 */ /* 0x000fe4000fffe03f */
[----:B------:R-:W-:-:S02]  /*5df0*/  UIADD3 UR10, UR26, 0x200, URZ ;  /* 0x000002001a0a7890 */ /* 0x000fc4000fffe03f */
[----:B------:R-:W-:Y:S02]  /*5e00*/  UIADD3 UR14, UR26, 0x202, URZ ;  /* 0x000002021a0e7890 */ /* 0x000fe4000fffe03f */
[----:B------:R-:W-:Y:S02]  /*5e10*/  UIADD3 UR18, UR26, 0x400, URZ ;  /* 0x000004001a127890 */ /* 0x000fe4000fffe03f */
[----:B------:R-:W-:Y:S01]  /*5e20*/  UIADD3 UR22, UR26, 0x402, URZ ;  /* 0x000004021a167890 */ /* 0x000fe2000fffe03f */
[----:B------:R-:W-:Y:S01]  /*5e30*/  UMOV UR23, 0x80000020 ;  /* 0x8000002000177882 */ /* 0x000fe20000000000 */
[----:B------:R-:W-:-:S06]  /*5e40*/  WARPGROUP.ARRIVE ;  /* 0x00000000000079c5 */ /* 0x000fcc0000000000 */
[----:B------:R-:W-:Y:S03]  /*5e50*/  QGMMA.64x128x32.F32.E4M3.E4M3 R120, gdesc[UR24], RZ, !UPT, gsb0 ;  /* 0x01e00000187879f3 */ /* 0x000fe6000c0008ff */
        /* <DEDUP_REMOVED lines=16> */
[----:B0-----:R-:W-:Y:S05]  /*5f60*/  @P2 BRA `(.L_x_1116) ;  /* 0x00000000002c2947 */ /* 0x001fea0003800000 */
[----:B------:R-:W-:Y:S05]  /*5f70*/  @!P0 BRA `(.L_x_1117) ;  /* 0x0000000000048947 */ /* 0x000fea0003800000 */
[----:B------:R-:W-:Y:S01]  /*5f80*/  BPT.TRAP 0x1 ;  /* 0x000000040000795c */ /* 0x000fe20000300000 */
.L_x_1117:
[----:B------:R-:W-:Y:S01]  /*5f90*/  ULEA UR6, UR33, UR36, 0x3 ;  /* 0x0000002421067291 */ /* 0x000fe2000f8e183f */
[----:B------:R-:W-:-:S05]  /*5fa0*/  IMAD.U32 R11, RZ, RZ, UR34 ;  /* 0x00000022ff0b7e24 */ /* 0x000fca000f8e00ff */
[----:B------:R-:W-:-:S04]  /*5fb0*/  SHF.L.U32 R11, R11, 0x1f, RZ ;  /* 0x0000001f0b0b7819 */ /* 0x000fc800000006ff */
[----:B------:R0:W1:Y:S01]  /*5fc0*/  SYNCS.PHASECHK.TRANS64.TRYWAIT P1, [UR6+0x2a850], R11 ;  /* 0x02a8500bff0075a7 */ /* 0x0000620008020146 */
[----:B------:R-:W-:Y:S05]  /*5fd0*/  @!P0 BRA `(.L_x_1118) ;  /* 0x0000000000048947 */ /* 0x000fea0003800000 */
[----:B------:R-:W-:Y:S01]  /*5fe0*/  BPT.TRAP 0x1 ;  /* 0x000000040000795c */ /* 0x000fe20000300000 */
.L_x_1118:
[----:B-1----:R-:W-:Y:S05]  /*5ff0*/  @P1 BRA `(.L_x_1116) ;  /* 0x0000000000081947 */ /* 0x002fea0003800000 */
[----:B------:R-:W1:Y:S02]  /*6000*/  SYNCS.PHASECHK.TRANS64.TRYWAIT P1, [UR6+0x2a850], R11 ;  /* 0x02a8500bff0075a7 */ /* 0x000e640008020146 */
[----:B-1----:R-:W-:Y:S05]  /*6010*/  @!P1 BRA `(.L_x_1119) ;  /* 0x0000011c00cc9947 */ /* 0x002fea0003800000 */
.L_x_1116:
        /* <DEDUP_REMOVED lines=29> */
.L_x_1120:
[----:B------:R-:W-:Y:S01]  /*61f0*/  UISETP.NE.AND UP1, UPT, UR44, URZ, UPT ;  /* 0x0000003f2c00728c */ /* 0x000fe2000bf25270 */
[C---:B------:R-:W-:Y:S01]  /*6200*/  FMUL.FTZ R23, R0.reuse, R121 ;  /* 0x0000007900177220 */ /* 0x040fe20000410000 */
[C---:B------:R-:W-:Y:S01]  /*6210*/  FMUL.FTZ R121, R0.reuse, R142 ;  /* 0x0000008e00797220 */ /* 0x040fe20000410000 */
[C---:B------:R-:W-:Y:S01]  /*6220*/  FMUL.FTZ R189, R0.reuse, R132 ;  /* 0x0000008400bd7220 */ /* 0x040fe20000410000 */
[C---:B------:R-:W-:Y:S01]  /*6230*/  FMUL.FTZ R184, R0.reuse, R124 ;  /* 0x0000007c00b87220 */ /* 0x040fe20000410000 */
[----:B------:R-:W1:Y:S01]  /*6240*/  LDC R132, c[0x0][0x288] ;  /* 0x0000a200ff847b82 */ /* 0x000e620000000800 */
[----:B------:R-:W-:Y:S01]  /*6250*/  PLOP3.LUT P1, PT, PT, PT, UP1, 0x80, 0x0 ;  /* 0x000000000000781c */ /* 0x000fe20003f2f018 */
[C---:B------:R-:W-:Y:S01]  /*6260*/  FMUL.FTZ R19, R0.reuse, R134 ;  /* 0x0000008600137220 */ /* 0x040fe20000410000 */
[----:B------:R-:W-:Y:S01]  /*6270*/  PLOP3.LUT P2, PT, PT, PT, UP1, 0x80, 0x0 ;  /* 0x000000000000781c */ /* 0x000fe20003f4f018 */
[C---:B------:R-:W-:Y:S01]  /*6280*/  FMUL.FTZ R124, R0.reuse, R147 ;  /* 0x00000093007c7220 */ /* 0x040fe20000410000 */
[----:B------:R-:W-:Y:S01]  /*6290*/  FMUL.FTZ R134, R0, R166 ;  /* 0x000000a600867220 */ /* 0x000fe20000410000 */
[----:B------:R-:W-:Y:S01]  /*62a0*/  @UP1 ULDC UR7, c[0x0][0x44c] ;  /* 0x0001130000071ab9 */ /* 0x000fe20000000800 */
[----:B------:R-:W-:-:S02]  /*62b0*/  IMAD.MOV.U32 R147, RZ, RZ, R5 ;  /* 0x000000ffff937224 */ /* 0x000fc400078e0005 */
[----:B------:R-:W-:Y:S01]  /*62c0*/  FMUL.FTZ R12, R0, R123 ;  /* 0x0000007b000c7220 */ /* 0x000fe20000410000 */
[----:B------:R-:W-:Y:S02]  /*62d0*/  IMAD.SHL.U32 R166, R8, 0x80, RZ ;  /* 0x0000008008a67824 */ /* 0x000fe400078e00ff */
[C---:B------:R-:W-:Y:S01]  /*62e0*/  FMUL.FTZ R123, R0.reuse, R146 ;  /* 0x00000092007b7220 */ /* 0x040fe20000410000 */
[C---:B0-----:R-:W-:Y:S01]  /*62f0*/  FMUL.FTZ R11, R0.reuse, R122 ;  /* 0x0000007a000b7220 */ /* 0x041fe20000410000 */
[C---:B------:R-:W-:Y:S01]  /*6300*/  FMUL.FTZ R146, R0.reuse, R148 ;  /* 0x0000009400927220 */ /* 0x040fe20000410000 */
[----:B------:R-:W-:Y:S01]  /*6310*/  FMUL.FTZ R122, R0, R143 ;  /* 0x0000008f007a7220 */ /* 0x000fe20000410000 */
[----:B------:R-:W-:Y:S01]  /*6320*/  @P1 IMAD.HI.U32 R142, R5, UR7, RZ ;  /* 0x00000007058e1c27 */ /* 0x000fe2000f8e00ff */
[----:B------:R-:W-:-:S03]  /*6330*/  @UP1 ULDC UR7, c[0x0][0x450] ;  /* 0x0001140000071ab9 */ /* 0x000fc60000000800 */
[----:B------:R-:W-:Y:S01]  /*6340*/  FMUL.FTZ R148, R0, R149 ;  /* 0x0000009500947220 */ /* 0x000fe20000410000 */
[----:B------:R-:W-:Y:S01]  /*6350*/  IADD3 R143, -R166, 0x1, RZ ;  /* 0x00000001a68f7810 */ /* 0x000fe20007ffe1ff */
[C---:B------:R-:W-:Y:S01]  /*6360*/  FMUL.FTZ R13, R0.reuse, R126 ;  /* 0x0000007e000d7220 */ /* 0x040fe20000410000 */
[----:B------:R-:W-:Y:S01]  /*6370*/  @P2 SHF.R.U32.HI R147, RZ, UR7, R142 ;  /* 0x00000007ff932c19 */ /* 0x000fe2000801168e */
[C---:B------:R-:W-:Y:S01]  /*6380*/  FMUL.FTZ R14, R0.reuse, R127 ;  /* 0x0000007f000e7220 */ /* 0x040fe20000410000 */
[C---:B------:R-:W-:Y:S01]  /*6390*/  FMUL.FTZ R126, R0.reuse, R151 ;  /* 0x00000097007e7220 */ /* 0x040fe20000410000 */
[----:B------:R-:W-:Y:S01]  /*63a0*/  UISETP.NE.AND UP0, UPT, UR43, URZ, UPT ;  /* 0x0000003f2b00728c */ /* 0x000fe2000bf05270 */
[C---:B------:R-:W-:Y:S01]  /*63b0*/  FMUL.FTZ R186, R0.reuse, R128 ;  /* 0x0000008000ba7220 */ /* 0x040fe20000410000 */
[----:B------:R-:W0:Y:S01]  /*63c0*/  SHFL.IDX PT, R149, R147, RZ, 0x1c1f ;  /* 0x001c1fff93957589 */ /* 0x000e2200000e0000 */
        /* <DEDUP_REMOVED lines=14> */
[----:B------:R-:W-:Y:S01]  /*64b0*/  ULEA UR6, UR31, UR36, 0x3 ;  /* 0x000000241f067291 */ /* 0x000fe2000f8e183f */
        /* <DEDUP_REMOVED lines=34> */
[----:B------:R-:W-:Y:S01]  /*66e0*/  UIADD3 UR6, UR6, 0x2a840, URZ ;  /* 0x0002a84006067890 */ /* 0x000fe2000fffe03f */
[----:B------:R-:W-:Y:S01]  /*66f0*/  PLOP3.LUT P1, PT, PT, PT, UP0, 0x40, 0x0 ;  /* 0x000000000000781c */ /* 0x000fe20003f2e808 */
[----:B------:R-:W-:Y:S01]  /*6700*/  UMOV UR7, UR45 ;  /* 0x0000002d00077c82 */ /* 0x000fe20008000000 */
[----:B------:R-:W2:Y:S01]  /*6710*/  MUFU.TANH R22, R22 ;  /* 0x0000001600167308 */ /* 0x000ea20000002400 */
[----:B------:R-:W-:Y:S01]  /*6720*/  UPRMT UR6, UR29, 0x654, UR6 ;  /* 0x000006541d067896 */ /* 0x000fe20008000006 */
[----:B------:R-:W-:-:S04]  /*6730*/  IMAD R145, R16, UR7, R145 ;  /* 0x0000000710917c24 */ /* 0x000fc8000f8e0291 */
[----:B-1----:R-:W-:Y:S02]  /*6740*/  IMAD.IADD R145, R145, 0x1, -R132 ;  /* 0x0000000191917824 */ /* 0x002fe400078e0a84 */
[----:B------:R-:W1:Y:S02]  /*6750*/  MUFU.TANH R23, R23 ;  /* 0x0000001700177308 */ /* 0x000e640000002400 */
[C---:B------:R-:W-:Y:S01]  /*6760*/  VIADD R174, R145.reuse, UR50 ;  /* 0x0000003291ae7c36 */ /* 0x040fe20008000000 */
[----:B------:R-:W-:Y:S01]  /*6770*/  SYNCS.ARRIVE.TRANS64.RED.A1T0 RZ, [UR6], RZ ;  /* 0x000000ffffff79a7 */ /* 0x000fe20008100406 */
[----:B------:R-:W-:Y:S02]  /*6780*/  VIADD R177, R145, UR32 ;  /* 0x0000002091b17c36 */ /* 0x000fe40008000000 */
[--C-:B0-----:R-:W-:Y:S02]  /*6790*/  IMAD.IADD R170, R174, 0x1, R149.reuse ;  /* 0x00000001aeaa7824 */ /* 0x101fe400078e0295 */
[----:B------:R-:W0:Y:S01]  /*67a0*/  MUFU.TANH R11, R11 ;  /* 0x0000000b000b7308 */ /* 0x000e220000002400 */
[----:B------:R-:W-:-:S07]  /*67b0*/  IMAD.IADD R172, R177, 0x1, R149 ;  /* 0x00000001b1ac7824 */ /* 0x000fce00078e0295 */
[----:B------:R-:W3:Y:S08]  /*67c0*/  MUFU.TANH R12, R12 ;  /* 0x0000000c000c7308 */ /* 0x000ef00000002400 */
[----:B------:R-:W4:Y:S08]  /*67d0*/  MUFU.TANH R184, R184 ;  /* 0x000000b800b87308 */ /* 0x000f300000002400 */
        /* <DEDUP_REMOVED lines=65> */
[----:B------:R-:W-:Y:S01]  /*6bf0*/  IMAD.U32 R152, RZ, RZ, UR49 ;  /* 0x00000031ff987e24 */ /* 0x000fe2000f8e00ff */
[----:B------:R-:W-:-:S04]  /*6c00*/  LOP3.LUT R149, RZ, R149, RZ, 0x33, !PT ;  /* 0x00000095ff957212 */ /* 0x000fc800078e33ff */
[----:B------:R-:W-:-:S13]  /*6c10*/  ISETP.NE.AND P1, PT, R152, 0x1, PT ;  /* 0x000000019800780c */ /* 0x000fda0003f25270 */
[----:B------:R-:W1:Y:S02]  /*6c20*/  @P1 LDC.64 R144, c[0x0][0x9e8] ;  /* 0x00027a00ff901b82 */ /* 0x000e640000000a00 */
[----:B-1----:R-:W-:-:S05]  /*6c30*/  @P1 IMAD.HI.U32 R144, R149, R144, RZ ;  /* 0x0000009095901227 */ /* 0x002fca00078e00ff */
[----:B------:R-:W-:-:S04]  /*6c40*/  @P1 SHF.R.U32.HI R149, RZ, R145, R144 ;  /* 0x00000091ff951219 */ /* 0x000fc80000011690 */
[----:B------:R-:W-:Y:S01]  /*6c50*/  LOP3.LUT R149, RZ, R149, RZ, 0x33, !PT ;  /* 0x00000095ff957212 */ /* 0x000fe200078e33ff */
[----:B------:R-:W-:Y:S06]  /*6c60*/  BRA `(.L_x_1124) ;  /* 0x0000000000147947 */ /* 0x000fec0003800000 */
.L_x_1123:
[----:B------:R-:W-:-:S05]  /*6c70*/  IMAD.U32 R152, RZ, RZ, UR49 ;  /* 0x00000031ff987e24 */ /* 0x000fca000f8e00ff */
[----:B------:R-:W-:-:S13]  /*6c80*/  ISETP.NE.AND P1, PT, R152, 0x1, PT ;  /* 0x000000019800780c */ /* 0x000fda0003f25270 */
[----:B------:R-:W1:Y:S02]  /*6c90*/  @P1 LDC.64 R144, c[0x0][0x9e8] ;  /* 0x00027a00ff901b82 */ /* 0x000e640000000a00 */
[----:B-1----:R-:W-:-:S05]  /*6ca0*/  @P1 IMAD.HI.U32 R144, R149, R144, RZ ;  /* 0x0000009095901227 */ /* 0x002fca00078e00ff */
[----:B------:R-:W-:-:S07]  /*6cb0*/  @P1 SHF.R.U32.HI R149, RZ, R145, R144 ;  /* 0x00000091ff951219 */ /* 0x000fce0000011690 */
.L_x_1124:
[----:B------:R-:W-:Y:S05]  /*6cc0*/  BSYNC B0 ;  /* 0x0000000000007941 */ /* 0x000fea0003800000 */
.L_x_1122:
[----:B------:R-:W-:-:S04]  /*6cd0*/  IMAD R149, R149, R152, -R166 ;  /* 0x0000009895957224 */ /* 0x000fc800078e0aa6 */
[----:B------:R-:W-:-:S05]  /*6ce0*/  IMAD R149, R2, -0x2, R149 ;  /* 0xfffffffe02957824 */ /* 0x000fca00078e0295 */
[----:B------:R-:W-:Y:S02]  /*6cf0*/  VIADDMNMX R170, R149, R152, R170, PT ;  /* 0x0000009895aa7246 */ /* 0x000fe400038001aa */
[----:B------:R-:W-:-:S07]  /*6d00*/  VIMNMX R172, R172, R149, !PT ;  /* 0x00000095acac7248 */ /* 0x000fce0007fe0100 */
.L_x_1121:
[----:B------:R-:W-:Y:S01]  /*6d10*/  ISETP.GT.AND P1, PT, R8, -0x1, PT ;  /* 0xffffffff0800780c */ /* 0x000fe20003f24270 */
[----:B------:R-:W1:Y:S01]  /*6d20*/  SHFL.IDX PT, R181, R147, 0x1, 0x1c1f ;  /* 0x003c1f0093b57f89 */ /* 0x000e6200000e0000 */
[----:B------:R-:W-:Y:S02]  /*6d30*/  UISETP.NE.AND UP0, UPT, UR43, URZ, UPT ;  /* 0x0000003f2b00728c */ /* 0x000fe4000bf05270 */
[C---:B------:R-:W-:Y:S02]  /*6d40*/  ISETP.GT.AND P6, PT, R172.reuse, RZ, P1 ;  /* 0x000000ffac00720c */ /* 0x040fe40000fc4270 */
[C---:B------:R-:W-:Y:S02]  /*6d50*/  ISETP.GT.AND P2, PT, R172.reuse, 0x1, P1 ;  /* 0x00000001ac00780c */ /* 0x040fe40000f44270 */
[----:B------:R-:W-:Y:S02]  /*6d60*/  ISETP.GT.AND P3, PT, R172, 0x8, P1 ;  /* 0x00000008ac00780c */ /* 0x000fe40000f64270 */
[----:B------:R-:W-:-:S02]  /*6d70*/  ISETP.LT.OR P6, PT, R170, 0x1, P6 ;  /* 0x00000001aa00780c */ /* 0x000fc400037c1670 */
[C---:B------:R-:W-:Y:S02]  /*6d80*/  ISETP.LT.OR P2, PT, R170.reuse, 0x2, P2 ;  /* 0x00000002aa00780c */ /* 0x040fe40001741670 */
[----:B------:R-:W-:Y:S02]  /*6d90*/  ISETP.LT.OR P3, PT, R170, 0x9, P3 ;  /* 0x00000009aa00780c */ /* 0x000fe40001f61670 */
[C---:B------:R-:W-:Y:S02]  /*6da0*/  ISETP.GT.AND P5, PT, R172.reuse, 0x9, P1 ;  /* 0x00000009ac00780c */ /* 0x040fe40000fa4270 */
[----:B------:R-:W-:Y:S02]  /*6db0*/  ISETP.GT.AND P4, PT, R172, 0x10, P1 ;  /* 0x00000010ac00780c */ /* 0x000fe40000f84270 */
[----:B------:R-:W-:Y:S02]  /*6dc0*/  FSEL R167, R22, -INF , !P6 ;  /* 0xff80000016a77808 */ /* 0x000fe40007000000 */
[----:B------:R-:W-:-:S02]  /*6dd0*/  FSEL R171, R23, -INF , !P2 ;  /* 0xff80000017ab7808 */ /* 0x000fc40005000000 */
[C---:B------:R-:W-:Y:S01]  /*6de0*/  ISETP.GT.AND P6, PT, R172.reuse, 0x11, P1 ;  /* 0x00000011ac00780c */ /* 0x040fe20000fc4270 */
[----:B-1----:R-:W-:Y:S01]  /*6df0*/  IMAD.IADD R177, R177, 0x1, R181 ;  /* 0x00000001b1b17824 */ /* 0x002fe200078e02b5 */
[----:B------:R-:W-:Y:S02]  /*6e00*/  ISETP.GT.AND P2, PT, R172, 0x18, P1 ;  /* 0x00000018ac00780c */ /* 0x000fe40000f44270 */
[----:B------:R-:W-:Y:S02]  /*6e10*/  FSEL R169, R184, -INF , !P3 ;  /* 0xff800000b8a97808 */ /* 0x000fe40005800000 */
[----:B------:R-:W-:Y:S02]  /*6e20*/  ISETP.GT.AND P3, PT, R172, 0x19, P1 ;  /* 0x00000019ac00780c */ /* 0x000fe40000f64270 */
[C---:B------:R-:W-:Y:S02]  /*6e30*/  ISETP.LT.OR P5, PT, R170.reuse, 0xa, P5 ;  /* 0x0000000aaa00780c */ /* 0x040fe40002fa1670 */
[----:B------:R-:W-:-:S02]  /*6e40*/  ISETP.LT.OR P4, PT, R170, 0x11, P4 ;  /* 0x00000011aa00780c */ /* 0x000fc40002781670 */
[C---:B------:R-:W-:Y:S02]  /*6e50*/  ISETP.LT.OR P6, PT, R170.reuse, 0x12, P6 ;  /* 0x00000012aa00780c */ /* 0x040fe400037c1670 */
[C---:B------:R-:W-:Y:S02]  /*6e60*/  ISETP.LT.OR P2, PT, R170.reuse, 0x19, P2 ;  /* 0x00000019aa00780c */ /* 0x040fe40001741670 */
[----:B------:R-:W-:Y:S02]  /*6e70*/  ISETP.LT.OR P3, PT, R170, 0x1a, P3 ;  /* 0x0000001aaa00780c */ /* 0x000fe40001f61670 */
[----:B0-----:R-:W-:Y:S02]  /*6e80*/  FSEL R185, R185, -INF , !P5 ;  /* 0xff800000b9b97808 */ /* 0x001fe40006800000 */
[----:B------:R-:W-:Y:S02]  /*6e90*/  FSEL R179, R186, -INF , !P4 ;  /* 0xff800000bab37808 */ /* 0x000fe40006000000 */
[----:B------:R-:W-:-:S02]  /*6ea0*/  ISETP.GT.AND P5, PT, R172, 0x20, P1 ;  /* 0x00000020ac00780c */ /* 0x000fc40000fa4270 */
[C---:B------:R-:W-:Y:S02]  /*6eb0*/  ISETP.GT.AND P4, PT, R172.reuse, 0x21, P1 ;  /* 0x00000021ac00780c */ /* 0x040fe40000f84270 */
[----:B------:R-:W-:Y:S02]  /*6ec0*/  FSEL R187, R187, -INF , !P6 ;  /* 0xff800000bbbb7808 */ /* 0x000fe40007000000 */
[----:B------:R-:W-:Y:S02]  /*6ed0*/  FSEL R189, R189, -INF , !P2 ;  /* 0xff800000bdbd7808 */ /* 0x000fe40005000000 */
[C---:B------:R-:W-:Y:S02]  /*6ee0*/  ISETP.GT.AND P6, PT, R172.reuse, 0x28, P1 ;  /* 0x00000028ac00780c */ /* 0x040fe40000fc4270 */
[----:B------:R-:W-:Y:S02]  /*6ef0*/  ISETP.GT.AND P2, PT, R172, 0x29, P1 ;  /* 0x00000029ac00780c */ /* 0x000fe40000f44270 */
[----:B------:R-:W-:-:S02]  /*6f00*/  FSEL R173, R188, -INF , !P3 ;  /* 0xff800000bcad7808 */ /* 0x000fc40005800000 */
[----:B------:R-:W-:Y:S02]  /*6f10*/  ISETP.GT.AND P3, PT, R172, 0x30, P1 ;  /* 0x00000030ac00780c */ /* 0x000fe40000f64270 */
[C---:B------:R-:W-:Y:S02]  /*6f20*/  ISETP.LT.OR P5, PT, R170.reuse, 0x21, P5 ;  /* 0x00000021aa00780c */ /* 0x040fe40002fa1670 */
[C---:B------:R-:W-:Y:S02]  /*6f30*/  ISETP.LT.OR P4, PT, R170.reuse, 0x22, P4 ;  /* 0x00000022aa00780c */ /* 0x040fe40002781670 */
[C---:B------:R-:W-:Y:S02]  /*6f40*/  ISETP.LT.OR P6, PT, R170.reuse, 0x29, P6 ;  /* 0x00000029aa00780c */ /* 0x040fe400037c1670 */
[C---:B------:R-:W-:Y:S02]  /*6f50*/  ISETP.LT.OR P2, PT, R170.reuse, 0x2a, P2 ;  /* 0x0000002aaa00780c */ /* 0x040fe40001741670 */
[----:B------:R-:W-:-:S02]  /*6f60*/  ISETP.LT.OR P3, PT, R170, 0x31, P3 ;  /* 0x00000031aa00780c */ /* 0x000fc40001f61670 */
[----:B------:R-:W-:Y:S02]  /*6f70*/  FSEL R191, R191, -INF , !P5 ;  /* 0xff800000bfbf7808 */ /* 0x000fe40006800000 */
[----:B------:R-:W-:Y:S02]  /*6f80*/  FSEL R175, R190, -INF , !P4 ;  /* 0xff800000beaf7808 */ /* 0x000fe40006000000 */
[C---:B------:R-:W-:Y:S02]  /*6f90*/  ISETP.GT.AND P5, PT, R172.reuse, 0x31, P1 ;  /* 0x00000031ac00780c */ /* 0x040fe40000fa4270 */
[----:B------:R-:W-:Y:S02]  /*6fa0*/  ISETP.GT.AND P4, PT, R172, 0x38, P1 ;  /* 0x00000038ac00780c */ /* 0x000fe40000f84270 */
[----:B------:R-:W-:Y:S02]  /*6fb0*/  FSEL R193, R193, -INF , !P6 ;  /* 0xff800000c1c17808 */ /* 0x000fe40007000000 */
[----:B------:R-:W-:-:S02]  /*6fc0*/  FSEL R152, R192, -INF , !P2 ;  /* 0xff800000c0987808 */ /* 0x000fc40005000000 */
[C---:B------:R-:W-:Y:S02]  /*6fd0*/  ISETP.GT.AND P6, PT, R172.reuse, 0x39, P1 ;  /* 0x00000039ac00780c */ /* 0x040fe40000fc4270 */
        /* <DEDUP_REMOVED lines=8> */
[----:B------:R-:W-:Y:S02]  /*7060*/  FSEL R147, R195, -INF , !P5 ;  /* 0xff800000c3937808 */ /* 0x000fe40006800000 */
[----:B------:R-:W-:Y:S02]  /*7070*/  FSEL R144, R146, -INF , !P4 ;  /* 0xff80000092907808 */ /* 0x000fe40006000000 */
[----:B------:R-:W-:-:S02]  /*7080*/  ISETP.GT.AND P5, PT, R172, 0x48, P1 ;  /* 0x00000048ac00780c */ /* 0x000fc40000fa4270 */
[----:B------:R-:W-:Y:S02]  /*7090*/  ISETP.GT.AND P4, PT, R172, 0x49, P1 ;  /* 0x00000049ac00780c */ /* 0x000fe40000f84270 */
        /* <DEDUP_REMOVED lines=13> */
[----:B------:R-:W-:Y:S02]  /*7170*/  ISETP.GT.AND P4, PT, R172, 0x60, P1 ;  /* 0x00000060ac00780c */ /* 0x000fe40000f84270 */
[----:B------:R-:W-:Y:S02]  /*7180*/  FSEL R153, R155, -INF , !P6 ;  /* 0xff8000009b997808 */ /* 0x000fe40007000000 */
[----:B------:R-:W-:Y:S02]  /*7190*/  FSEL R154, R156, -INF , !P2 ;  /* 0xff8000009c9a7808 */ /* 0x000fe40005000000 */
[----:B------:R-:W-:-:S02]  /*71a0*/  ISETP.GT.AND P2, PT, R172, 0x68, P1 ;  /* 0x00000068ac00780c */ /* 0x000fc40000f44270 */
[----:B------:R-:W-:Y:S02]  /*71b0*/  FSEL R155, R157, -INF , !P3 ;  /* 0xff8000009d9b7808 */ /* 0x000fe40005800000 */
[----:B------:R-:W-:Y:S02]  /*71c0*/  ISETP.GT.AND P3, PT, R172, 0x69, P1 ;  /* 0x00000069ac00780c */ /* 0x000fe40000f64270 */
[C---:B------:R-:W-:Y:S02]  /*71d0*/  ISETP.LT.OR P4, PT, R170.reuse, 0x61, P4 ;  /* 0x00000061aa00780c */ /* 0x040fe40002781670 */
[C---:B------:R-:W-:Y:S02]  /*71e0*/  ISETP.LT.OR P2, PT, R170.reuse, 0x69, P2 ;  /* 0x00000069aa00780c */ /* 0x040fe40001741670 */
[----:B------:R-:W-:Y:S02]  /*71f0*/  ISETP.LT.OR P3, PT, R170, 0x6a, P3 ;  /* 0x0000006aaa00780c */ /* 0x000fe40001f61670 */
[----:B------:R-:W-:-:S02]  /*7200*/  ISETP.GT.AND P5, PT, R172, 0x59, P1 ;  /* 0x00000059ac00780c */ /* 0x000fc40000fa4270 */
[----:B------:R-:W-:Y:S02]  /*7210*/  FSEL R157, R159, -INF , !P4 ;  /* 0xff8000009f9d7808 */ /* 0x000fe40006000000 */
[----:B------:R-:W-:Y:S02]  /*7220*/  ISETP.GT.AND P6, PT, R172, 0x61, P1 ;  /* 0x00000061ac00780c */ /* 0x000fe40000fc4270 */
[----:B------:R-:W-:Y:S02]  /*7230*/  FSEL R159, R161, -INF , !P2 ;  /* 0xff800000a19f7808 */ /* 0x000fe40005000000 */
[----:B------:R-:W-:Y:S02]  /*7240*/  FSEL R161, R162, -INF , !P3 ;  /* 0xff800000a2a17808 */ /* 0x000fe40005800000 */
[----:B------:R-:W-:Y:S02]  /*7250*/  ISETP.LT.OR P5, PT, R170, 0x5a, P5 ;  /* 0x0000005aaa00780c */ /* 0x000fe40002fa1670 */
[----:B------:R-:W-:-:S02]  /*7260*/  PLOP3.LUT P3, PT, PT, PT, UP0, 0x40, 0x0 ;  /* 0x000000000000781c */ /* 0x000fc40003f6e808 */
[----:B------:R-:W-:Y:S02]  /*7270*/  ISETP.LT.OR P6, PT, R170, 0x62, P6 ;  /* 0x00000062aa00780c */ /* 0x000fe400037c1670 */
[----:B------:R-:W-:Y:S02]  /*7280*/  FSEL R156, R158, -INF , !P5 ;  /* 0xff8000009e9c7808 */ /* 0x000fe40006800000 */
[C---:B------:R-:W-:Y:S02]  /*7290*/  ISETP.GT.AND P5, PT, R172.reuse, 0x70, P1 ;  /* 0x00000070ac00780c */ /* 0x040fe40000fa4270 */
[----:B------:R-:W-:Y:S02]  /*72a0*/  ISETP.GT.AND P4, PT, R172, 0x71, P1 ;  /* 0x00000071ac00780c */ /* 0x000fe40000f84270 */
[----:B------:R-:W-:Y:S01]  /*72b0*/  FSEL R158, R160, -INF , !P6 ;  /* 0xff800000a09e7808 */ /* 0x000fe20007000000 */
[----:B------:R-:W-:Y:S01]  /*72c0*/  IMAD.IADD R160, R174, 0x1, R181 ;  /* 0x00000001aea07824 */ /* 0x000fe200078e02b5 */
[----:B------:R-:W-:-:S02]  /*72d0*/  ISETP.GT.AND P6, PT, R172, 0x78, P1 ;  /* 0x00000078ac00780c */ /* 0x000fc40000fc4270 */
[----:B------:R-:W-:Y:S02]  /*72e0*/  ISETP.GT.AND P2, PT, R172, 0x79, P1 ;  /* 0x00000079ac00780c */ /* 0x000fe40000f44270 */
[C---:B------:R-:W-:Y:S02]  /*72f0*/  ISETP.LT.OR P5, PT, R170.reuse, 0x71, P5 ;  /* 0x00000071aa00780c */ /* 0x040fe40002fa1670 */
[C---:B------:R-:W-:Y:S02]  /*7300*/  ISETP.LT.OR P4, PT, R170.reuse, 0x72, P4 ;  /* 0x00000072aa00780c */ /* 0x040fe40002781670 */
[C---:B------:R-:W-:Y:S02]  /*7310*/  ISETP.LT.OR P6, PT, R170.reuse, 0x79, P6 ;  /* 0x00000079aa00780c */ /* 0x040fe400037c1670 */
[----:B------:R-:W-:Y:S02]  /*7320*/  ISETP.LT.OR P2, PT, R170, 0x7a, P2 ;  /* 0x0000007aaa00780c */ /* 0x000fe40001741670 */
[----:B------:R-:W-:-:S02]  /*7330*/  FSEL R162, R163, -INF , !P5 ;  /* 0xff800000a3a27808 */ /* 0x000fc40006800000 */
[----:B------:R-:W-:Y:S02]  /*7340*/  FSEL R163, R164, -INF , !P4 ;  /* 0xff800000a4a37808 */ /* 0x000fe40006000000 */
[----:B------:R-:W-:Y:S02]  /*7350*/  FSEL R165, R165, -INF , !P6 ;  /* 0xff800000a5a57808 */ /* 0x000fe40007000000 */
[----:B------:R-:W-:Y:S01]  /*7360*/  FSEL R164, R168, -INF , !P2 ;  /* 0xff800000a8a47808 */ /* 0x000fe20005000000 */
[----:B------:R-:W-:Y:S06]  /*7370*/  @P3 BRA `(.L_x_1125) ;  /* 0x00000000005c3947 */ /* 0x000fec0003800000 */
        /* <DEDUP_REMOVED lines=8> */
[----:B------:R-:W0:Y:S02]  /*7400*/  @P2 LDC.64 R22, c[0x0][0x9e8] ;  /* 0x00027a00ff162b82 */ /* 0x000e240000000a00 */
[----:B0-----:R-:W-:-:S05]  /*7410*/  @P2 IMAD.HI.U32 R22, R181, R22, RZ ;  /* 0x00000016b5162227 */ /* 0x001fca00078e00ff */
[----:B------:R-:W-:-:S04]  /*7420*/  @P2 SHF.R.U32.HI R181, RZ, R23, R22 ;  /* 0x00000017ffb52219 */ /* 0x000fc80000011616 */
[----:B------:R-:W-:Y:S01]  /*7430*/  LOP3.LUT R181, RZ, R181, RZ, 0x33, !PT ;  /* 0x000000b5ffb57212 */ /* 0x000fe200078e33ff */
[----:B------:R-:W-:Y:S06]  /*7440*/  BRA `(.L_x_1128) ;  /* 0x0000000000147947 */ /* 0x000fec0003800000 */
.L_x_1127:
[----:B------:R-:W-:-:S05]  /*7450*/  IMAD.U32 R168, RZ, RZ, UR49 ;  /* 0x00000031ffa87e24 */ /* 0x000fca000f8e00ff */
[----:B------:R-:W-:-:S13]  /*7460*/  ISETP.NE.AND P2, PT, R168, 0x1, PT ;  /* 0x00000001a800780c */ /* 0x000fda0003f45270 */
[----:B------:R-:W0:Y:S02]  /*7470*/  @P2 LDC.64 R22, c[0x0][0x9e8] ;  /* 0x00027a00ff162b82 */ /* 0x000e240000000a00 */
[----:B0-----:R-:W-:-:S05]  /*7480*/  @P2 IMAD.HI.U32 R22, R181, R22, RZ ;  /* 0x00000016b5162227 */ /* 0x001fca00078e00ff */
[----:B------:R-:W-:-:S07]  /*7490*/  @P2 SHF.R.U32.HI R181, RZ, R23, R22 ;  /* 0x00000017ffb52219 */ /* 0x000fce0000011616 */
.L_x_1128:
[----:B------:R-:W-:Y:S05]  /*74a0*/  BSYNC B0 ;  /* 0x0000000000007941 */ /* 0x000fea0003800000 */
.L_x_1126:
[----:B------:R-:W-:-:S04]  /*74b0*/  IMAD R181, R181, R168, -R166 ;  /* 0x000000a8b5b57224 */ /* 0x000fc800078e0aa6 */
[----:B------:R-:W-:-:S05]  /*74c0*/  IMAD R181, R2, -0x2, R181 ;  /* 0xfffffffe02b57824 */ /* 0x000fca00078e02b5 */
[----:B------:R-:W-:Y:S02]  /*74d0*/  VIADDMNMX R160, R181, R168, R160, PT ;  /* 0x000000a8b5a07246 */ /* 0x000fe400038001a0 */
[----:B------:R-:W-:-:S07]  /*74e0*/  VIMNMX R177, R177, R181, !PT ;  /* 0x000000b5b1b17248 */ /* 0x000fce0007fe0100 */
.L_x_1125:
[----:B------:R-:W-:Y:S01]  /*74f0*/  FMNMX.FTZ R22, R167, R10, !PT ;  /* 0x0000000aa7167209 */ /* 0x000fe20007810000 */
[----:B------:R-:W-:Y:S01]  /*7500*/  UMOV UR6, UR48 ;  /* 0x0000003000067c82 */ /* 0x000fe20008000000 */
[----:B------:R-:W-:Y:S01]  /*7510*/  ISETP.GT.AND P5, PT, R177, 0x10, P1 ;  /* 0x00000010b100780c */ /* 0x000fe20000fa4270 */
[----:B------:R-:W-:Y:S01]  /*7520*/  IMAD.U32 R183, RZ, RZ, UR6 ;  /* 0x00000006ffb77e24 */ /* 0x000fe2000f8e00ff */
[----:B------:R-:W-:Y:S02]  /*7530*/  FMNMX.FTZ R22, R171, R22, !PT ;  /* 0x00000016ab167209 */ /* 0x000fe40007810000 */
[----:B------:R-:W-:Y:S02]  /*7540*/  ISETP.LT.OR P5, PT, R160, 0x11, P5 ;  /* 0x00000011a000780c */ /* 0x000fe40002fa1670 */
[----:B------:R-:W-:Y:S02]  /*7550*/  FMNMX.FTZ R22, R169, R22, !PT ;  /* 0x00000016a9167209 */ /* 0x000fe40007810000 */
[----:B------:R-:W-:-:S02]  /*7560*/  FSEL R15, R15, -INF , !P5 ;  /* 0xff8000000f0f7808 */ /* 0x000fc40006800000 */
[----:B------:R-:W-:Y:S02]  /*7570*/  FMNMX.FTZ R22, R185, R22, !PT ;  /* 0x00000016b9167209 */ /* 0x000fe40007810000 */
[----:B------:R-:W-:Y:S02]  /*7580*/  ISETP.GT.AND P5, PT, R177, 0x20, P1 ;  /* 0x00000020b100780c */ /* 0x000fe40000fa4270 */
[----:B------:R-:W-:Y:S02]  /*7590*/  FMNMX.FTZ R22, R179, R22, !PT ;  /* 0x00000016b3167209 */ /* 0x000fe40007810000 */
[----:B------:R-:W-:Y:S02]  /*75a0*/  ISETP.GT.AND P4, PT, R177, 0x9, P1 ;  /* 0x00000009b100780c */ /* 0x000fe40000f84270 */
[----:B------:R-:W-:Y:S02]  /*75b0*/  FMNMX.FTZ R22, R187, R22, !PT ;  /* 0x00000016bb167209 */ /* 0x000fe40007810000 */
[----:B------:R-:W-:-:S02]  /*75c0*/  ISETP.LT.OR P5, PT, R160, 0x21, P5 ;  /* 0x00000021a000780c */ /* 0x000fc40002fa1670 */
[----:B------:R-:W-:Y:S02]  /*75d0*/  FMNMX.FTZ R22, R189, R22, !PT ;  /* 0x00000016bd167209 */ /* 0x000fe40007810000 */
[----:B------:R-:W-:Y:S02]  /*75e0*/  ISETP.LT.OR P4, PT, R160, 0xa, P4 ;  /* 0x0000000aa000780c */ /* 0x000fe40002781670 */
[----:B------:R-:W-:Y:S02]  /*75f0*/  FMNMX.FTZ R22, R173, R22, !PT ;  /* 0x00000016ad167209 */ /* 0x000fe40007810000 */
[----:B------:R-:W-:Y:S02]  /*7600*/  ISETP.GT.AND P3, PT, R177, 0x8, P1 ;  /* 0x00000008b100780c */ /* 0x000fe40000f64270 */
[----:B------:R-:W-:Y:S02]  /*7610*/  FMNMX.FTZ R22, R191, R22, !PT ;  /* 0x00000016bf167209 */ /* 0x000fe40007810000 */
[----:B------:R-:W-:-:S02]  /*7620*/  FSEL R21, R21, -INF , !P5 ;  /* 0xff80000015157808 */ /* 0x000fc40006800000 */
[----:B------:R-:W-:Y:S02]  /*7630*/  FMNMX.FTZ R22, R175, R22, !PT ;  /* 0x00000016af167209 */ /* 0x000fe40007810000 */
[----:B------:R-:W-:Y:S02]  /*7640*/  ISETP.GT.AND P5, PT, R177, RZ, P1 ;  /* 0x000000ffb100720c */ /* 0x000fe40000fa4270 */
[----:B------:R-:W-:Y:S02]  /*7650*/  FMNMX.FTZ R23, R193, R22, !PT ;  /* 0x00000016c1177209 */ /* 0x000fe40007810000 */
[----:B------:R-:W-:Y:S02]  /*7660*/  FSEL R14, R14, -INF , !P4 ;  /* 0xff8000000e0e7808 */ /* 0x000fe40006000000 */
[----:B------:R-:W-:Y:S02]  /*7670*/  FMNMX.FTZ R22, R152, R23, !PT ;  /* 0x0000001798167209 */ /* 0x000fe40007810000 */
[----:B------:R-:W-:-:S02]  /*7680*/  ISETP.LT.OR P3, PT, R160, 0x9, P3 ;  /* 0x00000009a000780c */ /* 0x000fc40001f61670 */
        /* <DEDUP_REMOVED lines=9> */
[----:B------:R-:W-:Y:S02]  /*7720*/  ISETP.LT.OR P2, PT, R160, 0x2, P2 ;  /* 0x00000002a000780c */ /* 0x000fe40001741670 */
[----:B------:R-:W-:Y:S02]  /*7730*/  FMNMX.FTZ R23, R148, R23, !PT ;  /* 0x0000001794177209 */ /* 0x000fe40007810000 */
[----:B------:R-:W-:-:S02]  /*7740*/  FSEL R178, R11, -INF , !P5 ;  /* 0xff8000000bb27808 */ /* 0x000fc40006800000 */
[----:B------:R-:W-:Y:S02]  /*7750*/  FMNMX.FTZ R22, R150, R23, !PT ;  /* 0x0000001796167209 */ /* 0x000fe40007810000 */
[----:B------:R-:W-:Y:S02]  /*7760*/  FSEL R12, R12, -INF , !P2 ;  /* 0xff8000000c0c7808 */ /* 0x000fe40005000000 */
[----:B------:R-:W-:Y:S02]  /*7770*/  FMNMX.FTZ R22, R151, R22, !PT ;  /* 0x0000001697167209 */ /* 0x000fe40007810000 */
[----:B------:R-:W-:Y:S02]  /*7780*/  ISETP.GT.AND P2, PT, R177, 0x11, P1 ;  /* 0x00000011b100780c */ /* 0x000fe40000f44270 */
[----:B------:R-:W-:Y:S02]  /*7790*/  FMNMX.FTZ R23, R153, R22, !PT ;  /* 0x0000001699177209 */ /* 0x000fe40007810000 */
[----:B------:R-:W-:-:S02]  /*77a0*/  ISETP.LT.OR P2, PT, R160, 0x12, P2 ;  /* 0x00000012a000780c */ /* 0x000fc40001741670 */
[----:B------:R-:W-:Y:S02]  /*77b0*/  FMNMX.FTZ R22, R154, R23, !PT ;  /* 0x000000179a167209 */ /* 0x000fe40007810000 */
[----:B------:R-:W-:Y:S02]  /*77c0*/  ISETP.GT.AND P5, PT, R177, 0x38, P1 ;  /* 0x00000038b100780c */ /* 0x000fe40000fa4270 */
[----:B------:R-:W-:Y:S02]  /*77d0*/  FMNMX.FTZ R23, R155, R22, !PT ;  /* 0x000000169b177209 */ /* 0x000fe40007810000 */
[----:B------:R-:W-:Y:S02]  /*77e0*/  ISETP.LT.OR P5, PT, R160, 0x39, P5 ;  /* 0x00000039a000780c */ /* 0x000fe40002fa1670 */
[----:B------:R-:W-:-:S04]  /*77f0*/  FMNMX.FTZ R22, R156, R23, !PT ;  /* 0x000000179c167209 */ /* 0x000fc80007810000 */
[----:B------:R-:W-:-:S04]  /*7800*/  FMNMX.FTZ R23, R157, R22, !PT ;  /* 0x000000169d177209 */ /* 0x000fc80007810000 */
[----:B------:R-:W-:-:S04]  /*7810*/  FMNMX.FTZ R22, R158, R23, !PT ;  /* 0x000000179e167209 */ /* 0x000fc80007810000 */
[----:B------:R-:W-:-:S04]  /*7820*/  FMNMX.FTZ R22, R159, R22, !PT ;  /* 0x000000169f167209 */ /* 0x000fc80007810000 */
[----:B------:R-:W-:-:S04]  /*7830*/  FMNMX.FTZ R23, R161, R22, !PT ;  /* 0x00000016a1177209 */ /* 0x000fc80007810000 */
[----:B------:R-:W-:-:S04]  /*7840*/  FMNMX.FTZ R22, R162, R23, !PT ;  /* 0x00000017a2167209 */ /* 0x000fc80007810000 */
[----:B------:R-:W-:-:S04]  /*7850*/  FMNMX.FTZ R22, R163, R22, !PT ;  /* 0x00000016a3167209 */ /* 0x000fc80007810000 */
[----:B------:R-:W-:-:S04]  /*7860*/  FMNMX.FTZ R23, R165, R22, !PT ;  /* 0x00000016a5177209 */ /* 0x000fc80007810000 */
[----:B------:R-:W-:-:S05]  /*7870*/  FMNMX.FTZ R23, R164, R23, !PT ;  /* 0x00000017a4177209 */ /* 0x000fca0007810000 */
[----:B------:R-:W0:Y:S02]  /*7880*/  SHFL.BFLY PT, R22, R23, 0x2, 0x1f ;  /* 0x0c401f0017167f89 */ /* 0x000e2400000e0000 */
[----:B0-----:R-:W-:Y:S02]  /*7890*/  FMNMX.FTZ R166, R23, R22, !PT ;  /* 0x0000001617a67209 */ /* 0x001fe40007810000 */
[----:B------:R-:W-:Y:S02]  /*78a0*/  FSEL R23, R13, -INF , !P3 ;  /* 0xff8000000d177808 */ /* 0x000fe40005800000 */
[----:B------:R-:W-:Y:S01]  /*78b0*/  ISETP.GT.AND P3, PT, R177, 0x18, P1 ;  /* 0x00000018b100780c */ /* 0x000fe20000f64270 */
[----:B------:R-:W0:Y:S03]  /*78c0*/  SHFL.BFLY PT, R181, R166, 0x1, 0x1f ;  /* 0x0c201f00a6b57f89 */ /* 0x000e2600000e0000 */
[----:B------:R-:W-:-:S04]  /*78d0*/  ISETP.LT.OR P3, PT, R160, 0x19, P3 ;  /* 0x00000019a000780c */ /* 0x000fc80001f61670 */
[----:B------:R-:W-:Y:S02]  /*78e0*/  FSEL R19, R19, -INF , !P3 ;  /* 0xff80000013137808 */ /* 0x000fe40005800000 */
[----:B------:R-:W-:-:S04]  /*78f0*/  ISETP.GT.AND P3, PT, R177, 0x28, P1 ;  /* 0x00000028b100780c */ /* 0x000fc80000f64270 */
[----:B------:R-:W-:-:S04]  /*7900*/  ISETP.LT.OR P3, PT, R160, 0x29, P3 ;  /* 0x00000029a000780c */ /* 0x000fc80001f61670 */
[----:B------:R-:W-:Y:S02]  /*7910*/  FSEL R121, R121, -INF , !P3 ;  /* 0xff80000079797808 */ /* 0x000fe40005800000 */
[----:B------:R-:W-:-:S04]  /*7920*/  ISETP.GT.AND P3, PT, R177, 0x31, P1 ;  /* 0x00000031b100780c */ /* 0x000fc80000f64270 */
[----:B------:R-:W-:Y:S02]  /*7930*/  ISETP.LT.OR P3, PT, R160, 0x32, P3 ;  /* 0x00000032a000780c */ /* 0x000fe40001f61670 */
[----:B0-----:R-:W-:Y:S02]  /*7940*/  FMNMX.FTZ R22, R166, R181, !PT ;  /* 0x000000b5a6167209 */ /* 0x001fe40007810000 */
[----:B------:R-:W-:Y:S02]  /*7950*/  FSEL R124, R124, -INF , !P3 ;  /* 0xff8000007c7c7808 */ /* 0x000fe40005800000 */
[C---:B------:R-:W-:Y:S01]  /*7960*/  FSETP.NEU.FTZ.AND P6, PT, R22.reuse, -INF , PT ;  /* 0xff8000001600780b */ /* 0x040fe20003fdd000 */
[----:B------:R-:W-:-:S01]  /*7970*/  FFMA.FTZ R168, R22, R183, -8 ;  /* 0xc100000016a87423 */ /* 0x000fc200000100b7 */
[----:B------:R-:W-:-:S04]  /*7980*/  ISETP.GT.AND P3, PT, R177, 0x41, P1 ;  /* 0x00000041b100780c */ /* 0x000fc80000f64270 */
[----:B------:R-:W-:Y:S02]  /*7990*/  FSEL R166, R168, RZ, P6 ;  /* 0x000000ffa8a67208 */ /* 0x000fe40003000000 */
[----:B------:R-:W-:Y:S02]  /*79a0*/  FSEL R168, R18, -INF , !P2 ;  /* 0xff80000012a87808 */ /* 0x000fe40005000000 */
[----:B------:R-:W-:Y:S01]  /*79b0*/  ISETP.GT.AND P2, PT, R177, 0x21, P1 ;  /* 0x00000021b100780c */ /* 0x000fe20000f44270 */
[----:B------:R-:W-:-:S01]  /*79c0*/  FFMA.FTZ R13, R169, UR6, -R166 ;  /* 0x00000006a90d7c23 */ /* 0x000fc200080108a6 */
[----:B------:R-:W-:Y:S01]  /*79d0*/  FSEL R169, R20, -INF , !P4 ;  /* 0xff80000014a97808 */ /* 0x000fe20006000000 */
[----:B------:R-:W-:-:S01]  /*79e0*/  FFMA.FTZ R179, R179, UR6, -R166 ;  /* 0x00000006b3b37c23 */ /* 0x000fc200080108a6 */
[----:B------:R-:W-:Y:S01]  /*79f0*/  ISETP.LT.OR P2, PT, R160, 0x22, P2 ;  /* 0x00000022a000780c */ /* 0x000fe20001741670 */
[----:B------:R0:W-:Y:S01]  /*7a00*/  MUFU.EX2 R20, R13 ;  /* 0x0000000d00147308 */ /* 0x0001e20000000800 */
[----:B------:R-:W-:Y:S01]  /*7a10*/  ISETP.GT.AND P4, PT, R177, 0x29, P1 ;  /* 0x00000029b100780c */ /* 0x000fe20000f84270 */
[--C-:B------:R-:W-:Y:S01]  /*7a20*/  FFMA.FTZ R181, R147, UR6, -R166.reuse ;  /* 0x0000000693b57c23 */ /* 0x100fe200080108a6 */
[----:B------:R-:W-:Y:S01]  /*7a30*/  FSEL R120, R120, -INF , !P2 ;  /* 0xff80000078787808 */ /* 0x000fe20005000000 */
[--C-:B------:R-:W-:Y:S01]  /*7a40*/  FFMA.FTZ R182, R144, UR6, -R166.reuse ;  /* 0x0000000690b67c23 */ /* 0x100fe200080108a6 */
[----:B------:R-:W-:Y:S01]  /*7a50*/  ISETP.GT.AND P2, PT, R177, 0x30, P1 ;  /* 0x00000030b100780c */ /* 0x000fe20000f44270 */
[--C-:B------:R-:W-:Y:S01]  /*7a60*/  FFMA.FTZ R171, R171, UR6, -R166.reuse ;  /* 0x00000006abab7c23 */ /* 0x100fe200080108a6 */
[----:B------:R-:W-:Y:S01]  /*7a70*/  ISETP.LT.OR P4, PT, R160, 0x2a, P4 ;  /* 0x0000002aa000780c */ /* 0x000fe20002781670 */
[----:B------:R1:W-:Y:S01]  /*7a80*/  MUFU.EX2 R11, R179 ;  /* 0x000000b3000b7308 */ /* 0x0003e20000000800 */
[----:B0-----:R-:W-:Y:S01]  /*7a90*/  FMNMX.FTZ R13, R178, R9, !PT ;  /* 0x00000009b20d7209 */ /* 0x001fe20007810000 */
[--C-:B------:R-:W-:Y:S01]  /*7aa0*/  FFMA.FTZ R167, R167, UR6, -R166.reuse ;  /* 0x00000006a7a77c23 */ /* 0x100fe200080108a6 */
[----:B------:R-:W-:Y:S01]  /*7ab0*/  ISETP.LT.OR P2, PT, R160, 0x31, P2 ;  /* 0x00000031a000780c */ /* 0x000fe20001741670 */
[--C-:B------:R-:W-:Y:S01]  /*7ac0*/  FFMA.FTZ R187, R187, UR6, -R166.reuse ;  /* 0x00000006bbbb7c23 */ /* 0x100fe200080108a6 */
[----:B------:R-:W-:Y:S01]  /*7ad0*/  FMNMX.FTZ R172, R12, R13, !PT ;  /* 0x0000000d0cac7209 */ /* 0x000fe20007810000 */
[--C-:B------:R-:W-:Y:S01]  /*7ae0*/  FFMA.FTZ R191, R191, UR6, -R166.reuse ;  /* 0x00000006bfbf7c23 */ /* 0x100fe200080108a6 */
[----:B------:R-:W-:Y:S01]  /*7af0*/  FSEL R170, R122, -INF , !P4 ;  /* 0xff8000007aaa7808 */ /* 0x000fe20006000000 */
[----:B------:R0:W-:Y:S01]  /*7b00*/  MUFU.EX2 R18, R171 ;  /* 0x000000ab00127308 */ /* 0x0001e20000000800 */
[----:B------:R-:W-:Y:S01]  /*7b10*/  FMNMX.FTZ R13, R23, R172, !PT ;  /* 0x000000ac170d7209 */ /* 0x000fe20007810000 */
[--C-:B-1----:R-:W-:Y:S01]  /*7b20*/  FFMA.FTZ R179, R173, UR6, -R166.reuse ;  /* 0x00000006adb37c23 */ /* 0x102fe200080108a6 */
[----:B------:R-:W-:Y:S01]  /*7b30*/  FSEL R123, R123, -INF , !P2 ;  /* 0xff8000007b7b7808 */ /* 0x000fe20005000000 */
[--C-:B------:R-:W-:Y:S01]  /*7b40*/  FFMA.FTZ R172, R189, UR6, -R166.reuse ;  /* 0x00000006bdac7c23 */ /* 0x100fe200080108a6 */
[----:B------:R-:W-:Y:S01]  /*7b50*/  FMNMX.FTZ R174, R14, R13, !PT ;  /* 0x0000000d0eae7209 */ /* 0x000fe20007810000 */
[--C-:B------:R-:W-:Y:S01]  /*7b60*/  FFMA.FTZ R175, R175, UR6, -R166.reuse ;  /* 0x00000006afaf7c23 */ /* 0x100fe200080108a6 */
[----:B------:R-:W-:Y:S01]  /*7b70*/  ISETP.GT.AND P4, PT, R177, 0x39, P1 ;  /* 0x00000039b100780c */ /* 0x000fe20000f84270 */
[--C-:B------:R-:W-:Y:S01]  /*7b80*/  FFMA.FTZ R193, R193, UR6, -R166.reuse ;  /* 0x00000006c1c17c23 */ /* 0x100fe200080108a6 */
[----:B------:R-:W-:Y:S01]  /*7b90*/  FMNMX.FTZ R13, R15, R174, !PT ;  /* 0x000000ae0f0d7209 */ /* 0x000fe20007810000 */
[--C-:B0-----:R-:W-:Y:S01]  /*7ba0*/  FFMA.FTZ R171, R185, UR6, -R166.reuse ;  /* 0x00000006b9ab7c23 */ /* 0x101fe200080108a6 */
[----:B------:R-:W-:Y:S01]  /*7bb0*/  ISETP.GT.AND P2, PT, R177, 0x40, P1 ;  /* 0x00000040b100780c */ /* 0x000fe20000f44270 */
[--C-:B------:R-:W-:Y:S01]  /*7bc0*/  FFMA.FTZ R149, R149, UR6, -R166.reuse ;  /* 0x0000000695957c23 */ /* 0x100fe200080108a6 */
[----:B------:R-:W-:Y:S01]  /*7bd0*/  FMNMX.FTZ R174, R168, R13, !PT ;  /* 0x0000000da8ae7209 */ /* 0x000fe20007810000 */
[--C-:B------:R-:W-:Y:S01]  /*7be0*/  FFMA.FTZ R154, R154, UR6, -R166.reuse ;  /* 0x000000069a9a7c23 */ /* 0x100fe200080108a6 */
[----:B------:R-:W-:Y:S01]  /*7bf0*/  FSEL R173, R125, -INF , !P5 ;  /* 0xff8000007dad7808 */ /* 0x000fe20006800000 */
[--C-:B------:R-:W-:Y:S01]  /*7c00*/  FFMA.FTZ R156, R156, UR6, -R166.reuse ;  /* 0x000000069c9c7c23 */ /* 0x100fe200080108a6 */
[----:B------:R-:W-:Y:S01]  /*7c10*/  FMNMX.FTZ R174, R19, R174, !PT ;  /* 0x000000ae13ae7209 */ /* 0x000fe20007810000 */
[----:B------:R0:W-:Y:S01]  /*7c20*/  MUFU.EX2 R125, R179 ;  /* 0x000000b3007d7308 */ /* 0x0001e20000000800 */
[----:B------:R-:W-:Y:S01]  /*7c30*/  ISETP.LT.OR P4, PT, R160, 0x3a, P4 ;  /* 0x0000003aa000780c */ /* 0x000fe20002781670 */
[----:B------:R-:W-:Y:S01]  /*7c40*/  FFMA.FTZ R158, R158, UR6, -R166 ;  /* 0x000000069e9e7c23 */ /* 0x000fe200080108a6 */
[----:B------:R-:W-:-:S02]  /*7c50*/  FMNMX.FTZ R176, R169, R174, !PT ;  /* 0x000000aea9b07209 */ /* 0x000fc40007810000 */
[----:B------:R-:W-:Y:S02]  /*7c60*/  ISETP.LT.OR P2, PT, R160, 0x41, P2 ;  /* 0x00000041a000780c */ /* 0x000fe40001741670 */
[----:B------:R-:W-:Y:S01]  /*7c70*/  FMNMX.FTZ R13, R21, R176, !PT ;  /* 0x000000b0150d7209 */ /* 0x000fe20007810000 */
[----:B------:R-:W-:Y:S01]  /*7c80*/  MUFU.EX2 R167, R167 ;  /* 0x000000a700a77308 */ /* 0x000fe20000000800 */
[----:B------:R-:W-:Y:S01]  /*7c90*/  FSEL R174, R126, -INF , !P4 ;  /* 0xff8000007eae7808 */ /* 0x000fe20006000000 */
[----:B0-----:R-:W-:Y:S01]  /*7ca0*/  FFMA.FTZ R179, R152, UR6, -R166 ;  /* 0x0000000698b37c23 */ /* 0x001fe200080108a6 */
[----:B------:R-:W-:Y:S02]  /*7cb0*/  FMNMX.FTZ R176, R120, R13, !PT ;  /* 0x0000000d78b07209 */ /* 0x000fe40007810000 */
[----:B------:R-:W-:Y:S02]  /*7cc0*/  ISETP.GT.AND P5, PT, R177, 0x48, P1 ;  /* 0x00000048b100780c */ /* 0x000fe40000fa4270 */
[----:B------:R-:W-:Y:S01]  /*7cd0*/  FMNMX.FTZ R13, R121, R176, !PT ;  /* 0x000000b0790d7209 */ /* 0x000fe20007810000 */
[----:B------:R-:W-:Y:S01]  /*7ce0*/  MUFU.EX2 R171, R171 ;  /* 0x000000ab00ab7308 */ /* 0x000fe20000000800 */
[----:B------:R-:W-:-:S02]  /*7cf0*/  FSEL R127, R127, -INF , !P2 ;  /* 0xff8000007f7f7808 */ /* 0x000fc40005000000 */
[----:B------:R-:W-:Y:S02]  /*7d00*/  FMNMX.FTZ R180, R170, R13, !PT ;  /* 0x0000000daab47209 */ /* 0x000fe40007810000 */
[----:B------:R-:W-:Y:S02]  /*7d10*/  ISETP.LT.OR P3, PT, R160, 0x42, P3 ;  /* 0x00000042a000780c */ /* 0x000fe40001f61670 */
[----:B------:R-:W-:Y:S01]  /*7d20*/  FMNMX.FTZ R13, R123, R180, !PT ;  /* 0x000000b47b0d7209 */ /* 0x000fe20007810000 */
[----:B------:R-:W-:Y:S01]  /*7d30*/  MUFU.EX2 R122, R187 ;  /* 0x000000bb007a7308 */ /* 0x000fe20000000800 */
[----:B------:R-:W-:Y:S02]  /*7d40*/  ISETP.GT.AND P4, PT, R177, 0x49, P1 ;  /* 0x00000049b100780c */ /* 0x000fe40000f84270 */
[----:B------:R-:W-:Y:S02]  /*7d50*/  FMNMX.FTZ R180, R124, R13, !PT ;  /* 0x0000000d7cb47209 */ /* 0x000fe40007810000 */
[----:B------:R-:W-:-:S02]  /*7d60*/  ISETP.LT.OR P5, PT, R160, 0x49, P5 ;  /* 0x00000049a000780c */ /* 0x000fc40002fa1670 */
[----:B------:R-:W-:Y:S01]  /*7d70*/  FMNMX.FTZ R13, R173, R180, !PT ;  /* 0x000000b4ad0d7209 */ /* 0x000fe20007810000 */
[----:B------:R-:W-:Y:S01]  /*7d80*/  MUFU.EX2 R172, R172 ;  /* 0x000000ac00ac7308 */ /* 0x000fe20000000800 */
[----:B------:R-:W-:Y:S02]  /*7d90*/  FSEL R128, R128, -INF , !P3 ;  /* 0xff80000080807808 */ /* 0x000fe40005800000 */
[----:B------:R-:W-:Y:S02]  /*7da0*/  FMNMX.FTZ R180, R174, R13, !PT ;  /* 0x0000000daeb47209 */ /* 0x000fe40007810000 */
[----:B------:R-:W-:Y:S02]  /*7db0*/  ISETP.GT.AND P2, PT, R177, 0x50, P1 ;  /* 0x00000050b100780c */ /* 0x000fe40000f44270 */
[----:B------:R-:W-:Y:S01]  /*7dc0*/  FMNMX.FTZ R13, R127, R180, !PT ;  /* 0x000000b47f0d7209 */ /* 0x000fe20007810000 */
[----:B------:R-:W-:Y:S01]  /*7dd0*/  MUFU.EX2 R126, R191 ;  /* 0x000000bf007e7308 */ /* 0x000fe20000000800 */
[----:B------:R-:W-:-:S02]  /*7de0*/  FSEL R176, R129, -INF , !P5 ;  /* 0xff80000081b07808 */ /* 0x000fc40006800000 */
[----:B------:R-:W-:Y:S02]  /*7df0*/  ISETP.LT.OR P4, PT, R160, 0x4a, P4 ;  /* 0x0000004aa000780c */ /* 0x000fe40002781670 */
[----:B------:R-:W-:Y:S02]  /*7e00*/  FMNMX.FTZ R13, R128, R13, !PT ;  /* 0x0000000d800d7209 */ /* 0x000fe40007810000 */
[----:B------:R-:W-:Y:S01]  /*7e10*/  ISETP.GT.AND P3, PT, R177, 0x51, P1 ;  /* 0x00000051b100780c */ /* 0x000fe20000f64270 */
[----:B------:R-:W-:Y:S01]  /*7e20*/  MUFU.EX2 R175, R175 ;  /* 0x000000af00af7308 */ /* 0x000fe20000000800 */
[----:B------:R-:W-:Y:S02]  /*7e30*/  ISETP.LT.OR P2, PT, R160, 0x51, P2 ;  /* 0x00000051a000780c */ /* 0x000fe40001741670 */
[----:B------:R-:W-:Y:S02]  /*7e40*/  FSEL R152, R130, -INF , !P4 ;  /* 0xff80000082987808 */ /* 0x000fe40006000000 */
[----:B------:R-:W-:-:S02]  /*7e50*/  FMNMX.FTZ R13, R176, R13, !PT ;  /* 0x0000000db00d7209 */ /* 0x000fc40007810000 */
[----:B------:R-:W-:Y:S01]  /*7e60*/  ISETP.GT.AND P5, PT, R177, 0x58, P1 ;  /* 0x00000058b100780c */ /* 0x000fe20000fa4270 */
[----:B------:R0:W-:Y:S01]  /*7e70*/  MUFU.EX2 R130, R179 ;  /* 0x000000b300827308 */ /* 0x0001e20000000800 */
[----:B------:R-:W-:Y:S02]  /*7e80*/  FSEL R131, R131, -INF , !P2 ;  /* 0xff80000083837808 */ /* 0x000fe40005000000 */
[----:B------:R-:W-:Y:S02]  /*7e90*/  ISETP.LT.OR P3, PT, R160, 0x52, P3 ;  /* 0x00000052a000780c */ /* 0x000fe40001f61670 */
[----:B------:R-:W-:Y:S02]  /*7ea0*/  FMNMX.FTZ R180, R152, R13, !PT ;  /* 0x0000000d98b47209 */ /* 0x000fe40007810000 */
[----:B------:R-:W-:Y:S01]  /*7eb0*/  ISETP.GT.AND P4, PT, R177, 0x59, P1 ;  /* 0x00000059b100780c */ /* 0x000fe20000f84270 */
[----:B------:R-:W-:Y:S01]  /*7ec0*/  MUFU.EX2 R129, R193 ;  /* 0x000000c100817308 */ /* 0x000fe20000000800 */
[----:B------:R-:W-:-:S02]  /*7ed0*/  ISETP.LT.OR P5, PT, R160, 0x59, P5 ;  /* 0x00000059a000780c */ /* 0x000fc40002fa1670 */
[----:B------:R-:W-:Y:S02]  /*7ee0*/  FSEL R133, R133, -INF , !P3 ;  /* 0xff80000085857808 */ /* 0x000fe40005800000 */
[----:B------:R-:W-:Y:S02]  /*7ef0*/  FMNMX.FTZ R180, R131, R180, !PT ;  /* 0x000000b483b47209 */ /* 0x000fe40007810000 */
[----:B------:R-:W-:Y:S01]  /*7f00*/  ISETP.GT.AND P2, PT, R177, 0x60, P1 ;  /* 0x00000060b100780c */ /* 0x000fe20000f44270 */
[----:B------:R-:W-:Y:S01]  /*7f10*/  MUFU.EX2 R149, R149 ;  /* 0x0000009500957308 */ /* 0x000fe20000000800 */
[----:B------:R-:W-:Y:S02]  /*7f20*/  FSEL R147, R134, -INF , !P5 ;  /* 0xff80000086937808 */ /* 0x000fe40006800000 */
[----:B------:R-:W-:Y:S02]  /*7f30*/  ISETP.LT.OR P4, PT, R160, 0x5a, P4 ;  /* 0x0000005aa000780c */ /* 0x000fe40002781670 */
[----:B------:R-:W-:-:S02]  /*7f40*/  FMNMX.FTZ R180, R133, R180, !PT ;  /* 0x000000b485b47209 */ /* 0x000fc40007810000 */
[C---:B------:R-:W-:Y:S01]  /*7f50*/  ISETP.GT.AND P3, PT, R177.reuse, 0x61, P1 ;  /* 0x00000061b100780c */ /* 0x040fe20000f64270 */
[----:B------:R-:W-:Y:S01]  /*7f60*/  MUFU.EX2 R134, R181 ;  /* 0x000000b500867308 */ /* 0x000fe20000000800 */
[----:B------:R-:W-:Y:S02]  /*7f70*/  ISETP.GT.AND P5, PT, R177, 0x68, P1 ;  /* 0x00000068b100780c */ /* 0x000fe40000fa4270 */
[----:B------:R-:W-:Y:S02]  /*7f80*/  ISETP.LT.OR P2, PT, R160, 0x61, P2 ;  /* 0x00000061a000780c */ /* 0x000fe40001741670 */
[----:B------:R-:W-:Y:S02]  /*7f90*/  FSEL R144, R135, -INF , !P4 ;  /* 0xff80000087907808 */ /* 0x000fe40006000000 */
[----:B------:R-:W-:Y:S01]  /*7fa0*/  FMNMX.FTZ R13, R147, R180, !PT ;  /* 0x000000b4930d7209 */ /* 0x000fe20007810000 */
[----:B------:R-:W-:-:S01]  /*7fb0*/  FFMA.FTZ R180, R146, UR6, -R166 ;  /* 0x0000000692b47c23 */ /* 0x000fc200080108a6 */
[----:B0-----:R-:W-:Y:S01]  /*7fc0*/  FSEL R179, R136, -INF , !P2 ;  /* 0xff80000088b37808 */ /* 0x001fe20005000000 */
[----:B------:R-:W-:-:S01]  /*7fd0*/  FFMA.FTZ R136, R145, UR6, -R166 ;  /* 0x0000000691887c23 */ /* 0x000fc200080108a6 */
[C---:B------:R-:W-:Y:S01]  /*7fe0*/  ISETP.LT.OR P3, PT, R160.reuse, 0x62, P3 ;  /* 0x00000062a000780c */ /* 0x040fe20001f61670 */
[----:B------:R-:W-:Y:S01]  /*7ff0*/  MUFU.EX2 R135, R182 ;  /* 0x000000b600877308 */ /* 0x000fe20000000800 */
[----:B------:R-:W-:-:S02]  /*8000*/  ISETP.LT.OR P5, PT, R160, 0x69, P5 ;  /* 0x00000069a000780c */ /* 0x000fc40002fa1670 */
[----:B------:R-:W-:Y:S02]  /*8010*/  FMNMX.FTZ R146, R144, R13, !PT ;  /* 0x0000000d90927209 */ /* 0x000fe40007810000 */
[----:B------:R-:W-:Y:S02]  /*8020*/  ISETP.GT.AND P4, PT, R177, 0x69, P1 ;  /* 0x00000069b100780c */ /* 0x000fe40000f84270 */
[----:B------:R-:W-:Y:S01]  /*8030*/  FSEL R137, R137, -INF , !P3 ;  /* 0xff80000089897808 */ /* 0x000fe20005800000 */
[----:B------:R-:W-:Y:S01]  /*8040*/  MUFU.EX2 R136, R136 ;  /* 0x0000008800887308 */ /* 0x000fe20000000800 */
[----:B------:R-:W-:Y:S02]  /*8050*/  FSEL R145, R138, -INF , !P5 ;  /* 0xff8000008a917808 */ /* 0x000fe40006800000 */
[----:B------:R-:W-:Y:S02]  /*8060*/  FMNMX.FTZ R146, R179, R146, !PT ;  /* 0x00000092b3927209 */ /* 0x000fe40007810000 */
[----:B------:R-:W-:-:S02]  /*8070*/  ISETP.GT.AND P2, PT, R177, 0x70, P1 ;  /* 0x00000070b100780c */ /* 0x000fc40000f44270 */
[C---:B------:R-:W-:Y:S01]  /*8080*/  ISETP.GT.AND P3, PT, R177.reuse, 0x71, P1 ;  /* 0x00000071b100780c */ /* 0x040fe20000f64270 */
[----:B------:R0:W-:Y:S01]  /*8090*/  MUFU.EX2 R138, R180 ;  /* 0x000000b4008a7308 */ /* 0x0001e20000000800 */
[C---:B------:R-:W-:Y:S02]  /*80a0*/  ISETP.GT.AND P5, PT, R177.reuse, 0x78, P1 ;  /* 0x00000078b100780c */ /* 0x040fe40000fa4270 */
[----:B------:R-:W-:Y:S01]  /*80b0*/  ISETP.GT.AND P1, PT, R177, 0x79, P1 ;  /* 0x00000079b100780c */ /* 0x000fe20000f24270 */
[----:B------:R-:W-:-:S01]  /*80c0*/  FFMA.FTZ R177, R148, UR6, -R166 ;  /* 0x0000000694b17c23 */ /* 0x000fc200080108a6 */
[C---:B------:R-:W-:Y:S02]  /*80d0*/  ISETP.LT.OR P4, PT, R160.reuse, 0x6a, P4 ;  /* 0x0000006aa000780c */ /* 0x040fe40002781670 */
[----:B------:R-:W-:Y:S01]  /*80e0*/  FMNMX.FTZ R148, R137, R146, !PT ;  /* 0x0000009289947209 */ /* 0x000fe20007810000 */
[----:B------:R-:W-:Y:S01]  /*80f0*/  MUFU.EX2 R154, R154 ;  /* 0x0000009a009a7308 */ /* 0x000fe20000000800 */
[----:B------:R-:W-:Y:S01]  /*8100*/  ISETP.LT.OR P2, PT, R160, 0x71, P2 ;  /* 0x00000071a000780c */ /* 0x000fe20001741670 */
[--C-:B0-----:R-:W-:Y:S01]  /*8110*/  FFMA.FTZ R180, R150, UR6, -R166.reuse ;  /* 0x0000000696b47c23 */ /* 0x101fe200080108a6 */
[----:B------:R-:W-:Y:S01]  /*8120*/  FSEL R146, R139, -INF , !P4 ;  /* 0xff8000008b927808 */ /* 0x000fe20006000000 */
[--C-:B------:R-:W-:Y:S01]  /*8130*/  FFMA.FTZ R150, R151, UR6, -R166.reuse ;  /* 0x0000000697967c23 */ /* 0x100fe200080108a6 */
[----:B------:R-:W-:Y:S01]  /*8140*/  FMNMX.FTZ R13, R145, R148, !PT ;  /* 0x00000094910d7209 */ /* 0x000fe20007810000 */
[--C-:B------:R-:W-:Y:S01]  /*8150*/  FFMA.FTZ R151, R153, UR6, -R166.reuse ;  /* 0x0000000699977c23 */ /* 0x100fe200080108a6 */
[----:B------:R-:W-:Y:S01]  /*8160*/  ISETP.LT.OR P3, PT, R160, 0x72, P3 ;  /* 0x00000072a000780c */ /* 0x000fe20001f61670 */
[--C-:B------:R-:W-:Y:S01]  /*8170*/  FFMA.FTZ R153, R155, UR6, -R166.reuse ;  /* 0x000000069b997c23 */ /* 0x100fe200080108a6 */
[----:B------:R-:W-:Y:S01]  /*8180*/  FSEL R140, R140, -INF , !P2 ;  /* 0xff8000008c8c7808 */ /* 0x000fe20005000000 */
[--C-:B------:R-:W-:Y:S01]  /*8190*/  FFMA.FTZ R155, R157, UR6, -R166.reuse ;  /* 0x000000069d9b7c23 */ /* 0x100fe200080108a6 */
[----:B------:R-:W-:Y:S01]  /*81a0*/  FMNMX.FTZ R13, R146, R13, !PT ;  /* 0x0000000d920d7209 */ /* 0x000fe20007810000 */
[--C-:B------:R-:W-:Y:S01]  /*81b0*/  FFMA.FTZ R157, R159, UR6, -R166.reuse ;  /* 0x000000069f9d7c23 */ /* 0x100fe200080108a6 */
[----:B------:R-:W-:Y:S01]  /*81c0*/  ISETP.LT.OR P5, PT, R160, 0x79, P5 ;  /* 0x00000079a000780c */ /* 0x000fe20002fa1670 */
[--C-:B------:R-:W-:Y:S01]  /*81d0*/  FFMA.FTZ R159, R162, UR6, -R166.reuse ;  /* 0x00000006a29f7c23 */ /* 0x100fe200080108a6 */
[----:B------:R-:W-:Y:S01]  /*81e0*/  FSEL R148, R141, -INF , !P3 ;  /* 0xff8000008d947808 */ /* 0x000fe20005800000 */
[----:B------:R0:W-:Y:S01]  /*81f0*/  MUFU.EX2 R139, R177 ;  /* 0x000000b1008b7308 */ /* 0x0001e20000000800 */
[----:B------:R-:W-:Y:S01]  /*8200*/  FMNMX.FTZ R13, R140, R13, !PT ;  /* 0x0000000d8c0d7209 */ /* 0x000fe20007810000 */
[----:B------:R-:W-:Y:S01]  /*8210*/  FFMA.FTZ R162, R163, UR6, -R166 ;  /* 0x00000006a3a27c23 */ /* 0x000fe200080108a6 */
[----:B------:R-:W-:-:S02]  /*8220*/  ISETP.LT.OR P1, PT, R160, 0x7a, P1 ;  /* 0x0000007aa000780c */ /* 0x000fc40000f21670 */
[----:B------:R-:W-:Y:S02]  /*8230*/  FSEL R142, R142, -INF , !P5 ;  /* 0xff8000008e8e7808 */ /* 0x000fe40006800000 */
[----:B------:R-:W-:Y:S01]  /*8240*/  FMNMX.FTZ R13, R148, R13, !PT ;  /* 0x0000000d940d7209 */ /* 0x000fe20007810000 */
[----:B------:R1:W-:Y:S01]  /*8250*/  MUFU.EX2 R141, R180 ;  /* 0x000000b4008d7308 */ /* 0x0003e20000000800 */
[----:B------:R-:W-:Y:S01]  /*8260*/  FSEL R143, R143, -INF , !P1 ;  /* 0xff8000008f8f7808 */ /* 0x000fe20004800000 */
[----:B0-----:R-:W-:Y:S01]  /*8270*/  FFMA.FTZ R177, R164, UR6, -R166 ;  /* 0x00000006a4b17c23 */ /* 0x001fe200080108a6 */
[----:B------:R-:W-:Y:S01]  /*8280*/  FMNMX.FTZ R160, R142, R13, !PT ;  /* 0x0000000d8ea07209 */ /* 0x000fe20007810000 */
[----:B------:R-:W-:Y:S01]  /*8290*/  IMAD.U32 R164, RZ, RZ, UR6 ;  /* 0x00000006ffa47e24 */ /* 0x000fe2000f8e00ff */
[----:B------:R-:W-:Y:S02]  /*82a0*/  FSEL R163, R22, RZ, P6 ;  /* 0x000000ff16a37208 */ /* 0x000fe40003000000 */
[----:B------:R-:W-:Y:S01]  /*82b0*/  FMNMX.FTZ R160, R143, R160, !PT ;  /* 0x000000a08fa07209 */ /* 0x000fe20007810000 */
[----:B------:R-:W-:Y:S02]  /*82c0*/  MUFU.EX2 R150, R150 ;  /* 0x0000009600967308 */ /* 0x000fe40000000800 */
[----:B------:R-:W-:-:S02]  /*82d0*/  FADD.FTZ R163, -R163, R10 ;  /* 0x0000000aa3a37221 */ /* 0x000fc40000010100 */
[----:B------:R-:W0:Y:S04]  /*82e0*/  SHFL.BFLY PT, R13, R160, 0x2, 0x1f ;  /* 0x0c401f00a00d7f89 */ /* 0x000e2800000e0000 */
[----:B------:R-:W-:Y:S08]  /*82f0*/  MUFU.EX2 R10, R177 ;  /* 0x000000b1000a7308 */ /* 0x000ff00000000800 */
[----:B------:R-:W-:Y:S08]  /*8300*/  MUFU.EX2 R151, R151 ;  /* 0x0000009700977308 */ /* 0x000ff00000000800 */
[----:B------:R-:W-:Y:S01]  /*8310*/  MUFU.EX2 R153, R153 ;  /* 0x0000009900997308 */ /* 0x000fe20000000800 */
[----:B0-----:R-:W-:Y:S01]  /*8320*/  FMNMX.FTZ R13, R160, R13, !PT ;  /* 0x0000000da00d7209 */ /* 0x001fe20007810000 */
[--C-:B------:R-:W-:Y:S01]  /*8330*/  FFMA.FTZ R160, R161, UR6, -R166.reuse ;  /* 0x00000006a1a07c23 */ /* 0x100fe200080108a6 */
[----:B------:R-:W-:-:S05]  /*8340*/  FFMA.FTZ R161, R165, UR6, -R166 ;  /* 0x00000006a5a17c23 */ /* 0x000fca00080108a6 */
[----:B------:R-:W-:Y:S01]  /*8350*/  MUFU.EX2 R156, R156 ;  /* 0x0000009c009c7308 */ /* 0x000fe20000000800 */
[----:B-1----:R-:W0:Y:S07]  /*8360*/  SHFL.BFLY PT, R180, R13, 0x1, 0x1f ;  /* 0x0c201f000db47f89 */ /* 0x002e2e00000e0000 */
[----:B------:R-:W-:Y:S08]  /*8370*/  MUFU.EX2 R155, R155 ;  /* 0x0000009b009b7308 */ /* 0x000ff00000000800 */
[----:B------:R-:W-:Y:S08]  /*8380*/  MUFU.EX2 R158, R158 ;  /* 0x0000009e009e7308 */ /* 0x000ff00000000800 */
[----:B------:R-:W-:Y:S01]  /*8390*/  MUFU.EX2 R157, R157 ;  /* 0x0000009d009d7308 */ /* 0x000fe20000000800 */
[----:B0-----:R-:W-:-:S04]  /*83a0*/  FMNMX.FTZ R13, R13, R180, !PT ;  /* 0x000000b40d0d7209 */ /* 0x001fc80007810000 */
[C---:B------:R-:W-:Y:S01]  /*83b0*/  FSETP.NEU.FTZ.AND P1, PT, R13.reuse, -INF , PT ;  /* 0xff8000000d00780b */ /* 0x040fe20003f3d000 */
[----:B------:R-:W-:-:S01]  /*83c0*/  FFMA.FTZ R165, R13, R164, -8 ;  /* 0xc10000000da57423 */ /* 0x000fc200000100a4 */
[----:B------:R-:W-:Y:S01]  /*83d0*/  FMUL.FTZ R164, R163, UR6 ;  /* 0x00000006a3a47c20 */ /* 0x000fe20008410000 */
[----:B------:R-:W-:Y:S03]  /*83e0*/  MUFU.EX2 R160, R160 ;  /* 0x000000a000a07308 */ /* 0x000fe60000000800 */
[----:B------:R-:W-:-:S05]  /*83f0*/  FSEL R163, R165, RZ, P1 ;  /* 0x000000ffa5a37208 */ /* 0x000fca0000800000 */
[--C-:B------:R-:W-:Y:S01]  /*8400*/  FFMA.FTZ R166, R178, UR6, -R163.reuse ;  /* 0x00000006b2a67c23 */ /* 0x100fe200080108a3 */
[----:B------:R-:W-:Y:S01]  /*8410*/  FSEL R178, R13, RZ, P1 ;  /* 0x000000ff0db27208 */ /* 0x000fe20000800000 */
[--C-:B------:R-:W-:Y:S01]  /*8420*/  FFMA.FTZ R165, R12, UR6, -R163.reuse ;  /* 0x000000060ca57c23 */ /* 0x100fe200080108a3 */
[----:B------:R-:W-:-:S01]  /*8430*/  FFMA.FTZ R12, R23, UR6, -R163 ;  /* 0x00000006170c7c23 */ /* 0x000fc200080108a3 */
[--C-:B------:R-:W-:Y:S01]  /*8440*/  FFMA.FTZ R23, R14, UR6, -R163.reuse ;  /* 0x000000060e177c23 */ /* 0x100fe200080108a3 */
[----:B------:R-:W-:-:S01]  /*8450*/  FFMA.FTZ R14, R15, UR6, -R163 ;  /* 0x000000060f0e7c23 */ /* 0x000fc200080108a3 */
[----:B------:R-:W-:Y:S01]  /*8460*/  FADD.FTZ R178, -R178, R9 ;  /* 0x00000009b2b27221 */ /* 0x000fe20000010100 */
[----:B------:R-:W-:-:S01]  /*8470*/  FFMA.FTZ R15, R168, UR6, -R163 ;  /* 0x00000006a80f7c23 */ /* 0x000fc200080108a3 */
[--C-:B------:R-:W-:Y:S01]  /*8480*/  FFMA.FTZ R168, R169, UR6, -R163.reuse ;  /* 0x00000006a9a87c23 */ /* 0x100fe200080108a3 */
[----:B------:R-:W0:Y:S01]  /*8490*/  MUFU.EX2 R164, R164 ;  /* 0x000000a400a47308 */ /* 0x000e220000000800 */
[----:B------:R-:W-:Y:S01]  /*84a0*/  FMUL.FTZ R169, R178, UR6 ;  /* 0x00000006b2a97c20 */ /* 0x000fe20008410000 */
        /* <DEDUP_REMOVED lines=18> */
[----:B------:R-:W-:Y:S01]  /*85d0*/  FFMA.FTZ R145, R145, UR6, -R163 ;  /* 0x0000000691917c23 */ /* 0x000fe200080108a3 */
[----:B------:R-:W-:-:S01]  /*85e0*/  FADD.FTZ R177, R18, R177 ;  /* 0x000000b112b17221 */ /* 0x000fc20000010000 */
[--C-:B------:R-:W-:Y:S01]  /*85f0*/  FFMA.FTZ R146, R146, UR6, -R163.reuse ;  /* 0x0000000692927c23 */ /* 0x100fe200080108a3 */
[----:B------:R-:W-:-:S01]  /*8600*/  FFMA.FTZ R148, R148, UR6, -R163 ;  /* 0x0000000694947c23 */ /* 0x000fc200080108a3 */
[----:B------:R-:W0:Y:S01]  /*8610*/  MUFU.EX2 R165, R165 ;  /* 0x000000a500a57308 */ /* 0x000e220000000800 */
[----:B------:R-:W-:-:S01]  /*8620*/  FFMA.FTZ R142, R142, UR6, -R163 ;  /* 0x000000068e8e7c23 */ /* 0x000fc200080108a3 */
[----:B------:R-:W-:-:S06]  /*8630*/  FFMA.FTZ R143, R143, UR6, -R163 ;  /* 0x000000068f8f7c23 */ /* 0x000fcc00080108a3 */
[----:B------:R-:W2:Y:S01]  /*8640*/  MUFU.EX2 R12, R12 ;  /* 0x0000000c000c7308 */ /* 0x000ea20000000800 */
[----:B-1----:R-:W-:-:S07]  /*8650*/  FFMA.FTZ R4, R169, R3, R166 ;  /* 0x00000003a9047223 */ /* 0x002fce00000100a6 */
[----:B------:R-:W1:Y:S01]  /*8660*/  MUFU.EX2 R23, R23 ;  /* 0x0000001700177308 */ /* 0x000e620000000800 */
[----:B0-----:R-:W-:-:S01]  /*8670*/  FADD.FTZ R3, R165, R4 ;  /* 0x00000004a5037221 */ /* 0x001fc20000010000 */
[----:B------:R-:W-:-:S04]  /*8680*/  FADD.FTZ R4, R20, R177 ;  /* 0x000000b114047221 */ /* 0x000fc80000010000 */
[----:B------:R-:W-:Y:S02]  /*8690*/  FADD.FTZ R4, R171, R4 ;  /* 0x00000004ab047221 */ /* 0x000fe40000010000 */
[----:B------:R-:W0:Y:S01]  /*86a0*/  MUFU.EX2 R14, R14 ;  /* 0x0000000e000e7308 */ /* 0x000e220000000800 */
[----:B--2---:R-:W-:-:S01]  /*86b0*/  FADD.FTZ R178, R12, R3 ;  /* 0x000000030cb27221 */ /* 0x004fc20000010000 */
[----:B------:R-:W-:-:S04]  /*86c0*/  FADD.FTZ R177, R11, R4 ;  /* 0x000000040bb17221 */ /* 0x000fc80000010000 */
[----:B------:R-:W-:Y:S02]  /*86d0*/  FADD.FTZ R177, R122, R177 ;  /* 0x000000b17ab17221 */ /* 0x000fe40000010000 */
[----:B------:R-:W2:Y:S01]  /*86e0*/  MUFU.EX2 R15, R15 ;  /* 0x0000000f000f7308 */ /* 0x000ea20000000800 */
[----:B-1----:R-:W-:-:S01]  /*86f0*/  FADD.FTZ R3, R23, R178 ;  /* 0x000000b217037221 */ /* 0x002fc20000010000 */
[----:B------:R-:W-:-:S04]  /*8700*/  FADD.FTZ R178, R172, R177 ;  /* 0x000000b1acb27221 */ /* 0x000fc80000010000 */
[----:B------:R-:W-:Y:S02]  /*8710*/  FADD.FTZ R177, R125, R178 ;  /* 0x000000b27db17221 */ /* 0x000fe40000010000 */
[----:B------:R-:W1:Y:S01]  /*8720*/  MUFU.EX2 R19, R19 ;  /* 0x0000001300137308 */ /* 0x000e620000000800 */
[----:B0-----:R-:W-:-:S01]  /*8730*/  FADD.FTZ R4, R14, R3 ;  /* 0x000000030e047221 */ /* 0x001fc20000010000 */
[----:B------:R-:W-:-:S04]  /*8740*/  FADD.FTZ R178, R126, R177 ;  /* 0x000000b17eb27221 */ /* 0x000fc80000010000 */
[----:B------:R-:W-:Y:S02]  /*8750*/  FADD.FTZ R178, R175, R178 ;  /* 0x000000b2afb27221 */ /* 0x000fe40000010000 */
        /* <DEDUP_REMOVED lines=9> */
[----:B-1----:R-:W-:-:S01]  /*87f0*/  FADD.FTZ R4, R120, R3 ;  /* 0x0000000378047221 */ /* 0x002fc20000010000 */
[----:B------:R-:W-:-:S06]  /*8800*/  FADD.FTZ R3, R129, R178 ;  /* 0x000000b281037221 */ /* 0x000fcc0000010000 */
[----:B------:R-:W1:Y:S08]  /*8810*/  MUFU.EX2 R123, R123 ;  /* 0x0000007b007b7308 */ /* 0x000e700000000800 */
[----:B------:R-:W3:Y:S08]  /*8820*/  MUFU.EX2 R124, R124 ;  /* 0x0000007c007c7308 */ /* 0x000ef00000000800 */
[----:B------:R-:W4:Y:S08]  /*8830*/  MUFU.EX2 R9, R173 ;  /* 0x000000ad00097308 */ /* 0x000f300000000800 */
[----:B------:R5:W-:Y:S08]  /*8840*/  MUFU.EX2 R173, R176 ;  /* 0x000000b000ad7308 */ /* 0x000bf00000000800 */
[----:B------:R-:W4:Y:S01]  /*8850*/  MUFU.EX2 R174, R174 ;  /* 0x000000ae00ae7308 */ /* 0x000f220000000800 */
[----:B-----5:R-:W-:-:S01]  /*8860*/  FFMA.FTZ R176, R133, UR6, -R163 ;  /* 0x0000000685b07c23 */ /* 0x020fc200080108a3 */
[----:B------:R-:W-:Y:S01]  /*8870*/  FFMA.FTZ R133, R147, UR6, -R163 ;  /* 0x0000000693857c23 */ /* 0x000fe200080108a3 */
[----:B0-----:R-:W-:-:S01]  /*8880*/  FADD.FTZ R147, R121, R4 ;  /* 0x0000000479937221 */ /* 0x001fc20000010000 */
[----:B------:R-:W-:-:S03]  /*8890*/  FADD.FTZ R4, R130, R3 ;  /* 0x0000000382047221 */ /* 0x000fc60000010000 */
[----:B--2---:R-:W-:Y:S01]  /*88a0*/  FADD.FTZ R178, R170, R147 ;  /* 0x00000093aab27221 */ /* 0x004fe20000010000 */
[----:B------:R-:W0:Y:S01]  /*88b0*/  MUFU.EX2 R127, R127 ;  /* 0x0000007f007f7308 */ /* 0x000e220000000800 */
[----:B------:R-:W-:-:S01]  /*88c0*/  FADD.FTZ R3, R149, R4 ;  /* 0x0000000495037221 */ /* 0x000fc20000010000 */
[----:B------:R-:W-:Y:S01]  /*88d0*/  FFMA.FTZ R147, R179, UR6, -R163 ;  /* 0x00000006b3937c23 */ /* 0x000fe200080108a3 */
[----:B-1----:R-:W-:-:S01]  /*88e0*/  FADD.FTZ R177, R123, R178 ;  /* 0x000000b27bb17221 */ /* 0x002fc20000010000 */
[----:B------:R-:W-:Y:S01]  /*88f0*/  FFMA.FTZ R178, R137, UR6, -R163 ;  /* 0x0000000689b27c23 */ /* 0x000fe200080108a3 */
[----:B------:R-:W-:-:S02]  /*8900*/  FADD.FTZ R4, R134, R3 ;  /* 0x0000000386047221 */ /* 0x000fc40000010000 */
[----:B---3--:R-:W-:Y:S01]  /*8910*/  FADD.FTZ R180, R124, R177 ;  /* 0x000000b17cb47221 */ /* 0x008fe20000010000 */
[----:B------:R-:W1:Y:S01]  /*8920*/  MUFU.EX2 R128, R128 ;  /* 0x0000008000807308 */ /* 0x000e620000000800 */
[----:B------:R-:W-:-:S02]  /*8930*/  FADD.FTZ R3, R135, R4 ;  /* 0x0000000487037221 */ /* 0x000fc40000010000 */
[----:B----4-:R-:W-:Y:S02]  /*8940*/  FADD.FTZ R137, R9, R180 ;  /* 0x000000b409897221 */ /* 0x010fe40000010000 */
[----:B------:R-:W-:-:S02]  /*8950*/  FADD.FTZ R3, R136, R3 ;  /* 0x0000000388037221 */ /* 0x000fc40000010000 */
[----:B------:R-:W-:Y:S01]  /*8960*/  FADD.FTZ R4, R174, R137 ;  /* 0x00000089ae047221 */ /* 0x000fe20000010000 */
[----:B------:R-:W2:Y:S01]  /*8970*/  MUFU.EX2 R152, R152 ;  /* 0x0000009800987308 */ /* 0x000ea20000000800 */
[----:B------:R-:W-:-:S02]  /*8980*/  FADD.FTZ R180, R138, R3 ;  /* 0x000000038ab47221 */ /* 0x000fc40000010000 */
[----:B0-----:R-:W-:Y:S02]  /*8990*/  FADD.FTZ R3, R127, R4 ;  /* 0x000000047f037221 */ /* 0x001fe40000010000 */
[----:B------:R-:W-:-:S03]  /*89a0*/  FADD.FTZ R180, R139, R180 ;  /* 0x000000b48bb47221 */ /* 0x000fc60000010000 */
[----:B------:R-:W0:Y:S01]  /*89b0*/  MUFU.EX2 R131, R131 ;  /* 0x0000008300837308 */ /* 0x000e220000000800 */
[----:B-1----:R-:W-:-:S01]  /*89c0*/  FADD.FTZ R4, R128, R3 ;  /* 0x0000000380047221 */ /* 0x002fc20000010000 */
[----:B------:R-:W-:-:S03]  /*89d0*/  FADD.FTZ R3, R141, R180 ;  /* 0x000000b48d037221 */ /* 0x000fc60000010000 */
[----:B------:R-:W-:Y:S01]  /*89e0*/  FADD.FTZ R137, R173, R4 ;  /* 0x00000004ad897221 */ /* 0x000fe20000010000 */
[----:B------:R-:W-:-:S02]  /*89f0*/  FADD.FTZ R4, R150, R3 ;  /* 0x0000000396047221 */ /* 0x000fc40000010000 */
[----:B------:R-:W1:Y:S01]  /*8a00*/  MUFU.EX2 R176, R176 ;  /* 0x000000b000b07308 */ /* 0x000e620000000800 */
[----:B--2---:R-:W-:-:S01]  /*8a10*/  FADD.FTZ R180, R152, R137 ;  /* 0x0000008998b47221 */ /* 0x004fc20000010000 */
[----:B------:R-:W-:Y:S01]  /*8a20*/  FADD.FTZ R3, R151, R4 ;  /* 0x0000000497037221 */ /* 0x000fe20000010000 */
[----:B------:R-:W-:-:S03]  /*8a30*/  FFMA.FTZ R137, R140, UR6, -R163 ;  /* 0x000000068c897c23 */ /* 0x000fc600080108a3 */
[----:B------:R-:W-:Y:S02]  /*8a40*/  FADD.FTZ R4, R154, R3 ;  /* 0x000000039a047221 */ /* 0x000fe40000010000 */
[----:B------:R-:W2:Y:S02]  /*8a50*/  MUFU.EX2 R133, R133 ;  /* 0x0000008500857308 */ /* 0x000ea40000000800 */
[----:B------:R-:W-:-:S04]  /*8a60*/  FADD.FTZ R3, R153, R4 ;  /* 0x0000000499037221 */ /* 0x000fc80000010000 */
[----:B------:R-:W-:Y:S02]  /*8a70*/  FADD.FTZ R4, R156, R3 ;  /* 0x000000039c047221 */ /* 0x000fe40000010000 */
[----:B------:R-:W3:Y:S02]  /*8a80*/  MUFU.EX2 R144, R144 ;  /* 0x0000009000907308 */ /* 0x000ee40000000800 */
[----:B------:R-:W-:-:S04]  /*8a90*/  FADD.FTZ R3, R155, R4 ;  /* 0x000000049b037221 */ /* 0x000fc80000010000 */
[----:B------:R-:W-:Y:S02]  /*8aa0*/  FADD.FTZ R4, R158, R3 ;  /* 0x000000039e047221 */ /* 0x000fe40000010000 */
[----:B------:R-:W4:Y:S02]  /*8ab0*/  MUFU.EX2 R147, R147 ;  /* 0x0000009300937308 */ /* 0x000f240000000800 */
[----:B------:R-:W-:-:S04]  /*8ac0*/  FADD.FTZ R3, R157, R4 ;  /* 0x000000049d037221 */ /* 0x000fc80000010000 */
[----:B------:R-:W-:Y:S02]  /*8ad0*/  FADD.FTZ R4, R160, R3 ;  /* 0x00000003a0047221 */ /* 0x000fe40000010000 */
[----:B------:R0:W-:Y:S08]  /*8ae0*/  MUFU.EX2 R182, R145 ;  /* 0x0000009100b67308 */ /* 0x0001f00000000800 */
[----:B------:R-:W5:Y:S01]  /*8af0*/  MUFU.EX2 R178, R178 ;  /* 0x000000b200b27308 */ /* 0x000f620000000800 */
[----:B0-----:R-:W-:-:S04]  /*8b00*/  FADD.FTZ R145, R131, R180 ;  /* 0x000000b483917221 */ /* 0x001fc80000010000 */
[----:B-1----:R-:W-:-:S03]  /*8b10*/  FADD.FTZ R140, R176, R145 ;  /* 0x00000091b08c7221 */ /* 0x002fc60000010000 */
[----:B------:R-:W0:Y:S01]  /*8b20*/  MUFU.EX2 R146, R146 ;  /* 0x0000009200927308 */ /* 0x000e220000000800 */
[----:B--2---:R-:W-:-:S04]  /*8b30*/  FADD.FTZ R145, R133, R140 ;  /* 0x0000008c85917221 */ /* 0x004fc80000010000 */
[----:B---3--:R-:W-:-:S03]  /*8b40*/  FADD.FTZ R140, R144, R145 ;  /* 0x00000091908c7221 */ /* 0x008fc60000010000 */
[----:B------:R-:W1:Y:S01]  /*8b50*/  MUFU.EX2 R159, R159 ;  /* 0x0000009f009f7308 */ /* 0x000e620000000800 */
[----:B----4-:R-:W-:-:S04]  /*8b60*/  FADD.FTZ R145, R147, R140 ;  /* 0x0000008c93917221 */ /* 0x010fc80000010000 */
[----:B-----5:R-:W-:-:S03]  /*8b70*/  FADD.FTZ R145, R178, R145 ;  /* 0x00000091b2917221 */ /* 0x020fc60000010000 */
[----:B------:R-:W2:Y:S01]  /*8b80*/  MUFU.EX2 R137, R137 ;  /* 0x0000008900897308 */ /* 0x000ea20000000800 */
[----:B------:R-:W-:-:S04]  /*8b90*/  FADD.FTZ R145, R182, R145 ;  /* 0x00000091b6917221 */ /* 0x000fc80000010000 */
[----:B0-----:R-:W-:-:S03]  /*8ba0*/  FADD.FTZ R140, R146, R145 ;  /* 0x00000091928c7221 */ /* 0x001fc60000010000 */
        /* <DEDUP_REMOVED lines=9> */
[----:B--2---:R-:W-:-:S04]  /*8c40*/  FADD.FTZ R3, R161, R4 ;  /* 0x00000004a1037221 */ /* 0x004fc80000010000 */
[----:B------:R-:W-:Y:S01]  /*8c50*/  FADD.FTZ R4, R10, R3 ;  /* 0x000000030a047221 */ /* 0x000fe20000010000 */
[----:B0-----:R-:W-:-:S04]  /*8c60*/  FADD.FTZ R140, R177, R140 ;  /* 0x0000008cb18c7221 */ /* 0x001fc80000010000 */
[----:B-1----:R-:W-:Y:S01]  /*8c70*/  FADD.FTZ R3, R143, R140 ;  /* 0x0000008c8f037221 */ /* 0x002fe20000010000 */
[----:B------:R-:W-:Y:S06]  /*8c80*/  @!P0 BRA `(.L_x_1129) ;  /* 0x0000000000048947 */ /* 0x000fec0003800000 */
[----:B------:R-:W-:Y:S01]  /*8c90*/  BPT.TRAP 0x1 ;  /* 0x000000040000795c */ /* 0x000fe20000300000 */
.L_x_1129:
[----:B------:R-:W-:Y:S01]  /*8ca0*/  ULEA UR10, UR33, UR36, 0x3 ;  /* 0x00000024210a7291 */ /* 0x000fe2000f8e183f */
[----:B------:R-:W-:Y:S01]  /*8cb0*/  ISETP.GT.AND P1, PT, R8, UR35, PT ;  /* 0x0000002308007c0c */ /* 0x000fe2000bf24270 */
[----:B------:R-:W-:Y:S01]  /*8cc0*/  UMOV UR34, UR30 ;  /* 0x0000001e00227c82 */ /* 0x000fe20008000000 */
[----:B------:R-:W-:Y:S01]  /*8cd0*/  F2FP.SATFINITE.E4M3.F32.PACK_AB_MERGE_C R12, R23, R12, RZ ;  /* 0x0000000c170c723e */ /* 0x000fe200048070ff */
[----:B------:R-:W-:Y:S01]  /*8ce0*/  UIADD3 UR10, UR10, 0x2a860, URZ ;  /* 0x0002a8600a0a7890 */ /* 0x000fe2000fffe03f */
[----:B------:R-:W-:Y:S01]  /*8cf0*/  F2FP.SATFINITE.E4M3.F32.PACK_AB_MERGE_C R129, R130, R129, RZ ;  /* 0x000000818281723e */ /* 0x000fe200048070ff */
[----:B------:R-:W-:Y:S01]  /*8d00*/  UMOV UR33, UR31 ;  /* 0x0000001f00217c82 */ /* 0x000fe20008000000 */
[----:B------:R-:W-:Y:S01]  /*8d10*/  F2FP.SATFINITE.E4M3.F32.PACK_AB_MERGE_C R9, R174, R9, RZ ;  /* 0x00000009ae09723e */ /* 0x000fe200048070ff */
[----:B------:R-:W-:Y:S01]  /*8d20*/  UPRMT UR10, UR29, 0x654, UR10 ;  /* 0x000006541d0a7896 */ /* 0x000fe2000800000a */
[----:B------:R-:W-:Y:S01]  /*8d30*/  F2FP.SATFINITE.E4M3.F32.PACK_AB_MERGE_C R10, R10, R161, RZ ;  /* 0x000000a10a0a723e */ /* 0x000fe200048070ff */
[----:B------:R-:W-:Y:S01]  /*8d40*/  FMUL.FTZ R24, R24, R164 ;  /* 0x000000a418187220 */ /* 0x000fe20000410000 */
[----:B------:R-:W-:Y:S01]  /*8d50*/  F2FP.SATFINITE.E4M3.F32.PACK_AB_MERGE_C R20, R171, R20, RZ ;  /* 0x00000014ab14723e */ /* 0x000fe200048070ff */
[----:B------:R-:W-:Y:S01]  /*8d60*/  FMUL.FTZ R25, R25, R164 ;  /* 0x000000a419197220 */ /* 0x000fe20000410000 */
        /* <DEDUP_REMOVED lines=21> */
[-C--:B------:R-:W-:Y:S01]  /*8ec0*/  FMUL.FTZ R45, R45, R164.reuse ;  /* 0x000000a42d2d7220 */ /* 0x080fe20000410000 */
[----:B------:R-:W-:Y:S01]  /*8ed0*/  F2FP.SATFINITE.E4M3.F32.PACK_AB_MERGE_C R195, R124, R123, R9 ;  /* 0x0000007b7cc3723e */ /* 0x000fe20004807009 */
[-C--:B------:R-:W-:Y:S01]  /*8ee0*/  FMUL.FTZ R48, R48, R164.reuse ;  /* 0x000000a430307220 */ /* 0x080fe20000410000 */
[----:B------:R-:W-:Y:S01]  /*8ef0*/  F2FP.SATFINITE.E4M3.F32.PACK_AB_MERGE_C R186, R162, R159, R10 ;  /* 0x0000009fa2ba723e */ /* 0x000fe2000480700a */
[-C--:B------:R-:W-:Y:S01]  /*8f00*/  FMUL.FTZ R49, R49, R164.reuse ;  /* 0x000000a431317220 */ /* 0x080fe20000410000 */
        /* <DEDUP_REMOVED lines=96> */
[----:B------:R-:W-:-:S02]  /*9510*/  VIADD R8, R8, 0xffffffff ;  /* 0xffffffff08087836 */ /* 0x000fc40000000000 */
[----:B------:R-:W-:Y:S02]  /*9520*/  IMAD.MOV.U32 R9, RZ, RZ, R13 ;  /* 0x000000ffff097224 */ /* 0x000fe400078e000d */
[----:B------:R-:W-:Y:S01]  /*9530*/  IMAD.MOV.U32 R10, RZ, RZ, R22 ;  /* 0x000000ffff0a7224 */ /* 0x000fe200078e0016 */
[----:B------:R-:W-:Y:S06]  /*9540*/  @P1 BRA `(.L_x_1130) ;  /* 0xffffffc400a41947 */ /* 0x000fec000383ffff */
.L_x_1111:
[----:B------:R-:W0:Y:S01]  /*9550*/  S2UR UR10, SR_CTAID.X ;  /* 0x00000000000a79c3 */ /* 0x000e220000002500 */
[----:B------:R-:W-:Y:S01]  /*9560*/  IADD3 R9, -R132, 0x1, RZ ;  /* 0x0000000184097810 */ /* 0x000fe20007ffe1ff */
[----:B------:R-:W-:Y:S02]  /*9570*/  UISETP.NE.AND UP1, UPT, UR44, URZ, UPT ;  /* 0x0000003f2c00728c */ /* 0x000fe4000bf25270 */
[----:B------:R-:W-:Y:S02]  /*9580*/  UISETP.NE.AND UP0, UPT, UR43, URZ, UPT ;  /* 0x0000003f2b00728c */ /* 0x000fe4000bf05270 */
[----:B------:R-:W-:-:S04]  /*9590*/  IMAD R9, R16, UR7, R9 ;  /* 0x0000000710097c24 */ /* 0x000fc8000f8e0209 */
[----:B------:R-:W-:Y:S02]  /*95a0*/  PLOP3.LUT P1, PT, PT, PT, UP0, 0x40, 0x0 ;  /* 0x000000000000781c */ /* 0x000fe40003f2e808 */
[----:B------:R-:W-:Y:S01]  /*95b0*/  R2UR UR14, R9 ;  /* 0x00000000090e72ca */ /* 0x000fe200000e0000 */
[----:B------:R-:W-:Y:S01]  /*95c0*/  @UP1 ULDC UR15, c[0x0][0x450] ;  /* 0x00011400000f1ab9 */ /* 0x000fe20000000800 */
[----:B0-----:R-:W-:-:S03]  /*95d0*/  ULEA UR7, UR10, 0x7f, 0x7 ;  /* 0x0000007f0a077891 */ /* 0x001fc6000f8e383f */
[----:B------:R-:W-:Y:S02]  /*95e0*/  @UP1 ULDC UR10, c[0x0][0x44c] ;  /* 0x00011300000a1ab9 */ /* 0x000fe40000000800 */
[----:B------:R-:W-:-:S04]  /*95f0*/  UIMAD.WIDE.U32 UR10, UR7, UR10, URZ ;  /* 0x0000000a070a72a5 */ /* 0x000fc8000f8e003f */
[----:B------:R-:W-:-:S04]  /*9600*/  @UP1 USHF.R.U32.HI UR7, URZ, UR15, UR11 ;  /* 0x0000000f3f071299 */ /* 0x000fc8000801160b */
[----:B------:R-:W-:-:S03]  /*9610*/  UIADD3 UR7, UR14, UR7, URZ ;  /* 0x000000070e077290 */ /* 0x000fc6000fffe03f */
[----:B------:R-:W-:Y:S02]  /*9620*/  ULDC UR14, c[0x0][0x9dc] ;  /* 0x00027700000e7ab9 */ /* 0x000fe40000000800 */
[----:B------:R-:W-:Y:S01]  /*9630*/  UIADD3 UR14, UR7, -UR14, URZ ;  /* 0x8000000e070e7290 */ /* 0x000fe2000fffe03f */
[----:B------:R-:W-:Y:S11]  /*9640*/  @P1 BRA `(.L_x_1131) ;  /* 0x00000000004c1947 */ /* 0x000ff60003800000 */
[----:B------:R-:W-:-:S06]  /*9650*/  UISETP.GT.AND UP0, UPT, UR7, -0x1, UPT ;  /* 0xffffffff0700788c */ /* 0x000fcc000bf04270 */
[----:B------:R-:W-:-:S13]  /*9660*/  PLOP3.LUT P1, PT, PT, PT, UP0, 0x80, 0x0 ;  /* 0x000000000000781c */ /* 0x000fda0003f2f008 */
[----:B------:R-:W-:Y:S05]  /*9670*/  @P1 BRA `(.L_x_1132) ;  /* 0x0000000000201947 */ /* 0x000fea0003800000 */
[----:B------:R-:W-:Y:S01]  /*9680*/  ULDC UR15, c[0x0][0x9e4] ;  /* 0x00027900000f7ab9 */ /* 0x000fe20000000800 */
[----:B------:R-:W-:Y:S02]  /*9690*/  ULOP3.LUT UR7, URZ, UR7, URZ, 0x33, !UPT ;  /* 0x000000073f077292 */ /* 0x000fe4000f8e333f */
[----:B------:R-:W-:-:S11]  /*96a0*/  UISETP.NE.AND UP0, UPT, UR15, 0x1, UPT ;  /* 0x000000010f00788c */ /* 0x000fd6000bf05270 */
[----:B------:R-:W-:Y:S02]  /*96b0*/  @UP0 ULDC.64 UR18, c[0x0][0x9e8] ;  /* 0x00027a0000120ab9 */ /* 0x000fe40000000a00 */
[----:B------:R-:W-:-:S04]  /*96c0*/  UIMAD.WIDE.U32 UR10, UR7, UR18, URZ ;  /* 0x00000012070a72a5 */ /* 0x000fc8000f8e003f */
[----:B------:R-:W-:-:S04]  /*96d0*/  @UP0 USHF.R.U32.HI UR7, URZ, UR19, UR11 ;  /* 0x000000133f070299 */ /* 0x000fc8000801160b */
[----:B------:R-:W-:Y:S01]  /*96e0*/  ULOP3.LUT UR7, URZ, UR7, URZ, 0x33, !UPT ;  /* 0x000000073f077292 */ /* 0x000fe2000f8e333f */
[----:B------:R-:W-:Y:S11]  /*96f0*/  BRA `(.L_x_1133) ;  /* 0x0000000000147947 */ /* 0x000ff60003800000 */
.L_x_1132:
[----:B------:R-:W-:Y:S02]  /*9700*/  ULDC UR15, c[0x0][0x9e4] ;  /* 0x00027900000f7ab9 */ /* 0x000fe40000000800 */
[----:B------:R-:W-:-:S11]  /*9710*/  UISETP.NE.AND UP0, UPT, UR15, 0x1, UPT ;  /* 0x000000010f00788c */ /* 0x000fd6000bf05270 */
[----:B------:R-:W-:Y:S02]  /*9720*/  @UP0 ULDC.64 UR18, c[0x0][0x9e8] ;  /* 0x00027a0000120ab9 */ /* 0x000fe40000000a00 */
[----:B------:R-:W-:-:S04]  /*9730*/  UIMAD.WIDE.U32 UR10, UR7, UR18, URZ ;  /* 0x00000012070a72a5 */ /* 0x000fc8000f8e003f */
[----:B------:R-:W-:-:S12]  /*9740*/  @UP0 USHF.R.U32.HI UR7, URZ, UR19, UR11 ;  /* 0x000000133f070299 */ /* 0x000fd8000801160b */
.L_x_1133:
[----:B------:R-:W-:-:S04]  /*9750*/  UIMAD UR7, UR7, UR15, URZ ;  /* 0x0000000f070772a4 */ /* 0x000fc8000f8e023f */
[----:B------:R-:W-:-:S04]  /*9760*/  UISETP.LT.AND UP0, UPT, UR14, UR7, UPT ;  /* 0x000000070e00728c */ /* 0x000fc8000bf01270 */
[----:B------:R-:W-:-:S12]  /*9770*/  USEL UR14, UR14, UR7, !UP0 ;  /* 0x000000070e0e7287 */ /* 0x000fd8000c000000 */
.L_x_1131:
[----:B------:R-:W-:-:S04]  /*9780*/  UIADD3 UR14, UR14, 0x7f, URZ ;  /* 0x0000007f0e0e7890 */ /* 0x000fc8000fffe03f */
[----:B------:R-:W-:-:S04]  /*9790*/  USHF.R.S32.HI UR7, URZ, 0x1f, UR14 ;  /* 0x0000001f3f077899 */ /* 0x000fc8000801140e */
[----:B------:R-:W-:-:S04]  /*97a0*/  ULEA.HI UR7, UR7, UR14, URZ, 0x7 ;  /* 0x0000000e07077291 */ /* 0x000fc8000f8f383f */
[----:B------:R-:W-:-:S04]  /*97b0*/  USHF.R.S32.HI UR7, URZ, 0x7, UR7 ;  /* 0x000000073f077899 */ /* 0x000fc80008011407 */
[----:B------:R-:W-:-:S04]  /*97c0*/  UISETP.LT.AND UP0, UPT, UR38, UR7, UPT ;  /* 0x000000072600728c */ /* 0x000fc8000bf01270 */
[----:B------:R-:W-:-:S06]  /*97d0*/  USEL UR34, UR38, UR7, !UP0 ;  /* 0x0000000726227287 */ /* 0x000fcc000c000000 */
[----:B------:R-:W-:-:S13]  /*97e0*/  ISETP.GE.AND P1, PT, R8, UR34, PT ;  /* 0x0000002208007c0c */ /* 0x000fda000bf26270 */
[----:B------:R-:W-:Y:S05]  /*97f0*/  @!P1 BRA `(.L_x_1134) ;  /* 0x0000002800289947 */ /* 0x000fea0003800000 */
[----:B------:R-:W-:Y:S01]  /*9800*/  IMAD.MOV.U32 R10, RZ, RZ, R13 ;  /* 0x000000ffff0a7224 */ /* 0x000fe200078e000d */
[----:B------:R-:W-:Y:S01]  /*9810*/  UMOV UR45, UR30 ;  /* 0x0000001e002d7c82 */ /* 0x000fe20008000000 */
[----:B------:R-:W-:Y:S01]  /*9820*/  IMAD.MOV.U32 R9, RZ, RZ, R22 ;  /* 0x000000ffff097224 */ /* 0x000fe200078e0016 */
[----:B------:R-:W-:Y:S01]  /*9830*/  UMOV UR35, UR31 ;  /* 0x0000001f00237c82 */ /* 0x000fe20008000000 */
[----:B------:R-:W-:-:S05]  /*9840*/  ULDC UR33, c[0x0][0x988] ;  /* 0x0002620000217ab9 */ /* 0x000fca0000000800 */
.L_x_1145:
[----:B------:R-:W-:Y:S01]  /*9850*/  ISETP.NE.AND P2, PT, RZ, UR37, PT ;  /* 0x00000025ff007c0c */ /* 0x000fe2000bf45270 */
[----:B------:R-:W-:-:S04]  /*9860*/  UISETP.NE.AND UP0, UPT, UR35, 0x1, UPT ;  /* 0x000000012300788c */ /* 0x000fc8000bf05270 */
[----:B------:R-:W-:-:S04]  /*9870*/  USEL UR30, URZ, 0x1, UP0 ;  /* 0x000000013f1e7887 */ /* 0x000fc80008000000 */
[----:B------:R-:W-:-:S04]  /*9880*/  ULOP3.LUT UR30, UR45, UR30, URZ, 0x3c, !UPT ;  /* 0x0000001e2d1e7292 */ /* 0x000fc8000f8e3c3f */
[----:B------:R-:W-:Y:S08]  /*9890*/  @P2 BRA `(.L_x_1135) ;  /* 0x0000000000382947 */ /* 0x000ff00003800000 */
[----:B------:R-:W-:Y:S05]  /*98a0*/  @!P0 BRA `(.L_x_1136) ;  /* 0x0000000000048947 */ /* 0x000fea0003800000 */
[----:B------:R-:W-:Y:S01]  /*98b0*/  BPT.TRAP 0x1 ;  /* 0x000000040000795c */ /* 0x000fe20000300000 */
.L_x_1136:
        /* <DEDUP_REMOVED lines=9> */
.L_x_1137:
[----:B-1----:R-:W-:Y:S05]  /*9950*/  @P1 BRA `(.L_x_1135) ;  /* 0x0000000000081947 */ /* 0x002fea0003800000 */
[----:B------:R-:W1:Y:S02]  /*9960*/  SYNCS.PHASECHK.TRANS64.TRYWAIT P1, [UR6+0x2a830], R11 ;  /* 0x02a8300bff0075a7 */ /* 0x000e640008020146 */
[----:B-1----:R-:W-:Y:S05]  /*9970*/  @!P1 BRA `(.L_x_1138) ;  /* 0x000000e4008c9947 */ /* 0x002fea0003800000 */
.L_x_1135:
        /* <DEDUP_REMOVED lines=40> */
.L_x_1140:
[----:B------:R-:W-:Y:S01]  /*9c00*/  ULEA UR6, UR35, UR36, 0x3 ;  /* 0x0000002423067291 */ /* 0x000fe2000f8e183f */
[----:B------:R-:W-:-:S05]  /*9c10*/  IMAD.U32 R11, RZ, RZ, UR45 ;  /* 0x0000002dff0b7e24 */ /* 0x000fca000f8e00ff */
[----:B------:R-:W-:-:S04]  /*9c20*/  SHF.L.U32 R11, R11, 0x1f, RZ ;  /* 0x0000001f0b0b7819 */ /* 0x000fc800000006ff */
[----:B------:R0:W1:Y:S01]  /*9c30*/  SYNCS.PHASECHK.TRANS64.TRYWAIT P1, [UR6+0x2a850], R11 ;  /* 0x02a8500bff0075a7 */ /* 0x0000620008020146 */
[----:B------:R-:W-:Y:S05]  /*9c40*/  @!P0 BRA `(.L_x_1141) ;  /* 0x0000000000048947 */ /* 0x000fea0003800000 */
[----:B------:R-:W-:Y:S01]  /*9c50*/  BPT.TRAP 0x1 ;  /* 0x000000040000795c */ /* 0x000fe20000300000 */
.L_x_1141:
[----:B-1----:R-:W-:Y:S05]  /*9c60*/  @P1 BRA `(.L_x_1139) ;  /* 0x0000000000081947 */ /* 0x002fea0003800000 */
[----:B------:R-:W1:Y:S02]  /*9c70*/  SYNCS.PHASECHK.TRANS64.TRYWAIT P1, [UR6+0x2a850], R11 ;  /* 0x02a8500bff0075a7 */ /* 0x000e640008020146 */
[----:B-1----:R-:W-:Y:S05]  /*9c80*/  @!P1 BRA `(.L_x_1142) ;  /* 0x000000e000e09947 */ /* 0x002fea0003800000 */
.L_x_1139:
        /* <DEDUP_REMOVED lines=29> */
.L_x_1143:
[C---:B------:R-:W-:Y:S01]  /*9e60*/  FMUL.FTZ R14, R0.reuse, R120 ;  /* 0x00000078000e7220 */ /* 0x040fe20000410000 */
[C---:B0-----:R-:W-:Y:S01]  /*9e70*/  FMUL.FTZ R11, R0.reuse, R122 ;  /* 0x0000007a000b7220 */ /* 0x041fe20000410000 */
        /* <DEDUP_REMOVED lines=71> */
[----:B------:R-:W-:Y:S01]  /*a2f0*/  FMUL.FTZ R168, R0, R181 ;  /* 0x000000b500a87220 */ /* 0x000fe20000410000 */
[----:B------:R-:W-:Y:S01]  /*a300*/  UMOV UR6, UR33 ;  /* 0x0000002100067c82 */ /* 0x000fe20008000000 */
[----:B------:R-:W-:Y:S01]  /*a310*/  ULEA UR7, UR31, UR36, 0x3 ;  /* 0x000000241f077291 */ /* 0x000fe2000f8e183f */
[----:B------:R-:W-:-:S02]  /*a320*/  IMAD.U32 R173, RZ, RZ, UR6 ;  /* 0x00000006ffad7e24 */ /* 0x000fc4000f8e00ff */
[----:B------:R-:W0:Y:S01]  /*a330*/  MUFU.TANH R121, R121 ;  /* 0x0000007900797308 */ /* 0x000e220000002400 */
[----:B-1----:R-:W-:Y:S01]  /*a340*/  FMNMX.FTZ R22, R21, R22, !PT ;  /* 0x0000001615167209 */ /* 0x002fe20007810000 */
[----:B------:R-:W-:-:S04]  /*a350*/  UIADD3 UR7, UR7, 0x2a840, URZ ;  /* 0x0002a84007077890 */ /* 0x000fc8000fffe03f */
[----:B------:R-:W-:Y:S02]  /*a360*/  UPRMT UR7, UR29, 0x654, UR7 ;  /* 0x000006541d077896 */ /* 0x000fe40008000007 */
[----:B------:R-:W1:Y:S01]  /*a370*/  MUFU.TANH R120, R120 ;  /* 0x0000007800787308 */ /* 0x000e620000002400 */
[----:B--2---:R-:W-:-:S06]  /*a380*/  FMNMX.FTZ R13, R23, R150, !PT ;  /* 0x00000096170d7209 */ /* 0x004fcc0007810000 */
[----:B------:R-:W-:Y:S01]  /*a390*/  SYNCS.ARRIVE.TRANS64.RED.A1T0 RZ, [UR7], RZ ;  /* 0x000000ffffff79a7 */ /* 0x000fe20008100407 */
        /* <DEDUP_REMOVED lines=13> */
[----:B0-----:R-:W-:Y:S01]  /*a470*/  FMNMX.FTZ R150, R126, R149, !PT ;  /* 0x000000957e967209 */ /* 0x001fe20007810000 */
[----:B------:R-:W-:-:S06]  /*a480*/  FMUL.FTZ R149, R0, R174 ;  /* 0x000000ae00957220 */ /* 0x000fcc0000410000 */
[----:B------:R-:W0:Y:S01]  /*a490*/  MUFU.TANH R128, R128 ;  /* 0x0000008000807308 */ /* 0x000e220000002400 */
[----:B-1----:R-:W-:-:S07]  /*a4a0*/  FMNMX.FTZ R13, R127, R22, !PT ;  /* 0x000000167f0d7209 */ /* 0x002fce0007810000 */
[----:B------:R-:W1:Y:S01]  /*a4b0*/  MUFU.TANH R130, R130 ;  /* 0x0000008200827308 */ /* 0x000e620000002400 */
[----:B--2---:R-:W-:Y:S01]  /*a4c0*/  FMNMX.FTZ R151, R129, R150, !PT ;  /* 0x0000009681977209 */ /* 0x004fe20007810000 */
[----:B------:R-:W-:-:S06]  /*a4d0*/  FMUL.FTZ R150, R0, R175 ;  /* 0x000000af00967220 */ /* 0x000fcc0000410000 */
        /* <DEDUP_REMOVED lines=29> */
[----:B--2---:R-:W-:Y:S01]  /*a6b0*/  FMNMX.FTZ R152, R188, R151, !PT ;  /* 0x00000097bc987209 */ /* 0x004fe20007810000 */
[----:B------:R-:W-:Y:S01]  /*a6c0*/  FMUL.FTZ R151, R0, R178 ;  /* 0x000000b200977220 */ /* 0x000fe20000410000 */
[----:B------:R-:W-:-:S05]  /*a6d0*/  IMAD.U32 R178, RZ, RZ, UR6 ;  /* 0x00000006ffb27e24 */ /* 0x000fca000f8e00ff */
        /* <DEDUP_REMOVED lines=60> */
[----:B-1----:R-:W-:Y:S02]  /*aaa0*/  FMNMX.FTZ R169, R153, R170, !PT ;  /* 0x000000aa99a97209 */ /* 0x002fe40007810000 */
[----:B--2---:R-:W-:-:S05]  /*aab0*/  FMNMX.FTZ R170, R168, R13, !PT ;  /* 0x0000000da8aa7209 */ /* 0x004fca0007810000 */
[----:B------:R-:W1:Y:S01]  /*aac0*/  SHFL.BFLY PT, R13, R170, 0x2, 0x1f ;  /* 0x0c401f00aa0d7f89 */ /* 0x000e6200000e0000 */
[----:B0-----:R-:W-:-:S05]  /*aad0*/  FMNMX.FTZ R169, R154, R169, !PT ;  /* 0x000000a99aa97209 */ /* 0x001fca0007810000 */
[----:B------:R-:W0:Y:S01]  /*aae0*/  SHFL.BFLY PT, R22, R169, 0x2, 0x1f ;  /* 0x0c401f00a9167f89 */ /* 0x000e2200000e0000 */
[----:B-1----:R-:W-:Y:S02]  /*aaf0*/  FMNMX.FTZ R171, R170, R13, !PT ;  /* 0x0000000daaab7209 */ /* 0x002fe40007810000 */
[----:B0-----:R-:W-:-:S03]  /*ab00*/  FMNMX.FTZ R172, R169, R22, !PT ;  /* 0x00000016a9ac7209 */ /* 0x001fc60007810000 */
[----:B------:R-:W0:Y:S04]  /*ab10*/  SHFL.BFLY PT, R22, R171, 0x1, 0x1f ;  /* 0x0c201f00ab167f89 */ /* 0x000e2800000e0000 */
[----:B------:R-:W1:Y:S01]  /*ab20*/  SHFL.BFLY PT, R13, R172, 0x1, 0x1f ;  /* 0x0c201f00ac0d7f89 */ /* 0x000e6200000e0000 */
[----:B0-----:R-:W-:Y:S02]  /*ab30*/  FMNMX.FTZ R22, R171, R22, !PT ;  /* 0x00000016ab167209 */ /* 0x001fe40007810000 */
[----:B-1----:R-:W-:-:S03]  /*ab40*/  FMNMX.FTZ R13, R172, R13, !PT ;  /* 0x0000000dac0d7209 */ /* 0x002fc60007810000 */
[C---:B------:R-:W-:Y:S01]  /*ab50*/  FFMA.FTZ R171, R22.reuse, R173, -8 ;  /* 0xc100000016ab7423 */ /* 0x040fe200000100ad */
[----:B------:R-:W-:-:S03]  /*ab60*/  FADD.FTZ R9, -R22, R9 ;  /* 0x0000000916097221 */ /* 0x000fc60000010100 */
[----:B------:R-:W-:Y:S01]  /*ab70*/  FFMA.FTZ R176, R168, UR6, -R171 ;  /* 0x00000006a8b07c23 */ /* 0x000fe200080108ab */
[----:B------:R-:W-:-:S01]  /*ab80*/  FADD.FTZ R10, -R13, R10 ;  /* 0x0000000a0d0a7221 */ /* 0x000fc20000010100 */
[----:B------:R-:W-:Y:S01]  /*ab90*/  FFMA.FTZ R168, R13, R178, -8 ;  /* 0xc10000000da87423 */ /* 0x000fe200000100b2 */
[----:B------:R-:W-:Y:S01]  /*aba0*/  FMUL.FTZ R9, R9, UR6 ;  /* 0x0000000609097c20 */ /* 0x000fe20008410000 */
[--C-:B------:R-:W-:Y:S01]  /*abb0*/  FFMA.FTZ R14, R14, UR6, -R171.reuse ;  /* 0x000000060e0e7c23 */ /* 0x100fe200080108ab */
[----:B------:R-:W-:Y:S01]  /*abc0*/  FMUL.FTZ R10, R10, UR6 ;  /* 0x000000060a0a7c20 */ /* 0x000fe20008410000 */
[----:B------:R-:W-:Y:S01]  /*abd0*/  FFMA.FTZ R11, R11, UR6, -R168 ;  /* 0x000000060b0b7c23 */ /* 0x000fe200080108a8 */
[----:B------:R-:W-:-:S01]  /*abe0*/  FFMA.FTZ R15, R15, UR6, -R171 ;  /* 0x000000060f0f7c23 */ /* 0x000fc200080108ab */
[----:B------:R-:W-:Y:S01]  /*abf0*/  FFMA.FTZ R12, R12, UR6, -R168 ;  /* 0x000000060c0c7c23 */ /* 0x000fe200080108a8 */
        /* <DEDUP_REMOVED lines=12> */
[----:B------:R-:W-:Y:S01]  /*acc0*/  FFMA.FTZ R124, R124, UR6, -R171 ;  /* 0x000000067c7c7c23 */ /* 0x000fe200080108ab */
        /* <DEDUP_REMOVED lines=29> */
[----:B------:R-:W-:Y:S01]  /*aea0*/  FFMA.FTZ R167, R167, UR6, -R171 ;  /* 0x00000006a7a77c23 */ /* 0x000fe200080108ab */
        /* <DEDUP_REMOVED lines=110> */
[----:B------:R-:W-:Y:S01]  /*b590*/  MUFU.EX2 R146, R146 ;  /* 0x0000009200927308 */ /* 0x000fe20000000800 */
[----:B--2---:R-:W-:-:S07]  /*b5a0*/  FADD.FTZ R171, R145, R178 ;  /* 0x000000b291ab7221 */ /* 0x004fce0000010000 */
[----:B------:R-:W0:Y:S01]  /*b5b0*/  MUFU.EX2 R161, R161 ;  /* 0x000000a100a17308 */ /* 0x000e220000000800 */
[----:B-1----:R-:W-:-:S07]  /*b5c0*/  FADD.FTZ R4, R160, R3 ;  /* 0x00000003a0047221 */ /* 0x002fce0000010000 */
[----:B------:R-:W-:Y:S08]  /*b5d0*/  MUFU.EX2 R147, R147 ;  /* 0x0000009300937308 */ /* 0x000ff00000000800 */
[----:B------:R-:W1:Y:S01]  /*b5e0*/  MUFU.EX2 R162, R162 ;  /* 0x000000a200a27308 */ /* 0x000e620000000800 */
[----:B0-----:R-:W-:-:S07]  /*b5f0*/  FADD.FTZ R3, R161, R4 ;  /* 0x00000004a1037221 */ /* 0x001fce0000010000 */
[----:B------:R-:W-:Y:S08]  /*b600*/  MUFU.EX2 R148, R148 ;  /* 0x0000009400947308 */ /* 0x000ff00000000800 */
[----:B------:R-:W0:Y:S01]  /*b610*/  MUFU.EX2 R163, R163 ;  /* 0x000000a300a37308 */ /* 0x000e220000000800 */
[----:B-1----:R-:W-:-:S07]  /*b620*/  FADD.FTZ R4, R162, R3 ;  /* 0x00000003a2047221 */ /* 0x002fce0000010000 */
[----:B------:R-:W-:Y:S08]  /*b630*/  MUFU.EX2 R180, R149 ;  /* 0x0000009500b47308 */ /* 0x000ff00000000800 */
[----:B------:R-:W1:Y:S01]  /*b640*/  MUFU.EX2 R164, R164 ;  /* 0x000000a400a47308 */ /* 0x000e620000000800 */
[----:B0-----:R-:W-:-:S07]  /*b650*/  FADD.FTZ R3, R163, R4 ;  /* 0x00000004a3037221 */ /* 0x001fce0000010000 */
[----:B------:R0:W-:Y:S08]  /*b660*/  MUFU.EX2 R177, R150 ;  /* 0x0000009600b17308 */ /* 0x0001f00000000800 */
[----:B------:R-:W2:Y:S01]  /*b670*/  MUFU.EX2 R165, R165 ;  /* 0x000000a500a57308 */ /* 0x000ea20000000800 */
[----:B0-----:R-:W-:-:S01]  /*b680*/  FADD.FTZ R150, R146, R171 ;  /* 0x000000ab92967221 */ /* 0x001fc20000010000 */
[----:B-1----:R-:W-:-:S06]  /*b690*/  FADD.FTZ R4, R164, R3 ;  /* 0x00000003a4047221 */ /* 0x002fcc0000010000 */
[----:B------:R0:W1:Y:S08]  /*b6a0*/  MUFU.EX2 R149, R151 ;  /* 0x0000009700957308 */ /* 0x0000700000000800 */
[----:B------:R-:W3:Y:S01]  /*b6b0*/  MUFU.EX2 R166, R166 ;  /* 0x000000a600a67308 */ /* 0x000ee20000000800 */
[----:B0-----:R-:W-:-:S01]  /*b6c0*/  FADD.FTZ R151, R147, R150 ;  /* 0x0000009693977221 */ /* 0x001fc20000010000 */
[----:B--2---:R-:W-:-:S03]  /*b6d0*/  FADD.FTZ R3, R165, R4 ;  /* 0x00000004a5037221 */ /* 0x004fc60000010000 */
[----:B------:R-:W-:-:S03]  /*b6e0*/  FADD.FTZ R151, R148, R151 ;  /* 0x0000009794977221 */ /* 0x000fc60000010000 */
[----:B------:R-:W0:Y:S01]  /*b6f0*/  MUFU.EX2 R187, R152 ;  /* 0x0000009800bb7308 */ /* 0x000e220000000800 */
[----:B------:R-:W-:-:S04]  /*b700*/  FADD.FTZ R151, R180, R151 ;  /* 0x00000097b4977221 */ /* 0x000fc80000010000 */
[----:B------:R-:W-:-:S03]  /*b710*/  FADD.FTZ R150, R177, R151 ;  /* 0x00000097b1967221 */ /* 0x000fc60000010000 */
[----:B------:R-:W2:Y:S01]  /*b720*/  MUFU.EX2 R167, R167 ;  /* 0x000000a700a77308 */ /* 0x000ea20000000800 */
[----:B-1----:R-:W-:-:S01]  /*b730*/  FADD.FTZ R150, R149, R150 ;  /* 0x0000009695967221 */ /* 0x002fc20000010000 */
[----:B---3--:R-:W-:-:S06]  /*b740*/  FADD.FTZ R4, R166, R3 ;  /* 0x00000003a6047221 */ /* 0x008fcc0000010000 */
[----:B------:R-:W1:Y:S01]  /*b750*/  MUFU.EX2 R153, R153 ;  /* 0x0000009900997308 */ /* 0x000e620000000800 */
[----:B0-----:R-:W-:-:S07]  /*b760*/  FADD.FTZ R150, R187, R150 ;  /* 0x00000096bb967221 */ /* 0x001fce0000010000 */
[----:B------:R-:W0:Y:S01]  /*b770*/  MUFU.EX2 R176, R176 ;  /* 0x000000b000b07308 */ /* 0x000e220000000800 */
[----:B--2---:R-:W-:-:S07]  /*b780*/  FADD.FTZ R3, R167, R4 ;  /* 0x00000004a7037221 */ /* 0x004fce0000010000 */
[----:B------:R-:W2:Y:S01]  /*b790*/  MUFU.EX2 R154, R154 ;  /* 0x0000009a009a7308 */ /* 0x000ea20000000800 */
[----:B-1----:R-:W-:-:S01]  /*b7a0*/  FADD.FTZ R150, R153, R150 ;  /* 0x0000009699967221 */ /* 0x002fc20000010000 */
[----:B0-----:R-:W-:-:S03]  /*b7b0*/  FADD.FTZ R4, R176, R3 ;  /* 0x00000003b0047221 */ /* 0x001fc60000010000 */
[----:B--2---:R-:W-:Y:S01]  /*b7c0*/  FADD.FTZ R3, R154, R150 ;  /* 0x000000969a037221 */ /* 0x004fe20000010000 */
[----:B------:R-:W-:Y:S06]  /*b7d0*/  @!P0 BRA `(.L_x_1144) ;  /* 0x0000000000048947 */ /* 0x000fec0003800000 */
[----:B------:R-:W-:Y:S01]  /*b7e0*/  BPT.TRAP 0x1 ;  /* 0x000000040000795c */ /* 0x000fe20000300000 */
.L_x_1144:
        /* <DEDUP_REMOVED lines=120> */
[----:B------:R-:W-:Y:S01]  /*bf70*/  VIADD R8, R8, 0xffffffff ;  /* 0xffffffff08087836 */ /* 0x000fe20000000000 */
        /* <DEDUP_REMOVED lines=16> */
[----:B------:R-:W-:Y:S01]  /*c080*/  F2FP.SATFINITE.E4M3.F32.PACK_AB_MERGE_C R187, R187, R149, R124 ;  /* 0x00000095bbbb723e */ /* 0x000fe2000480707c */
[----:B------:R-:W-:Y:S06]  /*c090*/  @P1 BRA `(.L_x_1145) ;  /* 0xffffffd400ec1947 */ /* 0x000fec000383ffff */
.L_x_1134:
[----:B------:R-:W-:-:S13]  /*c0a0*/  ISETP.GE.AND P1, PT, R8, UR38, PT ;  /* 0x0000002608007c0c */ /* 0x000fda000bf26270 */
[----:B------:R-:W-:Y:S05]  /*c0b0*/  @!P1 BRA `(.L_x_1146) ;  /* 0x0000003800689947 */ /* 0x000fea0003800000 */
[C---:B------:R-:W-:Y:S01]  /*c0c0*/  VIADD R11, R17.reuse, 0x8 ;  /* 0x00000008110b7836 */ /* 0x040fe20000000000 */
[----:B------:R-:W-:Y:S01]  /*c0d0*/  IADD3 R17, -R17, 0xb, RZ ;  /* 0x0000000b11117810 */ /* 0x000fe20007ffe1ff */
[----:B------:R-:W-:Y:S01]  /*c0e0*/  IMAD.MOV.U32 R9, RZ, RZ, R13 ;  /* 0x000000ffff097224 */ /* 0x000fe200078e000d */
[----:B------:R-:W-:Y:S01]  /*c0f0*/  UMOV UR50, UR30 ;  /* 0x0000001e00327c82 */ /* 0x000fe20008000000 */
[----:B------:R-:W-:Y:S01]  /*c100*/  IMAD.MOV.U32 R10, RZ, RZ, R22 ;  /* 0x000000ffff0a7224 */ /* 0x000fe200078e0016 */
[----:B------:R-:W-:Y:S01]  /*c110*/  UMOV UR49, UR31 ;  /* 0x0000001f00317c82 */ /* 0x000fe20008000000 */
[----:B------:R-:W-:Y:S01]  /*c120*/  ULDC UR34, c[0x0][0x9e4] ;  /* 0x0002790000227ab9 */ /* 0x000fe20000000800 */
[----:B------:R-:W-:Y:S01]  /*c130*/  ULDC UR45, c[0x0][0x288] ;  /* 0x0000a200002d7ab9 */ /* 0x000fe20000000800 */
[----:B------:R-:W-:Y:S01]  /*c140*/  ULDC UR48, c[0x0][0x2f0] ;  /* 0x0000bc0000307ab9 */ /* 0x000fe20000000800 */
[----:B------:R-:W-:Y:S01]  /*c150*/  ULDC UR33, c[0x0][0x988] ;  /* 0x0002620000217ab9 */ /* 0x000fe20000000800 */
[----:B------:R-:W-:-:S05]  /*c160*/  ULDC UR35, c[0x0][0x9e0] ;  /* 0x0002780000237ab9 */ /* 0x000fca0000000800 */
.L_x_1165:
[----:B------:R-:W-:Y:S01]  /*c170*/  UIADD3 UR31, UR49, 0x1, URZ ;  /* 0x00000001311f7890 */ /* 0x000fe2000fffe03f */
[----:B------:R-:W-:-:S03]  /*c180*/  ISETP.NE.AND P2, PT, RZ, UR37, PT ;  /* 0x00000025ff007c0c */ /* 0x000fc6000bf45270 */
[----:B------:R-:W-:-:S04]  /*c190*/  UISETP.NE.AND UP0, UPT, UR31, 0x2, UPT ;  /* 0x000000021f00788c */ /* 0x000fc8000bf05270 */
[----:B------:R-:W-:Y:S02]  /*c1a0*/  USEL UR30, URZ, 0x1, UP0 ;  /* 0x000000013f1e7887 */ /* 0x000fe40008000000 */
[----:B------:R-:W-:Y:S02]  /*c1b0*/  USEL UR31, UR31, URZ, UP0 ;  /* 0x0000003f1f1f7287 */ /* 0x000fe40008000000 */
[----:B------:R-:W-:Y:S02]  /*c1c0*/  ULOP3.LUT UR30, UR50, UR30, URZ, 0x3c, !UPT ;  /* 0x0000001e321e7292 */ /* 0x000fe4000f8e3c3f */
[----:B------:R-:W-:Y:S10]  /*c1d0*/  @P2 BRA `(.L_x_1147) ;  /* 0x00000000002c2947 */ /* 0x000ff40003800000 */
[----:B------:R-:W-:Y:S05]  /*c1e0*/  @!P0 BRA `(.L_x_1148) ;  /* 0x0000000000048947 */ /* 0x000fea0003800000 */
[----:B------:R-:W-:Y:S01]  /*c1f0*/  BPT.TRAP 0x1 ;  /* 0x000000040000795c */ /* 0x000fe20000300000 */
.L_x_1148:
[----:B------:R-:W-:Y:S01]  /*c200*/  ULEA UR6, UR31, UR36, 0x3 ;  /* 0x000000241f067291 */ /* 0x000fe2000f8e183f */
[----:B------:R-:W-:-:S05]  /*c210*/  IMAD.U32 R12, RZ, RZ, UR30 ;  /* 0x0000001eff0c7e24 */ /* 0x000fca000f8e00ff */
[----:B------:R-:W-:-:S04]  /*c220*/  SHF.L.U32 R12, R12, 0x1f, RZ ;  /* 0x0000001f0c0c7819 */ /* 0x000fc800000006ff */
[----:B------:R0:W1:Y:S01]  /*c230*/  SYNCS.PHASECHK.TRANS64.TRYWAIT P1, [UR6+0x2a830], R12 ;  /* 0x02a8300cff0075a7 */ /* 0x0000620008020146 */
[----:B------:R-:W-:Y:S05]  /*c240*/  @!P0 BRA `(.L_x_1149) ;  /* 0x0000000000048947 */ /* 0x000fea0003800000 */
[----:B------:R-:W-:Y:S01]  /*c250*/  BPT.TRAP 0x1 ;  /* 0x000000040000795c */ /* 0x000fe20000300000 */
.L_x_1149:
[----:B-1----:R-:W-:Y:S05]  /*c260*/  @P1 BRA `(.L_x_1147) ;  /* 0x0000000000081947 */ /* 0x002fea0003800000 */
[----:B------:R-:W1:Y:S02]  /*c270*/  SYNCS.PHASECHK.TRANS64.TRYWAIT P1, [UR6+0x2a830], R12 ;  /* 0x02a8300cff0075a7 */ /* 0x000e640008020146 */
[----:B-1----:R-:W-:Y:S05]  /*c280*/  @!P1 BRA `(.L_x_1150) ;  /* 0x000000bc00789947 */ /* 0x002fea0003800000 */
.L_x_1147:
[----:B------:R2:W-:Y:S01]  /*c290*/  BAR.SYNC.DEFER_BLOCKING R11, 0x100 ;  /* 0x0004000b0000751d */ /* 0x0005e20000010000 */
[----:B------:R-:W-:Y:S01]  /*c2a0*/  R2UR UR24, R6 ;  /* 0x00000000061872ca */ /* 0x000fe200000e0000 */
[----:B------:R-:W-:Y:S01]  /*c2b0*/  UIMAD UR26, UR31, 0x600, UR28 ;  /* 0x000006001f1a78a4 */ /* 0x000fe2000f8e021c */
[----:B------:R-:W-:-:S03]  /*c2c0*/  R2UR UR25, R7 ;  /* 0x00000000071972ca */ /* 0x000fc600000e0000 */
[----:B------:R-:W-:Y:S01]  /*c2d0*/  UMOV UR27, 0x80000020 ;  /* 0x80000020001b7882 */ /* 0x000fe20000000000 */
[----:B------:R-:W-:Y:S01]  /*c2e0*/  UIADD3 UR6, UR26, 0x2, URZ ;  /* 0x000000021a067890 */ /* 0x000fe2000fffe03f */
        /* <DEDUP_REMOVED lines=27> */
[----:B--2---:R-:W-:Y:S05]  /*c4a0*/  @P2 BRA `(.L_x_1151) ;  /* 0x00000000002c2947 */ /* 0x004fea0003800000 */
[----:B------:R-:W-:Y:S05]  /*c4b0*/  @!P0 BRA `(.L_x_1152) ;  /* 0x0000000000048947 */ /* 0x000fea0003800000 */
[----:B------:R-:W-:Y:S01]  /*c4c0*/  BPT.TRAP 0x1 ;  /* 0x000000040000795c */ /* 0x000fe20000300000 */
.L_x_1152:
[----:B------:R-:W-:Y:S01]  /*c4d0*/  ULEA UR6, UR49, UR36, 0x3 ;  /* 0x0000002431067291 */ /* 0x000fe2000f8e183f */
[----:B01----:R-:W-:-:S05]  /*c4e0*/  IMAD.U32 R12, RZ, RZ, UR50 ;  /* 0x00000032ff0c7e24 */ /* 0x003fca000f8e00ff */
[----:B------:R-:W-:-:S04]  /*c4f0*/  SHF.L.U32 R12, R12, 0x1f, RZ ;  /* 0x0000001f0c0c7819 */ /* 0x000fc800000006ff */
[----:B------:R0:W1:Y:S01]  /*c500*/  SYNCS.PHASECHK.TRANS64.TRYWAIT P1, [UR6+0x2a850], R12 ;  /* 0x02a8500cff0075a7 */ /* 0x0000620008020146 */
[----:B------:R-:W-:Y:S05]  /*c510*/  @!P0 BRA `(.L_x_1153) ;  /* 0x0000000000048947 */ /* 0x000fea0003800000 */
[----:B------:R-:W-:Y:S01]  /*c520*/  BPT.TRAP 0x1 ;  /* 0x000000040000795c */ /* 0x000fe20000300000 */
.L_x_1153:
[----:B-1----:R-:W-:Y:S05]  /*c530*/  @P1 BRA `(.L_x_1151) ;  /* 0x0000000000081947 */ /* 0x002fea0003800000 */
[----:B------:R-:W1:Y:S02]  /*c540*/  SYNCS.PHASECHK.TRANS64.TRYWAIT P1, [UR6+0x2a850], R12 ;  /* 0x02a8500cff0075a7 */ /* 0x000e640008020146 */
[----:B-1----:R-:W-:Y:S05]  /*c550*/  @!P1 BRA `(.L_x_1154) ;  /* 0x000000b800dc9947 */ /* 0x002fea0003800000 */
.L_x_1151:
[----:B------:R-:W-:Y:S01]  /*c560*/  UIADD3 UR6, UR36, 0x400, URZ ;  /* 0x0000040024067890 */ /* 0x000fe2000fffe03f */
[----:B------:R-:W-:Y:S01]  /*c570*/  WARPGROUP.ARRIVE ;  /* 0x00000000000079c5 */ /* 0x000fe20000000000 */
[----:B------:R-:W-:Y:S02]  /*c580*/  UMOV UR7, 0x40000040 ;  /* 0x4000004000077882 */ /* 0x000fe40000000000 */
        /* <DEDUP_REMOVED lines=25> */
.L_x_1155:
[----:B------:R-:W-:Y:S01]  /*c720*/  UISETP.NE.AND UP1, UPT, UR44, URZ, UPT ;  /* 0x0000003f2c00728c */ /* 0x000fe2000bf25270 */
[C---:B01----:R-:W-:Y:S01]  /*c730*/  FMUL.FTZ R12, R0.reuse, R122 ;  /* 0x0000007a000c7220 */ /* 0x043fe20000410000 */
[C---:B------:R-:W-:Y:S01]  /*c740*/  FMUL.FTZ R122, R0.reuse, R142 ;  /* 0x0000008e007a7220 */ /* 0x040fe20000410000 */
[C---:B------:R-:W-:Y:S01]  /*c750*/  FMUL.FTZ R185, R0.reuse, R125 ;  /* 0x0000007d00b97220 */ /* 0x040fe20000410000 */
[C---:B------:R-:W-:Y:S01]  /*c760*/  FMUL.FTZ R20, R0.reuse, R134 ;  /* 0x0000008600147220 */ /* 0x040fe20000410000 */
[C---:B------:R-:W-:Y:S01]  /*c770*/  FMUL.FTZ R125, R0.reuse, R147 ;  /* 0x00000093007d7220 */ /* 0x040fe20000410000 */
[----:B------:R-:W-:Y:S01]  /*c780*/  PLOP3.LUT P1, PT, PT, PT, UP1, 0x80, 0x0 ;  /* 0x000000000000781c */ /* 0x000fe20003f2f018 */
[C---:B------:R-:W-:Y:S01]  /*c790*/  FMUL.FTZ R134, R0.reuse, R166 ;  /* 0x000000a600867220 */ /* 0x040fe20000410000 */
[----:B------:R-:W-:Y:S01]  /*c7a0*/  PLOP3.LUT P2, PT, PT, PT, UP1, 0x80, 0x0 ;  /* 0x000000000000781c */ /* 0x000fe20003f4f018 */
[----:B------:R-:W-:Y:S02]  /*c7b0*/  IMAD.MOV.U32 R147, RZ, RZ, R5 ;  /* 0x000000ffff937224 */ /* 0x000fe400078e0005 */
[----:B------:R-:W-:Y:S01]  /*c7c0*/  FMUL.FTZ R184, R0, R124 ;  /* 0x0000007c00b87220 */ /* 0x000fe20000410000 */
[----:B------:R-:W-:Y:S01]  /*c7d0*/  @UP1 ULDC UR7, c[0x0][0x44c] ;  /* 0x0001130000071ab9 */ /* 0x000fe20000000800 */
[----:B------:R-:W-:-:S02]  /*c7e0*/  IMAD.SHL.U32 R166, R8, 0x80, RZ ;  /* 0x0000008008a67824 */ /* 0x000fc400078e00ff */
[C---:B------:R-:W-:Y:S01]  /*c7f0*/  FMUL.FTZ R124, R0.reuse, R146 ;  /* 0x00000092007c7220 */ /* 0x040fe20000410000 */
[C---:B------:R-:W-:Y:S01]  /*c800*/  FMUL.FTZ R13, R0.reuse, R123 ;  /* 0x0000007b000d7220 */ /* 0x040fe20000410000 */
[C---:B------:R-:W-:Y:S01]  /*c810*/  FMUL.FTZ R146, R0.reuse, R148 ;  /* 0x0000009400927220 */ /* 0x040fe20000410000 */
[C---:B------:R-:W-:Y:S01]  /*c820*/  FMUL.FTZ R123, R0.reuse, R143 ;  /* 0x0000008f007b7220 */ /* 0x040fe20000410000 */
[----:B------:R-:W-:Y:S01]  /*c830*/  FMUL.FTZ R148, R0, R149 ;  /* 0x0000009500947220 */ /* 0x000fe20000410000 */
[----:B------:R-:W-:Y:S01]  /*c840*/  IADD3 R143, -R166, 0x1, RZ ;  /* 0x00000001a68f7810 */ /* 0x000fe20007ffe1ff */
[----:B------:R-:W-:Y:S01]  /*c850*/  @P1 IMAD.HI.U32 R142, R5, UR7, RZ ;  /* 0x00000007058e1c27 */ /* 0x000fe2000f8e00ff */
[----:B------:R-:W-:-:S03]  /*c860*/  @UP1 ULDC UR7, c[0x0][0x450] ;  /* 0x0001140000071ab9 */ /* 0x000fc60000000800 */
[C---:B------:R-:W-:Y:S01]  /*c870*/  FMUL.FTZ R15, R0.reuse, R127 ;  /* 0x0000007f000f7220 */ /* 0x040fe20000410000 */
[C---:B------:R-:W-:Y:S01]  /*c880*/  FMUL.FTZ R186, R0.reuse, R128 ;  /* 0x0000008000ba7220 */ /* 0x040fe20000410000 */
[C---:B------:R-:W-:Y:S01]  /*c890*/  FMUL.FTZ R127, R0.reuse, R151 ;  /* 0x00000097007f7220 */ /* 0x040fe20000410000 */
[----:B------:R-:W-:Y:S01]  /*c8a0*/  @P2 SHF.R.U32.HI R147, RZ, UR7, R142 ;  /* 0x00000007ff932c19 */ /* 0x000fe2000801168e */
[----:B------:R-:W-:Y:S01]  /*c8b0*/  UISETP.NE.AND UP0, UPT, UR43, URZ, UPT ;  /* 0x0000003f2b00728c */ /* 0x000fe2000bf05270 */
[C---:B------:R-:W-:Y:S01]  /*c8c0*/  FMUL.FTZ R187, R0.reuse, R129 ;  /* 0x0000008100bb7220 */ /* 0x040fe20000410000 */
[C---:B------:R-:W-:Y:S01]  /*c8d0*/  FMUL.FTZ R18, R0.reuse, R130 ;  /* 0x0000008200127220 */ /* 0x040fe20000410000 */
        /* <DEDUP_REMOVED lines=52> */
[----:B------:R-:W1:Y:S01]  /*cc20*/  MUFU.TANH R22, R22 ;  /* 0x0000001600167308 */ /* 0x000e620000002400 */
[----:B------:R-:W-:Y:S01]  /*cc30*/  IMAD R145, R16, UR48, R145 ;  /* 0x0000003010917c24 */ /* 0x000fe2000f8e0291 */
[----:B------:R-:W-:-:S03]  /*cc40*/  UPRMT UR6, UR29, 0x654, UR6 ;  /* 0x000006541d067896 */ /* 0x000fc60008000006 */
[----:B------:R-:W-:-:S03]  /*cc50*/  VIADD R145, R145, -UR45 ;  /* 0x8000002d91917c36 */ /* 0x000fc60008000000 */
[----:B------:R-:W3:Y:S01]  /*cc60*/  MUFU.TANH R23, R23 ;  /* 0x0000001700177308 */ /* 0x000ee20000002400 */
[C---:B------:R-:W-:Y:S02]  /*cc70*/  VIADD R174, R145.reuse, UR35 ;  /* 0x0000002391ae7c36 */ /* 0x040fe40008000000 */
[----:B------:R-:W-:Y:S01]  /*cc80*/  VIADD R177, R145, UR32 ;  /* 0x0000002091b17c36 */ /* 0x000fe20008000000 */
[----:B------:R-:W-:Y:S01]  /*cc90*/  SYNCS.ARRIVE.TRANS64.RED.A1T0 RZ, [UR6], RZ ;  /* 0x000000ffffff79a7 */ /* 0x000fe20008100406 */
[--C-:B0-----:R-:W-:Y:S02]  /*cca0*/  IMAD.IADD R170, R174, 0x1, R149.reuse ;  /* 0x00000001aeaa7824 */ /* 0x101fe400078e0295 */
[----:B------:R-:W-:Y:S01]  /*ccb0*/  IMAD.IADD R172, R177, 0x1, R149 ;  /* 0x00000001b1ac7824 */ /* 0x000fe200078e0295 */
[----:B------:R-:W0:Y:S08]  /*ccc0*/  MUFU.TANH R12, R12 ;  /* 0x0000000c000c7308 */ /* 0x000e300000002400 */
        /* <DEDUP_REMOVED lines=61> */
[----:B-1-34-:R-:W-:Y:S05]  /*d0a0*/  @P1 BRA `(.L_x_1156) ;  /* 0x00000000005c1947 */ /* 0x01afea0003800000 */
[----:B------:R-:W-:Y:S01]  /*d0b0*/  IMAD R144, R16, UR48, R149 ;  /* 0x0000003010907c24 */ /* 0x000fe2000f8e0295 */
[----:B------:R-:W-:Y:S03]  /*d0c0*/  BSSY B0, `(.L_x_1157) ;  /* 0x0000011000007945 */ /* 0x000fe60003800000 */
[----:B------:R-:W-:-:S05]  /*d0d0*/  VIADD R149, R144, -UR45 ;  /* 0x8000002d90957c36 */ /* 0x000fca0008000000 */
        /* <DEDUP_REMOVED lines=10> */
.L_x_1158:
[----:B------:R-:W-:-:S05]  /*d180*/  IMAD.U32 R152, RZ, RZ, UR34 ;  /* 0x00000022ff987e24 */ /* 0x000fca000f8e00ff */
[----:B------:R-:W-:-:S13]  /*d190*/  ISETP.NE.AND P1, PT, R152, 0x1, PT ;  /* 0x000000019800780c */ /* 0x000fda0003f25270 */
[----:B------:R-:W1:Y:S02]  /*d1a0*/  @P1 LDC.64 R144, c[0x0][0x9e8] ;  /* 0x00027a00ff901b82 */ /* 0x000e640000000a00 */
[----:B-1----:R-:W-:-:S05]  /*d1b0*/  @P1 IMAD.HI.U32 R144, R149, R144, RZ ;  /* 0x0000009095901227 */ /* 0x002fca00078e00ff */
[----:B------:R-:W-:-:S07]  /*d1c0*/  @P1 SHF.R.U32.HI R149, RZ, R145, R144 ;  /* 0x00000091ff951219 */ /* 0x000fce0000011690 */
.L_x_1159:
[----:B------:R-:W-:Y:S05]  /*d1d0*/  BSYNC B0 ;  /* 0x0000000000007941 */ /* 0x000fea0003800000 */
.L_x_1157:
[----:B------:R-:W-:-:S04]  /*d1e0*/  IMAD R149, R149, R152, -R166 ;  /* 0x0000009895957224 */ /* 0x000fc800078e0aa6 */
[----:B------:R-:W-:-:S05]  /*d1f0*/  IMAD R149, R2, -0x2, R149 ;  /* 0xfffffffe02957824 */ /* 0x000fca00078e0295 */
[----:B------:R-:W-:Y:S02]  /*d200*/  VIADDMNMX R170, R149, R152, R170, PT ;  /* 0x0000009895aa7246 */ /* 0x000fe400038001aa */
[----:B------:R-:W-:-:S07]  /*d210*/  VIMNMX R172, R172, R149, !PT ;  /* 0x00000095acac7248 */ /* 0x000fce0007fe0100 */
.L_x_1156:
        /* <DEDUP_REMOVED lines=16> */
[----:B0-----:R-:W-:Y:S02]  /*d320*/  FSEL R169, R184, -INF , !P3 ;  /* 0xff800000b8a97808 */ /* 0x001fe40005800000 */
        /* <DEDUP_REMOVED lines=99> */
.L_x_1162:
[----:B------:R-:W-:-:S05]  /*d960*/  IMAD.U32 R168, RZ, RZ, UR34 ;  /* 0x00000022ffa87e24 */ /* 0x000fca000f8e00ff */
[----:B------:R-:W-:-:S13]  /*d970*/  ISETP.NE.AND P2, PT, R168, 0x1, PT ;  /* 0x00000001a800780c */ /* 0x000fda0003f45270 */
[----:B------:R-:W0:Y:S02]  /*d980*/  @P2 LDC.64 R22, c[0x0][0x9e8] ;  /* 0x00027a00ff162b82 */ /* 0x000e240000000a00 */
[----:B0-----:R-:W-:-:S05]  /*d990*/  @P2 IMAD.HI.U32 R22, R181, R22, RZ ;  /* 0x00000016b5162227 */ /* 0x001fca00078e00ff */
[----:B------:R-:W-:-:S07]  /*d9a0*/  @P2 SHF.R.U32.HI R181, RZ, R23, R22 ;  /* 0x00000017ffb52219 */ /* 0x000fce0000011616 */
.L_x_1163:
[----:B------:R-:W-:Y:S05]  /*d9b0*/  BSYNC B0 ;  /* 0x0000000000007941 */ /* 0x000fea0003800000 */
.L_x_1161:
[----:B------:R-:W-:-:S04]  /*d9c0*/  IMAD R181, R181, R168, -R166 ;  /* 0x000000a8b5b57224 */ /* 0x000fc800078e0aa6 */
[----:B------:R-:W-:-:S05]  /*d9d0*/  IMAD R181, R2, -0x2, R181 ;  /* 0xfffffffe02b57824 */ /* 0x000fca00078e02b5 */
[----:B------:R-:W-:Y:S02]  /*d9e0*/  VIADDMNMX R160, R181, R168, R160, PT ;  /* 0x000000a8b5a07246 */ /* 0x000fe400038001a0 */
[----:B------:R-:W-:-:S07]  /*d9f0*/  VIMNMX R177, R177, R181, !PT ;  /* 0x000000b5b1b17248 */ /* 0x000fce0007fe0100 */
.L_x_1160:
        /* <DEDUP_REMOVED lines=18> */
[----:B------:R-:W-:Y:S02]  /*db20*/  FMNMX.FTZ R22, R191, R22, !PT ;  /* 0x00000016bf167209 */ /* 0x000fe40007810000 */
[----:B------:R-:W-:-:S02]  /*db30*/  FSEL R120, R120, -INF , !P5 ;  /* 0xff80000078787808 */ /* 0x000fc40006800000 */
[----:B------:R-:W-:Y:S02]  /*db40*/  FMNMX.FTZ R22, R175, R22, !PT ;  /* 0x00000016af167209 */ /* 0x000fe40007810000 */
[----:B------:R-:W-:Y:S02]  /*db50*/  ISETP.GT.AND P5, PT, R177, RZ, P1 ;  /* 0x000000ffb100720c */ /* 0x000fe40000fa4270 */
[----:B------:R-:W-:Y:S02]  /*db60*/  FMNMX.FTZ R23, R193, R22, !PT ;  /* 0x00000016c1177209 */ /* 0x000fe40007810000 */
[----:B------:R-:W-:Y:S02]  /*db70*/  ISETP.LT.OR P4, PT, R160, 0xa, P4 ;  /* 0x0000000aa000780c */ /* 0x000fe40002781670 */
[----:B------:R-:W-:Y:S02]  /*db80*/  FMNMX.FTZ R22, R152, R23, !PT ;  /* 0x0000001798167209 */ /* 0x000fe40007810000 */
[----:B------:R-:W-:-:S02]  /*db90*/  ISETP.LT.OR P5, PT, R160, 0x1, P5 ;  /* 0x00000001a000780c */ /* 0x000fc40002fa1670 */
[----:B------:R-:W-:Y:S02]  /*dba0*/  FMNMX.FTZ R22, R149, R22, !PT ;  /* 0x0000001695167209 */ /* 0x000fe40007810000 */
[----:B------:R-:W-:Y:S02]  /*dbb0*/  ISETP.GT.AND P3, PT, R177, 0x8, P1 ;  /* 0x00000008b100780c */ /* 0x000fe40000f64270 */
[----:B------:R-:W-:Y:S02]  /*dbc0*/  FMNMX.FTZ R23, R147, R22, !PT ;  /* 0x0000001693177209 */ /* 0x000fe40007810000 */
[----:B------:R-:W-:Y:S02]  /*dbd0*/  FSEL R178, R12, -INF , !P5 ;  /* 0xff8000000cb27808 */ /* 0x000fe40006800000 */
[----:B------:R-:W-:Y:S02]  /*dbe0*/  FMNMX.FTZ R22, R144, R23, !PT ;  /* 0x0000001790167209 */ /* 0x000fe40007810000 */
[----:B------:R-:W-:-:S02]  /*dbf0*/  ISETP.LT.OR P3, PT, R160, 0x9, P3 ;  /* 0x00000009a000780c */ /* 0x000fc40001f61670 */
[----:B------:R-:W-:Y:S02]  /*dc00*/  FMNMX.FTZ R23, R145, R22, !PT ;  /* 0x0000001691177209 */ /* 0x000fe40007810000 */
[----:B------:R-:W-:Y:S02]  /*dc10*/  FMNMX.FTZ R172, R178, R9, !PT ;  /* 0x00000009b2ac7209 */ /* 0x000fe40007810000 */
[----:B------:R-:W-:Y:S02]  /*dc20*/  FMNMX.FTZ R23, R146, R23, !PT ;  /* 0x0000001792177209 */ /* 0x000fe40007810000 */
[----:B------:R-:W-:Y:S02]  /*dc30*/  FSEL R14, R14, -INF , !P3 ;  /* 0xff8000000e0e7808 */ /* 0x000fe40005800000 */
[----:B------:R-:W-:Y:S02]  /*dc40*/  FMNMX.FTZ R23, R148, R23, !PT ;  /* 0x0000001794177209 */ /* 0x000fe40007810000 */
[----:B------:R-:W-:-:S02]  /*dc50*/  ISETP.GT.AND P3, PT, R177, 0x18, P1 ;  /* 0x00000018b100780c */ /* 0x000fc40000f64270 */
[----:B------:R-:W-:Y:S02]  /*dc60*/  FMNMX.FTZ R22, R150, R23, !PT ;  /* 0x0000001796167209 */ /* 0x000fe40007810000 */
[----:B------:R-:W-:Y:S02]  /*dc70*/  ISETP.LT.OR P3, PT, R160, 0x19, P3 ;  /* 0x00000019a000780c */ /* 0x000fe40001f61670 */
        /* <DEDUP_REMOVED lines=11> */
[----:B------:R-:W-:Y:S02]  /*dd30*/  ISETP.GT.AND P5, PT, R177, 0x38, P1 ;  /* 0x00000038b100780c */ /* 0x000fe40000fa4270 */
[----:B------:R-:W-:Y:S02]  /*dd40*/  FMNMX.FTZ R22, R158, R23, !PT ;  /* 0x000000179e167209 */ /* 0x000fe40007810000 */
[C---:B------:R-:W-:Y:S02]  /*dd50*/  ISETP.LT.OR P3, PT, R160.reuse, 0x32, P3 ;  /* 0x00000032a000780c */ /* 0x040fe40001f61670 */
[----:B------:R-:W-:Y:S02]  /*dd60*/  FMNMX.FTZ R22, R159, R22, !PT ;  /* 0x000000169f167209 */ /* 0x000fe40007810000 */
[----:B------:R-:W-:-:S02]  /*dd70*/  ISETP.LT.OR P5, PT, R160, 0x39, P5 ;  /* 0x00000039a000780c */ /* 0x000fc40002fa1670 */
[----:B------:R-:W-:Y:S02]  /*dd80*/  FMNMX.FTZ R23, R161, R22, !PT ;  /* 0x00000016a1177209 */ /* 0x000fe40007810000 */
[----:B------:R-:W-:Y:S02]  /*dd90*/  FSEL R125, R125, -INF , !P3 ;  /* 0xff8000007d7d7808 */ /* 0x000fe40005800000 */
        /* <DEDUP_REMOVED lines=8> */
[----:B------:R-:W-:Y:S01]  /*de20*/  ISETP.LT.OR P5, PT, R160, 0x49, P5 ;  /* 0x00000049a000780c */ /* 0x000fe20002fa1670 */
[----:B------:R-:W0:Y:S01]  /*de30*/  SHFL.BFLY PT, R22, R23, 0x2, 0x1f ;  /* 0x0c401f0017167f89 */ /* 0x000e2200000e0000 */
[----:B------:R-:W-:-:S02]  /*de40*/  FSEL R129, R129, -INF , !P3 ;  /* 0xff80000081817808 */ /* 0x000fc40005800000 */
[----:B------:R-:W-:-:S04]  /*de50*/  ISETP.GT.AND P3, PT, R177, 0x51, P1 ;  /* 0x00000051b100780c */ /* 0x000fc80000f64270 */
[----:B------:R-:W-:-:S04]  /*de60*/  ISETP.LT.OR P3, PT, R160, 0x52, P3 ;  /* 0x00000052a000780c */ /* 0x000fc80001f61670 */
[----:B------:R-:W-:Y:S02]  /*de70*/  FSEL R133, R133, -INF , !P3 ;  /* 0xff80000085857808 */ /* 0x000fe40005800000 */
[----:B------:R-:W-:-:S04]  /*de80*/  ISETP.GT.AND P3, PT, R177, 0x61, P1 ;  /* 0x00000061b100780c */ /* 0x000fc80000f64270 */
[----:B------:R-:W-:-:S04]  /*de90*/  ISETP.LT.OR P3, PT, R160, 0x62, P3 ;  /* 0x00000062a000780c */ /* 0x000fc80001f61670 */
[----:B------:R-:W-:Y:S02]  /*dea0*/  FSEL R137, R137, -INF , !P3 ;  /* 0xff80000089897808 */ /* 0x000fe40005800000 */
[----:B------:R-:W-:Y:S02]  /*deb0*/  ISETP.GT.AND P3, PT, R177, 0x71, P1 ;  /* 0x00000071b100780c */ /* 0x000fe40000f64270 */
[----:B0-----:R-:W-:Y:S02]  /*dec0*/  FMNMX.FTZ R166, R23, R22, !PT ;  /* 0x0000001617a67209 */ /* 0x001fe40007810000 */
[----:B------:R-:W-:Y:S02]  /*ded0*/  FSEL R23, R13, -INF , !P2 ;  /* 0xff8000000d177808 */ /* 0x000fe40005000000 */
[----:B------:R-:W-:Y:S01]  /*dee0*/  ISETP.GT.AND P2, PT, R177, 0x11, P1 ;  /* 0x00000011b100780c */ /* 0x000fe20000f44270 */
[----:B------:R-:W0:Y:S01]  /*def0*/  SHFL.BFLY PT, R181, R166, 0x1, 0x1f ;  /* 0x0c201f00a6b57f89 */ /* 0x000e2200000e0000 */
[----:B------:R-:W-:-:S02]  /*df00*/  ISETP.LT.OR P3, PT, R160, 0x72, P3 ;  /* 0x00000072a000780c */ /* 0x000fc40001f61670 */
        /* <DEDUP_REMOVED lines=13> */
[----:B------:R-:W-:-:S03]  /*dfe0*/  ISETP.LT.OR P2, PT, R160, 0x41, P2 ;  /* 0x00000041a000780c */ /* 0x000fc60001741670 */
[--C-:B------:R-:W-:Y:S01]  /*dff0*/  FFMA.FTZ R13, R167, UR6, -R166.reuse ;  /* 0x00000006a70d7c23 */ /* 0x100fe200080108a6 */
[----:B------:R-:W-:Y:S01]  /*e000*/  FSEL R167, R15, -INF , !P4 ;  /* 0xff8000000fa77808 */ /* 0x000fe20006000000 */
[--C-:B------:R-:W-:Y:S01]  /*e010*/  FFMA.FTZ R174, R171, UR6, -R166.reuse ;  /* 0x00000006abae7c23 */ /* 0x100fe200080108a6 */
[----:B------:R-:W-:Y:S01]  /*e020*/  ISETP.GT.AND P4, PT, R177, 0x19, P1 ;  /* 0x00000019b100780c */ /* 0x000fe20000f84270 */
[----:B------:R0:W-:Y:S01]  /*e030*/  MUFU.EX2 R15, R13 ;  /* 0x0000000d000f7308 */ /* 0x0001e20000000800 */
[----:B------:R-:W-:Y:S01]  /*e040*/  FSEL R128, R128, -INF , !P2 ;  /* 0xff80000080807808 */ /* 0x000fe20005000000 */
[--C-:B------:R-:W-:Y:S01]  /*e050*/  FFMA.FTZ R168, R179, UR6, -R166.reuse ;  /* 0x00000006b3a87c23 */ /* 0x100fe200080108a6 */
[----:B------:R-:W-:Y:S01]  /*e060*/  ISETP.LT.OR P4, PT, R160, 0x1a, P4 ;  /* 0x0000001aa000780c */ /* 0x000fe20002781670 */
[--C-:B------:R-:W-:Y:S01]  /*e070*/  FFMA.FTZ R179, R175, UR6, -R166.reuse ;  /* 0x00000006afb37c23 */ /* 0x100fe200080108a6 */
[----:B------:R-:W-:Y:S01]  /*e080*/  ISETP.GT.AND P2, PT, R177, 0x50, P1 ;  /* 0x00000050b100780c */ /* 0x000fe20000f44270 */
[--C-:B------:R-:W-:Y:S01]  /*e090*/  FFMA.FTZ R181, R147, UR6, -R166.reuse ;  /* 0x0000000693b57c23 */ /* 0x100fe200080108a6 */
[----:B------:R-:W-:Y:S01]  /*e0a0*/  FSEL R175, R130, -INF , !P5 ;  /* 0xff80000082af7808 */ /* 0x000fe20006800000 */
[----:B------:R-:W-:Y:S01]  /*e0b0*/  MUFU.EX2 R12, R174 ;  /* 0x000000ae000c7308 */ /* 0x000fe20000000800 */
[----:B0-----:R-:W-:-:S01]  /*e0c0*/  FFMA.FTZ R13, R169, UR6, -R166 ;  /* 0x00000006a90d7c23 */ /* 0x001fc200080108a6 */
[----:B------:R-:W-:Y:S01]  /*e0d0*/  FSEL R169, R21, -INF , !P4 ;  /* 0xff80000015a97808 */ /* 0x000fe20006000000 */
[----:B------:R-:W-:-:S01]  /*e0e0*/  FFMA.FTZ R182, R144, UR6, -R166 ;  /* 0x0000000690b67c23 */ /* 0x000fc200080108a6 */
[----:B------:R-:W-:Y:S01]  /*e0f0*/  ISETP.GT.AND P4, PT, R177, 0x29, P1 ;  /* 0x00000029b100780c */ /* 0x000fe20000f84270 */
[----:B------:R-:W-:-:S01]  /*e100*/  FFMA.FTZ R170, R185, UR6, -R166 ;  /* 0x00000006b9aa7c23 */ /* 0x000fc200080108a6 */
[----:B------:R-:W-:Y:S01]  /*e110*/  ISETP.LT.OR P2, PT, R160, 0x51, P2 ;  /* 0x00000051a000780c */ /* 0x000fe20001741670 */
[----:B------:R-:W-:-:S01]  /*e120*/  FFMA.FTZ R187, R187, UR6, -R166 ;  /* 0x00000006bbbb7c23 */ /* 0x000fc200080108a6 */
[----:B------:R0:W-:Y:S01]  /*e130*/  MUFU.EX2 R21, R13 ;  /* 0x0000000d00157308 */ /* 0x0001e20000000800 */
[C---:B------:R-:W-:Y:S01]  /*e140*/  ISETP.LT.OR P4, PT, R160.reuse, 0x2a, P4 ;  /* 0x0000002aa000780c */ /* 0x040fe20002781670 */
[--C-:B------:R-:W-:Y:S01]  /*e150*/  FFMA.FTZ R189, R189, UR6, -R166.reuse ;  /* 0x00000006bdbd7c23 */ /* 0x100fe200080108a6 */
[----:B------:R-:W-:Y:S01]  /*e160*/  ISETP.GT.AND P5, PT, R177, 0x58, P1 ;  /* 0x00000058b100780c */ /* 0x000fe20000fa4270 */
[--C-:B------:R-:W-:Y:S01]  /*e170*/  FFMA.FTZ R173, R173, UR6, -R166.reuse ;  /* 0x00000006adad7c23 */ /* 0x100fe200080108a6 */
[----:B------:R-:W-:Y:S01]  /*e180*/  FSEL R171, R123, -INF , !P4 ;  /* 0xff8000007bab7808 */ /* 0x000fe20006000000 */
[--C-:B------:R-:W-:Y:S01]  /*e190*/  FFMA.FTZ R191, R191, UR6, -R166.reuse ;  /* 0x00000006bfbf7c23 */ /* 0x100fe200080108a6 */
[----:B------:R-:W-:Y:S01]  /*e1a0*/  ISETP.GT.AND P4, PT, R177, 0x39, P1 ;  /* 0x00000039b100780c */ /* 0x000fe20000f84270 */
[--C-:B------:R-:W-:Y:S01]  /*e1b0*/  FFMA.FTZ R193, R193, UR6, -R166.reuse ;  /* 0x00000006c1c17c23 */ /* 0x100fe200080108a6 */
[----:B0-----:R-:W-:Y:S01]  /*e1c0*/  FMNMX.FTZ R13, R23, R172, !PT ;  /* 0x000000ac170d7209 */ /* 0x001fe20007810000 */
[--C-:B------:R-:W-:Y:S01]  /*e1d0*/  FFMA.FTZ R149, R149, UR6, -R166.reuse ;  /* 0x0000000695957c23 */ /* 0x100fe200080108a6 */
[----:B------:R-:W-:Y:S01]  /*e1e0*/  ISETP.LT.OR P4, PT, R160, 0x3a, P4 ;  /* 0x0000003aa000780c */ /* 0x000fe20002781670 */
[--C-:B------:R-:W-:Y:S01]  /*e1f0*/  FFMA.FTZ R154, R154, UR6, -R166.reuse ;  /* 0x000000069a9a7c23 */ /* 0x100fe200080108a6 */
[----:B------:R-:W-:Y:S01]  /*e200*/  FMNMX.FTZ R172, R14, R13, !PT ;  /* 0x0000000d0eac7209 */ /* 0x000fe20007810000 */
[--C-:B------:R-:W-:Y:S01]  /*e210*/  FFMA.FTZ R156, R156, UR6, -R166.reuse ;  /* 0x000000069c9c7c23 */ /* 0x100fe200080108a6 */
[----:B------:R-:W-:Y:S01]  /*e220*/  FSEL R132, R132, -INF , !P2 ;  /* 0xff80000084847808 */ /* 0x000fe20005000000 */
[----:B------:R-:W-:Y:S01]  /*e230*/  FFMA.FTZ R158, R158, UR6, -R166 ;  /* 0x000000069e9e7c23 */ /* 0x000fe200080108a6 */
[----:B------:R-:W-:Y:S01]  /*e240*/  FMNMX.FTZ R13, R167, R172, !PT ;  /* 0x000000aca70d7209 */ /* 0x000fe20007810000 */
[----:B------:R-:W-:Y:S01]  /*e250*/  MUFU.EX2 R168, R168 ;  /* 0x000000a800a87308 */ /* 0x000fe20000000800 */
[----:B------:R-:W-:-:S02]  /*e260*/  ISETP.LT.OR P5, PT, R160, 0x59, P5 ;  /* 0x00000059a000780c */ /* 0x000fc40002fa1670 */
[----:B------:R-:W-:Y:S02]  /*e270*/  FMNMX.FTZ R174, R18, R13, !PT ;  /* 0x0000000d12ae7209 */ /* 0x000fe40007810000 */
[----:B------:R-:W-:Y:S02]  /*e280*/  ISETP.GT.AND P2, PT, R177, 0x60, P1 ;  /* 0x00000060b100780c */ /* 0x000fe40000f44270 */
[----:B------:R-:W-:Y:S01]  /*e290*/  FMNMX.FTZ R13, R19, R174, !PT ;  /* 0x000000ae130d7209 */ /* 0x000fe20007810000 */
[----:B------:R-:W-:Y:S01]  /*e2a0*/  MUFU.EX2 R170, R170 ;  /* 0x000000aa00aa7308 */ /* 0x000fe20000000800 */
[----:B------:R-:W-:Y:S02]  /*e2b0*/  FSEL R147, R134, -INF , !P5 ;  /* 0xff80000086937808 */ /* 0x000fe40006800000 */
[----:B------:R-:W-:Y:S02]  /*e2c0*/  FMNMX.FTZ R174, R20, R13, !PT ;  /* 0x0000000d14ae7209 */ /* 0x000fe40007810000 */
[----:B------:R-:W-:-:S02]  /*e2d0*/  ISETP.GT.AND P5, PT, R177, 0x68, P1 ;  /* 0x00000068b100780c */ /* 0x000fc40000fa4270 */
[----:B------:R-:W-:Y:S01]  /*e2e0*/  FMNMX.FTZ R13, R169, R174, !PT ;  /* 0x000000aea90d7209 */ /* 0x000fe20007810000 */
[----:B------:R-:W-:Y:S01]  /*e2f0*/  MUFU.EX2 R123, R187 ;  /* 0x000000bb007b7308 */ /* 0x000fe20000000800 */
[----:B------:R-:W-:Y:S02]  /*e300*/  FSEL R174, R127, -INF , !P4 ;  /* 0xff8000007fae7808 */ /* 0x000fe40006000000 */
[----:B------:R-:W-:Y:S02]  /*e310*/  FMNMX.FTZ R176, R120, R13, !PT ;  /* 0x0000000d78b07209 */ /* 0x000fe40007810000 */
[----:B------:R-:W-:Y:S02]  /*e320*/  ISETP.GT.AND P4, PT, R177, 0x49, P1 ;  /* 0x00000049b100780c */ /* 0x000fe40000f84270 */
[----:B------:R-:W-:Y:S01]  /*e330*/  FMNMX.FTZ R13, R121, R176, !PT ;  /* 0x000000b0790d7209 */ /* 0x000fe20007810000 */
[----:B------:R-:W-:Y:S01]  /*e340*/  MUFU.EX2 R172, R189 ;  /* 0x000000bd00ac7308 */ /* 0x000fe20000000800 */
[----:B------:R-:W-:-:S02]  /*e350*/  ISETP.LT.OR P4, PT, R160, 0x4a, P4 ;  /* 0x0000004aa000780c */ /* 0x000fc40002781670 */
[----:B------:R-:W-:Y:S02]  /*e360*/  FMNMX.FTZ R180, R122, R13, !PT ;  /* 0x0000000d7ab47209 */ /* 0x000fe40007810000 */
[C---:B------:R-:W-:Y:S02]  /*e370*/  ISETP.LT.OR P2, PT, R160.reuse, 0x61, P2 ;  /* 0x00000061a000780c */ /* 0x040fe40001741670 */
[----:B------:R-:W-:Y:S01]  /*e380*/  FMNMX.FTZ R13, R171, R180, !PT ;  /* 0x000000b4ab0d7209 */ /* 0x000fe20007810000 */
[----:B------:R0:W-:Y:S01]  /*e390*/  MUFU.EX2 R176, R179 ;  /* 0x000000b300b07308 */ /* 0x0001e20000000800 */
[----:B------:R-:W-:Y:S02]  /*e3a0*/  ISETP.LT.OR P5, PT, R160, 0x69, P5 ;  /* 0x00000069a000780c */ /* 0x000fe40002fa1670 */
[----:B------:R-:W-:-:S04]  /*e3b0*/  FMNMX.FTZ R180, R124, R13, !PT ;  /* 0x0000000d7cb47209 */ /* 0x000fc80007810000 */
[----:B------:R-:W-:Y:S01]  /*e3c0*/  FMNMX.FTZ R13, R125, R180, !PT ;  /* 0x000000b47d0d7209 */ /* 0x000fe20007810000 */
[----:B------:R-:W-:Y:S01]  /*e3d0*/  MUFU.EX2 R173, R173 ;  /* 0x000000ad00ad7308 */ /* 0x000fe20000000800 */
[----:B0-----:R-:W-:-:S01]  /*e3e0*/  FFMA.FTZ R179, R152, UR6, -R166 ;  /* 0x0000000698b37c23 */ /* 0x001fc200080108a6 */
[----:B------:R-:W-:Y:S02]  /*e3f0*/  FSEL R152, R131, -INF , !P4 ;  /* 0xff80000083987808 */ /* 0x000fe40006000000 */
[----:B------:R-:W-:Y:S02]  /*e400*/  FMNMX.FTZ R13, R126, R13, !PT ;  /* 0x0000000d7e0d7209 */ /* 0x000fe40007810000 */
[----:B------:R-:W-:Y:S02]  /*e410*/  ISETP.GT.AND P4, PT, R177, 0x59, P1 ;  /* 0x00000059b100780c */ /* 0x000fe40000f84270 */
[----:B------:R-:W-:Y:S01]  /*e420*/  FMNMX.FTZ R13, R174, R13, !PT ;  /* 0x0000000dae0d7209 */ /* 0x000fe20007810000 */
[----:B------:R0:W-:Y:S01]  /*e430*/  MUFU.EX2 R131, R179 ;  /* 0x000000b300837308 */ /* 0x0001e20000000800 */
[----:B------:R-:W-:-:S02]  /*e440*/  ISETP.LT.OR P4, PT, R160, 0x5a, P4 ;  /* 0x0000005aa000780c */ /* 0x000fc40002781670 */
[----:B------:R-:W-:Y:S02]  /*e450*/  FMNMX.FTZ R180, R128, R13, !PT ;  /* 0x0000000d80b47209 */ /* 0x000fe40007810000 */
[----:B------:R-:W-:Y:S02]  /*e460*/  FSEL R144, R135, -INF , !P4 ;  /* 0xff80000087907808 */ /* 0x000fe40006000000 */
[----:B------:R-:W-:Y:S01]  /*e470*/  FMNMX.FTZ R180, R129, R180, !PT ;  /* 0x000000b481b47209 */ /* 0x000fe20007810000 */
[----:B------:R-:W-:Y:S01]  /*e480*/  MUFU.EX2 R127, R191 ;  /* 0x000000bf007f7308 */ /* 0x000fe20000000800 */
[----:B0-----:R-:W-:Y:S01]  /*e490*/  FSEL R179, R136, -INF , !P2 ;  /* 0xff80000088b37808 */ /* 0x001fe20005000000 */
[----:B------:R-:W-:Y:S01]  /*e4a0*/  FFMA.FTZ R136, R145, UR6, -R166 ;  /* 0x0000000691887c23 */ /* 0x000fe200080108a6 */
        /* <DEDUP_REMOVED lines=9> */
[----:B------:R-:W-:-:S02]  /*e540*/  ISETP.GT.AND P5, PT, R177, 0x78, P1 ;  /* 0x00000078b100780c */ /* 0x000fc40000fa4270 */
[----:B------:R-:W-:Y:S01]  /*e550*/  FMNMX.FTZ R13, R147, R180, !PT ;  /* 0x000000b4930d7209 */ /* 0x000fe20007810000 */
[----:B------:R-:W-:-:S01]  /*e560*/  FFMA.FTZ R180, R146, UR6, -R166 ;  /* 0x0000000692b47c23 */ /* 0x000fc200080108a6 */
[----:B------:R-:W-:Y:S01]  /*e570*/  ISETP.GT.AND P1, PT, R177, 0x79, P1 ;  /* 0x00000079b100780c */ /* 0x000fe20000f24270 */
[----:B------:R-:W-:-:S01]  /*e580*/  FFMA.FTZ R177, R148, UR6, -R166 ;  /* 0x0000000694b17c23 */ /* 0x000fc200080108a6 */
[----:B------:R-:W-:Y:S01]  /*e590*/  FMNMX.FTZ R146, R144, R13, !PT ;  /* 0x0000000d90927209 */ /* 0x000fe20007810000 */
[----:B------:R0:W-:Y:S01]  /*e5a0*/  MUFU.EX2 R138, R180 ;  /* 0x000000b4008a7308 */ /* 0x0001e20000000800 */
[C---:B------:R-:W-:Y:S02]  /*e5b0*/  ISETP.LT.OR P4, PT, R160.reuse, 0x6a, P4 ;  /* 0x0000006aa000780c */ /* 0x040fe40002781670 */
[----:B------:R-:W-:Y:S02]  /*e5c0*/  FMNMX.FTZ R146, R179, R146, !PT ;  /* 0x00000092b3927209 */ /* 0x000fe40007810000 */
[----:B------:R-:W-:-:S02]  /*e5d0*/  ISETP.LT.OR P2, PT, R160, 0x71, P2 ;  /* 0x00000071a000780c */ /* 0x000fc40001741670 */
[----:B------:R-:W-:Y:S01]  /*e5e0*/  FMNMX.FTZ R148, R137, R146, !PT ;  /* 0x0000009289947209 */ /* 0x000fe20007810000 */
[----:B------:R-:W-:Y:S01]  /*e5f0*/  MUFU.EX2 R134, R181 ;  /* 0x000000b500867308 */ /* 0x000fe20000000800 */
[----:B------:R-:W-:Y:S01]  /*e600*/  FSEL R146, R139, -INF , !P4 ;  /* 0xff8000008b927808 */ /* 0x000fe20006000000 */
[--C-:B0-----:R-:W-:Y:S01]  /*e610*/  FFMA.FTZ R180, R150, UR6, -R166.reuse ;  /* 0x0000000696b47c23 */ /* 0x101fe200080108a6 */
[----:B------:R-:W-:Y:S01]  /*e620*/  FMNMX.FTZ R13, R145, R148, !PT ;  /* 0x00000094910d7209 */ /* 0x000fe20007810000 */
        /* <DEDUP_REMOVED lines=10> */
[----:B------:R0:W-:Y:S01]  /*e6d0*/  MUFU.EX2 R141, R180 ;  /* 0x000000b4008d7308 */ /* 0x0001e20000000800 */
[----:B------:R-:W-:Y:S01]  /*e6e0*/  ISETP.LT.OR P1, PT, R160, 0x7a, P1 ;  /* 0x0000007aa000780c */ /* 0x000fe20000f21670 */
[--C-:B------:R-:W-:Y:S01]  /*e6f0*/  FFMA.FTZ R159, R162, UR6, -R166.reuse ;  /* 0x00000006a29f7c23 */ /* 0x100fe200080108a6 */
[----:B------:R-:W-:Y:S01]  /*e700*/  FSEL R142, R142, -INF , !P5 ;  /* 0xff8000008e8e7808 */ /* 0x000fe20006800000 */
[----:B------:R-:W-:Y:S01]  /*e710*/  FFMA.FTZ R162, R163, UR6, -R166 ;  /* 0x00000006a3a27c23 */ /* 0x000fe200080108a6 */
[----:B------:R-:W-:-:S02]  /*e720*/  FMNMX.FTZ R13, R148, R13, !PT ;  /* 0x0000000d940d7209 */ /* 0x000fc40007810000 */
[----:B------:R-:W-:Y:S01]  /*e730*/  FSEL R143, R143, -INF , !P1 ;  /* 0xff8000008f8f7808 */ /* 0x000fe20004800000 */
[----:B------:R-:W-:Y:S01]  /*e740*/  MUFU.EX2 R139, R177 ;  /* 0x000000b1008b7308 */ /* 0x000fe20000000800 */
[----:B------:R-:W-:Y:S02]  /*e750*/  FMNMX.FTZ R160, R142, R13, !PT ;  /* 0x0000000d8ea07209 */ /* 0x000fe40007810000 */
[----:B------:R-:W-:Y:S02]  /*e760*/  FSEL R163, R22, RZ, P6 ;  /* 0x000000ff16a37208 */ /* 0x000fe40003000000 */
[----:B------:R-:W-:-:S03]  /*e770*/  FMNMX.FTZ R160, R143, R160, !PT ;  /* 0x000000a08fa07209 */ /* 0x000fc60007810000 */
[----:B------:R-:W-:Y:S01]  /*e780*/  FADD.FTZ R163, -R163, R10 ;  /* 0x0000000aa3a37221 */ /* 0x000fe20000010100 */
[----:B------:R-:W-:Y:S01]  /*e790*/  MUFU.EX2 R135, R182 ;  /* 0x000000b600877308 */ /* 0x000fe20000000800 */
[----:B------:R-:W1:Y:S07]  /*e7a0*/  SHFL.BFLY PT, R13, R160, 0x2, 0x1f ;  /* 0x0c401f00a00d7f89 */ /* 0x000e6e00000e0000 */
[----:B------:R-:W-:Y:S08]  /*e7b0*/  MUFU.EX2 R136, R136 ;  /* 0x0000008800887308 */ /* 0x000ff00000000800 */
[----:B------:R-:W-:Y:S08]  /*e7c0*/  MUFU.EX2 R150, R150 ;  /* 0x0000009600967308 */ /* 0x000ff00000000800 */
[----:B------:R-:W-:Y:S01]  /*e7d0*/  MUFU.EX2 R151, R151 ;  /* 0x0000009700977308 */ /* 0x000fe20000000800 */
[----:B-1----:R-:W-:Y:S01]  /*e7e0*/  FMNMX.FTZ R13, R160, R13, !PT ;  /* 0x0000000da00d7209 */ /* 0x002fe20007810000 */
[--C-:B------:R-:W-:Y:S01]  /*e7f0*/  FFMA.FTZ R160, R161, UR6, -R166.reuse ;  /* 0x00000006a1a07c23 */ /* 0x100fe200080108a6 */
[----:B------:R-:W-:-:S01]  /*e800*/  FFMA.FTZ R161, R165, UR6, -R166 ;  /* 0x00000006a5a17c23 */ /* 0x000fc200080108a6 */
[----:B------:R-:W-:Y:S01]  /*e810*/  FFMA.FTZ R165, R164, UR6, -R166 ;  /* 0x00000006a4a57c23 */ /* 0x000fe200080108a6 */
[----:B------:R-:W-:Y:S01]  /*e820*/  IMAD.U32 R166, RZ, RZ, UR6 ;  /* 0x00000006ffa67e24 */ /* 0x000fe2000f8e00ff */
[----:B0-----:R-:W0:Y:S01]  /*e830*/  SHFL.BFLY PT, R180, R13, 0x1, 0x1f ;  /* 0x0c201f000db47f89 */ /* 0x001e2200000e0000 */
[----:B------:R-:W-:Y:S01]  /*e840*/  FMUL.FTZ R164, R163, UR6 ;  /* 0x00000006a3a47c20 */ /* 0x000fe20008410000 */
[----:B------:R1:W-:Y:S08]  /*e850*/  MUFU.EX2 R10, R165 ;  /* 0x000000a5000a7308 */ /* 0x0003f00000000800 */
[----:B------:R-:W3:Y:S08]  /*e860*/  MUFU.EX2 R164, R164 ;  /* 0x000000a400a47308 */ /* 0x000ef00000000800 */
[----:B------:R-:W-:Y:S01]  /*e870*/  MUFU.EX2 R154, R154 ;  /* 0x0000009a009a7308 */ /* 0x000fe20000000800 */
[----:B0-----:R-:W-:-:S07]  /*e880*/  FMNMX.FTZ R13, R13, R180, !PT ;  /* 0x000000b40d0d7209 */ /* 0x001fce0007810000 */
[----:B------:R-:W-:Y:S01]  /*e890*/  MUFU.EX2 R153, R153 ;  /* 0x0000009900997308 */ /* 0x000fe20000000800 */
[C---:B------:R-:W-:Y:S01]  /*e8a0*/  FSETP.NEU.FTZ.AND P1, PT, R13.reuse, -INF , PT ;  /* 0xff8000000d00780b */ /* 0x040fe20003f3d000 */
[----:B------:R-:W-:-:S05]  /*e8b0*/  FFMA.FTZ R166, R13, R166, -8 ;  /* 0xc10000000da67423 */ /* 0x000fca00000100a6 */
[----:B------:R-:W-:Y:S01]  /*e8c0*/  FSEL R163, R166, RZ, P1 ;  /* 0x000000ffa6a37208 */ /* 0x000fe20000800000 */
[----:B------:R-:W-:Y:S04]  /*e8d0*/  MUFU.EX2 R156, R156 ;  /* 0x0000009c009c7308 */ /* 0x000fe80000000800 */
[----:B------:R-:W-:-:S01]  /*e8e0*/  FFMA.FTZ R166, R178, UR6, -R163 ;  /* 0x00000006b2a67c23 */ /* 0x000fc200080108a3 */
[----:B------:R-:W-:Y:S01]  /*e8f0*/  FSEL R178, R13, RZ, P1 ;  /* 0x000000ff0db27208 */ /* 0x000fe20000800000 */
[----:B-1----:R-:W-:-:S01]  /*e900*/  FFMA.FTZ R165, R167, UR6, -R163 ;  /* 0x00000006a7a57c23 */ /* 0x002fc200080108a3 */
[--C-:B------:R-:W-:Y:S01]  /*e910*/  FFMA.FTZ R167, R169, UR6, -R163.reuse ;  /* 0x00000006a9a77c23 */ /* 0x100fe200080108a3 */
[----:B------:R-:W-:-:S01]  /*e920*/  FFMA.FTZ R169, R171, UR6, -R163 ;  /* 0x00000006aba97c23 */ /* 0x000fc200080108a3 */
[----:B------:R-:W-:Y:S01]  /*e930*/  FFMA.FTZ R23, R23, UR6, -R163 ;  /* 0x0000000617177c23 */ /* 0x000fe200080108a3 */
[----:B------:R-:W-:-:S01]  /*e940*/  FADD.FTZ R178, -R178, R9 ;  /* 0x00000009b2b27221 */ /* 0x000fc20000010100 */
[----:B------:R-:W-:Y:S01]  /*e950*/  MUFU.EX2 R166, R166 ;  /* 0x000000a600a67308 */ /* 0x000fe20000000800 */
[----:B------:R-:W-:-:S01]  /*e960*/  FFMA.FTZ R14, R14, UR6, -R163 ;  /* 0x000000060e0e7c23 */ /* 0x000fc200080108a3 */
[--C-:B------:R-:W-:Y:S01]  /*e970*/  FFMA.FTZ R18, R18, UR6, -R163.reuse ;  /* 0x0000000612127c23 */ /* 0x100fe200080108a3 */
[----:B------:R-:W-:Y:S01]  /*e980*/  FMUL.FTZ R171, R178, UR6 ;  /* 0x00000006b2ab7c20 */ /* 0x000fe20008410000 */
[--C-:B------:R-:W-:Y:S01]  /*e990*/  FFMA.FTZ R177, R126, UR6, -R163.reuse ;  /* 0x000000067eb17c23 */ /* 0x100fe200080108a3 */
[----:B------:R-:W-:-:S01]  /*e9a0*/  FFMA.FTZ R19, R19, UR6, -R163 ;  /* 0x0000000613137c23 */ /* 0x000fc200080108a3 */
[--C-:B------:R-:W-:Y:S01]  /*e9b0*/  FFMA.FTZ R126, R174, UR6, -R163.reuse ;  /* 0x00000006ae7e7c23 */ /* 0x100fe200080108a3 */
[----:B------:R-:W-:-:S01]  /*e9c0*/  FFMA.FTZ R174, R175, UR6, -R163 ;  /* 0x00000006afae7c23 */ /* 0x000fc200080108a3 */
[----:B------:R-:W-:Y:S01]  /*e9d0*/  MUFU.EX2 R23, R23 ;  /* 0x0000001700177308 */ /* 0x000fe20000000800 */
[----:B---3--:R-:W-:-:S01]  /*e9e0*/  FFMA.FTZ R175, R164, R4, R15 ;  /* 0x00000004a4af7223 */ /* 0x008fc2000001000f */
        /* <DEDUP_REMOVED lines=23> */
[----:B0-----:R-:W-:-:S01]  /*eb60*/  FFMA.FTZ R4, R171, R3, R166 ;  /* 0x00000003ab047223 */ /* 0x001fc200000100a6 */
[----:B------:R-:W-:-:S03]  /*eb70*/  FFMA.FTZ R143, R143, UR6, -R163 ;  /* 0x000000068f8f7c23 */ /* 0x000fc600080108a3 */
[----:B------:R-:W-:-:S03]  /*eb80*/  FADD.FTZ R3, R23, R4 ;  /* 0x0000000417037221 */ /* 0x000fc60000010000 */
[----:B------:R-:W0:Y:S01]  /*eb90*/  MUFU.EX2 R18, R18 ;  /* 0x0000001200127308 */ /* 0x000e220000000800 */
[----:B-1----:R-:W-:-:S07]  /*eba0*/  FADD.FTZ R4, R14, R3 ;  /* 0x000000030e047221 */ /* 0x002fce0000010000 */
[----:B------:R-:W1:Y:S01]  /*ebb0*/  MUFU.EX2 R19, R19 ;  /* 0x0000001300137308 */ /* 0x000e620000000800 */
[----:B---3--:R-:W-:-:S07]  /*ebc0*/  FADD.FTZ R3, R165, R4 ;  /* 0x00000004a5037221 */ /* 0x008fce0000010000 */
[----:B------:R3:W-:Y:S01]  /*ebd0*/  MUFU.EX2 R9, R177 ;  /* 0x000000b100097308 */ /* 0x0007e20000000800 */
[----:B0-----:R-:W-:-:S07]  /*ebe0*/  FADD.FTZ R152, R18, R3 ;  /* 0x0000000312987221 */ /* 0x001fce0000010000 */
[----:B------:R-:W0:Y:S01]  /*ebf0*/  MUFU.EX2 R20, R20 ;  /* 0x0000001400147308 */ /* 0x000e220000000800 */
[----:B---3--:R-:W-:-:S04]  /*ec00*/  FADD.FTZ R177, R21, R178 ;  /* 0x000000b215b17221 */ /* 0x008fc80000010000 */
[----:B------:R-:W-:-:S03]  /*ec10*/  FADD.FTZ R177, R170, R177 ;  /* 0x000000b1aab17221 */ /* 0x000fc60000010000 */
[----:B------:R-:W3:Y:S01]  /*ec20*/  MUFU.EX2 R167, R167 ;  /* 0x000000a700a77308 */ /* 0x000ee20000000800 */
[----:B------:R-:W-:-:S01]  /*ec30*/  FADD.FTZ R4, R12, R177 ;  /* 0x000000b10c047221 */ /* 0x000fc20000010000 */
[----:B-1----:R-:W-:-:S03]  /*ec40*/  FADD.FTZ R177, R19, R152 ;  /* 0x0000009813b17221 */ /* 0x002fc60000010000 */
[----:B------:R-:W-:-:S03]  /*ec50*/  FADD.FTZ R3, R123, R4 ;  /* 0x000000047b037221 */ /* 0x000fc60000010000 */
[----:B------:R-:W1:Y:S01]  /*ec60*/  MUFU.EX2 R120, R120 ;  /* 0x0000007800787308 */ /* 0x000e620000000800 */
[----:B------:R-:W-:-:S01]  /*ec70*/  FADD.FTZ R4, R172, R3 ;  /* 0x00000003ac047221 */ /* 0x000fc20000010000 */
[----:B0-----:R-:W-:-:S03]  /*ec80*/  FADD.FTZ R152, R20, R177 ;  /* 0x000000b114987221 */ /* 0x001fc60000010000 */
[----:B------:R-:W-:-:S03]  /*ec90*/  FADD.FTZ R4, R173, R4 ;  /* 0x00000004ad047221 */ /* 0x000fc60000010000 */
[----:B------:R-:W0:Y:S01]  /*eca0*/  MUFU.EX2 R121, R121 ;  /* 0x0000007900797308 */ /* 0x000e220000000800 */
[----:B---3--:R-:W-:-:S01]  /*ecb0*/  FADD.FTZ R3, R167, R152 ;  /* 0x00000098a7037221 */ /* 0x008fc20000010000 */
[----:B------:R-:W-:-:S04]  /*ecc0*/  FADD.FTZ R177, R127, R4 ;  /* 0x000000047fb17221 */ /* 0x000fc80000010000 */
[----:B------:R-:W-:Y:S02]  /*ecd0*/  FADD.FTZ R177, R176, R177 ;  /* 0x000000b1b0b17221 */ /* 0x000fe40000010000 */
[----:B------:R-:W3:Y:S01]  /*ece0*/  MUFU.EX2 R122, R122 ;  /* 0x0000007a007a7308 */ /* 0x000ee20000000800 */
[----:B-1----:R-:W-:-:S07]  /*ecf0*/  FADD.FTZ R4, R120, R3 ;  /* 0x0000000378047221 */ /* 0x002fce0000010000 */
[----:B------:R-:W1:Y:S01]  /*ed00*/  MUFU.EX2 R169, R169 ;  /* 0x000000a900a97308 */ /* 0x000e620000000800 */
[----:B0-----:R-:W-:-:S01]  /*ed10*/  FADD.FTZ R3, R121, R4 ;  /* 0x0000000479037221 */ /* 0x001fc20000010000 */
[----:B------:R-:W-:-:S04]  /*ed20*/  FADD.FTZ R4, R130, R177 ;  /* 0x000000b182047221 */ /* 0x000fc80000010000 */
[----:B------:R-:W-:Y:S02]  /*ed30*/  FADD.FTZ R4, R131, R4 ;  /* 0x0000000483047221 */ /* 0x000fe40000010000 */
[----:B------:R-:W0:Y:S01]  /*ed40*/  MUFU.EX2 R124, R124 ;  /* 0x0000007c007c7308 */ /* 0x000e220000000800 */
[----:B---3--:R-:W-:-:S01]  /*ed50*/  FADD.FTZ R152, R122, R3 ;  /* 0x000000037a987221 */ /* 0x008fc20000010000 */
[----:B------:R-:W-:-:S04]  /*ed60*/  FADD.FTZ R177, R149, R4 ;  /* 0x0000000495b17221 */ /* 0x000fc80000010000 */
[----:B------:R-:W-:Y:S02]  /*ed70*/  FADD.FTZ R178, R134, R177 ;  /* 0x000000b186b27221 */ /* 0x000fe40000010000 */
[----:B------:R-:W3:Y:S01]  /*ed80*/  MUFU.EX2 R125, R125 ;  /* 0x0000007d007d7308 */ /* 0x000ee20000000800 */
[----:B-1----:R-:W-:-:S01]  /*ed90*/  FADD.FTZ R3, R169, R152 ;  /* 0x00000098a9037221 */ /* 0x002fc20000010000 */
[----:B------:R-:W-:-:S06]  /*eda0*/  FFMA.FTZ R152, R179, UR6, -R163 ;  /* 0x00000006b3987c23 */ /* 0x000fcc00080108a3 */
[----:B------:R-:W1:Y:S01]  /*edb0*/  MUFU.EX2 R126, R126 ;  /* 0x0000007e007e7308 */ /* 0x000e620000000800 */
[----:B0-----:R-:W-:-:S01]  /*edc0*/  FADD.FTZ R4, R124, R3 ;  /* 0x000000037c047221 */ /* 0x001fc20000010000 */
[----:B------:R-:W-:-:S04]  /*edd0*/  FADD.FTZ R3, R135, R178 ;  /* 0x000000b287037221 */ /* 0x000fc80000010000 */
[----:B------:R-:W-:Y:S02]  /*ede0*/  FADD.FTZ R3, R136, R3 ;  /* 0x0000000388037221 */ /* 0x000fe40000010000 */
[----:B------:R-:W0:Y:S01]  /*edf0*/  MUFU.EX2 R128, R128 ;  /* 0x0000008000807308 */ /* 0x000e220000000800 */
[----:B---3--:R-:W-:-:S04]  /*ee00*/  FADD.FTZ R4, R125, R4 ;  /* 0x000000047d047221 */ /* 0x008fc80000010000 */
[----:B------:R-:W-:Y:S01]  /*ee10*/  FADD.FTZ R177, R9, R4 ;  /* 0x0000000409b17221 */ /* 0x000fe20000010000 */
[----:B------:R-:W-:-:S02]  /*ee20*/  FADD.FTZ R4, R138, R3 ;  /* 0x000000038a047221 */ /* 0x000fc40000010000 */
[----:B------:R-:W3:Y:S01]  /*ee30*/  MUFU.EX2 R129, R129 ;  /* 0x0000008100817308 */ /* 0x000ee20000000800 */
[----:B-1----:R-:W-:-:S01]  /*ee40*/  FADD.FTZ R177, R126, R177 ;  /* 0x000000b17eb17221 */ /* 0x002fc20000010000 */
[----:B------:R-:W-:-:S06]  /*ee50*/  FADD.FTZ R4, R139, R4 ;  /* 0x000000048b047221 */ /* 0x000fcc0000010000 */
[----:B------:R-:W1:Y:S01]  /*ee60*/  MUFU.EX2 R174, R174 ;  /* 0x000000ae00ae7308 */ /* 0x000e620000000800 */
[----:B0-----:R-:W-:-:S01]  /*ee70*/  FADD.FTZ R178, R128, R177 ;  /* 0x000000b180b27221 */ /* 0x001fc20000010000 */
[----:B------:R-:W-:-:S06]  /*ee80*/  FADD.FTZ R177, R141, R4 ;  /* 0x000000048db17221 */ /* 0x000fcc0000010000 */
[----:B------:R-:W0:Y:S01]  /*ee90*/  MUFU.EX2 R175, R175 ;  /* 0x000000af00af7308 */ /* 0x000e220000000800 */
[----:B---3--:R-:W-:-:S01]  /*eea0*/  FADD.FTZ R3, R129, R178 ;  /* 0x000000b281037221 */ /* 0x008fc20000010000 */
[----:B------:R-:W-:-:S04]  /*eeb0*/  FADD.FTZ R178, R150, R177 ;  /* 0x000000b196b27221 */ /* 0x000fc80000010000 */
[----:B------:R-:W-:Y:S02]  /*eec0*/  FADD.FTZ R177, R151, R178 ;  /* 0x000000b297b17221 */ /* 0x000fe40000010000 */
[----:B------:R-:W3:Y:S01]  /*eed0*/  MUFU.EX2 R132, R132 ;  /* 0x0000008400847308 */ /* 0x000ee20000000800 */
[----:B-1----:R-:W-:-:S01]  /*eee0*/  FADD.FTZ R4, R174, R3 ;  /* 0x00000003ae047221 */ /* 0x002fc20000010000 */
[----:B------:R-:W-:-:S06]  /*eef0*/  FADD.FTZ R178, R154, R177 ;  /* 0x000000b19ab27221 */ /* 0x000fcc0000010000 */
[----:B------:R-:W1:Y:S01]  /*ef00*/  MUFU.EX2 R133, R133 ;  /* 0x0000008500857308 */ /* 0x000e620000000800 */
[----:B0-----:R-:W-:-:S07]  /*ef10*/  FADD.FTZ R3, R175, R4 ;  /* 0x00000004af037221 */ /* 0x001fce0000010000 */
[----:B------:R-:W0:Y:S01]  /*ef20*/  MUFU.EX2 R147, R147 ;  /* 0x0000009300937308 */ /* 0x000e220000000800 */
[----:B---3--:R-:W-:-:S01]  /*ef30*/  FADD.FTZ R4, R132, R3 ;  /* 0x0000000384047221 */ /* 0x008fc20000010000 */
[----:B------:R-:W-:-:S06]  /*ef40*/  FADD.FTZ R3, R153, R178 ;  /* 0x000000b299037221 */ /* 0x000fcc0000010000 */
[----:B------:R-:W3:Y:S01]  /*ef50*/  MUFU.EX2 R144, R144 ;  /* 0x0000009000907308 */ /* 0x000ee20000000800 */
[----:B-1----:R-:W-:-:S07]  /*ef60*/  FADD.FTZ R4, R133, R4 ;  /* 0x0000000485047221 */ /* 0x002fce0000010000 */
[----:B------:R-:W1:Y:S08]  /*ef70*/  MUFU.EX2 R155, R155 ;  /* 0x0000009b009b7308 */ /* 0x000e700000000800 */
[----:B------:R-:W4:Y:S08]  /*ef80*/  MUFU.EX2 R152, R152 ;  /* 0x0000009800987308 */ /* 0x000f300000000800 */
[----:B------:R-:W-:Y:S08]  /*ef90*/  MUFU.EX2 R158, R158 ;  /* 0x0000009e009e7308 */ /* 0x000ff00000000800 */
[----:B------:R-:W5:Y:S08]  /*efa0*/  MUFU.EX2 R137, R137 ;  /* 0x0000008900897308 */ /* 0x000f700000000800 */
[----:B------:R-:W-:Y:S08]  /*efb0*/  MUFU.EX2 R157, R157 ;  /* 0x0000009d009d7308 */ /* 0x000ff00000000800 */
[----:B------:R0:W2:Y:S08]  /*efc0*/  MUFU.EX2 R179, R145 ;  /* 0x0000009100b37308 */ /* 0x0000b00000000800 */
[----:B------:R-:W2:Y:S01]  /*efd0*/  MUFU.EX2 R160, R160 ;  /* 0x000000a000a07308 */ /* 0x000ea20000000800 */
[----:B0-----:R-:W-:-:S01]  /*efe0*/  FADD.FTZ R145, R147, R4 ;  /* 0x0000000493917221 */ /* 0x001fc20000010000 */
[----:B------:R-:W-:-:S03]  /*eff0*/  FADD.FTZ R4, R156, R3 ;  /* 0x000000039c047221 */ /* 0x000fc60000010000 */
[----:B---3--:R-:W-:Y:S01]  /*f000*/  FADD.FTZ R145, R144, R145 ;  /* 0x0000009190917221 */ /* 0x008fe20000010000 */
[----:B-1----:R-:W-:-:S02]  /*f010*/  FADD.FTZ R3, R155, R4 ;  /* 0x000000049b037221 */ /* 0x002fc40000010000 */
[----:B------:R0:W1:Y:S01]  /*f020*/  MUFU.EX2 R180, R146 ;  /* 0x0000009200b47308 */ /* 0x0000620000000800 */
[----:B----4-:R-:W-:-:S04]  /*f030*/  FADD.FTZ R4, R152, R145 ;  /* 0x0000009198047221 */ /* 0x010fc80000010000 */
[----:B-----5:R-:W-:-:S03]  /*f040*/  FADD.FTZ R4, R137, R4 ;  /* 0x0000000489047221 */ /* 0x020fc60000010000 */
[----:B------:R-:W3:Y:S01]  /*f050*/  MUFU.EX2 R159, R159 ;  /* 0x0000009f009f7308 */ /* 0x000ee20000000800 */
[----:B0-----:R-:W-:-:S01]  /*f060*/  FADD.FTZ R146, R158, R3 ;  /* 0x000000039e927221 */ /* 0x001fc20000010000 */
[----:B--2---:R-:W-:-:S03]  /*f070*/  FADD.FTZ R4, R179, R4 ;  /* 0x00000004b3047221 */ /* 0x004fc60000010000 */
[----:B------:R-:W-:-:S03]  /*f080*/  FADD.FTZ R3, R157, R146 ;  /* 0x000000929d037221 */ /* 0x000fc60000010000 */
[----:B------:R-:W0:Y:S01]  /*f090*/  MUFU.EX2 R140, R140 ;  /* 0x0000008c008c7308 */ /* 0x000e220000000800 */
[----:B------:R-:W-:-:S01]  /*f0a0*/  FADD.FTZ R146, R160, R3 ;  /* 0x00000003a0927221 */ /* 0x000fc20000010000 */
[----:B-1----:R-:W-:-:S06]  /*f0b0*/  FADD.FTZ R3, R180, R4 ;  /* 0x00000004b4037221 */ /* 0x002fcc0000010000 */
[----:B------:R-:W1:Y:S01]  /*f0c0*/  MUFU.EX2 R162, R162 ;  /* 0x000000a200a27308 */ /* 0x000e620000000800 */
[----:B---3--:R-:W-:-:S07]  /*f0d0*/  FADD.FTZ R145, R159, R146 ;  /* 0x000000929f917221 */ /* 0x008fce0000010000 */
        /* <DEDUP_REMOVED lines=8> */
[----:B------:R-:W-:Y:S01]  /*f160*/  FADD.FTZ R4, R10, R145 ;  /* 0x000000910a047221 */ /* 0x000fe20000010000 */
[----:B-1----:R-:W-:-:S04]  /*f170*/  FADD.FTZ R3, R142, R3 ;  /* 0x000000038e037221 */ /* 0x002fc80000010000 */
[----:B--2---:R-:W-:Y:S01]  /*f180*/  FADD.FTZ R3, R143, R3 ;  /* 0x000000038f037221 */ /* 0x004fe20000010000 */
[----:B------:R-:W-:Y:S06]  /*f190*/  @!P0 BRA `(.L_x_1164) ;  /* 0x0000000000048947 */ /* 0x000fec0003800000 */
[----:B------:R-:W-:Y:S01]  /*f1a0*/  BPT.TRAP 0x1 ;  /* 0x000000040000795c */ /* 0x000fe20000300000 */
.L_x_1164:
        /* <DEDUP_REMOVED lines=139> */
.L_x_1146:
[----:B------:R-:W-:Y:S06]  /*fa60*/  BAR.ARV 0x8, 0x180 ;  /* 0x0206000000007b1d */ /* 0x000fec0000002000 */
[----:B------:R-:W-:Y:S05]  /*fa70*/  @!P0 BRA `(.L_x_1166) ;  /* 0x0000000000048947 */ /* 0x000fea0003800000 */
[----:B------:R-:W-:Y:S01]  /*fa80*/  BPT.TRAP 0x1 ;  /* 0x000000040000795c */ /* 0x000fe20000300000 */
.L_x_1166:
[----:B------:R-:W-:Y:S01]  /*fa90*/  ULEA UR11, UR31, UR36, 0x3 ;  /* 0x000000241f0b7291 */ /* 0x000fe2000f8e183f */
[----:B------:R-:W-:-:S05]  /*faa0*/  IMAD.U32 R0, RZ, RZ, UR30 ;  /* 0x0000001eff007e24 */ /* 0x000fca000f8e00ff */
[----:B------:R-:W-:-:S04]  /*fab0*/  SHF.L.U32 R0, R0, 0x1f, RZ ;  /* 0x0000001f00007819 */ /* 0x000fc800000006ff */
[----:B------:R0:W1:Y:S01]  /*fac0*/  SYNCS.PHASECHK.TRANS64.TRYWAIT P1, [UR11+0x2a850], R0 ;  /* 0x02a85000ff0075a7 */ /* 0x000062000802014b */
[----:B------:R-:W-:Y:S05]  /*fad0*/  @!P0 BRA `(.L_x_1167) ;  /* 0x0000000000048947 */ /* 0x000fea0003800000 */
[----:B------:R-:W-:Y:S01]  /*fae0*/  BPT.TRAP 0x1 ;  /* 0x000000040000795c */ /* 0x000fe20000300000 */
.L_x_1167:
[----:B-1----:R-:W-:Y:S05]  /*faf0*/  @P1 BRA `(.L_x_1168) ;  /* 0x0000000000081947 */ /* 0x002fea0003800000 */
[----:B------:R-:W1:Y:S02]  /*fb00*/  SYNCS.PHASECHK.TRANS64.TRYWAIT P1, [UR11+0x2a850], R0 ;  /* 0x02a85000ff0075a7 */ /* 0x000e64000802014b */
[----:B-1----:R-:W-:Y:S05]  /*fb10*/  @!P1 BRA `(.L_x_1169) ;  /* 0x0000008400849947 */ /* 0x002fea0003800000 */
.L_x_1168:
[----:B------:R-:W-:Y:S01]  /*fb20*/  UIADD3 UR36, UR36, 0x400, URZ ;  /* 0x0000040024247890 */ /* 0x000fe2000fffe03f */
[----:B------:R-:W-:Y:S01]  /*fb30*/  WARPGROUP.ARRIVE ;  /* 0x00000000000079c5 */ /* 0x000fe20000000000 */
[----:B------:R-:W-:Y:S01]  /*fb40*/  UMOV UR15, 0x40000040 ;  /* 0x40000040000f7882 */ /* 0x000fe20000000000 */
[----:B------:R-:W-:Y:S01]  /*fb50*/  ULDC.64 UR8, c[0x0][0x9a0] ;  /* 0x0002680000087ab9 */ /* 0x000fe20000000a00 */
[----:B------:R-:W-:Y:S01]  /*fb60*/  USHF.R.U32.HI UR36, URZ, 0x4, UR36 ;  /* 0x000000043f247899 */ /* 0x000fe20008011624 */
[----:B-1----:R-:W-:Y:S01]  /*fb70*/  IMAD.MOV.U32 R5, RZ, RZ, 0x3f800000 ;  /* 0x3f800000ff057424 */ /* 0x002fe200078e00ff */
[----:B------:R-:W-:Y:S02]  /*fb80*/  UISETP.NE.U32.AND UP0, UPT, UR8, URZ, UPT ;  /* 0x0000003f0800728c */ /* 0x000fe4000bf05070 */
[----:B------:R-:W-:Y:S02]  /*fb90*/  ULOP3.LUT UR36, UR36, 0x3fff, URZ, 0xc0, !UPT ;  /* 0x00003fff24247892 */ /* 0x000fe4000f8ec03f */
[----:B------:R-:W-:-:S02]  /*fba0*/  UISETP.NE.AND.EX UP0, UPT, UR9, URZ, UPT, UP0 ;  /* 0x0000003f0900728c */ /* 0x000fc4000bf05300 */
[----:B------:R-:W-:-:S04]  /*fbb0*/  ULOP3.LUT UR10, UR36, 0x10000, URZ, 0xfc, !UPT ;  /* 0x00010000240a7892 */ /* 0x000fc8000f8efc3f */
[----:B------:R-:W-:Y:S01]  /*fbc0*/  UIMAD UR10, UR31, 0x600, UR10 ;  /* 0x000006001f0a78a4 */ /* 0x000fe2000f8e020a */
[----:B------:R-:W-:-:S03]  /*fbd0*/  PLOP3.LUT P1, PT, PT, PT, UP0, 0x80, 0x0 ;  /* 0x000000000000781c */ /* 0x000fc60003f2f008 */
[----:B------:R-:W-:Y:S01]  /*fbe0*/  UIADD3 UR4, UR10, 0x2, URZ ;  /* 0x000000020a047890 */ /* 0x000fe2000fffe03f */
[----:B------:R-:W-:Y:S02]  /*fbf0*/  @UP0 ULDC.64 UR12, c[0x0][0x9c8] ;  /* 0x00027200000c0ab9 */ /* 0x000fe40000000a00 */
[----:B------:R-:W-:Y:S01]  /*fc00*/  UMOV UR14, UR10 ;  /* 0x0000000a000e7c82 */ /* 0x000fe20008000000 */
[----:B------:R-:W-:Y:S02]  /*fc10*/  @UP0 UIMAD UR7, UR39, UR12, URZ ;  /* 0x0000000c270702a4 */ /* 0x000fe4000f8e023f */
[----:B------:R-:W-:Y:S01]  /*fc20*/  QGMMA.64x192x32.F32.E4M3.E4M3 R24, R196, gdesc[UR12], R24, gsb0 ;  /* 0x02e0000cc4187df3 */ /* 0x000fe20008000818 */
[----:B------:R-:W-:Y:S01]  /*fc30*/  UMOV UR15, 0x40000040 ;  /* 0x40000040000f7882 */ /* 0x000fe20000000000 */
[----:B------:R-:W-:Y:S01]  /*fc40*/  UMOV UR14, UR4 ;  /* 0x00000004000e7c82 */ /* 0x000fe20008000000 */
[----:B------:R-:W-:Y:S02]  /*fc50*/  @UP0 UIMAD.WIDE.U32 UR4, UR41, UR12, URZ ;  /* 0x0000000c290402a5 */ /* 0x000fe4000f8e003f */
[----:B------:R-:W-:-:S03]  /*fc60*/  @UP0 UIMAD UR7, UR41, UR13, UR7 ;  /* 0x0000000d290702a4 */ /* 0x000fc6000f8e0207 */
[----:B------:R-:W-:Y:S01]  /*fc70*/  @UP0 ULDC.64 UR12, c[0x0][0x9d0] ;  /* 0x00027400000c0ab9 */ /* 0x000fe20000000a00 */
[----:B------:R-:W-:-:S04]  /*fc80*/  @UP0 UIADD3 UR5, UR5, UR7, URZ ;  /* 0x0000000705050290 */ /* 0x000fc8000fffe03f */
[----:B------:R-:W-:-:S04]  /*fc90*/  @UP0 UIMAD.WIDE.U32 UR4, UR40, UR12, UR4 ;  /* 0x0000000c280402a5 */ /* 0x000fc8000f8e0004 */
[----:B------:R-:W-:-:S06]  /*fca0*/  @UP0 ULEA UR8, UP1, UR4, UR8, 0x2 ;  /* 0x0000000804080291 */ /* 0x000fcc000f82103f */
[----:B------:R-:W-:Y:S01]  /*fcb0*/  IMAD.U32 R6, RZ, RZ, UR8 ;  /* 0x00000008ff067e24 */ /* 0x000fe2000f8e00ff */
[----:B------:R-:W-:Y:S02]  /*fcc0*/  WARPGROUP.DEPBAR.LE gsb0, 0x0 ;  /* 0x00008000000079c5 */ /* 0x000fe40000010000 */
[----:B------:R-:W-:-:S06]  /*fcd0*/  WARPGROUP.ARRIVE ;  /* 0x00000000000079c5 */ /* 0x000fcc0000000000 */
[----:B------:R-:W-:Y:S01]  /*fce0*/  QGMMA.64x192x32.F32.E4M3.E4M3 R24, R192, gdesc[UR12], R24, gsb0 ;  /* 0x02e0000cc0187df3 */ /* 0x000fe20008000818 */
[----:B------:R-:W-:-:S04]  /*fcf0*/  @UP0 USHF.R.S32.HI UR14, URZ, 0x1f, UR40 ;  /* 0x0000001f3f0e0899 */ /* 0x000fc80008011428 */
[----:B------:R-:W-:-:S04]  /*fd00*/  @UP0 UIMAD UR7, UR14, UR12, URZ ;  /* 0x0000000c0e0702a4 */ /* 0x000fc8000f8e023f */
[----:B------:R-:W-:-:S04]  /*fd10*/  @UP0 UIMAD UR7, UR40, UR13, UR7 ;  /* 0x0000000d280702a4 */ /* 0x000fc8000f8e0207 */
[----:B------:R-:W-:-:S04]  /*fd20*/  @UP0 UIADD3 UR5, UR5, UR7, URZ ;  /* 0x0000000705050290 */ /* 0x000fc8000fffe03f */
[----:B------:R-:W-:-:S06]  /*fd30*/  @UP0 ULEA.HI.X UR9, UR4, UR9, UR5, 0x2, UP1 ;  /* 0x0000000904090291 */ /* 0x000fcc00088f1405 */
[----:B------:R-:W-:-:S05]  /*fd40*/  IMAD.U32 R7, RZ, RZ, UR9 ;  /* 0x00000009ff077e24 */ /* 0x000fca000f8e00ff */
        /* <DEDUP_REMOVED lines=39> */
[----:B------:R-:W-:Y:S02]  /*ffc0*/  IMAD.MOV.U32 R2, RZ, RZ, -0x800000 ;  /* 0xff800000ff027424 */ /* 0x000fe400078e00ff */
[----:B------:R-:W-:Y:S01]  /*ffd0*/  @P2 FFMA.FTZ R2, R3, R22, R6 ;  /* 0x0000001603022223 */ /* 0x000fe20000010006 */
[----:B------:R-:W-:Y:S02]  /*ffe0*/  IMAD.MOV.U32 R0, RZ, RZ, -0x800000 ;  /* 0xff800000ff007424 */ /* 0x000fe400078e00ff */
[----:B------:R-:W-:Y:S01]  /*fff0*/  @P3 FFMA.FTZ R0, R9, R13, R10 ;  /* 0x0000000d09003223 */ /* 0x000fe2000001000a */
[-C--:B--2---:R-:W-:Y:S01]  /*10000*/  FMUL.FTZ R4, R4, R5.reuse ;  /* 0x0000000504047220 */ /* 0x084fe20000410000 */
[----:B---3--:R-:W-:Y:S01]  /*10010*/  FMUL.FTZ R8, R8, R5 ;  /* 0x0000000508087220 */ /* 0x008fe20000410000 */
[----:B------:R-:W-:-:S02]  /*10020*/  WARPGROUP.DEPBAR.LE gsb0, 0x0 ;  /* 0x00008000000079c5 */ /* 0x000fc40000010000 */
[----:B------:R-:W-:Y:S05]  /*10030*/  @!P0 BRA `(.L_x_1170) ;  /* 0x0000000000048947 */ /* 0x000fea0003800000 */
[----:B------:R-:W-:Y:S01]  /*10040*/  BPT.TRAP 0x1 ;  /* 0x000000040000795c */ /* 0x000fe20000300000 */
.L_x_1170:
        /* <DEDUP_REMOVED lines=17> */
[----:B------:R-:W-:Y:S01]  /*10160*/  FMUL.FTZ R49, R65, R4 ;  /* 0x0000000441317220 */ /* 0x000fe20000410000 */
        /* <DEDUP_REMOVED lines=82> */
.L_x_1092:
[----:B------:R-:W-:Y:S05]  /*10690*/  @P0 BRA `(.L_x_1171) ;  /* 0x0000002c006c0947 */ /* 0x000fea0003800000 */
[----:B------:R-:W0:Y:S01]  /*106a0*/  S2R R67, SR_TID.X ;  /* 0x0000000000437919 */ /* 0x000e220000002100 */
[----:B------:R-:W-:Y:S01]  /*106b0*/  ULDC.64 UR4, c[0x4][0x38] ;  /* 0x01000e0000047ab9 */ /* 0x000fe20000000a00 */
        /* <DEDUP_REMOVED lines=9> */
[C---:B------:R-:W-:Y:S01]  /*10750*/  LOP3.LUT P0, R8, R67.reuse, 0x3, RZ, 0xc0, !PT ;  /* 0x0000000343087812 */ /* 0x040fe2000780c0ff */
[----:B------:R-:W-:Y:S01]  /*10760*/  VIADD R67, R67, 0xffffff80 ;  /* 0xffffff8043437836 */ /* 0x000fe20000000000 */
[----:B------:R-:W-:Y:S01]  /*10770*/  UIMAD.WIDE.U32 UR4, UR40, UR8, URZ ;  /* 0x00000008280472a5 */ /* 0x000fe2000f8e003f */
[----:B------:R-:W-:Y:S01]  /*10780*/  BSSY B0, `(.L_x_1172) ;  /* 0x0000222000007945 */ /* 0x000fe20003800000 */
[----:B------:R-:W-:Y:S01]  /*10790*/  ISETP.EQ.OR P0, PT, R8, 0x3, !P0 ;  /* 0x000000030800780c */ /* 0x000fe20004702670 */
[----:B------:R-:W-:Y:S02]  /*107a0*/  UIMAD UR6, UR7, UR8, URZ ;  /* 0x00000008070672a4 */ /* 0x000fe4000f8e023f */
[----:B------:R-:W-:Y:S01]  /*107b0*/  UIMAD UR8, UR7, UR10, URZ ;  /* 0x0000000a070872a4 */ /* 0x000fe2000f8e023f */
[----:B------:R-:W-:Y:S01]  /*107c0*/  SEL R152, R5, R44, P0 ;  /* 0x0000002c05987207 */ /* 0x000fe20000000000 */
[----:B------:R-:W-:Y:S01]  /*107d0*/  UIMAD UR9, UR40, UR9, UR6 ;  /* 0x00000009280972a4 */ /* 0x000fe2000f8e0206 */
[----:B0-----:R-:W-:Y:S01]  /*107e0*/  SHF.R.S32.HI R6, RZ, 0x1f, R67 ;  /* 0x0000001fff067819 */ /* 0x001fe20000011443 */
[----:B------:R-:W-:Y:S01]  /*107f0*/  UIMAD.WIDE.U32 UR6, UR40, UR10, URZ ;  /* 0x0000000a280672a5 */ /* 0x000fe2000f8e003f */
[----:B------:R-:W-:Y:S01]  /*10800*/  SEL R59, R44, R5, P0 ;  /* 0x000000052c3b7207 */ /* 0x000fe20000000000 */
[----:B------:R-:W-:Y:S01]  /*10810*/  UIMAD UR8, UR40, UR11, UR8 ;  /* 0x0000000b280872a4 */ /* 0x000fe2000f8e0208 */
[----:B------:R-:W-:Y:S01]  /*10820*/  SEL R140, R54, R55, P0 ;  /* 0x00000037368c7207 */ /* 0x000fe20000000000 */
[----:B------:R-:W-:Y:S01]  /*10830*/  UIADD3 UR9, UR5, UR9, URZ ;  /* 0x0000000905097290 */ /* 0x000fe2000fffe03f */
[----:B------:R-:W-:Y:S01]  /*10840*/  SEL R106, R55, R54, P0 ;  /* 0x00000036376a7207 */ /* 0x000fe20000000000 */
[----:B------:R-:W-:Y:S01]  /*10850*/  UIADD3 UR8, UR7, UR8, URZ ;  /* 0x0000000807087290 */ /* 0x000fe2000fffe03f */
[----:B------:R-:W-:-:S02]  /*10860*/  SEL R54, R65, R68, P0 ;  /* 0x0000004441367207 */ /* 0x000fc40000000000 */
        /* <DEDUP_REMOVED lines=8> */
[----:B------:R-:W-:Y:S02]  /*108f0*/  LOP3.LUT R4, R5, 0xffffff80, RZ, 0xc0, !PT ;  /* 0xffffff8005047812 */ /* 0x000fe400078ec0ff */
[----:B------:R-:W-:Y:S02]  /*10900*/  SEL R176, R120, R49, P0 ;  /* 0x0000003178b07207 */ /* 0x000fe40000000000 */
[----:B------:R-:W-:Y:S02]  /*10910*/  SEL R22, R49, R120, P0 ;  /* 0x0000007831167207 */ /* 0x000fe40000000000 */
[----:B------:R-:W-:-:S02]  /*10920*/  SEL R120, R96, R97, P0 ;  /* 0x0000006160787207 */ /* 0x000fc40000000000 */
[----:B------:R-:W-:Y:S01]  /*10930*/  SEL R34, R97, R96, P0 ;  /* 0x0000006061227207 */ /* 0x000fe20000000000 */
[----:B------:R-:W-:Y:S01]  /*10940*/  IMAD.IADD R96, R67, 0x1, -R4 ;  /* 0x0000000143607824 */ /* 0x000fe200078e0a04 */
[----:B------:R-:W-:Y:S02]  /*10950*/  SEL R150, R56, R11, P0 ;  /* 0x0000000b38967207 */ /* 0x000fe40000000000 */
[----:B------:R-:W-:Y:S02]  /*10960*/  SEL R28, R36, R37, P0 ;  /* 0x00000025241c7207 */ /* 0x000fe40000000000 */
[----:B------:R-:W-:Y:S02]  /*10970*/  SHF.R.S32.HI R7, RZ, 0x1f, R96 ;  /* 0x0000001fff077819 */ /* 0x000fe40000011460 */
[----:B------:R-:W-:Y:S02]  /*10980*/  SEL R17, R37, R36, P0 ;  /* 0x0000002425117207 */ /* 0x000fe40000000000 */
[----:B------:R-:W-:-:S02]  /*10990*/  SEL R56, R11, R56, P0 ;  /* 0x000000380b387207 */ /* 0x000fc40000000000 */
[----:B------:R-:W-:Y:S02]  /*109a0*/  SEL R36, R20, R45, P0 ;  /* 0x0000002d14247207 */ /* 0x000fe40000000000 */
[----:B------:R-:W-:Y:S02]  /*109b0*/  SEL R19, R45, R20, P0 ;  /* 0x000000142d137207 */ /* 0x000fe40000000000 */
[----:B------:R-:W-:Y:S02]  /*109c0*/  SHF.R.S32.HI R11, RZ, 0x7, R5 ;  /* 0x00000007ff0b7819 */ /* 0x000fe40000011405 */
[----:B------:R-:W-:Y:S02]  /*109d0*/  SEL R180, R29, R72, P0 ;  /* 0x000000481db47207 */ /* 0x000fe40000000000 */
[----:B------:R-:W-:Y:S02]  /*109e0*/  SEL R20, R72, R29, P0 ;  /* 0x0000001d48147207 */ /* 0x000fe40000000000 */
[----:B------:R-:W-:-:S02]  /*109f0*/  LEA.HI R6, R6, R67, RZ, 0x2 ;  /* 0x0000004306067211 */ /* 0x000fc400078f10ff */
[----:B------:R-:W-:Y:S02]  /*10a00*/  SEL R38, R23, R52, P0 ;  /* 0x0000003417267207 */ /* 0x000fe40000000000 */
[----:B------:R-:W-:Y:S02]  /*10a10*/  SEL R18, R52, R23, P0 ;  /* 0x0000001734127207 */ /* 0x000fe40000000000 */
[----:B------:R-:W-:Y:S02]  /*10a20*/  LEA.HI R29, R7, R96, RZ, 0x2 ;  /* 0x00000060071d7211 */ /* 0x000fe400078f10ff */
[----:B------:R-:W-:Y:S02]  /*10a30*/  SEL R182, R60, R121, P0 ;  /* 0x000000793cb67207 */ /* 0x000fe40000000000 */
[----:B------:R-:W-:Y:S02]  /*10a40*/  SEL R23, R121, R60, P0 ;  /* 0x0000003c79177207 */ /* 0x000fe40000000000 */
[----:B------:R-:W-:-:S02]  /*10a50*/  SEL R146, R15, R58, P0 ;  /* 0x0000003a0f927207 */ /* 0x000fc40000000000 */
[----:B------:R-:W-:Y:S02]  /*10a60*/  SEL R58, R58, R15, P0 ;  /* 0x0000000f3a3a7207 */ /* 0x000fe40000000000 */
[----:B------:R-:W-:Y:S01]  /*10a70*/  SEL R142, R42, R43, P0 ;  /* 0x0000002b2a8e7207 */ /* 0x000fe20000000000 */
[----:B------:R-:W0:Y:S01]  /*10a80*/  S2R R15, SR_CTAID.X ;  /* 0x00000000000f7919 */ /* 0x000e220000002500 */
[----:B------:R-:W-:Y:S02]  /*10a90*/  SEL R60, R43, R42, P0 ;  /* 0x0000002a2b3c7207 */ /* 0x000fe40000000000 */
[----:B------:R-:W-:Y:S02]  /*10aa0*/  LEA.HI R4, R5, R11, RZ, 0x1 ;  /* 0x0000000b05047211 */ /* 0x000fe400078f08ff */
[----:B------:R-:W-:Y:S02]  /*10ab0*/  LOP3.LUT R42, R6, 0xfffffffc, RZ, 0xc0, !PT ;  /* 0xfffffffc062a7812 */ /* 0x000fe400078ec0ff */
[----:B------:R-:W-:-:S02]  /*10ac0*/  SHF.R.S32.HI R5, RZ, 0x2, R29 ;  /* 0x00000002ff057819 */ /* 0x000fc4000001141d */
[----:B------:R-:W-:Y:S01]  /*10ad0*/  SHF.R.S32.HI R6, RZ, 0x1f, R29 ;  /* 0x0000001fff067819 */ /* 0x000fe2000001141d */
[----:B------:R-:W-:Y:S01]  /*10ae0*/  IMAD.IADD R67, R67, 0x1, -R42 ;  /* 0x0000000143437824 */ /* 0x000fe200078e0a2a */
[----:B------:R-:W-:Y:S02]  /*10af0*/  LOP3.LUT R4, R4, 0x3fffffe, RZ, 0xc0, !PT ;  /* 0x03fffffe04047812 */ /* 0x000fe400078ec0ff */
[----:B------:R-:W-:Y:S02]  /*10b00*/  LEA.HI R6, R6, R5, RZ, 0x3 ;  /* 0x0000000506067211 */ /* 0x000fe400078f18ff */
[----:B------:R-:W-:Y:S01]  /*10b10*/  LEA.HI R7, R7, R96, RZ, 0x5 ;  /* 0x0000006007077211 */ /* 0x000fe200078f28ff */
[----:B------:R-:W-:Y:S01]  /*10b20*/  IMAD.IADD R11, R11, 0x1, -R4 ;  /* 0x000000010b0b7824 */ /* 0x000fe200078e0a04 */
[----:B------:R-:W-:Y:S01]  /*10b30*/  LOP3.LUT R4, R6, 0xfffffff8, RZ, 0xc0, !PT ;  /* 0xfffffff806047812 */ /* 0x000fe200078ec0ff */
[----:B------:R-:W-:Y:S01]  /*10b40*/  IMAD.U32 R6, RZ, RZ, UR4 ;  /* 0x00000004ff067e24 */ /* 0x000fe2000f8e00ff */
[----:B------:R-:W-:Y:S01]  /*10b50*/  SHF.R.S32.HI R7, RZ, 0x5, R7 ;  /* 0x00000005ff077819 */ /* 0x000fe20000011407 */
[----:B------:R-:W1:Y:S01]  /*10b60*/  S2UR UR4, SR_CTAID.Y ;  /* 0x00000000000479c3 */ /* 0x000e620000002600 */
[----:B------:R-:W-:Y:S01]  /*10b70*/  SEL R184, R21, R24, P0 ;  /* 0x0000001815b87207 */ /* 0x000fe20000000000 */
[----:B------:R-:W-:Y:S01]  /*10b80*/  IMAD.IADD R4, R5, 0x1, -R4 ;  /* 0x0000000105047824 */ /* 0x000fe200078e0a04 */
[----:B------:R-:W-:-:S02]  /*10b90*/  LEA.HI R5, R67, R67, RZ, 0x1 ;  /* 0x0000004343057211 */ /* 0x000fc400078f08ff */
[----:B------:R-:W-:Y:S01]  /*10ba0*/  SEL R21, R24, R21, P0 ;  /* 0x0000001518157207 */ /* 0x000fe20000000000 */
[----:B------:R-:W-:Y:S01]  /*10bb0*/  IMAD R42, R7, 0x10, R4 ;  /* 0x00000010072a7824 */ /* 0x000fe200078e0204 */
[----:B------:R-:W-:Y:S01]  /*10bc0*/  LOP3.LUT R44, R5, 0x1ffffffe, RZ, 0xc0, !PT ;  /* 0x1ffffffe052c7812 */ /* 0x000fe200078ec0ff */
[----:B------:R-:W-:Y:S01]  /*10bd0*/  IMAD.U32 R5, RZ, RZ, UR7 ;  /* 0x00000007ff057e24 */ /* 0x000fe2000f8e00ff */
[----:B------:R-:W-:Y:S01]  /*10be0*/  SEL R8, R9, R12, P0 ;  /* 0x0000000c09087207 */ /* 0x000fe20000000000 */
[----:B------:R-:W-:Y:S01]  /*10bf0*/  IMAD R11, R11, 0x40, R42 ;  /* 0x000000400b0b7824 */ /* 0x000fe200078e022a */
[----:B------:R-:W-:Y:S01]  /*10c00*/  SEL R30, R40, R41, P0 ;  /* 0x00000029281e7207 */ /* 0x000fe20000000000 */
[----:B------:R-:W-:Y:S01]  /*10c10*/  IMAD.IADD R44, R67, 0x1, -R44 ;  /* 0x00000001432c7824 */ /* 0x000fe200078e0a2c */
[----:B------:R-:W-:Y:S01]  /*10c20*/  SEL R16, R41, R40, P0 ;  /* 0x0000002829107207 */ /* 0x000fe20000000000 */
[----:B------:R-:W-:Y:S01]  /*10c30*/  IMAD.U32 R4, RZ, RZ, UR6 ;  /* 0x00000006ff047e24 */ /* 0x000fe2000f8e00ff */
[----:B------:R-:W-:Y:S01]  /*10c40*/  SEL R172, R69, R80, P0 ;  /* 0x0000005045ac7207 */ /* 0x000fe20000000000 */
[----:B------:R-:W-:Y:S01]  /*10c50*/  IMAD.U32 R5, RZ, RZ, UR8 ;  /* 0x00000008ff057e24 */ /* 0x000fe2000f8e00ff */
[----:B------:R-:W-:Y:S01]  /*10c60*/  SEL R24, R80, R69, P0 ;  /* 0x0000004550187207 */ /* 0x000fe20000000000 */
[----:B------:R-:W-:Y:S01]  /*10c70*/  IMAD.U32 R7, RZ, RZ, UR5 ;  /* 0x00000005ff077e24 */ /* 0x000fe2000f8e00ff */
[----:B------:R-:W-:Y:S01]  /*10c80*/  SEL R168, R123, R88, P0 ;  /* 0x000000587ba87207 */ /* 0x000fe20000000000 */
[----:B------:R-:W-:Y:S01]  /*10c90*/  IMAD.U32 R7, RZ, RZ, UR9 ;  /* 0x00000009ff077e24 */ /* 0x000fe2000f8e00ff */
        /* <DEDUP_REMOVED lines=13> */
[----:B------:R-:W-:Y:S01]  /*10d70*/  SEL R61, R48, R61, P0 ;  /* 0x0000003d303d7207 */ /* 0x000fe20000000000 */
[----:B------:R-:W-:Y:S01]  /*10d80*/  IMAD R48, R44, 0x8, R11 ;  /* 0x000000082c307824 */ /* 0x000fe200078e020b */
[----:B------:R-:W-:Y:S02]  /*10d90*/  SEL R72, R98, R99, P0 ;  /* 0x0000006362487207 */ /* 0x000fe40000000000 */
[----:B------:R-:W-:Y:S01]  /*10da0*/  SEL R82, R99, R98, P0 ;  /* 0x0000006263527207 */ /* 0x000fe20000000000 */
[----:B0-----:R-:W-:Y:S01]  /*10db0*/  IMAD R48, R15, 0x80, R48 ;  /* 0x000000800f307824 */ /* 0x001fe200078e0230 */
[----:B------:R-:W-:-:S02]  /*10dc0*/  SEL R160, R108, R109, P0 ;  /* 0x0000006d6ca07207 */ /* 0x000fc40000000000 */
[----:B------:R-:W-:Y:S02]  /*10dd0*/  SEL R52, R109, R108, P0 ;  /* 0x0000006c6d347207 */ /* 0x000fe40000000000 */
[----:B------:R-:W-:Y:S01]  /*10de0*/  SEL R174, R76, R77, P0 ;  /* 0x0000004d4cae7207 */ /* 0x000fe20000000000 */
[----:B------:R-:W0:Y:S01]  /*10df0*/  LDC R109, c[0x0][0xbe8] ;  /* 0x0002fa00ff6d7b82 */ /* 0x000e220000000800 */
[----:B------:R-:W-:Y:S02]  /*10e00*/  SEL R27, R77, R76, P0 ;  /* 0x0000004c4d1b7207 */ /* 0x000fe40000000000 */
[----:B------:R-:W-:Y:S02]  /*10e10*/  SEL R162, R100, R101, P0 ;  /* 0x0000006564a27207 */ /* 0x000fe40000000000 */
[----:B------:R-:W-:Y:S01]  /*10e20*/  SEL R49, R101, R100, P0 ;  /* 0x0000006465317207 */ /* 0x000fe20000000000 */
[----:B------:R-:W-:Y:S01]  /*10e30*/  IMAD R100, R15, 0x80, R11 ;  /* 0x000000800f647824 */ /* 0x000fe200078e020b */
        /* <DEDUP_REMOVED lines=31> */
[----:B------:R-:W-:Y:S02]  /*11030*/  SEL R108, R81, R104, P0 ;  /* 0x00000068516c7207 */ /* 0x000fe40000000000 */
[----:B------:R-:W-:Y:S02]  /*11040*/  SEL R57, R117, R116, P0 ;  /* 0x0000007475397207 */ /* 0x000fe40000000000 */
[C---:B------:R-:W-:Y:S01]  /*11050*/  LOP3.LUT P1, RZ, R96.reuse, 0x3, RZ, 0xc0, !PT ;  /* 0x0000000360ff7812 */ /* 0x040fe2000782c0ff */
[----:B------:R-:W-:Y:S01]  /*11060*/  IMAD.IADD R96, R96, 0x1, -R29 ;  /* 0x0000000160607824 */ /* 0x000fe200078e0a1d */
[----:B------:R-:W-:Y:S02]  /*11070*/  SEL R64, R35, R64, P0 ;  /* 0x0000004023407207 */ /* 0x000fe40000000000 */
[----:B------:R-:W-:Y:S01]  /*11080*/  SEL R66, R31, R66, P0 ;  /* 0x000000421f427207 */ /* 0x000fe20000000000 */
[----:B------:R-:W-:Y:S01]  /*11090*/  IMAD.SHL.U32 R96, R96, 0x2, RZ ;  /* 0x0000000260607824 */ /* 0x000fe200078e00ff */
[----:B------:R-:W-:-:S02]  /*110a0*/  SEL R90, R39, R90, P0 ;  /* 0x0000005a275a7207 */ /* 0x000fc40000000000 */
[----:B------:R-:W-:Y:S02]  /*110b0*/  SEL R81, R104, R81, P0 ;  /* 0x0000005168517207 */ /* 0x000fe40000000000 */
[----:B0-----:R-:W-:Y:S02]  /*110c0*/  ISETP.NE.AND P2, PT, R109, 0x1, PT ;  /* 0x000000016d00780c */ /* 0x001fe40003f45270 */
        /* <DEDUP_REMOVED lines=8> */
[----:B------:R-:W0:Y:S04]  /*11150*/  SHFL.IDX PT, R87, R12, R69, 0x1c1f ;  /* 0x001c1f450c577589 */ /* 0x000e2800000e0000 */
[----:B------:R-:W-:Y:S04]  /*11160*/  SHFL.IDX PT, R77, R16, R69, 0x1c1f ;  /* 0x001c1f45104d7589 */ /* 0x000fe800000e0000 */
[----:B------:R-:W-:Y:S04]  /*11170*/  SHFL.IDX PT, R38, R68, R3, 0x1c1f ;  /* 0x001c1f0344267589 */ /* 0x000fe800000e0000 */
[----:B------:R-:W-:Y:S04]  /*11180*/  SHFL.IDX PT, R15, R72, R3, 0x1c1f ;  /* 0x001c1f03480f7589 */ /* 0x000fe800000e0000 */
[----:B------:R-:W-:Y:S04]  /*11190*/  SHFL.IDX PT, R67, R14, R3, 0x1c1f ;  /* 0x001c1f030e437589 */ /* 0x000fe800000e0000 */
[----:B------:R-:W-:Y:S04]  /*111a0*/  SHFL.IDX PT, R70, R28, R3, 0x1c1f ;  /* 0x001c1f031c467589 */ /* 0x000fe800000e0000 */
[----:B------:R-:W-:Y:S01]  /*111b0*/  SHFL.IDX PT, R71, R36, R3, 0x1c1f ;  /* 0x001c1f0324477589 */ /* 0x000fe200000e0000 */
[----:B0-----:R-:W-:-:S02]  /*111c0*/  SEL R92, R86, R87, P0 ;  /* 0x00000057565c7207 */ /* 0x001fc40000000000 */
[----:B------:R-:W-:Y:S01]  /*111d0*/  SEL R86, R87, R86, P0 ;  /* 0x0000005657567207 */ /* 0x000fe20000000000 */
[----:B------:R-:W0:Y:S04]  /*111e0*/  SHFL.IDX PT, R68, R13, R69, 0x1c1f ;  /* 0x001c1f450d447589 */ /* 0x000e2800000e0000 */
[----:B------:R-:W2:Y:S04]  /*111f0*/  SHFL.IDX PT, R17, R17, R69, 0x1c1f ;  /* 0x001c1f4511117589 */ /* 0x000ea800000e0000 */
[----:B------:R-:W3:Y:S04]  /*11200*/  SHFL.IDX PT, R72, R19, R69, 0x1c1f ;  /* 0x001c1f4513487589 */ /* 0x000ee800000e0000 */
[----:B------:R-:W-:Y:S04]  /*11210*/  SHFL.IDX PT, R111, R180, R3, 0x1c1f ;  /* 0x001c1f03b46f7589 */ /* 0x000fe800000e0000 */
[----:B------:R-:W-:Y:S04]  /*11220*/  SHFL.IDX PT, R110, R182, R3, 0x1c1f ;  /* 0x001c1f03b66e7589 */ /* 0x000fe800000e0000 */
[----:B------:R-:W-:Y:S04]  /*11230*/  SHFL.IDX PT, R23, R23, R69, 0x1c1f ;  /* 0x001c1f4517177589 */ /* 0x000fe800000e0000 */
[----:B------:R-:W4:Y:S01]  /*11240*/  SHFL.IDX PT, R20, R20, R69, 0x1c1f ;  /* 0x001c1f4514147589 */ /* 0x000f2200000e0000 */
[----:B0-----:R-:W-:-:S03]  /*11250*/  SEL R95, R67, R68, P0 ;  /* 0x00000044435f7207 */ /* 0x001fc60000000000 */
[----:B------:R-:W-:Y:S01]  /*11260*/  SHFL.IDX PT, R115, R172, R3, 0x1c1f ;  /* 0x001c1f03ac737589 */ /* 0x000fe200000e0000 */
[----:B--2---:R-:W-:Y:S02]  /*11270*/  SEL R93, R70, R17, P0 ;  /* 0x00000011465d7207 */ /* 0x004fe40000000000 */
[----:B------:R-:W-:Y:S01]  /*11280*/  SEL R87, R17, R70, P0 ;  /* 0x0000004611577207 */ /* 0x000fe20000000000 */
[----:B------:R-:W-:Y:S01]  /*11290*/  SHFL.IDX PT, R24, R24, R69, 0x1c1f ;  /* 0x001c1f4518187589 */ /* 0x000fe200000e0000 */
[----:B---3--:R-:W-:-:S03]  /*112a0*/  SEL R89, R71, R72, P0 ;  /* 0x0000004847597207 */ /* 0x008fc60000000000 */
[----:B------:R-:W-:Y:S04]  /*112b0*/  SHFL.IDX PT, R113, R176, R3, 0x1c1f ;  /* 0x001c1f03b0717589 */ /* 0x000fe800000e0000 */
[----:B------:R-:W-:Y:S04]  /*112c0*/  SHFL.IDX PT, R112, R178, R3, 0x1c1f ;  /* 0x001c1f03b2707589 */ /* 0x000fe800000e0000 */
[----:B------:R-:W-:Y:S04]  /*112d0*/  SHFL.IDX PT, R25, R25, R69, 0x1c1f ;  /* 0x001c1f4519197589 */ /* 0x000fe800000e0000 */
[----:B------:R-:W0:Y:S01]  /*112e0*/  SHFL.IDX PT, R22, R22, R69, 0x1c1f ;  /* 0x001c1f4516167589 */ /* 0x000e2200000e0000 */
[----:B----4-:R-:W-:-:S03]  /*112f0*/  SEL R70, R111, R20, P0 ;  /* 0x000000146f467207 */ /* 0x010fc60000000000 */
[----:B------:R-:W-:Y:S04]  /*11300*/  SHFL.IDX PT, R107, R162, R3, 0x1c1f ;  /* 0x001c1f03a26b7589 */ /* 0x000fe800000e0000 */
[----:B------:R-:W2:Y:S04]  /*11310*/  SHFL.IDX PT, R12, R49, R69, 0x1c1f ;  /* 0x001c1f45310c7589 */ /* 0x000ea800000e0000 */
        /* <DEDUP_REMOVED lines=34> */
[----:B------:R-:W5:Y:S04]  /*11540*/  SHFL.IDX PT, R108, R21, R69, 0x1c1f ;  /* 0x001c1f45156c7589 */ /* 0x000f6800000e0000 */
[----:B------:R-:W-:Y:S01]  /*11550*/  SHFL.IDX PT, R33, R33, R69, 0x1c1f ;  /* 0x001c1f4521217589 */ /* 0x000fe200000e0000 */
[----:B----4-:R-:W-:-:S02]  /*11560*/  SEL R3, R88, R9, P0 ;  /* 0x0000000958037207 */ /* 0x010fc40000000000 */
[----:B------:R-:W-:Y:S01]  /*11570*/  SEL R9, R9, R88, P0 ;  /* 0x0000005809097207 */ /* 0x000fe20000000000 */
[----:B------:R-:W-:Y:S01]  /*11580*/  SHFL.IDX PT, R16, R52, R69, 0x1c1f ;  /* 0x001c1f4534107589 */ /* 0x000fe200000e0000 */
[----:B------:R-:W-:Y:S02]  /*11590*/  SEL R94, R98, R99, P0 ;  /* 0x00000063625e7207 */ /* 0x000fe40000000000 */
[----:B------:R-:W-:Y:S01]  /*115a0*/  SEL R88, R76, R77, P0 ;  /* 0x0000004d4c587207 */ /* 0x000fe20000000000 */
[----:B------:R-:W4:Y:S01]  /*115b0*/  SHFL.IDX PT, R32, R32, R69, 0x1c1f ;  /* 0x001c1f4520207589 */ /* 0x000f2200000e0000 */
[----:B------:R-:W-:Y:S02]  /*115c0*/  SEL R98, R99, R98, P0 ;  /* 0x0000006263627207 */ /* 0x000fe40000000000 */
[----:B------:R-:W-:Y:S01]  /*115d0*/  SEL R76, R77, R76, P0 ;  /* 0x0000004c4d4c7207 */ /* 0x000fe20000000000 */
[----:B------:R1:W-:Y:S01]  /*115e0*/  SHFL.IDX PT, R52, R66, R69, 0x1c1f ;  /* 0x001c1f4542347589 */ /* 0x0003e200000e0000 */
[----:B------:R-:W-:-:S02]  /*115f0*/  SEL R99, R68, R67, P0 ;  /* 0x0000004344637207 */ /* 0x000fc40000000000 */
[----:B------:R-:W-:Y:S01]  /*11600*/  SEL R77, R72, R71, P0 ;  /* 0x00000047484d7207 */ /* 0x000fe20000000000 */
[----:B------:R-:W-:Y:S01]  /*11610*/  SHFL.IDX PT, R27, R27, R69, 0x1c1f ;  /* 0x001c1f451b1b7589 */ /* 0x000fe200000e0000 */
[----:B------:R-:W-:Y:S02]  /*11620*/  SEL R71, R110, R23, P0 ;  /* 0x000000176e477207 */ /* 0x000fe40000000000 */
[----:B------:R-:W-:Y:S01]  /*11630*/  SEL R67, R23, R110, P0 ;  /* 0x0000006e17437207 */ /* 0x000fe20000000000 */
[----:B------:R-:W4:Y:S01]  /*11640*/  SHFL.IDX PT, R41, R41, R69, 0x1c1f ;  /* 0x001c1f4529297589 */ /* 0x000f2200000e0000 */
[----:B0-----:R-:W-:Y:S02]  /*11650*/  SEL R68, R113, R22, P0 ;  /* 0x0000001671447207 */ /* 0x001fe40000000000 */
[----:B-1----:R-:W-:Y:S01]  /*11660*/  SEL R66, R20, R111, P0 ;  /* 0x0000006f14427207 */ /* 0x002fe20000000000 */
[----:B------:R-:W-:Y:S01]  /*11670*/  SHFL.IDX PT, R13, R40, R69, 0x1c1f ;  /* 0x001c1f45280d7589 */ /* 0x000fe200000e0000 */
[----:B------:R-:W0:Y:S01]  /*11680*/  LDC.64 R110, c[0x0][0xbd8] ;  /* 0x0002f600ff6e7b82 */ /* 0x000e220000000a00 */
[----:B--2---:R-:W-:-:S02]  /*11690*/  SEL R21, R107, R12, P0 ;  /* 0x0000000c6b157207 */ /* 0x004fc40000000000 */
[----:B------:R-:W1:Y:S01]  /*116a0*/  SHFL.IDX PT, R121, R53, R69, 0x1c1f ;  /* 0x001c1f4535797589 */ /* 0x000e6200000e0000 */
[----:B------:R-:W-:Y:S02]  /*116b0*/  SEL R23, R12, R107, P0 ;  /* 0x0000006b0c177207 */ /* 0x000fe40000000000 */
[----:B---3--:R-:W-:Y:S01]  /*116c0*/  SEL R72, R74, R73, P0 ;  /* 0x000000494a487207 */ /* 0x008fe20000000000 */
[----:B------:R2:W-:Y:S01]  /*116d0*/  SHFL.IDX PT, R125, R60, R69, 0x1c1f ;  /* 0x001c1f453c7d7589 */ /* 0x0005e200000e0000 */
[----:B------:R-:W3:Y:S01]  /*116e0*/  @P2 LDC R107, c[0x0][0xbec] ;  /* 0x0002fb00ff6b2b82 */ /* 0x000ee20000000800 */
[----:B------:R-:W-:Y:S02]  /*116f0*/  SEL R74, R73, R74, P0 ;  /* 0x0000004a494a7207 */ /* 0x000fe40000000000 */
[----:B------:R4:W-:Y:S01]  /*11700*/  SHFL.IDX PT, R105, R62, R69, 0x1c1f ;  /* 0x001c1f453e697589 */ /* 0x0009e200000e0000 */
[----:B-----5:R-:W-:Y:S02]  /*11710*/  SEL R73, R75, R108, P0 ;  /* 0x0000006c4b497207 */ /* 0x020fe40000000000 */
[----:B------:R-:W-:Y:S01]  /*11720*/  SEL R75, R108, R75, P0 ;  /* 0x0000004b6c4b7207 */ /* 0x000fe20000000000 */
[----:B------:R5:W-:Y:S01]  /*11730*/  SHFL.IDX PT, R19, R34, R69, 0x1c1f ;  /* 0x001c1f4522137589 */ /* 0x000be200000e0000 */
[----:B------:R-:W3:Y:S01]  /*11740*/  @P2 LDC R108, c[0x0][0xbf0] ;  /* 0x0002fc00ff6c2b82 */ /* 0x000ee20000000800 */
[----:B--2---:R-:W-:-:S02]  /*11750*/  SEL R60, R115, R24, P0 ;  /* 0x00000018733c7207 */ /* 0x004fc40000000000 */
[----:B------:R2:W-:Y:S01]  /*11760*/  SHFL.IDX PT, R18, R57, R69, 0x1c1f ;  /* 0x001c1f4539127589 */ /* 0x0005e200000e0000 */
[----:B----4-:R-:W-:-:S03]  /*11770*/  SEL R62, R24, R115, P0 ;  /* 0x00000073183e7207 */ /* 0x010fc60000000000 */
[----:B------:R4:W3:Y:S01]  /*11780*/  SHFL.IDX PT, R122, R59, R69, 0x1c1f ;  /* 0x001c1f453b7a7589 */ /* 0x0008e200000e0000 */
[----:B------:R-:W3:Y:S01]  /*11790*/  LDC R115, c[0x0][0xc50] ;  /* 0x00031400ff737b82 */ /* 0x000ee20000000800 */
[----:B------:R-:W-:Y:S02]  /*117a0*/  SEL R24, R32, R119, P0 ;  /* 0x0000007720187207 */ /* 0x000fe40000000000 */
[----:B------:R4:W3:Y:S01]  /*117b0*/  SHFL.IDX PT, R124, R56, R69, 0x1c1f ;  /* 0x001c1f45387c7589 */ /* 0x0008e200000e0000 */
[----:B-----5:R-:W-:Y:S02]  /*117c0*/  SEL R34, R41, R104, P0 ;  /* 0x0000006829227207 */ /* 0x020fe40000000000 */
[----:B--2---:R-:W-:Y:S01]  /*117d0*/  SEL R57, R33, R116, P0 ;  /* 0x0000007421397207 */ /* 0x004fe20000000000 */
[----:B------:R2:W-:Y:S01]  /*117e0*/  SHFL.IDX PT, R126, R61, R69, 0x1c1f ;  /* 0x001c1f453d7e7589 */ /* 0x0005e200000e0000 */
[----:B-1----:R-:W-:Y:S02]  /*117f0*/  SEL R40, R44, R121, P0 ;  /* 0x000000792c287207 */ /* 0x002fe40000000000 */
[----:B----4-:R-:W-:Y:S01]  /*11800*/  SEL R59, R116, R33, P0 ;  /* 0x00000021743b7207 */ /* 0x010fe20000000000 */
[----:B------:R1:W4:Y:S01]  /*11810*/  SHFL.IDX PT, R123, R58, R69, 0x1c1f ;  /* 0x001c1f453a7b7589 */ /* 0x00032200000e0000 */
[----:B------:R-:W5:Y:S01]  /*11820*/  @P2 LDC R116, c[0x0][0xbf0] ;  /* 0x0002fc00ff742b82 */ /* 0x000f620000000800 */
[----:B------:R-:W-:-:S02]  /*11830*/  SEL R56, R26, R117, P0 ;  /* 0x000000751a387207 */ /* 0x000fc40000000000 */
[----:B------:R0:W5:Y:S01]  /*11840*/  SHFL.IDX PT, R128, R63, R69, 0x1c1f ;  /* 0x001c1f453f807589 */ /* 0x00016200000e0000 */
[----:B------:R-:W-:Y:S02]  /*11850*/  SEL R33, R35, R16, P0 ;  /* 0x0000001023217207 */ /* 0x000fe40000000000 */
[----:B--2---:R-:W-:Y:S01]  /*11860*/  SEL R61, R114, R27, P0 ;  /* 0x0000001b723d7207 */ /* 0x004fe20000000000 */
[----:B------:R-:W-:Y:S01]  /*11870*/  SHFL.IDX PT, R106, R106, R69, 0x1c1f ;  /* 0x001c1f456a6a7589 */ /* 0x000fe200000e0000 */
[----:B------:R-:W-:Y:S02]  /*11880*/  SEL R35, R16, R35, P0 ;  /* 0x0000002310237207 */ /* 0x000fe40000000000 */
[----:B-1----:R-:W-:Y:S01]  /*11890*/  SEL R58, R117, R26, P0 ;  /* 0x0000001a753a7207 */ /* 0x002fe20000000000 */
[----:B------:R1:W2:Y:S01]  /*118a0*/  SHFL.IDX PT, R49, R64, R69, 0x1c1f ;  /* 0x001c1f4540317589 */ /* 0x0002a200000e0000 */
[----:B------:R-:W4:Y:S01]  /*118b0*/  @P2 LDC R117, c[0x0][0xbec] ;  /* 0x0002fb00ff752b82 */ /* 0x000f220000000800 */
[----:B------:R-:W-:-:S02]  /*118c0*/  SEL R26, R119, R32, P0 ;  /* 0x00000020771a7207 */ /* 0x000fc40000000000 */
[----:B------:R-:W-:Y:S01]  /*118d0*/  SHFL.IDX PT, R102, R102, R69, 0x1c1f ;  /* 0x001c1f4566667589 */ /* 0x000fe200000e0000 */
[----:B0-----:R-:W-:Y:S01]  /*118e0*/  SEL R63, R27, R114, P0 ;  /* 0x000000721b3f7207 */ /* 0x001fe20000000000 */
[----:B------:R-:W-:Y:S01]  /*118f0*/  IMAD R114, RZ, RZ, -UR40 ;  /* 0x80000028ff727e24 */ /* 0x000fe2000f8e02ff */
[----:B------:R-:W-:Y:S01]  /*11900*/  SEL R32, R104, R41, P0 ;  /* 0x0000002968207207 */ /* 0x000fe20000000000 */
[----:B------:R0:W2:Y:S01]  /*11910*/  SHFL.IDX PT, R53, R65, R69, 0x1c1f ;  /* 0x001c1f4541357589 */ /* 0x0000a200000e0000 */
[----:B------:R-:W-:Y:S01]  /*11920*/  IMAD R104, R110, UR39, RZ ;  /* 0x000000276e687c24 */ /* 0x000fe2000f8e02ff */
[----:B-1----:R-:W-:Y:S01]  /*11930*/  SEL R64, R22, R113, P0 ;  /* 0x0000007116407207 */ /* 0x002fe20000000000 */
[----:B---3--:R-:W-:Y:S01]  /*11940*/  IMAD R114, R115, R114, UR4 ;  /* 0x0000000473727e24 */ /* 0x008fe2000f8e0272 */
[----:B------:R-:W-:Y:S01]  /*11950*/  SHFL.IDX PT, R84, R84, R69, 0x1c1f ;  /* 0x001c1f4554547589 */ /* 0x000fe200000e0000 */
[----:B------:R-:W-:Y:S01]  /*11960*/  SEL R27, R118, R13, P0 ;  /* 0x0000000d761b7207 */ /* 0x000fe20000000000 */
[----:B------:R-:W-:Y:S01]  /*11970*/  ULDC.64 UR4, c[0x0][0xbe0] ;  /* 0x0002f80000047ab9 */ /* 0x000fe20000000a00 */
[----:B------:R-:W-:Y:S01]  /*11980*/  SEL R17, R122, R101, P0 ;  /* 0x000000657a117207 */ /* 0x000fe20000000000 */
[----:B------:R-:W-:Y:S01]  /*11990*/  SHFL.IDX PT, R97, R97, R69, 0x1c1f ;  /* 0x001c1f4561617589 */ /* 0x000fe200000e0000 */
[----:B------:R-:W-:-:S02]  /*119a0*/  SEL R12, R103, R124, P0 ;  /* 0x0000007c670c7207 */ /* 0x000fc40000000000 */
[----:B0-----:R-:W-:Y:S01]  /*119b0*/  SEL R65, R25, R112, P0 ;  /* 0x0000007019417207 */ /* 0x001fe20000000000 */
[----:B------:R-:W-:Y:S01]  /*119c0*/  SHFL.IDX PT, R80, R80, R69, 0x1c1f ;  /* 0x001c1f4550507589 */ /* 0x000fe200000e0000 */
[----:B------:R-:W-:Y:S01]  /*119d0*/  SEL R16, R124, R103, P0 ;  /* 0x000000677c107207 */ /* 0x000fe20000000000 */
[C---:B------:R-:W-:Y:S01]  /*119e0*/  @P2 IMAD.HI.U32 R103, R48.reuse, R107, RZ ;  /* 0x0000006b30672227 */ /* 0x040fe200078e00ff */
[----:B------:R-:W-:Y:S01]  /*119f0*/  SHF.R.S32.HI R107, RZ, 0x1f, R114 ;  /* 0x0000001fff6b7819 */ /* 0x000fe20000011472 */
[----:B------:R-:W-:Y:S01]  /*11a00*/  SHFL.IDX PT, R91, R91, R69, 0x1c1f ;  /* 0x001c1f455b5b7589 */ /* 0x000fe200000e0000 */
[----:B------:R-:W-:Y:S01]  /*11a10*/  SEL R41, R45, R18, P0 ;  /* 0x000000122d297207 */ /* 0x000fe20000000000 */
[----:B----4-:R-:W-:Y:S01]  /*11a20*/  @P2 IMAD.HI.U32 R117, R48, R117, RZ ;  /* 0x0000007530752227 */ /* 0x010fe200078e00ff */
        /* <DEDUP_REMOVED lines=14> */
[----:B------:R0:W-:Y:S02]  /*11b10*/  SHFL.IDX PT, R78, R78, R69, 0x1c1f ;  /* 0x001c1f454e4e7589 */ /* 0x0001e400000e0000 */
[----:B0-----:R-:W-:-:S02]  /*11b20*/  SEL R69, R112, R25, P0 ;  /* 0x0000001970457207 */ /* 0x001fc40000000000 */
[----:B------:R-:W0:Y:S01]  /*11b30*/  LDC.64 R112, c[0x0][0xb40] ;  /* 0x0002d000ff707b82 */ /* 0x000e220000000a00 */
[----:B------:R-:W-:Y:S02]  /*11b40*/  SEL R25, R13, R118, P0 ;  /* 0x000000760d197207 */ /* 0x000fe40000000000 */
[----:B------:R-:W-:Y:S01]  /*11b50*/  SEL R13, R101, R122, P0 ;  /* 0x0000007a650d7207 */ /* 0x000fe20000000000 */
[----:B------:R-:W-:Y:S02]  /*11b60*/  IMAD R101, R111, UR41, R104 ;  /* 0x000000296f657c24 */ /* 0x000fe4000f8e0268 */
[----:B------:R-:W-:Y:S01]  /*11b70*/  IMAD.WIDE.U32 R110, R110, UR41, R6 ;  /* 0x000000296e6e7c25 */ /* 0x000fe2000f8e0006 */
[----:B------:R-:W-:Y:S02]  /*11b80*/  SEL R6, R42, R125, P0 ;  /* 0x0000007d2a067207 */ /* 0x000fe40000000000 */
[----:B-----5:R-:W-:Y:S01]  /*11b90*/  SEL R7, R43, R128, P0 ;  /* 0x000000802b077207 */ /* 0x020fe20000000000 */
[----:B------:R-:W-:Y:S01]  /*11ba0*/  IMAD.IADD R111, R111, 0x1, R101 ;  /* 0x000000016f6f7824 */ /* 0x000fe200078e0265 */
[----:B------:R-:W-:Y:S01]  /*11bb0*/  SEL R42, R125, R42, P0 ;  /* 0x0000002a7d2a7207 */ /* 0x000fe20000000000 */
[--C-:B------:R-:W-:Y:S01]  /*11bc0*/  IMAD.MOV.U32 R101, RZ, RZ, R48.reuse ;  /* 0x000000ffff657224 */ /* 0x100fe200078e0030 */
[----:B------:R-:W-:Y:S01]  /*11bd0*/  @P2 SHF.R.U32.HI R101, RZ, R108, R103 ;  /* 0x0000006cff652219 */ /* 0x000fe20000011667 */
[----:B------:R-:W-:Y:S01]  /*11be0*/  IMAD.MOV.U32 R103, RZ, RZ, R48 ;  /* 0x000000ffff677224 */ /* 0x000fe200078e0030 */
[----:B------:R-:W-:-:S02]  /*11bf0*/  @P2 SHF.R.U32.HI R103, RZ, R116, R117 ;  /* 0x00000074ff672219 */ /* 0x000fc40000011675 */
[----:B------:R-:W-:-:S03]  /*11c00*/  SEL R43, R128, R43, P0 ;  /* 0x0000002b802b7207 */ /* 0x000fc60000000000 */
[----:B------:R-:W-:Y:S02]  /*11c10*/  IMAD.MOV R108, RZ, RZ, -R103 ;  /* 0x000000ffff6c7224 */ /* 0x000fe400078e0a67 */
[C---:B0-----:R-:W-:Y:S02]  /*11c20*/  IMAD R104, R112.reuse, UR39, RZ ;  /* 0x0000002770687c24 */ /* 0x041fe4000f8e02ff */
[----:B------:R-:W-:-:S04]  /*11c30*/  IMAD.WIDE.U32 R4, R112, UR41, R4 ;  /* 0x0000002970047c25 */ /* 0x000fc8000f8e0004 */
[----:B------:R-:W-:Y:S02]  /*11c40*/  IMAD R113, R113, UR41, R104 ;  /* 0x0000002971717c24 */ /* 0x000fe4000f8e0268 */
[----:B------:R-:W-:Y:S02]  /*11c50*/  IMAD.MOV.U32 R112, RZ, RZ, R4 ;  /* 0x000000ffff707224 */ /* 0x000fe400078e0004 */
[----:B------:R-:W-:Y:S02]  /*11c60*/  IMAD.IADD R113, R5, 0x1, R113 ;  /* 0x0000000105717824 */ /* 0x000fe400078e0271 */
[C---:B------:R-:W-:Y:S02]  /*11c70*/  IMAD R5, R107.reuse, UR4, RZ ;  /* 0x000000046b057c24 */ /* 0x040fe4000f8e02ff */
[----:B------:R-:W-:Y:S02]  /*11c80*/  IMAD R107, R107, UR6, RZ ;  /* 0x000000066b6b7c24 */ /* 0x000fe4000f8e02ff */
[----:B------:R-:W-:-:S02]  /*11c90*/  IMAD R104, R114, UR5, R5 ;  /* 0x0000000572687c24 */ /* 0x000fc4000f8e0205 */
[----:B------:R-:W-:Y:S01]  /*11ca0*/  IMAD.WIDE.U32 R4, R114, UR4, R110 ;  /* 0x0000000472047c25 */ /* 0x000fe2000f8e006e */
[----:B------:R-:W-:-:S03]  /*11cb0*/  ULDC.64 UR4, c[0x0][0xb30] ;  /* 0x0002cc0000047ab9 */ /* 0x000fc60000000a00 */
[C---:B------:R-:W-:Y:S01]  /*11cc0*/  IMAD R111, R114.reuse, UR7, R107 ;  /* 0x00000007726f7c24 */ /* 0x040fe2000f8e026b */
[----:B------:R-:W-:Y:S01]  /*11cd0*/  SHF.R.S32.HI R107, RZ, 0x1f, R101 ;  /* 0x0000001fff6b7819 */ /* 0x000fe20000011465 */
[----:B------:R-:W-:Y:S01]  /*11ce0*/  IMAD.WIDE.U32 R112, R114, UR6, R112 ;  /* 0x0000000672707c25 */ /* 0x000fe2000f8e0070 */
[----:B------:R-:W-:Y:S01]  /*11cf0*/  IADD3 R110, P2, R101, R4, RZ ;  /* 0x00000004656e7210 */ /* 0x000fe20007f5e0ff */
[----:B------:R-:W-:Y:S01]  /*11d00*/  ULDC.64 UR6, c[0x0][0xbc8] ;  /* 0x0002f20000067ab9 */ /* 0x000fe20000000a00 */
[----:B------:R-:W-:Y:S01]  /*11d10*/  SHF.R.S32.HI R4, RZ, 0x1f, R103 ;  /* 0x0000001fff047819 */ /* 0x000fe20000011467 */
[----:B------:R-:W-:Y:S02]  /*11d20*/  IMAD.MOV R101, RZ, RZ, -R101 ;  /* 0x000000ffff657224 */ /* 0x000fe400078e0a65 */
[----:B------:R-:W-:Y:S01]  /*11d30*/  IMAD.IADD R113, R113, 0x1, R111 ;  /* 0x0000000171717824 */ /* 0x000fe200078e026f */
        /* <DEDUP_REMOVED lines=14> */
[----:B--2---:R-:W-:Y:S01]  /*11e20*/  SEL R48, R50, R49, P0 ;  /* 0x0000003132307207 */ /* 0x004fe20000000000 */
        /* <DEDUP_REMOVED lines=11> */
[----:B0-----:R-:W-:Y:S01]  /*11ee0*/  ULEA UR4, UR5, UR4, 0x18 ;  /* 0x0000000405047291 */ /* 0x001fe2000f8ec03f */
[----:B------:R-:W-:Y:S01]  /*11ef0*/  LEA.HI.X R114, R110, UR7, R5, 0x2, P2 ;  /* 0x000000076e727c11 */ /* 0x000fe200090f1405 */
[----:B------:R-:W-:Y:S01]  /*11f00*/  IMAD.IADD R107, R113, 0x1, R101 ;  /* 0x00000001716b7824 */ /* 0x000fe200078e0265 */
[C---:B------:R-:W-:Y:S01]  /*11f10*/  LEA R103, P3, R112.reuse, UR8, 0x2 ;  /* 0x0000000870677c11 */ /* 0x040fe2000f8610ff */
[----:B------:R-:W-:Y:S01]  /*11f20*/  SHFL.IDX PT, R110, R108, RZ, 0x1c1f ;  /* 0x001c1fff6c6e7589 */ /* 0x000fe200000e0000 */
[----:B------:R-:W-:Y:S01]  /*11f30*/  SEL R5, R47, R106, P0 ;  /* 0x0000006a2f057207 */ /* 0x000fe20000000000 */
[----:B------:R-:W-:Y:S01]  /*11f40*/  IMAD R101, R109, UR6, RZ ;  /* 0x000000066d657c24 */ /* 0x000fe2000f8e02ff */
[----:B------:R-:W-:Y:S01]  /*11f50*/  LEA.HI.X R107, R112, UR9, R107, 0x2, P3 ;  /* 0x00000009706b7c11 */ /* 0x000fe200098f146b */
[----:B------:R-:W0:Y:S01]  /*11f60*/  SHFL.IDX PT, R111, R114, RZ, 0x1c1f ;  /* 0x001c1fff726f7589 */ /* 0x000e2200000e0000 */
[----:B------:R-:W-:Y:S01]  /*11f70*/  SEL R47, R106, R47, P0 ;  /* 0x0000002f6a2f7207 */ /* 0x000fe20000000000 */
[C---:B------:R-:W-:Y:S01]  /*11f80*/  VIADD R106, R100.reuse, 0x8 ;  /* 0x00000008646a7836 */ /* 0x040fe20000000000 */
[----:B------:R-:W-:Y:S01]  /*11f90*/  UIADD3 UR4, UR4, 0x2a820, URZ ;  /* 0x0002a82004047890 */ /* 0x000fe2000fffe03f */
[----:B------:R-:W-:Y:S01]  /*11fa0*/  SHFL.IDX PT, R112, R108, 0x1, 0x1c1f ;  /* 0x003c1f006c707f89 */ /* 0x000fe200000e0000 */
[----:B------:R-:W-:-:S02]  /*11fb0*/  ISETP.GE.OR P2, PT, R100, R101, P1 ;  /* 0x000000656400720c */ /* 0x000fc40000f46670 */
[-C--:B------:R-:W-:Y:S01]  /*11fc0*/  ISETP.GE.OR P1, PT, R106, R101.reuse, P1 ;  /* 0x000000656a00720c */ /* 0x080fe20000f26670 */
[----:B------:R-:W1:Y:S01]  /*11fd0*/  SHFL.IDX PT, R113, R114, 0x1, 0x1c1f ;  /* 0x003c1f0072717f89 */ /* 0x000e6200000e0000 */
[----:B------:R-:W-:Y:S01]  /*11fe0*/  UPRMT UR4, URZ, 0x654, UR4 ;  /* 0x000006543f047896 */ /* 0x000fe20008000004 */
[----:B------:R-:W-:Y:S02]  /*11ff0*/  ISETP.GE.AND P3, PT, R100, R101, PT ;  /* 0x000000656400720c */ /* 0x000fe40003f66270 */
[----:B------:R-:W-:Y:S01]  /*12000*/  SEL R46, R105, R46, P0 ;  /* 0x0000002e692e7207 */ /* 0x000fe20000000000 */
[----:B------:R2:W3:Y:S01]  /*12010*/  SHFL.IDX PT, R104, R103, RZ, 0x1c1f ;  /* 0x001c1fff67687589 */ /* 0x0004e200000e0000 */
[----:B------:R-:W-:Y:S02]  /*12020*/  SEL R51, R52, R51, P0 ;  /* 0x0000003334337207 */ /* 0x000fe40000000000 */
[----:B------:R-:W-:Y:S01]  /*12030*/  SEL R52, R54, R53, P0 ;  /* 0x0000003536347207 */ /* 0x000fe20000000000 */
[----:B------:R2:W4:Y:S01]  /*12040*/  SHFL.IDX PT, R105, R107, RZ, 0x1c1f ;  /* 0x001c1fff6b697589 */ /* 0x00052200000e0000 */
[----:B------:R-:W-:Y:S01]  /*12050*/  SYNCS.ARRIVE.TRANS64.RED.A1T0 RZ, [UR4], RZ ;  /* 0x000000ffffff79a7 */ /* 0x000fe20008100404 */
[----:B------:R-:W-:-:S02]  /*12060*/  SEL R54, R53, R54, P0 ;  /* 0x0000003635367207 */ /* 0x000fc40000000000 */
[----:B------:R-:W-:Y:S02]  /*12070*/  SEL R53, R55, R102, P0 ;  /* 0x0000006637357207 */ /* 0x000fe40000000000 */
[----:B------:R-:W-:Y:S01]  /*12080*/  SEL R55, R102, R55, P0 ;  /* 0x0000003766377207 */ /* 0x000fe20000000000 */
[----:B0-----:R2:W-:Y:S04]  /*12090*/  @!P2 ST.E desc[UR46][R110.64], R2 ;  /* 0x000000026e00a985 */ /* 0x0015e8000c10192e */
[----:B-1----:R2:W-:Y:S01]  /*120a0*/  @!P1 ST.E desc[UR46][R112.64], R0 ;  /* 0x0000000070009985 */ /* 0x0025e2000c10192e */
[----:B------:R-:W-:Y:S05]  /*120b0*/  @P3 BRA `(.L_x_1173) ;  /* 0x0000000800383947 */ /* 0x000fea0003800000 */
[C---:B--2---:R-:W-:Y:S01]  /*120c0*/  VIADD R0, R96.reuse, 0x8 ;  /* 0x0000000860007836 */ /* 0x044fe20000000000 */
        /* <DEDUP_REMOVED lines=46> */
[----:B-1----:R-:W-:-:S04]  /*123b0*/  @!P4 IMAD.WIDE R86, R111, 0x4, R104 ;  /* 0x000000046f56c825 */ /* 0x002fc800078e0268 */
[----:B------:R-:W-:Y:S01]  /*123c0*/  VIADD R98, R96, 0x58 ;  /* 0x0000005860627836 */ /* 0x000fe20000000000 */
[----:B------:R1:W-:Y:S01]  /*123d0*/  @!P4 ST.E.64 desc[UR46][R86.64], R76 ;  /* 0x0000004c5600c985 */ /* 0x0003e2000c101b2e */
[--C-:B0-----:R-:W-:Y:S01]  /*123e0*/  @!P5 IMAD.WIDE R88, R93, 0x4, R104.reuse ;  /* 0x000000045d58d825 */ /* 0x101fe200078e0268 */
[----:B------:R-:W-:Y:S02]  /*123f0*/  @!P1 LEA.HI R110, R110, R110, RZ, 0x1 ;  /* 0x0000006e6e6e9211 */ /* 0x000fe400078f08ff */
[----:B------:R-:W-:Y:S01]  /*12400*/  ISETP.GE.AND P4, PT, R98, UR4, PT ;  /* 0x0000000462007c0c */ /* 0x000fe2000bf86270 */
[----:B------:R-:W-:Y:S01]  /*12410*/  @!P6 IMAD.WIDE R92, R95, 0x4, R104 ;  /* 0x000000045f5ce825 */ /* 0x000fe200078e0268 */
[----:B------:R-:W-:Y:S01]  /*12420*/  @!P3 LOP3.LUT R95, R102, 0xfffffffe, RZ, 0xc0, !PT ;  /* 0xfffffffe665fb812 */ /* 0x000fe200078ec0ff */
[----:B------:R0:W-:Y:S01]  /*12430*/  @!P5 ST.E.64 desc[UR46][R88.64], R72 ;  /* 0x000000485800d985 */ /* 0x0001e2000c101b2e */
[----:B------:R-:W-:Y:S01]  /*12440*/  @!P2 LEA.HI R0, R0, R0, RZ, 0x1 ;  /* 0x000000000000a211 */ /* 0x000fe200078f08ff */
[----:B------:R-:W-:-:S02]  /*12450*/  VIADD R99, R96, 0x60 ;  /* 0x0000006060637836 */ /* 0x000fc40000000000 */
[--C-:B------:R-:W-:Y:S01]  /*12460*/  @!P3 IMAD.WIDE R94, R95, 0x4, R104.reuse ;  /* 0x000000045f5eb825 */ /* 0x100fe200078e0268 */
[----:B------:R2:W-:Y:S01]  /*12470*/  @!P6 ST.E.64 desc[UR46][R92.64], R74 ;  /* 0x0000004a5c00e985 */ /* 0x0005e2000c101b2e */
[----:B-1----:R-:W-:Y:S02]  /*12480*/  @!P1 LOP3.LUT R77, R110, 0xfffffffe, RZ, 0xc0, !PT ;  /* 0xfffffffe6e4d9812 */ /* 0x002fe400078ec0ff */
[----:B------:R-:W-:Y:S01]  /*12490*/  VIADD R76, R96, 0x70 ;  /* 0x00000070604c7836 */ /* 0x000fe20000000000 */
[----:B------:R-:W-:Y:S01]  /*124a0*/  @!P2 LOP3.LUT R87, R0, 0xfffffffe, RZ, 0xc0, !PT ;  /* 0xfffffffe0057a812 */ /* 0x000fe200078ec0ff */
[----:B------:R1:W-:Y:S01]  /*124b0*/  @!P3 ST.E.64 desc[UR46][R94.64], R70 ;  /* 0x000000465e00b985 */ /* 0x0003e2000c101b2e */
[----:B------:R-:W-:Y:S01]  /*124c0*/  @!P4 LEA.HI R98, R98, R98, RZ, 0x1 ;  /* 0x000000626262c211 */ /* 0x000fe200078f08ff */
[----:B------:R-:W-:Y:S01]  /*124d0*/  VIADD R0, R96, 0x68 ;  /* 0x0000006860007836 */ /* 0x000fe20000000000 */
[----:B------:R-:W-:Y:S01]  /*124e0*/  ISETP.GE.AND P3, PT, R99, UR4, PT ;  /* 0x0000000463007c0c */ /* 0x000fe2000bf66270 */
[----:B0-----:R-:W-:Y:S01]  /*124f0*/  @!P1 IMAD.WIDE R72, R77, 0x4, R104 ;  /* 0x000000044d489825 */ /* 0x001fe200078e0268 */
[----:B------:R-:W-:-:S03]  /*12500*/  ISETP.GE.AND P6, PT, R76, UR4, PT ;  /* 0x000000044c007c0c */ /* 0x000fc6000bfc6270 */
[----:B------:R-:W-:Y:S01]  /*12510*/  VIADD R77, R96, 0x78 ;  /* 0x00000078604d7836 */ /* 0x000fe20000000000 */
[----:B------:R0:W-:Y:S01]  /*12520*/  @!P1 ST.E.64 desc[UR46][R72.64], R66 ;  /* 0x0000004248009985 */ /* 0x0001e2000c101b2e */
[----:B--2---:R-:W-:Y:S01]  /*12530*/  @!P2 IMAD.WIDE R74, R87, 0x4, R104 ;  /* 0x00000004574aa825 */ /* 0x004fe200078e0268 */
[----:B------:R-:W-:Y:S02]  /*12540*/  ISETP.GE.AND P1, PT, R0, UR4, PT ;  /* 0x0000000400007c0c */ /* 0x000fe4000bf26270 */
[----:B------:R-:W-:Y:S01]  /*12550*/  ISETP.GE.AND P5, PT, R77, UR4, PT ;  /* 0x000000044d007c0c */ /* 0x000fe2000bfa6270 */
[----:B------:R-:W-:Y:S01]  /*12560*/  VIADD R86, R96, 0x80 ;  /* 0x0000008060567836 */ /* 0x000fe20000000000 */
[----:B-1----:R-:W-:Y:S01]  /*12570*/  @!P4 LOP3.LUT R71, R98, 0xfffffffe, RZ, 0xc0, !PT ;  /* 0xfffffffe6247c812 */ /* 0x002fe200078ec0ff */
[----:B------:R-:W-:Y:S01]  /*12580*/  VIADD R87, R96, 0x88 ;  /* 0x0000008860577836 */ /* 0x000fe20000000000 */
[----:B------:R1:W-:Y:S01]  /*12590*/  @!P2 ST.E.64 desc[UR46][R74.64], R68 ;  /* 0x000000444a00a985 */ /* 0x0003e2000c101b2e */
[----:B------:R-:W-:-:S02]  /*125a0*/  @!P3 LEA.HI R99, R99, R99, RZ, 0x1 ;  /* 0x000000636363b211 */ /* 0x000fc400078f08ff */
[----:B------:R-:W-:Y:S02]  /*125b0*/  ISETP.GE.AND P2, PT, R86, UR4, PT ;  /* 0x0000000456007c0c */ /* 0x000fe4000bf46270 */
[----:B------:R-:W-:Y:S01]  /*125c0*/  @!P6 LEA.HI R76, R76, R76, RZ, 0x1 ;  /* 0x0000004c4c4ce211 */ /* 0x000fe200078f08ff */
[----:B0-----:R-:W-:Y:S01]  /*125d0*/  @!P4 IMAD.WIDE R66, R71, 0x4, R104 ;  /* 0x000000044742c825 */ /* 0x001fe200078e0268 */
[----:B------:R-:W-:Y:S02]  /*125e0*/  @!P1 LEA.HI R0, R0, R0, RZ, 0x1 ;  /* 0x0000000000009211 */ /* 0x000fe400078f08ff */
[----:B------:R-:W-:Y:S02]  /*125f0*/  @!P6 LOP3.LUT R73, R76, 0xfffffffe, RZ, 0xc0, !PT ;  /* 0xfffffffe4c49e812 */ /* 0x000fe400078ec0ff */
[----:B------:R0:W-:Y:S01]  /*12600*/  @!P4 ST.E.64 desc[UR46][R66.64], R64 ;  /* 0x000000404200c985 */ /* 0x0001e2000c101b2e */
[----:B------:R-:W-:Y:S02]  /*12610*/  ISETP.GE.AND P4, PT, R87, UR4, PT ;  /* 0x0000000457007c0c */ /* 0x000fe4000bf86270 */
[----:B-1----:R-:W-:-:S02]  /*12620*/  @!P3 LOP3.LUT R69, R99, 0xfffffffe, RZ, 0xc0, !PT ;  /* 0xfffffffe6345b812 */ /* 0x002fc400078ec0ff */
[----:B------:R-:W-:Y:S02]  /*12630*/  @!P5 LEA.HI R77, R77, R77, RZ, 0x1 ;  /* 0x0000004d4d4dd211 */ /* 0x000fe400078f08ff */
[----:B------:R-:W-:Y:S01]  /*12640*/  @!P1 LOP3.LUT R71, R0, 0xfffffffe, RZ, 0xc0, !PT ;  /* 0xfffffffe00479812 */ /* 0x000fe200078ec0ff */
[----:B------:R-:W-:Y:S01]  /*12650*/  @!P3 IMAD.WIDE R68, R69, 0x4, R104 ;  /* 0x000000044544b825 */ /* 0x000fe200078e0268 */
[----:B------:R-:W-:-:S03]  /*12660*/  @!P2 LEA.HI R86, R86, R86, RZ, 0x1 ;  /* 0x000000565656a211 */ /* 0x000fc600078f08ff */
[--C-:B------:R-:W-:Y:S01]  /*12670*/  @!P1 IMAD.WIDE R70, R71, 0x4, R104.reuse ;  /* 0x0000000447469825 */ /* 0x100fe200078e0268 */
[----:B------:R1:W-:Y:S01]  /*12680*/  @!P3 ST.E.64 desc[UR46][R68.64], R60 ;  /* 0x0000003c4400b985 */ /* 0x0003e2000c101b2e */
[----:B------:R-:W-:Y:S02]  /*12690*/  @!P4 LEA.HI R87, R87, R87, RZ, 0x1 ;  /* 0x000000575757c211 */ /* 0x000fe400078f08ff */
[----:B0-----:R-:W-:Y:S01]  /*126a0*/  @!P5 LOP3.LUT R67, R77, 0xfffffffe, RZ, 0xc0, !PT ;  /* 0xfffffffe4d43d812 */ /* 0x001fe200078ec0ff */
[--C-:B------:R-:W-:Y:S01]  /*126b0*/  @!P6 IMAD.WIDE R64, R73, 0x4, R104.reuse ;  /* 0x000000044940e825 */ /* 0x100fe200078e0268 */
[----:B------:R-:W-:Y:S01]  /*126c0*/  @!P2 LOP3.LUT R73, R86, 0xfffffffe, RZ, 0xc0, !PT ;  /* 0xfffffffe5649a812 */ /* 0x000fe200078ec0ff */
[----:B------:R0:W-:Y:S01]  /*126d0*/  @!P1 ST.E.64 desc[UR46][R70.64], R62 ;  /* 0x0000003e46009985 */ /* 0x0001e2000c101b2e */
[----:B------:R-:W-:Y:S01]  /*126e0*/  @!P4 LOP3.LUT R87, R87, 0xfffffffe, RZ, 0xc0, !PT ;  /* 0xfffffffe5757c812 */ /* 0x000fe200078ec0ff */
[----:B------:R-:W-:Y:S02]  /*126f0*/  @!P5 IMAD.WIDE R66, R67, 0x4, R104 ;  /* 0x000000044342d825 */ /* 0x000fe400078e0268 */
[----:B------:R2:W-:Y:S02]  /*12700*/  @!P6 ST.E.64 desc[UR46][R64.64], R58 ;  /* 0x0000003a4000e985 */ /* 0x0005e4000c101b2e */
[----:B------:R-:W-:-:S02]  /*12710*/  VIADD R0, R96, 0x90 ;  /* 0x0000009060007836 */ /* 0x000fc40000000000 */
[--C-:B-1----:R-:W-:Y:S01]  /*12720*/  @!P2 IMAD.WIDE R60, R73, 0x4, R104.reuse ;  /* 0x00000004493ca825 */ /* 0x102fe200078e0268 */
[----:B------:R-:W-:Y:S02]  /*12730*/  @!P5 ST.E.64 desc[UR46][R66.64], R56 ;  /* 0x000000384200d985 */ /* 0x000fe4000c101b2e */
[----:B------:R-:W-:Y:S01]  /*12740*/  ISETP.GE.AND P1, PT, R0, UR4, PT ;  /* 0x0000000400007c0c */ /* 0x000fe2000bf26270 */
[----:B------:R-:W-:Y:S01]  /*12750*/  VIADD R68, R96, 0x98 ;  /* 0x0000009860447836 */ /* 0x000fe20000000000 */
[----:B------:R-:W-:Y:S01]  /*12760*/  @!P2 ST.E.64 desc[UR46][R60.64], R26 ;  /* 0x0000001a3c00a985 */ /* 0x000fe2000c101b2e */
[----:B0-----:R-:W-:-:S03]  /*12770*/  @!P4 IMAD.WIDE R62, R87, 0x4, R104 ;  /* 0x00000004573ec825 */ /* 0x001fc600078e0268 */
[----:B------:R-:W-:Y:S01]  /*12780*/  ISETP.GE.AND P2, PT, R68, UR4, PT ;  /* 0x0000000444007c0c */ /* 0x000fe2000bf46270 */
[C---:B------:R-:W-:Y:S01]  /*12790*/  VIADD R69, R96.reuse, 0xa0 ;  /* 0x000000a060457836 */ /* 0x040fe20000000000 */
[----:B------:R0:W-:Y:S01]  /*127a0*/  @!P4 ST.E.64 desc[UR46][R62.64], R24 ;  /* 0x000000183e00c985 */ /* 0x0001e2000c101b2e */
[C---:B------:R-:W-:Y:S02]  /*127b0*/  VIADD R70, R96.reuse, 0xa8 ;  /* 0x000000a860467836 */ /* 0x040fe40000000000 */
[C---:B--2---:R-:W-:Y:S01]  /*127c0*/  VIADD R58, R96.reuse, 0xb0 ;  /* 0x000000b0603a7836 */ /* 0x044fe20000000000 */
[----:B------:R-:W-:Y:S01]  /*127d0*/  ISETP.GE.AND P3, PT, R69, UR4, PT ;  /* 0x0000000445007c0c */ /* 0x000fe2000bf66270 */
[----:B------:R-:W-:Y:S01]  /*127e0*/  VIADD R59, R96, 0xb8 ;  /* 0x000000b8603b7836 */ /* 0x000fe20000000000 */
[----:B------:R-:W-:Y:S02]  /*127f0*/  ISETP.GE.AND P4, PT, R70, UR4, PT ;  /* 0x0000000446007c0c */ /* 0x000fe4000bf86270 */
[----:B------:R-:W-:-:S02]  /*12800*/  ISETP.GE.AND P5, PT, R58, UR4, PT ;  /* 0x000000043a007c0c */ /* 0x000fc4000bfa6270 */
[----:B------:R-:W-:Y:S02]  /*12810*/  ISETP.GE.AND P6, PT, R59, UR4, PT ;  /* 0x000000043b007c0c */ /* 0x000fe4000bfc6270 */
[----:B------:R-:W-:Y:S02]  /*12820*/  @!P1 LEA.HI R0, R0, R0, RZ, 0x1 ;  /* 0x0000000000009211 */ /* 0x000fe400078f08ff */
[----:B------:R-:W-:Y:S02]  /*12830*/  @!P2 LEA.HI R68, R68, R68, RZ, 0x1 ;  /* 0x000000444444a211 */ /* 0x000fe400078f08ff */
[----:B0-----:R-:W-:Y:S02]  /*12840*/  @!P1 LOP3.LUT R25, R0, 0xfffffffe, RZ, 0xc0, !PT ;  /* 0xfffffffe00199812 */ /* 0x001fe400078ec0ff */
[----:B------:R-:W-:Y:S02]  /*12850*/  @!P3 LEA.HI R69, R69, R69, RZ, 0x1 ;  /* 0x000000454545b211 */ /* 0x000fe400078f08ff */
[----:B------:R-:W-:-:S02]  /*12860*/  @!P4 LEA.HI R70, R70, R70, RZ, 0x1 ;  /* 0x000000464646c211 */ /* 0x000fc400078f08ff */
[----:B------:R-:W-:Y:S02]  /*12870*/  @!P5 LEA.HI R58, R58, R58, RZ, 0x1 ;  /* 0x0000003a3a3ad211 */ /* 0x000fe400078f08ff */
[----:B------:R-:W-:Y:S02]  /*12880*/  @!P6 LEA.HI R24, R59, R59, RZ, 0x1 ;  /* 0x0000003b3b18e211 */ /* 0x000fe400078f08ff */
[----:B------:R-:W-:Y:S02]  /*12890*/  @!P2 LOP3.LUT R27, R68, 0xfffffffe, RZ, 0xc0, !PT ;  /* 0xfffffffe441ba812 */ /* 0x000fe400078ec0ff */
[----:B------:R-:W-:Y:S02]  /*128a0*/  @!P3 LOP3.LUT R57, R69, 0xfffffffe, RZ, 0xc0, !PT ;  /* 0xfffffffe4539b812 */ /* 0x000fe400078ec0ff */
[----:B------:R-:W-:Y:S01]  /*128b0*/  @!P4 LOP3.LUT R59, R70, 0xfffffffe, RZ, 0xc0, !PT ;  /* 0xfffffffe463bc812 */ /* 0x000fe200078ec0ff */
[----:B------:R-:W-:Y:S01]  /*128c0*/  @!P2 IMAD.WIDE R26, R27, 0x4, R104 ;  /* 0x000000041b1aa825 */ /* 0x000fe200078e0268 */
[----:B------:R-:W-:-:S02]  /*128d0*/  @!P5 LOP3.LUT R61, R58, 0xfffffffe, RZ, 0xc0, !PT ;  /* 0xfffffffe3a3dd812 */ /* 0x000fc400078ec0ff */
[----:B------:R-:W-:Y:S01]  /*128e0*/  @!P6 LOP3.LUT R63, R24, 0xfffffffe, RZ, 0xc0, !PT ;  /* 0xfffffffe183fe812 */ /* 0x000fe200078ec0ff */
[----:B------:R-:W-:-:S04]  /*128f0*/  @!P1 IMAD.WIDE R24, R25, 0x4, R104 ;  /* 0x0000000419189825 */ /* 0x000fc800078e0268 */
[--C-:B------:R-:W-:Y:S01]  /*12900*/  @!P3 IMAD.WIDE R56, R57, 0x4, R104.reuse ;  /* 0x000000043938b825 */ /* 0x100fe200078e0268 */
[----:B------:R0:W-:Y:S03]  /*12910*/  @!P1 ST.E.64 desc[UR46][R24.64], R20 ;  /* 0x0000001418009985 */ /* 0x0001e6000c101b2e */
[--C-:B------:R-:W-:Y:S01]  /*12920*/  @!P4 IMAD.WIDE R58, R59, 0x4, R104.reuse ;  /* 0x000000043b3ac825 */ /* 0x100fe200078e0268 */
[----:B------:R0:W-:Y:S03]  /*12930*/  @!P2 ST.E.64 desc[UR46][R26.64], R22 ;  /* 0x000000161a00a985 */ /* 0x0001e6000c101b2e */
[--C-:B------:R-:W-:Y:S01]  /*12940*/  @!P5 IMAD.WIDE R60, R61, 0x4, R104.reuse ;  /* 0x000000043d3cd825 */ /* 0x100fe200078e0268 */
[----:B------:R0:W-:Y:S03]  /*12950*/  @!P3 ST.E.64 desc[UR46][R56.64], R32 ;  /* 0x000000203800b985 */ /* 0x0001e6000c101b2e */
[----:B------:R-:W-:Y:S01]  /*12960*/  @!P6 IMAD.WIDE R104, R63, 0x4, R104 ;  /* 0x000000043f68e825 */ /* 0x000fe200078e0268 */
[----:B------:R0:W-:Y:S04]  /*12970*/  @!P4 ST.E.64 desc[UR46][R58.64], R34 ;  /* 0x000000223a00c985 */ /* 0x0001e8000c101b2e */
[----:B------:R0:W-:Y:S04]  /*12980*/  @!P5 ST.E.64 desc[UR46][R60.64], R40 ;  /* 0x000000283c00d985 */ /* 0x0001e8000c101b2e */
[----:B------:R0:W-:Y:S02]  /*12990*/  @!P6 ST.E.64 desc[UR46][R104.64], R44 ;  /* 0x0000002c6800e985 */ /* 0x0001e4000c101b2e */
.L_x_1173:
[----:B------:R-:W-:Y:S05]  /*129a0*/  BSYNC B0 ;  /* 0x0000000000007941 */ /* 0x000fea0003800000 */
.L_x_1172:
[----:B------:R-:W-:Y:S01]  /*129b0*/  ISETP.GE.AND P1, PT, R106, R101, PT ;  /* 0x000000656a00720c */ /* 0x000fe20003f26270 */
[----:B0-----:R0:W1:Y:S01]  /*129c0*/  SHFL.IDX PT, R21, R107, 0x1, 0x1c1f ;  /* 0x003c1f006b157f89 */ /* 0x00106200000e0000 */
        /* <DEDUP_REMOVED lines=21> */
[----:B--2---:R-:W-:Y:S02]  /*12b20*/  SEL R2, R11, R78, P0 ;  /* 0x0000004e0b027207 */ /* 0x004fe40000000000 */
[----:B------:R-:W-:Y:S01]  /*12b30*/  SEL R8, R78, R11, P0 ;  /* 0x0000000b4e087207 */ /* 0x000fe20000000000 */
[----:B01----:R-:W-:Y:S06]  /*12b40*/  @P1 BRA `(.L_x_1084) ;  /* 0x0000005000b01947 */ /* 0x003fec0003800000 */
        /* <DEDUP_REMOVED lines=8> */
[C---:B------:R-:W-:Y:S01]  /*12bd0*/  VIADD R58, R96.reuse, 0x28 ;  /* 0x00000028603a7836 */ /* 0x040fe20000000000 */
[----:B------:R-:W-:Y:S01]  /*12be0*/  ISETP.GE.AND P6, PT, R33, UR4, PT ;  /* 0x0000000421007c0c */ /* 0x000fe2000bfc6270 */
[----:B------:R-:W-:Y:S01]  /*12bf0*/  VIADD R59, R96, 0x30 ;  /* 0x00000030603b7836 */ /* 0x000fe20000000000 */
[----:B------:R-:W-:-:S02]  /*12c00*/  ISETP.GE.AND P2, PT, R56, UR4, PT ;  /* 0x0000000438007c0c */ /* 0x000fc4000bf46270 */
[----:B------:R-:W-:Y:S02]  /*12c10*/  ISETP.GE.AND P3, PT, R58, UR4, PT ;  /* 0x000000043a007c0c */ /* 0x000fe4000bf66270 */
[----:B------:R-:W-:Y:S01]  /*12c20*/  ISETP.GE.AND P4, PT, R59, UR4, PT ;  /* 0x000000043b007c0c */ /* 0x000fe2000bf86270 */
[----:B------:R-:W-:Y:S02]  /*12c30*/  @!P0 IMAD.WIDE R10, R96, 0x4, R20 ;  /* 0x00000004600a8825 */ /* 0x000fe400078e0214 */
[----:B------:R-:W-:Y:S02]  /*12c40*/  @!P1 LEA.HI R0, R0, R0, RZ, 0x1 ;  /* 0x0000000000009211 */ /* 0x000fe400078f08ff */
[----:B------:R-:W-:Y:S01]  /*12c50*/  @!P5 LEA.HI R32, R32, R32, RZ, 0x1 ;  /* 0x000000202020d211 */ /* 0x000fe200078f08ff */
[----:B------:R0:W-:Y:S01]  /*12c60*/  @!P0 ST.E.64 desc[UR46][R10.64], R12 ;  /* 0x0000000c0a008985 */ /* 0x0001e2000c101b2e */
[----:B------:R-:W-:Y:S02]  /*12c70*/  @!P6 LEA.HI R44, R33, R33, RZ, 0x1 ;  /* 0x00000021212ce211 */ /* 0x000fe400078f08ff */
[----:B------:R-:W-:Y:S01]  /*12c80*/  @!P1 LOP3.LUT R33, R0, 0xfffffffe, RZ, 0xc0, !PT ;  /* 0xfffffffe00219812 */ /* 0x000fe200078ec0ff */
[----:B------:R-:W-:Y:S01]  /*12c90*/  VIADD R0, R96, 0x38 ;  /* 0x0000003860007836 */ /* 0x000fe20000000000 */
[----:B------:R-:W-:-:S02]  /*12ca0*/  @!P5 LOP3.LUT R45, R32, 0xfffffffe, RZ, 0xc0, !PT ;  /* 0xfffffffe202dd812 */ /* 0x000fc400078ec0ff */
        /* <DEDUP_REMOVED lines=41> */
[----:B-----5:R-:W-:-:S04]  /*12f40*/  @!P1 IMAD.WIDE R4, R11, 0x4, R20 ;  /* 0x000000040b049825 */ /* 0x020fc800078e0214 */
[----:B------:R-:W-:Y:S01]  /*12f50*/  VIADD R16, R96, 0x70 ;  /* 0x0000007060107836 */ /* 0x000fe20000000000 */
[----:B------:R1:W-:Y:S01]  /*12f60*/  @!P1 ST.E.64 desc[UR46][R4.64], R48 ;  /* 0x0000003004009985 */ /* 0x0003e2000c101b2e */
[----:B------:R-:W-:Y:S01]  /*12f70*/  @!P0 IMAD.WIDE R10, R57, 0x4, R20 ;  /* 0x00000004390a8825 */ /* 0x000fe200078e0214 */
[----:B------:R-:W-:Y:S02]  /*12f80*/  @!P3 LEA.HI R0, R0, R0, RZ, 0x1 ;  /* 0x000000000000b211 */ /* 0x000fe400078f08ff */
[----:B------:R-:W-:Y:S01]  /*12f90*/  ISETP.GE.AND P1, PT, R16, UR4, PT ;  /* 0x0000000410007c0c */ /* 0x000fe2000bf26270 */
[----:B------:R-:W-:Y:S01]  /*12fa0*/  VIADD R17, R96, 0x78 ;  /* 0x0000007860117836 */ /* 0x000fe20000000000 */
[----:B------:R2:W-:Y:S01]  /*12fb0*/  @!P0 ST.E.64 desc[UR46][R10.64], R50 ;  /* 0x000000320a008985 */ /* 0x0005e2000c101b2e */
[----:B0-----:R-:W-:Y:S01]  /*12fc0*/  @!P2 LOP3.LUT R7, R18, 0xfffffffe, RZ, 0xc0, !PT ;  /* 0xfffffffe1207a812 */ /* 0x001fe200078ec0ff */
[----:B------:R-:W-:Y:S01]  /*12fd0*/  VIADD R18, R96, 0x80 ;  /* 0x0000008060127836 */ /* 0x000fe20000000000 */
[----:B------:R-:W-:-:S02]  /*12fe0*/  @!P3 LOP3.LUT R13, R0, 0xfffffffe, RZ, 0xc0, !PT ;  /* 0xfffffffe000db812 */ /* 0x000fc400078ec0ff */
[----:B------:R-:W-:Y:S02]  /*12ff0*/  ISETP.GE.AND P0, PT, R17, UR4, PT ;  /* 0x0000000411007c0c */ /* 0x000fe4000bf06270 */
[----:B------:R-:W-:Y:S01]  /*13000*/  @!P4 LEA.HI R30, R30, R30, RZ, 0x1 ;  /* 0x0000001e1e1ec211 */ /* 0x000fe200078f08ff */
[--C-:B-1----:R-:W-:Y:S01]  /*13010*/  @!P2 IMAD.WIDE R4, R7, 0x4, R20.reuse ;  /* 0x000000040704a825 */ /* 0x102fe200078e0214 */
[----:B------:R-:W-:Y:S02]  /*13020*/  @!P5 LEA.HI R12, R12, R12, RZ, 0x1 ;  /* 0x0000000c0c0cd211 */ /* 0x000fe400078f08ff */
[----:B------:R-:W-:Y:S01]  /*13030*/  @!P1 LEA.HI R16, R16, R16, RZ, 0x1 ;  /* 0x0000001010109211 */ /* 0x000fe200078f08ff */
[----:B------:R-:W-:Y:S01]  /*13040*/  @!P3 IMAD.WIDE R6, R13, 0x4, R20 ;  /* 0x000000040d06b825 */ /* 0x000fe200078e0214 */
[----:B------:R-:W-:Y:S01]  /*13050*/  @!P5 LOP3.LUT R13, R12, 0xfffffffe, RZ, 0xc0, !PT ;  /* 0xfffffffe0c0dd812 */ /* 0x000fe200078ec0ff */
[----:B------:R0:W-:Y:S01]  /*13060*/  @!P2 ST.E.64 desc[UR46][R4.64], R52 ;  /* 0x000000340400a985 */ /* 0x0001e2000c101b2e */
[----:B--2---:R-:W-:-:S02]  /*13070*/  @!P4 LOP3.LUT R11, R30, 0xfffffffe, RZ, 0xc0, !PT ;  /* 0xfffffffe1e0bc812 */ /* 0x004fc400078ec0ff */
[----:B------:R-:W-:Y:S01]  /*13080*/  ISETP.GE.AND P2, PT, R18, UR4, PT ;  /* 0x0000000412007c0c */ /* 0x000fe2000bf46270 */
[--C-:B------:R-:W-:Y:S01]  /*13090*/  @!P5 IMAD.WIDE R12, R13, 0x4, R20.reuse ;  /* 0x000000040d0cd825 */ /* 0x100fe200078e0214 */
[----:B------:R-:W-:Y:S01]  /*130a0*/  @!P0 LEA.HI R0, R17, R17, RZ, 0x1 ;  /* 0x0000001111008211 */ /* 0x000fe200078f08ff */
[----:B------:R1:W-:Y:S01]  /*130b0*/  @!P3 ST.E.64 desc[UR46][R6.64], R54 ;  /* 0x000000360600b985 */ /* 0x0003e2000c101b2e */
[----:B------:R-:W-:Y:S01]  /*130c0*/  @!P1 LOP3.LUT R17, R16, 0xfffffffe, RZ, 0xc0, !PT ;  /* 0xfffffffe10119812 */ /* 0x000fe200078ec0ff */
[----:B------:R-:W-:Y:S01]  /*130d0*/  @!P4 IMAD.WIDE R10, R11, 0x4, R20 ;  /* 0x000000040b0ac825 */ /* 0x000fe200078e0214 */
[----:B------:R-:W-:-:S03]  /*130e0*/  @!P0 LOP3.LUT R19, R0, 0xfffffffe, RZ, 0xc0, !PT ;  /* 0xfffffffe00138812 */ /* 0x000fc600078ec0ff */
[----:B------:R-:W-:Y:S01]  /*130f0*/  VIADD R0, R96, 0x90 ;  /* 0x0000009060007836 */ /* 0x000fe20000000000 */
[----:B------:R2:W-:Y:S01]  /*13100*/  @!P4 ST.E.64 desc[UR46][R10.64], R34 ;  /* 0x000000220a00c985 */ /* 0x0005e2000c101b2e */
[--C-:B0-----:R-:W-:Y:S02]  /*13110*/  @!P1 IMAD.WIDE R4, R17, 0x4, R20.reuse ;  /* 0x0000000411049825 */ /* 0x101fe400078e0214 */
[----:B------:R-:W-:Y:S01]  /*13120*/  @!P2 LEA.HI R18, R18, R18, RZ, 0x1 ;  /* 0x000000121212a211 */ /* 0x000fe200078f08ff */
[----:B------:R0:W-:Y:S01]  /*13130*/  @!P5 ST.E.64 desc[UR46][R12.64], R36 ;  /* 0x000000240c00d985 */ /* 0x0001e2000c101b2e */
[----:B------:R-:W-:Y:S02]  /*13140*/  VIADD R16, R96, 0x88 ;  /* 0x0000008860107836 */ /* 0x000fe40000000000 */
[----:B-1----:R-:W-:Y:S01]  /*13150*/  @!P0 IMAD.WIDE R6, R19, 0x4, R20 ;  /* 0x0000000413068825 */ /* 0x002fe200078e0214 */
[----:B------:R1:W-:Y:S01]  /*13160*/  @!P1 ST.E.64 desc[UR46][R4.64], R40 ;  /* 0x0000002804009985 */ /* 0x0003e2000c101b2e */
[----:B------:R-:W-:-:S02]  /*13170*/  ISETP.GE.AND P1, PT, R0, UR4, PT ;  /* 0x0000000400007c0c */ /* 0x000fc4000bf26270 */
[----:B------:R-:W-:Y:S01]  /*13180*/  ISETP.GE.AND P3, PT, R16, UR4, PT ;  /* 0x0000000410007c0c */ /* 0x000fe2000bf66270 */
[----:B------:R5:W-:Y:S01]  /*13190*/  @!P0 ST.E.64 desc[UR46][R6.64], R38 ;  /* 0x0000002606008985 */ /* 0x000be2000c101b2e */
[----:B------:R-:W-:Y:S01]  /*131a0*/  VIADD R17, R96, 0xa8 ;  /* 0x000000a860117836 */ /* 0x000fe20000000000 */
[----:B--2---:R-:W-:Y:S01]  /*131b0*/  @!P2 LOP3.LUT R11, R18, 0xfffffffe, RZ, 0xc0, !PT ;  /* 0xfffffffe120ba812 */ /* 0x004fe200078ec0ff */
[C---:B------:R-:W-:Y:S02]  /*131c0*/  VIADD R10, R96.reuse, 0x98 ;  /* 0x00000098600a7836 */ /* 0x040fe40000000000 */
[C---:B------:R-:W-:Y:S01]  /*131d0*/  VIADD R19, R96.reuse, 0xb0 ;  /* 0x000000b060137836 */ /* 0x040fe20000000000 */
[----:B------:R-:W-:Y:S01]  /*131e0*/  ISETP.GE.AND P5, PT, R17, UR4, PT ;  /* 0x0000000411007c0c */ /* 0x000fe2000bfa6270 */
[----:B0-----:R-:W-:Y:S01]  /*131f0*/  VIADD R12, R96, 0xa0 ;  /* 0x000000a0600c7836 */ /* 0x001fe20000000000 */
[----:B------:R-:W-:Y:S01]  /*13200*/  ISETP.GE.AND P0, PT, R10, UR4, PT ;  /* 0x000000040a007c0c */ /* 0x000fe2000bf06270 */
[----:B------:R-:W-:Y:S01]  /*13210*/  VIADD R96, R96, 0xb8 ;  /* 0x000000b860607836 */ /* 0x000fe20000000000 */
[----:B------:R-:W-:Y:S01]  /*13220*/  ISETP.GE.AND P6, PT, R19, UR4, PT ;  /* 0x0000000413007c0c */ /* 0x000fe2000bfc6270 */
[----:B-1----:R-:W-:Y:S01]  /*13230*/  @!P2 IMAD.WIDE R4, R11, 0x4, R20 ;  /* 0x000000040b04a825 */ /* 0x002fe200078e0214 */
[----:B------:R-:W-:-:S02]  /*13240*/  ISETP.GE.AND P4, PT, R12, UR4, PT ;  /* 0x000000040c007c0c */ /* 0x000fc4000bf86270 */
[----:B------:R-:W-:Y:S02]  /*13250*/  @!P1 LEA.HI R0, R0, R0, RZ, 0x1 ;  /* 0x0000000000009211 */ /* 0x000fe400078f08ff */
[----:B------:R-:W-:Y:S01]  /*13260*/  @!P3 LEA.HI R16, R16, R16, RZ, 0x1 ;  /* 0x000000101010b211 */ /* 0x000fe200078f08ff */
[----:B------:R0:W-:Y:S01]  /*13270*/  @!P2 ST.E.64 desc[UR46][R4.64], R22 ;  /* 0x000000160400a985 */ /* 0x0001e2000c101b2e */
[----:B------:R-:W-:Y:S02]  /*13280*/  @!P1 LOP3.LUT R11, R0, 0xfffffffe, RZ, 0xc0, !PT ;  /* 0xfffffffe000b9812 */ /* 0x000fe400078ec0ff */
[----:B-----5:R-:W-:Y:S02]  /*13290*/  @!P3 LOP3.LUT R7, R16, 0xfffffffe, RZ, 0xc0, !PT ;  /* 0xfffffffe1007b812 */ /* 0x020fe400078ec0ff */
[----:B------:R-:W-:Y:S01]  /*132a0*/  @!P0 LEA.HI R0, R10, R10, RZ, 0x1 ;  /* 0x0000000a0a008211 */ /* 0x000fe200078f08ff */
[----:B------:R-:W-:Y:S01]  /*132b0*/  @!P1 IMAD.WIDE R10, R11, 0x4, R20 ;  /* 0x000000040b0a9825 */ /* 0x000fe200078e0214 */
[----:B------:R-:W-:-:S02]  /*132c0*/  @!P6 LEA.HI R16, R19, R19, RZ, 0x1 ;  /* 0x000000131310e211 */ /* 0x000fc400078f08ff */
[----:B------:R-:W-:Y:S01]  /*132d0*/  @!P4 LEA.HI R12, R12, R12, RZ, 0x1 ;  /* 0x0000000c0c0cc211 */ /* 0x000fe200078f08ff */
[--C-:B------:R-:W-:Y:S01]  /*132e0*/  @!P3 IMAD.WIDE R6, R7, 0x4, R20.reuse ;  /* 0x000000040706b825 */ /* 0x100fe200078e0214 */
[----:B------:R-:W-:Y:S02]  /*132f0*/  @!P0 LOP3.LUT R13, R0, 0xfffffffe, RZ, 0xc0, !PT ;  /* 0xfffffffe000d8812 */ /* 0x000fe400078ec0ff */
[----:B------:R-:W-:Y:S02]  /*13300*/  @!P5 LEA.HI R0, R17, R17, RZ, 0x1 ;  /* 0x000000111100d211 */ /* 0x000fe400078f08ff */
[----:B------:R-:W-:Y:S01]  /*13310*/  @!P4 LOP3.LUT R17, R12, 0xfffffffe, RZ, 0xc0, !PT ;  /* 0xfffffffe0c11c812 */ /* 0x000fe200078ec0ff */
[--C-:B------:R-:W-:Y:S01]  /*13320*/  @!P0 IMAD.WIDE R12, R13, 0x4, R20.reuse ;  /* 0x000000040d0c8825 */ /* 0x100fe200078e0214 */
[----:B------:R-:W-:Y:S01]  /*13330*/  @!P5 LOP3.LUT R19, R0, 0xfffffffe, RZ, 0xc0, !PT ;  /* 0xfffffffe0013d812 */ /* 0x000fe200078ec0ff */
[----:B------:R1:W-:Y:S01]  /*13340*/  @!P3 ST.E.64 desc[UR46][R6.64], R90 ;  /* 0x0000005a0600b985 */ /* 0x0003e2000c101b2e */
[----:B0-----:R-:W-:Y:S01]  /*13350*/  @!P6 LOP3.LUT R23, R16, 0xfffffffe, RZ, 0xc0, !PT ;  /* 0xfffffffe1017e812 */ /* 0x001fe200078ec0ff */
[----:B------:R-:W-:-:S02]  /*13360*/  @!P4 IMAD.WIDE R4, R17, 0x4, R20 ;  /* 0x000000041104c825 */ /* 0x000fc400078e0214 */
[----:B------:R0:W-:Y:S02]  /*13370*/  @!P1 ST.E.64 desc[UR46][R10.64], R26 ;  /* 0x0000001a0a009985 */ /* 0x0001e4000c101b2e */
[----:B------:R-:W-:Y:S02]  /*13380*/  @!P6 IMAD.WIDE R16, R23, 0x4, R20 ;  /* 0x000000041710e825 */ /* 0x000fe400078e0214 */
        /* <DEDUP_REMOVED lines=8> */
[----:B0-----:R-:W-:-:S05]  /*13410*/  LOP3.LUT R3, R96, 0xfffffffe, RZ, 0xc0, !PT ;  /* 0xfffffffe60037812 */ /* 0x001fca00078ec0ff */
[----:B------:R-:W-:-:S05]  /*13420*/  IMAD.WIDE R20, R3, 0x4, R20 ;  /* 0x0000000403147825 */ /* 0x000fca00078e0214 */
[----:B------:R1:W-:Y:S01]  /*13430*/  ST.E.64 desc[UR46][R20.64], R8 ;  /* 0x0000000814007985 */ /* 0x0003e2000c101b2e */
[----:B------:R-:W-:Y:S05]  /*13440*/  BRA `(.L_x_1084) ;  /* 0x0000004800707947 */ /* 0x000fea0003800000 */
.L_x_1171:
[----:B------:R-:W0:Y:S02]  /*13450*/  S2R R0, SR_TID.X ;  /* 0x0000000000007919 */ /* 0x000e240000002100 */
[----:B0-----:R-:W-:-:S05]  /*13460*/  VIADD R2, R0, 0xffffff80 ;  /* 0xffffff8000027836 */ /* 0x001fca0000000000 */
        /* <DEDUP_REMOVED lines=29> */
[----:B------:R-:W1:Y:S03]  /*13640*/  LDC R8, c[0x0][0xc50] ;  /* 0x00031400ff087b82 */ /* 0x000e660000000800 */
[----:B------:R-:W-:Y:S02]  /*13650*/  IMAD.IADD R3, R11, 0x1, R3 ;  /* 0x000000010b037824 */ /* 0x000fe400078e0203 */
        /* <DEDUP_REMOVED lines=25> */
.L_x_1082:
[----:B------:R-:W-:-:S08]  /*137f0*/  NOP ;  /* 0x0000000000007918 */ /* 0x000fd00000000000 */
[----:B------:R-:W0:-:S00]  /*13800*/  USETMAXREG.DEALLOC.CTAPOOL 0x28 ;  /* 0x00000028000079c8 */ /* 0x000e0000080e0500 */
[----:B0-----:R-:W-:Y:S01]  /*13810*/  LOP3.LUT R17, R0, 0x3, RZ, 0xc0, !PT ;  /* 0x0000000300117812 */ /* 0x001fe200078ec0ff */
[----:B------:R-:W0:Y:S05]  /*13820*/  S2R R22, SR_CTAID.Z ;  /* 0x0000000000167919 */ /* 0x000e2a0000002700 */
[----:B------:R-:W1:Y:S01]  /*13830*/  S2UR UR6, SR_CTAID.Y ;  /* 0x00000000000679c3 */ /* 0x000e620000002600 */
        /* <DEDUP_REMOVED lines=13> */
.L_x_1174:
[----:B------:R-:W-:Y:S01]  /*13910*/  ULDC UR7, c[0x0][0xc50] ;  /* 0x0003140000077ab9 */ /* 0x000fe20000000800 */
[----:B------:R-:W-:Y:S01]  /*13920*/  UMOV UR39, UR6 ;  /* 0x0000000600277c82 */ /* 0x000fe20008000000 */
[----:B------:R-:W-:-:S11]  /*13930*/  UISETP.NE.AND UP0, UPT, UR7, 0x1, UPT ;  /* 0x000000010700788c */ /* 0x000fd6000bf05270 */
[----:B------:R-:W-:Y:S01]  /*13940*/  @UP0 ULDC UR4, c[0x0][0xc54] ;  /* 0x0003150000040ab9 */ /* 0x000fe20000000800 */
[----:B------:R-:W-:Y:S01]  /*13950*/  @UP0 ULDC UR8, c[0x0][0xc58] ;  /* 0x0003160000080ab9 */ /* 0x000fe20000000800 */
[----:B------:R-:W-:-:S04]  /*13960*/  UIMAD.WIDE.U32 UR4, UR6, UR4, URZ ;  /* 0x00000004060472a5 */ /* 0x000fc8000f8e003f */
[----:B------:R-:W-:-:S12]  /*13970*/  @UP0 USHF.R.U32.HI UR39, URZ, UR8, UR5 ;  /* 0x000000083f270299 */ /* 0x000fd80008011605 */
.L_x_1175:
        /* <DEDUP_REMOVED lines=8> */
[----:B------:R-:W-:Y:S01]  /*13a00*/  IMAD.MOV.U32 R19, RZ, RZ, RZ ;  /* 0x000000ffff137224 */ /* 0x000fe200078e00ff */
[----:B------:R-:W-:Y:S01]  /*13a10*/  ULDC.64 UR4, c[0x0][0x418] ;  /* 0x0001060000047ab9 */ /* 0x000fe20000000a00 */
[----:B------:R-:W-:Y:S01]  /*13a20*/  ULDC UR6, c[0x0][0x448] ;  /* 0x0001120000067ab9 */ /* 0x000fe20000000800 */
[----:B------:R-:W-:Y:S01]  /*13a30*/  ULDC UR10, c[0x0][0x2f0] ;  /* 0x0000bc00000a7ab9 */ /* 0x000fe20000000800 */
[----:B------:R-:W-:Y:S01]  /*13a40*/  ULDC UR11, c[0x0][0x288] ;  /* 0x0000a200000b7ab9 */ /* 0x000fe20000000800 */
[----:B0-----:R-:W-:-:S04]  /*13a50*/  ISETP.NE.U32.AND P0, PT, R2, RZ, PT ;  /* 0x000000ff0200720c */ /* 0x001fc80003f05070 */
[----:B------:R-:W-:-:S13]  /*13a60*/  ISETP.NE.AND.EX P0, PT, R3, RZ, PT, P0 ;  /* 0x000000ff0300720c */ /* 0x000fda0003f05300 */
[----:B------:R-:W0:Y:S02]  /*13a70*/  @P0 LDC.64 R2, c[0x0][0xa28] ;  /* 0x00028a00ff020b82 */ /* 0x000e240000000a00 */
[----:B0-----:R-:W-:-:S05]  /*13a80*/  @P0 IMAD.WIDE R2, R22, 0x4, R2 ;  /* 0x0000000416020825 */ /* 0x001fca00078e0202 */
[----:B------:R0:W5:Y:S01]  /*13a90*/  @P0 LDG.E R19, desc[UR46][R2.64] ;  /* 0x0000002e02130981 */ /* 0x000162000c1e1900 */
[----:B------:R-:W1:Y:S01]  /*13aa0*/  S2UR UR40, SR_CTAID.X ;  /* 0x00000000002879c3 */ /* 0x000e620000002500 */
[----:B------:R-:W-:Y:S02]  /*13ab0*/  UISETP.NE.U32.AND UP0, UPT, UR4, URZ, UPT ;  /* 0x0000003f0400728c */ /* 0x000fe4000bf05070 */
[----:B------:R-:W-:Y:S02]  /*13ac0*/  UISETP.NE.AND UP1, UPT, UR6, 0x1, UPT ;  /* 0x000000010600788c */ /* 0x000fe4000bf25270 */
[----:B------:R-:W-:Y:S01]  /*13ad0*/  UISETP.NE.AND.EX UP0, UPT, UR5, URZ, UPT, UP0 ;  /* 0x0000003f0500728c */ /* 0x000fe2000bf05300 */
[----:B------:R-:W-:Y:S02]  /*13ae0*/  ULDC UR6, c[0x0][0x424] ;  /* 0x0001090000067ab9 */ /* 0x000fe40000000800 */
[----:B------:R-:W-:Y:S01]  /*13af0*/  ULDC.64 UR4, c[0x0][0x9e0] ;  /* 0x0002780000047ab9 */ /* 0x000fe20000000a00 */
[----:B------:R-:W-:-:S02]  /*13b00*/  USEL UR9, UR6, 0x1, UP0 ;  /* 0x0000000106097887 */ /* 0x000fc40008000000 */
[----:B------:R-:W-:Y:S02]  /*13b10*/  UISETP.GE.AND UP0, UPT, UR5, 0x1, UPT ;  /* 0x000000010500788c */ /* 0x000fe4000bf06270 */
[----:B------:R-:W-:Y:S01]  /*13b20*/  UIMAD UR36, UR9, UR10, URZ ;  /* 0x0000000a092472a4 */ /* 0x000fe2000f8e023f */
[----:B------:R-:W-:Y:S01]  /*13b30*/  @UP1 ULDC UR7, c[0x0][0x44c] ;  /* 0x0001130000071ab9 */ /* 0x000fe20000000800 */
[----:B------:R-:W-:Y:S02]  /*13b40*/  UIMAD UR9, UR9, UR10, 0x7f ;  /* 0x0000007f090974a4 */ /* 0x000fe4000f8e020a */
[----:B------:R-:W-:Y:S01]  /*13b50*/  PLOP3.LUT P1, PT, PT, PT, UP0, 0x80, 0x0 ;  /* 0x000000000000781c */ /* 0x000fe20003f2f008 */
[----:B------:R-:W-:Y:S01]  /*13b60*/  @UP1 ULDC UR12, c[0x0][0x450] ;  /* 0x00011400000c1ab9 */ /* 0x000fe20000000800 */
[----:B------:R-:W-:Y:S02]  /*13b70*/  UP2UR UR50, UPR, URZ, 0x2 ;  /* 0x000000023f327883 */ /* 0x000fe40008000000 */
[----:B-1----:R-:W-:-:S04]  /*13b80*/  USHF.L.U32 UR40, UR40, 0x7, URZ ;  /* 0x0000000728287899 */ /* 0x002fc8000800063f */
[----:B------:R-:W-:-:S04]  /*13b90*/  UIADD3 UR8, UR40, 0x7f, URZ ;  /* 0x0000007f28087890 */ /* 0x000fc8000fffe03f */
[----:B------:R-:W-:Y:S02]  /*13ba0*/  UIMAD.WIDE.U32 UR6, UR8, UR7, URZ ;  /* 0x00000007080672a5 */ /* 0x000fe4000f8e003f */
[----:B------:R-:W-:Y:S02]  /*13bb0*/  UIADD3 UR6, UR36, 0x1, -UR11 ;  /* 0x0000000124067890 */ /* 0x000fe4000fffe80b */
[----:B------:R-:W-:Y:S02]  /*13bc0*/  @UP1 USHF.R.U32.HI UR8, URZ, UR12, UR7 ;  /* 0x0000000c3f081299 */ /* 0x000fe40008011607 */
[----:B------:R-:W-:Y:S02]  /*13bd0*/  USHF.R.S32.HI UR7, URZ, 0x1f, UR9 ;  /* 0x0000001f3f077899 */ /* 0x000fe40008011409 */
[----:B------:R-:W-:Y:S02]  /*13be0*/  UIADD3 UR6, UR6, UR8, URZ ;  /* 0x0000000806067290 */ /* 0x000fe4000fffe03f */
[----:B------:R-:W-:-:S02]  /*13bf0*/  ULEA.HI UR7, UR7, UR9, URZ, 0x7 ;  /* 0x0000000907077291 */ /* 0x000fc4000f8f383f */
[----:B------:R-:W-:Y:S02]  /*13c00*/  UIADD3 UR4, UR6, UR4, URZ ;  /* 0x0000000406047290 */ /* 0x000fe4000fffe03f */
[----:B------:R-:W-:Y:S01]  /*13c10*/  USHF.R.S32.HI UR41, URZ, 0x7, UR7 ;  /* 0x000000073f297899 */ /* 0x000fe20008011407 */
[----:B0-----:R-:W-:Y:S11]  /*13c20*/  @!P1 BRA `(.L_x_1177) ;  /* 0x0000000000449947 */ /* 0x001ff60003800000 */
        /* <DEDUP_REMOVED lines=10> */
.L_x_1178:
[----:B------:R-:W-:-:S11]  /*13cd0*/  UISETP.NE.AND UP0, UPT, UR5, 0x1, UPT ;  /* 0x000000010500788c */ /* 0x000fd6000bf05270 */
[----:B------:R-:W-:Y:S02]  /*13ce0*/  @UP0 ULDC.64 UR12, c[0x0][0x9e8] ;  /* 0x00027a00000c0ab9 */ /* 0x000fe40000000a00 */
[----:B------:R-:W-:-:S04]  /*13cf0*/  UIMAD.WIDE.U32 UR6, UR8, UR12, URZ ;  /* 0x0000000c080672a5 */ /* 0x000fc8000f8e003f */
[----:B------:R-:W-:-:S12]  /*13d00*/  @UP0 USHF.R.U32.HI UR8, URZ, UR13, UR7 ;  /* 0x0000000d3f080299 */ /* 0x000fd80008011607 */
.L_x_1179:
[----:B------:R-:W-:-:S04]  /*13d10*/  UIMAD UR8, UR8, UR5, UR5 ;  /* 0x00000005080872a4 */ /* 0x000fc8000f8e0205 */
[----:B------:R-:W-:-:S04]  /*13d20*/  UISETP.LT.AND UP0, UPT, UR4, UR8, UPT ;  /* 0x000000080400728c */ /* 0x000fc8000bf01270 */
[----:B------:R-:W-:-:S12]  /*13d30*/  USEL UR4, UR4, UR8, UP0 ;  /* 0x0000000804047287 */ /* 0x000fd80008000000 */
.L_x_1177:
[----:B------:R-:W-:Y:S02]  /*13d40*/  UISETP.NE.AND UP0, UPT, UR50, URZ, UPT ;  /* 0x0000003f3200728c */ /* 0x000fe4000bf05270 */
[----:B------:R-:W-:-:S04]  /*13d50*/  UIADD3 UR4, UR4, 0x7f, URZ ;  /* 0x0000007f04047890 */ /* 0x000fc8000fffe03f */
[----:B------:R-:W-:-:S04]  /*13d60*/  USHF.R.S32.HI UR8, URZ, 0x1f, UR4 ;  /* 0x0000001f3f087899 */ /* 0x000fc80008011404 */
[----:B------:R-:W-:Y:S01]  /*13d70*/  ULEA.HI UR8, UR8, UR4, URZ, 0x7 ;  /* 0x0000000408087291 */ /* 0x000fe2000f8f383f */
[----:B------:R-:W-:Y:S01]  /*13d80*/  @UP0 ULDC UR6, c[0x0][0x44c] ;  /* 0x0001130000060ab9 */ /* 0x000fe20000000800 */
[----:B------:R-:W-:Y:S01]  /*13d90*/  @UP0 ULDC UR9, c[0x0][0x450] ;  /* 0x0001140000090ab9 */ /* 0x000fe20000000800 */
[----:B------:R-:W-:Y:S02]  /*13da0*/  UIMAD.WIDE.U32 UR6, UR40, UR6, URZ ;  /* 0x00000006280672a5 */ /* 0x000fe4000f8e003f */
[----:B------:R-:W-:Y:S01]  /*13db0*/  UMOV UR4, UR40 ;  /* 0x0000002800047c82 */ /* 0x000fe20008000000 */
[----:B------:R-:W-:Y:S02]  /*13dc0*/  USHF.R.S32.HI UR43, URZ, 0x7, UR8 ;  /* 0x000000073f2b7899 */ /* 0x000fe40008011408 */
[----:B------:R-:W-:Y:S02]  /*13dd0*/  @UP0 USHF.R.U32.HI UR4, URZ, UR9, UR7 ;  /* 0x000000093f040299 */ /* 0x000fe40008011607 */
[----:B------:R-:W-:-:S02]  /*13de0*/  UISETP.LT.AND UP0, UPT, UR41, UR43, UPT ;  /* 0x0000002b2900728c */ /* 0x000fc4000bf01270 */
[----:B------:R-:W-:Y:S01]  /*13df0*/  UIADD3 UR4, UR4, -UR11, UR36 ;  /* 0x8000000b04047290 */ /* 0x000fe2000fffe024 */
[----:B------:R-:W-:Y:S01]  /*13e00*/  ULDC UR8, c[0x0][0x9dc] ;  /* 0x0002770000087ab9 */ /* 0x000fe20000000800 */
[----:B------:R-:W-:Y:S02]  /*13e10*/  USEL UR12, UR41, UR43, UP0 ;  /* 0x0000002b290c7287 */ /* 0x000fe40008000000 */
[----:B------:R-:W-:Y:S01]  /*13e20*/  UIADD3 UR8, UR4, -UR8, URZ ;  /* 0x8000000804087290 */ /* 0x000fe2000fffe03f */
[----:B------:R-:W-:Y:S11]  /*13e30*/  @!P1 BRA `(.L_x_1180) ;  /* 0x0000000000449947 */ /* 0x000ff60003800000 */
        /* <DEDUP_REMOVED lines=10> */
.L_x_1181:
[----:B------:R-:W-:-:S11]  /*13ee0*/  UISETP.NE.AND UP0, UPT, UR5, 0x1, UPT ;  /* 0x000000010500788c */ /* 0x000fd6000bf05270 */
[----:B------:R-:W-:Y:S02]  /*13ef0*/  @UP0 ULDC.64 UR10, c[0x0][0x9e8] ;  /* 0x00027a00000a0ab9 */ /* 0x000fe40000000a00 */
[----:B------:R-:W-:-:S04]  /*13f00*/  UIMAD.WIDE.U32 UR6, UR4, UR10, URZ ;  /* 0x0000000a040672a5 */ /* 0x000fc8000f8e003f */
[----:B------:R-:W-:-:S12]  /*13f10*/  @UP0 USHF.R.U32.HI UR4, URZ, UR11, UR7 ;  /* 0x0000000b3f040299 */ /* 0x000fd80008011607 */
.L_x_1182:
[----:B------:R-:W-:-:S04]  /*13f20*/  UIMAD UR4, UR4, UR5, URZ ;  /* 0x00000005040472a4 */ /* 0x000fc8000f8e023f */
[----:B------:R-:W-:-:S04]  /*13f30*/  UISETP.LT.AND UP0, UPT, UR8, UR4, UPT ;  /* 0x000000040800728c */ /* 0x000fc8000bf01270 */
[----:B------:R-:W-:-:S12]  /*13f40*/  USEL UR8, UR8, UR4, !UP0 ;  /* 0x0000000408087287 */ /* 0x000fd8000c000000 */
.L_x_1180:
[----:B------:R-:W-:Y:S02]  /*13f50*/  USHF.R.S32.HI UR4, URZ, 0x1f, UR8 ;  /* 0x0000001f3f047899 */ /* 0x000fe40008011408 */
[----:B------:R-:W-:Y:S02]  /*13f60*/  USHF.R.U32.HI UR9, URZ, 0x10, UR45 ;  /* 0x000000103f097899 */ /* 0x000fe4000801162d */
[----:B------:R-:W-:Y:S02]  /*13f70*/  ULEA.HI UR4, UR4, UR8, URZ, 0x7 ;  /* 0x0000000804047291 */ /* 0x000fe4000f8f383f */
[----:B------:R-:W-:Y:S02]  /*13f80*/  ULOP3.LUT UR45, UR45, 0xffff, URZ, 0xc0, !UPT ;  /* 0x0000ffff2d2d7892 */ /* 0x000fe4000f8ec03f */
[----:B------:R-:W-:Y:S01]  /*13f90*/  USHF.R.S32.HI UR4, URZ, 0x7, UR4 ;  /* 0x000000073f047899 */ /* 0x000fe20008011404 */
[----:B------:R-:W-:-:S03]  /*13fa0*/  UMOV UR38, URZ ;  /* 0x0000003f00267c82 */ /* 0x000fc60008000000 */
[----:B------:R-:W-:-:S04]  /*13fb0*/  UISETP.LT.AND UP0, UPT, URZ, UR4, UPT ;  /* 0x000000043f00728c */ /* 0x000fc8000bf01270 */
[----:B------:R-:W-:Y:S02]  /*13fc0*/  USEL UR44, URZ, UR4, !UP0 ;  /* 0x000000043f2c7287 */ /* 0x000fe4000c000000 */
[----:B------:R-:W-:Y:S02]  /*13fd0*/  UISETP.NE.AND UP0, UPT, UR9, URZ, UPT ;  /* 0x0000003f0900728c */ /* 0x000fe4000bf05270 */
[----:B------:R-:W-:-:S06]  /*13fe0*/  UISETP.GT.AND UP1, UPT, UR12, UR44, UPT ;  /* 0x0000002c0c00728c */ /* 0x000fcc000bf24270 */
[----:B------:R-:W-:-:S03]  /*13ff0*/  PLOP3.LUT P0, PT, PT, PT, UP1, 0x80, 0x0 ;  /* 0x000000000000781c */ /* 0x000fc60003f0f018 */
[----:B------:R-:W-:-:S10]  /*14000*/  @!UP0 ULDC UR9, c[0x0][0x9f0] ;  /* 0x00027c0000098ab9 */ /* 0x000fd40000000800 */
[----:B------:R-:W-:Y:S05]  /*14010*/  @!P0 BRA `(.L_x_1183) ;  /* 0x00000000007c8947 */ /* 0x000fea0003800000 */
[----:B------:R-:W-:Y:S01]  /*14020*/  IABS R0, UR9 ;  /* 0x0000000900007c13 */ /* 0x000fe20008000000 */
[----:B------:R-:W-:Y:S02]  /*14030*/  UIADD3 UR4, UR9, -0x1, UR12 ;  /* 0xffffffff09047890 */ /* 0x000fe4000fffe00c */
[----:B------:R-:W-:Y:S02]  /*14040*/  IABS R4, UR9 ;  /* 0x0000000900047c13 */ /* 0x000fe40008000000 */
[----:B------:R-:W-:Y:S01]  /*14050*/  R2UR UR10, R0 ;  /* 0x00000000000a72ca */ /* 0x000fe200000e0000 */
[----:B------:R-:W-:-:S03]  /*14060*/  UIADD3 UR6, -UR44, UR4, URZ ;  /* 0x000000042c067290 */ /* 0x000fc6000fffe13f */
[----:B------:R-:W-:-:S03]  /*14070*/  UMOV UR4, URZ ;  /* 0x0000003f00047c82 */ /* 0x000fc60008000000 */
[----:B------:R-:W-:Y:S01]  /*14080*/  IABS R3, UR6 ;  /* 0x0000000600037c13 */ /* 0x000fe20008000000 */
[----:B------:R-:W-:-:S03]  /*14090*/  ULOP3.LUT UR6, UR6, UR9, URZ, 0x3c, !UPT ;  /* 0x0000000906067292 */ /* 0x000fc6000f8e3c3f */
[----:B------:R-:W-:Y:S02]  /*140a0*/  R2UR UR8, R3 ;  /* 0x00000000030872ca */ /* 0x000fe400000e0000 */
        /* <DEDUP_REMOVED lines=22> */
.L_x_1183:
[----:B------:R-:W-:Y:S02]  /*14210*/  UIMAD UR51, UR45, UR38, UR44 ;  /* 0x000000262d3372a4 */ /* 0x000fe4000f8e022c */
[----:B------:R-:W-:Y:S02]  /*14220*/  IMAD.U32 R3, RZ, RZ, UR38 ;  /* 0x00000026ff037e24 */ /* 0x000fe4000f8e00ff */
[----:B------:R-:W-:Y:S02]  /*14230*/  IMAD.MOV.U32 R2, RZ, RZ, RZ ;  /* 0x000000ffff027224 */ /* 0x000fe400078e00ff */
[----:B------:R-:W-:Y:S02]  /*14240*/  IMAD.MOV.U32 R0, RZ, RZ, 0x1 ;  /* 0x00000001ff007424 */ /* 0x000fe400078e00ff */
[----:B------:R-:W-:-:S05]  /*14250*/  IMAD.U32 R18, RZ, RZ, UR51 ;  /* 0x00000033ff127e24 */ /* 0x000fca000f8e00ff */
[----:B------:R-:W-:Y:S01]  /*14260*/  VIADDMNMX R18, R18, R3, UR12, PT ;  /* 0x0000000c12127e46 */ /* 0x000fe2000b800103 */
[----:B------:R-:W-:-:S03]  /*14270*/  IMAD.MOV.U32 R3, RZ, RZ, 0x1 ;  /* 0x00000001ff037424 */ /* 0x000fc600078e00ff */
[----:B------:R-:W-:-:S13]  /*14280*/  ISETP.GT.AND P0, PT, R18, UR51, PT ;  /* 0x0000003312007c0c */ /* 0x000fda000bf04270 */
        /* <DEDUP_REMOVED lines=24> */
[----:B0----5:R-:W-:Y:S05]  /*14410*/  CALL.ABS.NOINC R2 ;  /* 0x0000000002007343 */ /* 0x021fea0003c00000 */
.L_x_1184:
        /* <DEDUP_REMOVED lines=20> */
.L_x_1185:
        /* <DEDUP_REMOVED lines=20> */
.L_x_1186:
        /* <DEDUP_REMOVED lines=18> */
.L_x_1187:
[----:B------:R-:W0:Y:S01]  /*147c0*/  LDC.64 R2, c[0x0][0x9f8] ;  /* 0x00027e00ff027b82 */ /* 0x000e220000000a00 */
[----:B------:R-:W-:-:S07]  /*147d0*/  IMAD.MOV.U32 R28, RZ, RZ, R22 ;  /* 0x000000ffff1c7224 */ /* 0x000fce00078e0016 */
[----:B------:R-:W1:Y:S01]  /*147e0*/  LDC R8, c[0x0][0x430] ;  /* 0x00010c00ff087b82 */ /* 0x000e620000000800 */
[C---:B------:R-:W-:Y:S01]  /*147f0*/  IMAD.SHL.U32 R29, R24.reuse, 0x20, RZ ;  /* 0x00000020181d7824 */ /* 0x040fe200078e00ff */
[----:B------:R-:W-:Y:S02]  /*14800*/  LOP3.LUT R9, R24, 0x7f, RZ, 0xc0, !PT ;  /* 0x0000007f18097812 */ /* 0x000fe400078ec0ff */
[----:B------:R-:W-:Y:S02]  /*14810*/  LEA R7, R18, 0xffffff80, 0x7 ;  /* 0xffffff8012077811 */ /* 0x000fe400078e38ff */
[----:B------:R-:W-:Y:S01]  /*14820*/  LOP3.LUT R16, R16, 0xffffffef, RZ, 0xc0, !PT ;  /* 0xffffffef10107812 */ /* 0x000fe200078ec0ff */
[----:B------:R-:W-:Y:S01]  /*14830*/  IMAD.SHL.U32 R35, R24, 0x40, RZ ;  /* 0x0000004018237824 */ /* 0x000fe200078e00ff */
[----:B------:R-:W2:Y:S01]  /*14840*/  LDC R37, c[0x0][0x2f4] ;  /* 0x0000bd00ff257b82 */ /* 0x000ea20000000800 */
[----:B0-----:R-:W-:-:S04]  /*14850*/  ISETP.NE.U32.AND P0, PT, R2, RZ, PT ;  /* 0x000000ff0200720c */ /* 0x001fc80003f05070 */
[----:B------:R-:W-:-:S13]  /*14860*/  ISETP.NE.AND.EX P0, PT, R3, RZ, PT, P0 ;  /* 0x000000ff0300720c */ /* 0x000fda0003f05300 */
[----:B------:R-:W0:Y:S02]  /*14870*/  @P0 LDC.64 R2, c[0x0][0x9f8] ;  /* 0x00027e00ff020b82 */ /* 0x000e240000000a00 */
[----:B0-----:R-:W-:-:S05]  /*14880*/  @P0 IMAD.WIDE R2, R22, 0x4, R2 ;  /* 0x0000000416020825 */ /* 0x001fca00078e0202 */
[----:B------:R0:W3:Y:S01]  /*14890*/  @P0 LDG.E R28, desc[UR46][R2.64] ;  /* 0x0000002e021c0981 */ /* 0x0000e2000c1e1900 */
[----:B-1----:R-:W-:Y:S02]  /*148a0*/  ISETP.NE.AND P1, PT, R8, 0x1, PT ;  /* 0x000000010800780c */ /* 0x002fe40003f25270 */
[----:B------:R-:W-:Y:S02]  /*148b0*/  LOP3.LUT R29, R29, 0x60, RZ, 0xc0, !PT ;  /* 0x000000601d1d7812 */ /* 0x000fe400078ec0ff */
[----:B------:R-:W-:-:S04]  /*148c0*/  SHF.R.U32.HI R25, RZ, 0x2, R9 ;  /* 0x00000002ff197819 */ /* 0x000fc80000011609 */
[----:B------:R-:W-:-:S04]  /*148d0*/  IADD3 R6, R29, R25, R7 ;  /* 0x000000191d067210 */ /* 0x000fc80007ffe007 */
[C---:B------:R-:W-:Y:S01]  /*148e0*/  ISETP.GE.AND P0, PT, R6.reuse, UR36, PT ;  /* 0x0000002406007c0c */ /* 0x040fe2000bf06270 */
[----:B------:R-:W1:Y:S01]  /*148f0*/  @P1 LDC R13, c[0x0][0x434] ;  /* 0x00010d00ff0d1b82 */ /* 0x000e620000000800 */
[----:B-----5:R-:W-:Y:S01]  /*14900*/  IMAD.IADD R6, R6, 0x1, R19 ;  /* 0x0000000106067824 */ /* 0x020fe200078e0213 */
[----:B------:R-:W-:-:S06]  /*14910*/  @P1 LOP3.LUT R16, R16, 0x10, RZ, 0xfc, !PT ;  /* 0x0000001010101812 */ /* 0x000fcc00078efcff */
[----:B0-----:R-:W0:Y:S08]  /*14920*/  @P1 LDC R3, c[0x0][0x438] ;  /* 0x00010e00ff031b82 */ /* 0x001e300000000800 */
[----:B------:R-:W4:Y:S08]  /*14930*/  @!P0 LDC.64 R10, c[0x0][0x428] ;  /* 0x00010a00ff0a8b82 */ /* 0x000f300000000a00 */
[----:B------:R-:W2:Y:S01]  /*14940*/  @!P0 LDC.64 R4, c[0x0][0x418] ;  /* 0x00010600ff048b82 */ /* 0x000ea20000000a00 */
[----:B-1----:R-:W-:-:S04]  /*14950*/  @P1 IMAD.HI.U32 R0, R6, R13, RZ ;  /* 0x0000000d06001227 */ /* 0x002fc800078e00ff */
[----:B------:R-:W-:Y:S01]  /*14960*/  IMAD.MOV.U32 R13, RZ, RZ, R6 ;  /* 0x000000ffff0d7224 */ /* 0x000fe200078e0006 */
[----:B0-----:R-:W-:-:S04]  /*14970*/  @P1 SHF.R.U32.HI R13, RZ, R3, R0 ;  /* 0x00000003ff0d1219 */ /* 0x001fc80000011600 */
[--C-:B------:R-:W-:Y:S01]  /*14980*/  @!P0 SHF.R.S32.HI R3, RZ, 0x1f, R13.reuse ;  /* 0x0000001fff038819 */ /* 0x100fe2000001140d */
[----:B------:R-:W-:Y:S01]  /*14990*/  @!P0 IMAD.MOV.U32 R2, RZ, RZ, R13 ;  /* 0x000000ffff028224 */ /* 0x000fe200078e000d */
[----:B------:R-:W-:Y:S01]  /*149a0*/  UMOV UR4, 0xffffffff ;  /* 0xffffffff00047882 */ /* 0x000fe20000000000 */
[----:B------:R-:W-:Y:S01]  /*149b0*/  IMAD.MOV.U32 R27, RZ, RZ, 0x20 ;  /* 0x00000020ff1b7424 */ /* 0x000fe200078e00ff */
[----:B------:R-:W-:Y:S01]  /*149c0*/  SHF.R.U32.HI R9, RZ, 0x5, R9 ;  /* 0x00000005ff097819 */ /* 0x000fe20000011609 */
[----:B------:R-:W-:Y:S01]  /*149d0*/  IMAD.MOV.U32 R34, RZ, RZ, 0x40 ;  /* 0x00000040ff227424 */ /* 0x000fe200078e00ff */
[----:B---3--:R-:W-:Y:S01]  /*149e0*/  SHF.R.S32.HI R32, RZ, 0x1f, R28 ;  /* 0x0000001fff207819 */ /* 0x008fe2000001141c */
[----:B----4-:R-:W-:-:S04]  /*149f0*/  @!P0 IMAD.WIDE.U32 R2, R28, R10, R2 ;  /* 0x0000000a1c028225 */ /* 0x010fc800078e0002 */
[----:B------:R-:W-:Y:S01]  /*14a00*/  @!P0 IMAD R0, R32, R10, RZ ;  /* 0x0000000a20008224 */ /* 0x000fe200078e02ff */
[----:B--2---:R-:W-:-:S03]  /*14a10*/  @!P0 LEA R4, P1, R2, R4, 0x2 ;  /* 0x0000000402048211 */ /* 0x004fc600078210ff */
[----:B------:R-:W-:-:S04]  /*14a20*/  @!P0 IMAD R11, R28, R11, R0 ;  /* 0x0000000b1c0b8224 */ /* 0x000fc800078e0200 */
[----:B------:R-:W-:Y:S01]  /*14a30*/  @!P0 IMAD.IADD R0, R3, 0x1, R11 ;  /* 0x0000000103008824 */ /* 0x000fe200078e020b */
[----:B------:R-:W-:-:S04]  /*14a40*/  SHF.R.U32.HI R3, RZ, 0x1, R24 ;  /* 0x00000001ff037819 */ /* 0x000fc80000011618 */
[----:B------:R-:W-:Y:S01]  /*14a50*/  @!P0 LEA.HI.X R5, R2, R5, R0, 0x2, P1 ;  /* 0x0000000502058211 */ /* 0x000fe200008f1400 */
[----:B------:R-:W-:Y:S01]  /*14a60*/  IMAD.MOV.U32 R0, RZ, RZ, RZ ;  /* 0x000000ffff007224 */ /* 0x000fe200078e00ff */
[----:B------:R-:W-:Y:S01]  /*14a70*/  LOP3.LUT R2, R35, 0x180, RZ, 0xc0, !PT ;  /* 0x0000018023027812 */ /* 0x000fe200078ec0ff */
[----:B------:R-:W-:-:S03]  /*14a80*/  IMAD.MOV R11, RZ, RZ, -R13 ;  /* 0x000000ffff0b7224 */ /* 0x000fc600078e0a0d */
[----:B------:R-:W-:Y:S01]  /*14a90*/  LOP3.LUT R2, R2, 0x30, R3, 0xf8, !PT ;  /* 0x0000003002027812 */ /* 0x000fe200078ef803 */
[----:B------:R0:W5:Y:S01]  /*14aa0*/  @!P0 LDG.E R0, desc[UR46][R4.64] ;  /* 0x0000002e04008981 */ /* 0x000162000c1e1900 */
[C---:B------:R-:W-:Y:S01]  /*14ab0*/  IMAD.SHL.U32 R3, R24.reuse, 0x8, RZ ;  /* 0x0000000818037824 */ /* 0x040fe200078e00ff */
[----:B------:R-:W-:-:S04]  /*14ac0*/  R2P PR, R24, 0x6 ;  /* 0x0000000618007804 */ /* 0x000fc80000000000 */
[----:B------:R-:W-:Y:S02]  /*14ad0*/  LOP3.LUT R2, R2, 0x30, R3, 0x78, !PT ;  /* 0x0000003002027812 */ /* 0x000fe400078e7803 */
[----:B------:R-:W-:Y:S01]  /*14ae0*/  SEL R27, R27, 0xffffffe0, !P1 ;  /* 0xffffffe01b1b7807 */ /* 0x000fe20004800000 */
[----:B0-----:R-:W-:Y:S01]  /*14af0*/  IMAD R4, R8, R11, R6 ;  /* 0x0000000b08047224 */ /* 0x001fe200078e0206 */
[----:B------:R-:W-:Y:S01]  /*14b00*/  SEL R34, R34, 0xffffffc0, !P2 ;  /* 0xffffffc022227807 */ /* 0x000fe20005000000 */
[C---:B------:R-:W-:Y:S02]  /*14b10*/  IMAD.SHL.U32 R6, R24.reuse, 0x80, RZ ;  /* 0x0000008018067824 */ /* 0x040fe400078e00ff */
[----:B------:R-:W-:-:S03]  /*14b20*/  IMAD.SHL.U32 R5, R24, 0x10, RZ ;  /* 0x0000001018057824 */ /* 0x000fc600078e00ff */
[C---:B------:R-:W-:Y:S02]  /*14b30*/  LOP3.LUT R8, R6.reuse, 0x400, RZ, 0xc0, !PT ;  /* 0x0000040006087812 */ /* 0x040fe400078ec0ff */
[----:B------:R-:W-:-:S03]  /*14b40*/  LOP3.LUT R3, R6, 0x380, RZ, 0xc0, !PT ;  /* 0x0000038006037812 */ /* 0x000fc600078ec0ff */
[----:B------:R-:W-:Y:S01]  /*14b50*/  IMAD R8, R9, 0x800, R8 ;  /* 0x0000080009087824 */ /* 0x000fe200078e0208 */
[----:B------:R-:W-:Y:S01]  /*14b60*/  LOP3.LUT R6, R3, 0x10, R24, 0xf8, !PT ;  /* 0x0000001003067812 */ /* 0x000fe200078ef818 */
[----:B------:R-:W-:Y:S06]  /*14b70*/  BRA.DIV UR4, `(.L_x_1188) ;  /* 0x0000003604847947 */ /* 0x000fec000b800000 */
.L_x_1240:
[----:B------:R-:W-:Y:S01]  /*14b80*/  ULOP3.LUT UR4, UR42, 0x2, URZ, 0xfc, !UPT ;  /* 0x000000022a047892 */ /* 0x000fe2000f8efc3f */
[----:B------:R-:W-:Y:S01]  /*14b90*/  LOP3.LUT R31, R5, 0x30, RZ, 0xc0, !PT ;  /* 0x00000030051f7812 */ /* 0x000fe200078ec0ff */
[----:B------:R-:W-:Y:S01]  /*14ba0*/  IMAD.U32 R26, RZ, RZ, UR39 ;  /* 0x00000027ff1a7e24 */ /* 0x000fe2000f8e00ff */
[----:B------:R-:W-:Y:S02]  /*14bb0*/  LOP3.LUT R16, R16, 0xfffffff7, RZ, 0xc0, !PT ;  /* 0xfffffff710107812 */ /* 0x000fe400078ec0ff */
[C---:B------:R-:W-:Y:S01]  /*14bc0*/  ISETP.GE.AND P3, PT, R31.reuse, R37, PT ;  /* 0x000000251f00720c */ /* 0x040fe20003f66270 */
[----:B------:R-:W-:Y:S01]  /*14bd0*/  IMAD.U32 R36, RZ, RZ, UR4 ;  /* 0x00000004ff247e24 */ /* 0x000fe2000f8e00ff */
[C---:B------:R-:W-:Y:S02]  /*14be0*/  LOP3.LUT R23, R31.reuse, 0x40, RZ, 0xfc, !PT ;  /* 0x000000401f177812 */ /* 0x040fe400078efcff */
[----:B------:R-:W-:Y:S02]  /*14bf0*/  LOP3.LUT R22, R31, 0x80, RZ, 0xfc, !PT ;  /* 0x000000801f167812 */ /* 0x000fe400078efcff */
[----:B------:R-:W-:-:S02]  /*14c00*/  ISETP.NE.AND P0, PT, R36, 0x3, PT ;  /* 0x000000032400780c */ /* 0x000fc40003f05270 */
[-C--:B------:R-:W-:Y:S02]  /*14c10*/  ISETP.GE.AND P2, PT, R23, R37.reuse, PT ;  /* 0x000000251700720c */ /* 0x080fe40003f46270 */
[----:B------:R-:W-:Y:S02]  /*14c20*/  ISETP.GE.AND P1, PT, R22, R37, PT ;  /* 0x000000251600720c */ /* 0x000fe40003f26270 */
[----:B------:R-:W-:Y:S02]  /*14c30*/  LOP3.LUT R33, R6, 0x70, R5, 0x78, !PT ;  /* 0x0000007006217812 */ /* 0x000fe400078e7805 */
[----:B------:R-:W-:Y:S02]  /*14c40*/  LOP3.LUT R35, R2, 0x640, R35, 0xf8, !PT ;  /* 0x0000064002237812 */ /* 0x000fe400078ef823 */
[----:B------:R-:W-:Y:S01]  /*14c50*/  SHF.R.U32.HI R24, RZ, 0x3, R24 ;  /* 0x00000003ff187819 */ /* 0x000fe20000011618 */
[----:B------:R-:W-:Y:S01]  /*14c60*/  IMAD.IADD R33, R8, 0x1, R33 ;  /* 0x0000000108217824 */ /* 0x000fe200078e0221 */
[----:B------:R-:W-:-:S02]  /*14c70*/  SHF.R.S32.HI R26, RZ, 0x1f, R26 ;  /* 0x0000001fff1a7819 */ /* 0x000fc4000001141a */
[----:B------:R-:W-:-:S04]  /*14c80*/  @P0 LOP3.LUT R16, R16, 0x8, RZ, 0xfc, !PT ;  /* 0x0000000810100812 */ /* 0x000fc800078efcff */
[----:B------:R-:W-:-:S04]  /*14c90*/  LOP3.LUT R16, R16, 0xfffffffb, RZ, 0xc0, !PT ;  /* 0xfffffffb10107812 */ /* 0x000fc800078ec0ff */
[----:B------:R-:W-:-:S04]  /*14ca0*/  @P3 LOP3.LUT R16, R16, 0x4, RZ, 0xfc, !PT ;  /* 0x0000000410103812 */ /* 0x000fc800078efcff */
[----:B------:R-:W-:-:S04]  /*14cb0*/  LOP3.LUT R16, R16, 0xfffffffd, RZ, 0xc0, !PT ;  /* 0xfffffffd10107812 */ /* 0x000fc800078ec0ff */
[----:B------:R-:W-:-:S04]  /*14cc0*/  @P2 LOP3.LUT R16, R16, 0x2, RZ, 0xfc, !PT ;  /* 0x0000000210102812 */ /* 0x000fc800078efcff */
[----:B------:R-:W-:-:S04]  /*14cd0*/  LOP3.LUT R16, R16, 0xfffffffe, RZ, 0xc0, !PT ;  /* 0xfffffffe10107812 */ /* 0x000fc800078ec0ff */
[----:B------:R-:W-:Y:S01]  /*14ce0*/  @P1 LOP3.LUT R16, R16, 0x1, RZ, 0xfc, !PT ;  /* 0x0000000110101812 */ /* 0x000fe200078efcff */
[----:B------:R-:W-:Y:S06]  /*14cf0*/  @!P0 BRA `(.L_x_1189) ;  /* 0x0000000000048947 */ /* 0x000fec0003800000 */
[----:B------:R-:W-:Y:S01]  /*14d00*/  BPT.TRAP 0x1 ;  /* 0x000000040000795c */ /* 0x000fe20000300000 */
.L_x_1189:
[----:B------:R-:W-:Y:S01]  /*14d10*/  IMAD.MOV.U32 R10, RZ, RZ, 0x1 ;  /* 0x00000001ff0a7424 */ /* 0x000fe200078e00ff */
[----:B------:R-:W-:-:S04]  /*14d20*/  SHF.R.S32.HI R6, RZ, 0x1f, R4 ;  /* 0x0000001fff067819 */ /* 0x000fc80000011404 */
[----:B------:R-:W-:-:S04]  /*14d30*/  SHF.L.U32 R10, R10, 0x1f, RZ ;  /* 0x0000001f0a0a7819 */ /* 0x000fc800000006ff */
[----:B------:R-:W0:Y:S02]  /*14d40*/  SYNCS.PHASECHK.TRANS64.TRYWAIT P0, [UR48+0x2a880], R10 ;  /* 0x02a8800aff0075a7 */ /* 0x000e240008000170 */
[----:B0-----:R-:W-:Y:S05]  /*14d50*/  @!P0 BRA `(.L_x_1190) ;  /* 0x00000034002c8947 */ /* 0x001fea0003800000 */
.L_x_1241:
[----:B------:R-:W-:Y:S01]  /*14d60*/  ULDC.64 UR4, c[0x0][0x328] ;  /* 0x0000ca0000047ab9 */ /* 0x000fe20000000a00 */
[----:B------:R-:W-:Y:S01]  /*14d70*/  IMAD.SHL.U32 R12, R24, 0x80, RZ ;  /* 0x00000080180c7824 */ /* 0x000fe200078e00ff */
[----:B-----5:R-:W-:Y:S01]  /*14d80*/  SHF.R.S32.HI R8, RZ, 0x1f, R0 ;  /* 0x0000001fff087819 */ /* 0x020fe20000011400 */
[----:B0-----:R-:W-:Y:S01]  /*14d90*/  IMAD R3, R6, UR4, RZ ;  /* 0x0000000406037c24 */ /* 0x001fe2000f8e02ff */
[----:B------:R-:W-:Y:S02]  /*14da0*/  R2UR UR6, R26 ;  /* 0x000000001a0672ca */ /* 0x000fe400000e0000 */
[----:B------:R-:W-:Y:S01]  /*14db0*/  LOP3.LUT R12, R12, 0x180, RZ, 0xc0, !PT ;  /* 0x000001800c0c7812 */ /* 0x000fe200078ec0ff */
[C---:B------:R-:W-:Y:S01]  /*14dc0*/  IMAD R11, R4.reuse, UR5, R3 ;  /* 0x00000005040b7c24 */ /* 0x040fe2000f8e0203 */
[----:B------:R-:W-:Y:S01]  /*14dd0*/  LOP3.LUT R30, R5, 0x40, RZ, 0xc0, !PT ;  /* 0x00000040051e7812 */ /* 0x000fe200078ec0ff */
[----:B------:R-:W-:Y:S01]  /*14de0*/  IMAD.WIDE.U32 R2, R4, UR4, RZ ;  /* 0x0000000404027c25 */ /* 0x000fe2000f8e00ff */
[----:B------:R-:W-:Y:S01]  /*14df0*/  ULDC.64 UR4, c[0x0][0x338] ;  /* 0x0000ce0000047ab9 */ /* 0x000fe20000000a00 */
[----:B------:R-:W-:-:S02]  /*14e00*/  LOP3.LUT R12, R12, 0x30, R5, 0xf8, !PT ;  /* 0x000000300c0c7812 */ /* 0x000fc400078ef805 */
[----:B------:R-:W-:Y:S02]  /*14e10*/  IMAD.IADD R3, R3, 0x1, R11 ;  /* 0x0000000103037824 */ /* 0x000fe400078e020b */
[----:B------:R-:W-:Y:S02]  /*14e20*/  IMAD R11, R8, UR4, RZ ;  /* 0x00000004080b7c24 */ /* 0x000fe4000f8e02ff */
[----:B------:R-:W-:-:S04]  /*14e30*/  IMAD.WIDE.U32 R2, R0, UR4, R2 ;  /* 0x0000000400027c25 */ /* 0x000fc8000f8e0002 */
[----:B------:R-:W-:Y:S01]  /*14e40*/  IMAD R11, R0, UR5, R11 ;  /* 0x00000005000b7c24 */ /* 0x000fe2000f8e020b */
[----:B------:R-:W-:Y:S01]  /*14e50*/  ULDC.64 UR4, c[0x0][0x330] ;  /* 0x0000cc0000047ab9 */ /* 0x000fe20000000a00 */
[----:B------:R-:W-:Y:S02]  /*14e60*/  IMAD.SHL.U32 R5, R24, 0x10, RZ ;  /* 0x0000001018057824 */ /* 0x000fe400078e00ff */
[----:B------:R-:W-:Y:S02]  /*14e70*/  IMAD.IADD R3, R3, 0x1, R11 ;  /* 0x0000000103037824 */ /* 0x000fe400078e020b */
[----:B------:R-:W-:Y:S01]  /*14e80*/  IMAD R30, R9, 0x200, R30 ;  /* 0x00000200091e7824 */ /* 0x000fe200078e021e */
[----:B------:R-:W-:Y:S01]  /*14e90*/  LOP3.LUT R11, R12, 0x30, R5, 0x78, !PT ;  /* 0x000000300c0b7812 */ /* 0x000fe200078e7805 */
[----:B------:R-:W-:Y:S01]  /*14ea0*/  IMAD.U32 R5, RZ, RZ, UR4 ;  /* 0x00000004ff057e24 */ /* 0x000fe2000f8e00ff */
[----:B------:R-:W-:-:S03]  /*14eb0*/  UIMAD UR4, UR6, UR4, URZ ;  /* 0x00000004060472a4 */ /* 0x000fc6000f8e023f */
[----:B------:R-:W-:Y:S01]  /*14ec0*/  IMAD.WIDE.U32 R2, R5, UR39, R2 ;  /* 0x0000002705027c25 */ /* 0x000fe2000f8e0002 */
[----:B------:R-:W-:Y:S01]  /*14ed0*/  ULDC.64 UR6, c[0x0][0x318] ;  /* 0x0000c60000067ab9 */ /* 0x000fe20000000a00 */
[----:B------:R-:W-:Y:S01]  /*14ee0*/  UIMAD UR4, UR39, UR5, UR4 ;  /* 0x00000005270472a4 */ /* 0x000fe2000f8e0204 */
[----:B------:R-:W-:Y:S01]  /*14ef0*/  IADD3 R5, -R25, UR36, -R7 ;  /* 0x0000002419057c10 */ /* 0x000fe2000fffe907 */
[----:B------:R-:W-:Y:S01]  /*14f00*/  IMAD.U32 R9, RZ, RZ, UR7 ;  /* 0x00000007ff097e24 */ /* 0x000fe2000f8e00ff */
[----:B------:R-:W-:Y:S01]  /*14f10*/  IADD3 R7, P0, R2, UR6, RZ ;  /* 0x0000000602077c10 */ /* 0x000fe2000ff1e0ff */
[----:B------:R-:W-:Y:S01]  /*14f20*/  IMAD.IADD R30, R11, 0x1, R30 ;  /* 0x000000010b1e7824 */ /* 0x000fe200078e021e */
[----:B------:R-:W-:Y:S02]  /*14f30*/  ISETP.GE.AND P5, PT, R5, 0x1, PT ;  /* 0x000000010500780c */ /* 0x000fe40003fa6270 */
[----:B------:R-:W-:Y:S01]  /*14f40*/  IADD3.X R9, R9, UR4, R3, P0, !PT ;  /* 0x0000000409097c10 */ /* 0x000fe200087fe403 */
[----:B------:R-:W-:-:S03]  /*14f50*/  UMOV UR4, 0xffffffff ;  /* 0xffffffff00047882 */ /* 0x000fc60000000000 */
[----:B------:R-:W-:Y:S07]  /*14f60*/  BRA.DIV UR4, `(.L_x_1191) ;  /* 0x0000003204c07947 */ /* 0x000fee000b800000 */
[----:B------:R-:W0:Y:S01]  /*14f70*/  SHFL.IDX PT, R14, R7, RZ, 0x1c1f ;  /* 0x001c1fff070e7589 */ /* 0x000e2200000e0000 */
[-C--:B------:R-:W-:Y:S01]  /*14f80*/  ISETP.GE.AND P4, PT, R31, R37.reuse, PT ;  /* 0x000000251f00720c */ /* 0x080fe20003f86270 */
[----:B------:R-:W-:Y:S01]  /*14f90*/  VIADD R17, R30, UR48 ;  /* 0x000000301e117c36 */ /* 0x000fe20008000000 */
[-C--:B------:R-:W-:Y:S01]  /*14fa0*/  ISETP.GE.AND P3, PT, R23, R37.reuse, PT ;  /* 0x000000251700720c */ /* 0x080fe20003f66270 */
[----:B------:R-:W1:Y:S01]  /*14fb0*/  SHFL.IDX PT, R3, R9, RZ, 0x1c1f ;  /* 0x001c1fff09037589 */ /* 0x000e6200000e0000 */
[----:B------:R-:W-:Y:S02]  /*14fc0*/  ISETP.GE.AND P2, PT, R22, R37, PT ;  /* 0x000000251600720c */ /* 0x000fe40003f46270 */
[C---:B------:R-:W-:Y:S02]  /*14fd0*/  ISETP.GE.AND P6, PT, R5.reuse, 0x61, PT ;  /* 0x000000610500780c */ /* 0x040fe40003fc6270 */
[----:B------:R-:W-:Y:S02]  /*14fe0*/  LOP3.LUT R16, R16, 0xffffffdf, RZ, 0xc0, !PT ;  /* 0xffffffdf10107812 */ /* 0x000fe400078ec0ff */
[----:B------:R-:W-:-:S09]  /*14ff0*/  ISETP.GE.AND P1, PT, R5, 0x41, PT ;  /* 0x000000410500780c */ /* 0x000fd20003f26270 */
[----:B------:R-:W-:Y:S02]  /*15000*/  @P6 LOP3.LUT R16, R16, 0x20, RZ, 0xfc, !PT ;  /* 0x0000002010106812 */ /* 0x000fe400078efcff */
[----:B0-----:R-:W-:Y:S02]  /*15010*/  IADD3 R2, P0, R31, R14, RZ ;  /* 0x0000000e1f027210 */ /* 0x001fe40007f1e0ff */
[----:B------:R-:W0:Y:S03]  /*15020*/  SHFL.IDX PT, R14, R7, 0x1, 0x1c1f ;  /* 0x003c1f00070e7f89 */ /* 0x000e2600000e0000 */
[----:B-1----:R-:W-:Y:S01]  /*15030*/  IMAD.X R3, RZ, RZ, R3, P0 ;  /* 0x000000ffff037224 */ /* 0x002fe200000e0603 */
[----:B------:R-:W-:-:S13]  /*15040*/  ISETP.LT.OR P0, PT, R5, 0x1, P4 ;  /* 0x000000010500780c */ /* 0x000fda0002701670 */
[----:B------:R-:W-:Y:S01]  /*15050*/  LDGSTS.E.BYPASS.LTC128B.128 [R17+0xc400], desc[UR46][R2.64], !P0 ;  /* 0x0c40000002117fae */ /* 0x000fe2000c101d6e */
[----:B------:R-:W-:-:S13]  /*15060*/  ISETP.LT.OR P0, PT, R5, 0x1, P3 ;  /* 0x000000010500780c */ /* 0x000fda0001f01670 */
[----:B------:R-:W-:Y:S01]  /*15070*/  LDGSTS.E.BYPASS.LTC128B.128 [R17+0xe400], desc[UR46][R2.64+0x40], !P0 ;  /* 0x0e40004002117fae */ /* 0x000fe2000c101d6e */
[----:B------:R-:W-:-:S13]  /*15080*/  ISETP.LT.OR P0, PT, R5, 0x1, P2 ;  /* 0x000000010500780c */ /* 0x000fda0001701670 */
[----:B------:R1:W-:Y:S04]  /*15090*/  LDGSTS.E.BYPASS.LTC128B.128 [R17+0x10400], desc[UR46][R2.64+0x80], !P0 ;  /* 0x1040008002117fae */ /* 0x0003e8000c101d6e */
[----:B-1----:R-:W1:Y:S01]  /*150a0*/  SHFL.IDX PT, R3, R9, 0x1, 0x1c1f ;  /* 0x003c1f0009037f89 */ /* 0x002e6200000e0000 */
[----:B0-----:R-:W-:-:S03]  /*150b0*/  IADD3 R2, P0, R31, R14, RZ ;  /* 0x0000000e1f027210 */ /* 0x001fc60007f1e0ff */
[----:B------:R-:W0:Y:S02]  /*150c0*/  SHFL.IDX PT, R14, R7, 0x2, 0x1c1f ;  /* 0x005c1f00070e7f89 */ /* 0x000e2400000e0000 */
        /* <DEDUP_REMOVED lines=9> */
[----:B------:R-:W0:Y:S04]  /*15160*/  SHFL.IDX PT, R9, R9, 0x3, 0x1c1f ;  /* 0x007c1f0009097f89 */ /* 0x000e2800000e0000 */
[----:B------:R2:W3:Y:S01]  /*15170*/  SHFL.IDX PT, R14, R7, 0x3, 0x1c1f ;  /* 0x007c1f00070e7f89 */ /* 0x0004e200000e0000 */
[----:B-1----:R-:W-:Y:S01]  /*15180*/  IMAD.X R3, RZ, RZ, R3, P0 ;  /* 0x000000ffff037224 */ /* 0x002fe200000e0603 */
[----:B------:R-:W-:-:S13]  /*15190*/  ISETP.LT.OR P0, PT, R5, 0x41, P4 ;  /* 0x000000410500780c */ /* 0x000fda0002701670 */
[----:B------:R2:W-:Y:S01]  /*151a0*/  LDGSTS.E.BYPASS.LTC128B.128 [R17+0xd400], desc[UR46][R2.64], !P0 ;  /* 0x0d40000002117fae */ /* 0x0005e2000c101d6e */
[----:B------:R-:W-:-:S13]  /*151b0*/  ISETP.LT.OR P0, PT, R5, 0x41, P3 ;  /* 0x000000410500780c */ /* 0x000fda0001f01670 */
[----:B------:R2:W-:Y:S01]  /*151c0*/  LDGSTS.E.BYPASS.LTC128B.128 [R17+0xf400], desc[UR46][R2.64+0x40], !P0 ;  /* 0x0f40004002117fae */ /* 0x0005e2000c101d6e */
[----:B------:R-:W-:-:S13]  /*151d0*/  ISETP.LT.OR P0, PT, R5, 0x41, P2 ;  /* 0x000000410500780c */ /* 0x000fda0001701670 */
[----:B------:R2:W-:Y:S01]  /*151e0*/  LDGSTS.E.BYPASS.LTC128B.128 [R17+0x11400], desc[UR46][R2.64+0x80], !P0 ;  /* 0x1140008002117fae */ /* 0x0005e2000c101d6e */
[----:B0--3--:R-:W-:-:S13]  /*151f0*/  ISETP.GE.AND P0, PT, R5, 0x21, PT ;  /* 0x000000210500780c */ /* 0x009fda0003f06270 */
.L_x_1251:
        /* <DEDUP_REMOVED lines=15> */
[----:B------:R-:W-:-:S13]  /*152f0*/  ISETP.NE.AND P6, PT, R36, 0x3, PT ;  /* 0x000000032400780c */ /* 0x000fda0003fc5270 */
[----:B0-----:R-:W-:Y:S05]  /*15300*/  @!P6 BRA `(.L_x_1192) ;  /* 0x000000000004e947 */ /* 0x001fea0003800000 */
[----:B------:R-:W-:Y:S01]  /*15310*/  BPT.TRAP 0x1 ;  /* 0x000000040000795c */ /* 0x000fe20000300000 */
.L_x_1192:
[----:B------:R-:W-:Y:S01]  /*15320*/  SYNCS.ARRIVE.TRANS64.A1T0 RZ, [UR48+0x2a870], RZ ;  /* 0x02a870ffffff79a7 */ /* 0x000fe20008100030 */
[----:B------:R-:W-:Y:S05]  /*15330*/  @!P6 BRA `(.L_x_1193) ;  /* 0x000000000004e947 */ /* 0x000fea0003800000 */
[----:B------:R-:W-:Y:S01]  /*15340*/  BPT.TRAP 0x1 ;  /* 0x000000040000795c */ /* 0x000fe20000300000 */
.L_x_1193:
[----:B------:R-:W0:Y:S02]  /*15350*/  SYNCS.PHASECHK.TRANS64.TRYWAIT P2, [UR48+0x2a840], R10 ;  /* 0x02a8400aff0075a7 */ /* 0x000e240008040170 */
[----:B0-----:R-:W-:Y:S05]  /*15360*/  @!P2 BRA `(.L_x_1194) ;  /* 0x000000340034a947 */ /* 0x001fea0003800000 */
.L_x_1252:
[----:B------:R-:W-:Y:S01]  /*15370*/  ULDC.64 UR4, c[0x0][0x300] ;  /* 0x0000c00000047ab9 */ /* 0x000fe20000000a00 */
[----:B------:R-:W-:Y:S01]  /*15380*/  R2UR UR6, R26 ;  /* 0x000000001a0672ca */ /* 0x000fe200000e0000 */
[----:B0-----:R-:W-:Y:S01]  /*15390*/  IMAD R3, R6, UR4, RZ ;  /* 0x0000000406037c24 */ /* 0x001fe2000f8e02ff */
[-C--:B------:R-:W-:Y:S02]  /*153a0*/  ISETP.GE.AND P3, PT, R22, R37.reuse, PT ;  /* 0x000000251600720c */ /* 0x080fe40003f66270 */
[----:B------:R-:W-:Y:S01]  /*153b0*/  ISETP.GE.AND P4, PT, R23, R37, PT ;  /* 0x000000251700720c */ /* 0x000fe20003f86270 */
[C---:B------:R-:W-:Y:S02]  /*153c0*/  IMAD R5, R4.reuse, UR5, R3 ;  /* 0x0000000504057c24 */ /* 0x040fe4000f8e0203 */
[----:B------:R-:W-:Y:S01]  /*153d0*/  IMAD.WIDE.U32 R2, R4, UR4, RZ ;  /* 0x0000000404027c25 */ /* 0x000fe2000f8e00ff */
[----:B------:R-:W-:-:S03]  /*153e0*/  ULDC.64 UR4, c[0x0][0x310] ;  /* 0x0000c40000047ab9 */ /* 0x000fc60000000a00 */
[----:B------:R-:W-:Y:S02]  /*153f0*/  IMAD.IADD R3, R3, 0x1, R5 ;  /* 0x0000000103037824 */ /* 0x000fe400078e0205 */
[----:B------:R-:W-:Y:S02]  /*15400*/  IMAD R5, R8, UR4, RZ ;  /* 0x0000000408057c24 */ /* 0x000fe4000f8e02ff */
[----:B------:R-:W-:-:S04]  /*15410*/  IMAD.WIDE.U32 R2, R0, UR4, R2 ;  /* 0x0000000400027c25 */ /* 0x000fc8000f8e0002 */
[----:B------:R-:W-:Y:S01]  /*15420*/  IMAD R5, R0, UR5, R5 ;  /* 0x0000000500057c24 */ /* 0x000fe2000f8e0205 */
[----:B------:R-:W-:-:S03]  /*15430*/  ULDC.64 UR4, c[0x0][0x308] ;  /* 0x0000c20000047ab9 */ /* 0x000fc60000000a00 */
[----:B------:R-:W-:Y:S02]  /*15440*/  IMAD.IADD R3, R3, 0x1, R5 ;  /* 0x0000000103037824 */ /* 0x000fe400078e0205 */
[----:B------:R-:W-:Y:S01]  /*15450*/  IMAD.U32 R5, RZ, RZ, UR4 ;  /* 0x00000004ff057e24 */ /* 0x000fe2000f8e00ff */
[----:B------:R-:W-:-:S03]  /*15460*/  UIMAD UR4, UR6, UR4, URZ ;  /* 0x00000004060472a4 */ /* 0x000fc6000f8e023f */
[----:B------:R-:W-:Y:S01]  /*15470*/  IMAD.WIDE.U32 R2, R5, UR39, R2 ;  /* 0x0000002705027c25 */ /* 0x000fe2000f8e0002 */
[----:B------:R-:W-:Y:S01]  /*15480*/  ULDC.64 UR6, c[0x0][0x2e8] ;  /* 0x0000ba0000067ab9 */ /* 0x000fe20000000a00 */
[----:B------:R-:W-:Y:S02]  /*15490*/  UIMAD UR4, UR39, UR5, UR4 ;  /* 0x00000005270472a4 */ /* 0x000fe4000f8e0204 */
[----:B------:R-:W-:Y:S01]  /*154a0*/  IMAD.U32 R5, RZ, RZ, UR7 ;  /* 0x00000007ff057e24 */ /* 0x000fe2000f8e00ff */
[----:B------:R-:W-:-:S04]  /*154b0*/  IADD3 R0, P2, R2, UR6, RZ ;  /* 0x0000000602007c10 */ /* 0x000fc8000ff5e0ff */
[----:B------:R-:W-:Y:S01]  /*154c0*/  IADD3.X R4, R5, UR4, R3, P2, !PT ;  /* 0x0000000405047c10 */ /* 0x000fe200097fe403 */
[----:B------:R-:W-:-:S03]  /*154d0*/  UMOV UR4, 0xffffffff ;  /* 0xffffffff00047882 */ /* 0x000fc60000000000 */
[----:B------:R-:W-:Y:S05]  /*154e0*/  BRA.DIV UR4, `(.L_x_1195) ;  /* 0x0000003204ec7947 */ /* 0x000fea000b800000 */
[----:B------:R-:W0:Y:S01]  /*154f0*/  SHFL.IDX PT, R14, R0, RZ, 0x1c1f ;  /* 0x001c1fff000e7589 */ /* 0x000e2200000e0000 */
[----:B------:R-:W-:-:S03]  /*15500*/  ISETP.GE.AND P6, PT, R31, R37, PT ;  /* 0x000000251f00720c */ /* 0x000fc60003fc6270 */
[----:B------:R-:W1:Y:S04]  /*15510*/  SHFL.IDX PT, R2, R4, RZ, 0x1c1f ;  /* 0x001c1fff04027589 */ /* 0x000e6800000e0000 */
[----:B------:R-:W-:Y:S01]  /*15520*/  SHFL.IDX PT, R5, R4, 0x1, 0x1c1f ;  /* 0x003c1f0004057f89 */ /* 0x000fe200000e0000 */
[----:B0-----:R-:W-:-:S05]  /*15530*/  @P5 IADD3 R14, P2, R31, R14, RZ ;  /* 0x0000000e1f0e5210 */ /* 0x001fca0007f5e0ff */
[----:B-1----:R-:W-:Y:S02]  /*15540*/  @P5 IMAD.X R3, RZ, RZ, R2, P2 ;  /* 0x000000ffff035224 */ /* 0x002fe400010e0602 */
[----:B------:R-:W-:Y:S02]  /*15550*/  @P5 IMAD.MOV.U32 R2, RZ, RZ, R14 ;  /* 0x000000ffff025224 */ /* 0x000fe400078e000e */
[----:B------:R-:W0:Y:S04]  /*15560*/  SHFL.IDX PT, R14, R0, 0x1, 0x1c1f ;  /* 0x003c1f00000e7f89 */ /* 0x000e2800000e0000 */
[----:B------:R-:W-:Y:S04]  /*15570*/  @P5 LDGSTS.E.BYPASS.LTC128B.128 [R17+0x1e400], desc[UR46][R2.64], !P6 ;  /* 0x1e40000002115fae */ /* 0x000fe8000f101d6e */
[----:B------:R-:W-:Y:S04]  /*15580*/  @P5 LDGSTS.E.BYPASS.LTC128B.128 [R17+0x20400], desc[UR46][R2.64+0x40], !P4 ;  /* 0x2040004002115fae */ /* 0x000fe8000e101d6e */
[----:B------:R1:W-:Y:S01]  /*15590*/  @P5 LDGSTS.E.BYPASS.LTC128B.128 [R17+0x22400], desc[UR46][R2.64+0x80], !P3 ;  /* 0x2240008002115fae */ /* 0x0003e2000d901d6e */
[----:B0-----:R-:W-:-:S05]  /*155a0*/  @P0 IADD3 R14, P2, R31, R14, RZ ;  /* 0x0000000e1f0e0210 */ /* 0x001fca0007f5e0ff */
[----:B------:R-:W-:Y:S02]  /*155b0*/  @P0 IMAD.X R5, RZ, RZ, R5, P2 ;  /* 0x000000ffff050224 */ /* 0x000fe400010e0605 */
[----:B-1----:R-:W-:Y:S02]  /*155c0*/  @P0 IMAD.MOV.U32 R2, RZ, RZ, R14 ;  /* 0x000000ffff020224 */ /* 0x002fe400078e000e */
[----:B------:R-:W0:Y:S01]  /*155d0*/  SHFL.IDX PT, R14, R0, 0x2, 0x1c1f ;  /* 0x005c1f00000e7f89 */ /* 0x000e2200000e0000 */
[----:B------:R-:W-:-:S03]  /*155e0*/  @P0 IMAD.MOV.U32 R3, RZ, RZ, R5 ;  /* 0x000000ffff030224 */ /* 0x000fc600078e0005 */
[----:B------:R-:W1:Y:S04]  /*155f0*/  SHFL.IDX PT, R5, R4, 0x2, 0x1c1f ;  /* 0x005c1f0004057f89 */ /* 0x000e6800000e0000 */
[----:B------:R-:W-:Y:S04]  /*15600*/  @P0 LDGSTS.E.BYPASS.LTC128B.128 [R17+0x1ec00], desc[UR46][R2.64], !P6 ;  /* 0x1ec0000002110fae */ /* 0x000fe8000f101d6e */
[----:B------:R-:W-:Y:S04]  /*15610*/  @P0 LDGSTS.E.BYPASS.LTC128B.128 [R17+0x20c00], desc[UR46][R2.64+0x40], !P4 ;  /* 0x20c0004002110fae */ /* 0x000fe8000e101d6e */
[----:B------:R2:W-:Y:S01]  /*15620*/  @P0 LDGSTS.E.BYPASS.LTC128B.128 [R17+0x22c00], desc[UR46][R2.64+0x80], !P3 ;  /* 0x22c0008002110fae */ /* 0x0005e2000d901d6e */
[----:B0-----:R-:W-:-:S05]  /*15630*/  @P1 IADD3 R14, P0, R31, R14, RZ ;  /* 0x0000000e1f0e1210 */ /* 0x001fca0007f1e0ff */
[----:B-1----:R-:W-:Y:S02]  /*15640*/  @P1 IMAD.X R5, RZ, RZ, R5, P0 ;  /* 0x000000ffff051224 */ /* 0x002fe400000e0605 */
[----:B--2---:R-:W-:Y:S02]  /*15650*/  @P1 IMAD.MOV.U32 R2, RZ, RZ, R14 ;  /* 0x000000ffff021224 */ /* 0x004fe400078e000e */
[----:B------:R-:W-:Y:S01]  /*15660*/  @P1 IMAD.MOV.U32 R3, RZ, RZ, R5 ;  /* 0x000000ffff031224 */ /* 0x000fe200078e0005 */
[----:B------:R0:W1:Y:S04]  /*15670*/  SHFL.IDX PT, R14, R0, 0x3, 0x1c1f ;  /* 0x007c1f00000e7f89 */ /* 0x00006800000e0000 */
[----:B------:R0:W-:Y:S04]  /*15680*/  @P1 LDGSTS.E.BYPASS.LTC128B.128 [R17+0x1f400], desc[UR46][R2.64], !P6 ;  /* 0x1f40000002111fae */ /* 0x0001e8000f101d6e */
[----:B------:R0:W-:Y:S04]  /*15690*/  @P1 LDGSTS.E.BYPASS.LTC128B.128 [R17+0x21400], desc[UR46][R2.64+0x40], !P4 ;  /* 0x2140004002111fae */ /* 0x0001e8000e101d6e */
[----:B------:R0:W-:Y:S04]  /*156a0*/  @P1 LDGSTS.E.BYPASS.LTC128B.128 [R17+0x23400], desc[UR46][R2.64+0x80], !P3 ;  /* 0x2340008002111fae */ /* 0x0001e8000d901d6e */
[----:B------:R0:W2:Y:S02]  /*156b0*/  SHFL.IDX PT, R5, R4, 0x3, 0x1c1f ;  /* 0x007c1f0004057f89 */ /* 0x0000a400000e0000 */
.L_x_1262:
[----:B------:R-:W-:Y:S02]  /*156c0*/  LOP3.LUT P1, RZ, R16, 0x20, RZ, 0xc0, !PT ;  /* 0x0000002010ff7812 */ /* 0x000fe4000782c0ff */
[----:B------:R-:W-:-:S11]  /*156d0*/  ISETP.GE.AND P2, PT, R31, R37, PT ;  /* 0x000000251f00720c */ /* 0x000fd60003f46270 */
[----:B01----:R-:W-:-:S05]  /*156e0*/  @P1 IADD3 R2, P0, R31, R14, RZ ;  /* 0x0000000e1f021210 */ /* 0x003fca0007f1e0ff */
[----:B--2---:R-:W-:-:S05]  /*156f0*/  @P1 IMAD.X R3, RZ, RZ, R5, P0 ;  /* 0x000000ffff031224 */ /* 0x004fca00000e0605 */
[----:B------:R-:W-:Y:S01]  /*15700*/  @!PT LDS RZ, [RZ] ;  /* 0x00000000fffff984 */ /* 0x000fe20000000800 */
[----:B------:R-:W-:Y:S01]  /*15710*/  @!PT LDS RZ, [RZ] ;  /* 0x00000000fffff984 */ /* 0x000fe20000000800 */
[----:B------:R-:W-:Y:S01]  /*15720*/  @!PT LDS RZ, [RZ] ;  /* 0x00000000fffff984 */ /* 0x000fe20000000800 */
[----:B------:R0:W-:Y:S04]  /*15730*/  @P1 LDGSTS.E.BYPASS.LTC128B.128 [R17+0x1fc00], desc[UR46][R2.64], !P2 ;  /* 0x1fc0000002111fae */ /* 0x0001e8000d101d6e */
[----:B------:R0:W-:Y:S04]  /*15740*/  @P1 LDGSTS.E.BYPASS.LTC128B.128 [R17+0x21c00], desc[UR46][R2.64+0x40], !P4 ;  /* 0x21c0004002111fae */ /* 0x0001e8000e101d6e */
[----:B------:R0:W-:Y:S01]  /*15750*/  @P1 LDGSTS.E.BYPASS.LTC128B.128 [R17+0x23c00], desc[UR46][R2.64+0x80], !P3 ;  /* 0x23c0008002111fae */ /* 0x0001e2000d901d6e */
[----:B------:R-:W-:Y:S01]  /*15760*/  NOP ;  /* 0x0000000000007918 */ /* 0x000fe20000000000 */
[----:B------:R-:W-:Y:S02]  /*15770*/  SYNCS.ARRIVE.TRANS64.RED.A0T1 RZ, [UR48+0x2a830], RZ ;  /* 0x02a830ffffff79a7 */ /* 0x000fe40008200430 */
[----:B------:R-:W-:Y:S01]  /*15780*/  ARRIVES.LDGSTSBAR.64.TRANSCNT [UR48+0x2a830] ;  /* 0x02a83000ff0079b0 */ /* 0x000fe20008000ab0 */
[----:B------:R-:W-:Y:S01]  /*15790*/  NOP ;  /* 0x0000000000007918 */ /* 0x000fe20000000000 */
[----:B------:R-:W-:-:S13]  /*157a0*/  ISETP.NE.AND P1, PT, R36, 0x3, PT ;  /* 0x000000032400780c */ /* 0x000fda0003f25270 */
[----:B0-----:R-:W-:Y:S05]  /*157b0*/  @!P1 BRA `(.L_x_1196) ;  /* 0x0000000000049947 */ /* 0x001fea0003800000 */
[----:B------:R-:W-:Y:S01]  /*157c0*/  BPT.TRAP 0x1 ;  /* 0x000000040000795c */ /* 0x000fe20000300000 */
.L_x_1196:
[----:B------:R-:W-:Y:S01]  /*157d0*/  SYNCS.ARRIVE.TRANS64.A1T0 RZ, [UR48+0x2a830], RZ ;  /* 0x02a830ffffff79a7 */ /* 0x000fe20008100030 */
[----:B------:R-:W-:Y:S05]  /*157e0*/  WARPSYNC.ALL ;  /* 0x0000000000007948 */ /* 0x000fea0003800000 */
[----:B------:R-:W0:Y:S01]  /*157f0*/  S2R R0, SR_CTAID.Z ;  /* 0x0000000000007919 */ /* 0x000e220000002700 */
[----:B------:R-:W-:Y:S01]  /*15800*/  UIADD3 UR5, UR48, 0x18400, URZ ;  /* 0x0001840030057890 */ /* 0x000fe2000fffe03f */
[----:B------:R-:W-:Y:S01]  /*15810*/  R2UR UR4, R26 ;  /* 0x000000001a0472ca */ /* 0x000fe200000e0000 */
[----:B------:R-:W-:Y:S02]  /*15820*/  ULDC.64 UR6, c[0x0][0x2d8] ;  /* 0x0000b60000067ab9 */ /* 0x000fe40000000a00 */
[----:B------:R-:W-:-:S02]  /*15830*/  ULOP3.LUT UP0, URZ, UR5, 0x1bf, URZ, 0xc0, !UPT ;  /* 0x000001bf053f7892 */ /* 0x000fc4000f80c03f */
[----:B------:R-:W-:Y:S01]  /*15840*/  UIMAD.WIDE.U32 UR36, UR39, UR6, URZ ;  /* 0x00000006272472a5 */ /* 0x000fe2000f8e003f */
[----:B------:R-:W-:Y:S03]  /*15850*/  BAR.SYNC.DEFER_BLOCKING 0x8, 0x180 ;  /* 0x0206000000007b1d */ /* 0x000fe60000010000 */
[----:B------:R-:W-:-:S04]  /*15860*/  PLOP3.LUT P0, PT, PT, PT, UP0, 0x80, 0x0 ;  /* 0x000000000000781c */ /* 0x000fc80003f0f008 */
[----:B------:R-:W-:-:S04]  /*15870*/  UIMAD UR4, UR4, UR6, URZ ;  /* 0x00000006040472a4 */ /* 0x000fc8000f8e023f */
[----:B------:R-:W-:-:S04]  /*15880*/  UIMAD UR4, UR39, UR7, UR4 ;  /* 0x00000007270472a4 */ /* 0x000fc8000f8e0204 */
[----:B------:R-:W-:Y:S01]  /*15890*/  UIADD3 UR49, UR37, UR4, URZ ;  /* 0x0000000425317290 */ /* 0x000fe2000fffe03f */
[----:B0-----:R-:W-:Y:S01]  /*158a0*/  SHF.R.S32.HI R24, RZ, 0x1f, R0 ;  /* 0x0000001fff187819 */ /* 0x001fe20000011400 */
[----:B------:R-:W-:Y:S10]  /*158b0*/  @!P0 BRA `(.L_x_1197) ;  /* 0x0000000000408947 */ /* 0x000ff40003800000 */
[----:B------:R-:W-:Y:S01]  /*158c0*/  MOV R2, 0x0 ;  /* 0x0000000000027802 */ /* 0x000fe20000000f00 */
[----:B------:R-:W-:Y:S01]  /*158d0*/  ULDC.64 UR6, c[0x4][0xc0] ;  /* 0x0100300000067ab9 */ /* 0x000fe20000000a00 */
[----:B------:R-:W-:Y:S01]  /*158e0*/  ULDC.64 UR8, c[0x4][0xc8] ;  /* 0x0100320000087ab9 */ /* 0x000fe20000000a00 */
[----:B------:R-:W-:Y:S01]  /*158f0*/  ULDC.64 UR4, c[0x4][0x28] ;  /* 0x01000a0000047ab9 */ /* 0x000fe20000000a00 */
[----:B------:R-:W-:Y:S02]  /*15900*/  IMAD.U32 R4, RZ, RZ, UR6 ;  /* 0x00000006ff047e24 */ /* 0x000fe4000f8e00ff */
        /* <DEDUP_REMOVED lines=10> */
[----:B0-----:R-:W-:Y:S05]  /*159b0*/  CALL.ABS.NOINC R2 ;  /* 0x0000000002007343 */ /* 0x001fea0003c00000 */
.L_x_1197:
[----:B------:R-:W0:Y:S01]  /*159c0*/  S2R R20, SR_CTAID.Z ;  /* 0x0000000000147919 */ /* 0x000e220000002700 */
[----:B------:R-:W-:Y:S01]  /*159d0*/  UISETP.NE.AND UP0, UPT, UR50, URZ, UPT ;  /* 0x0000003f3200728c */ /* 0x000fe2000bf05270 */
[----:B------:R-:W-:Y:S01]  /*159e0*/  IMAD.U32 R4, RZ, RZ, UR36 ;  /* 0x00000024ff047e24 */ /* 0x000fe2000f8e00ff */
[----:B------:R-:W-:Y:S01]  /*159f0*/  ULDC.64 UR4, c[0x0][0x2e0] ;  /* 0x0000b80000047ab9 */ /* 0x000fe20000000a00 */
[----:B------:R-:W-:Y:S01]  /*15a00*/  IMAD.U32 R3, RZ, RZ, UR49 ;  /* 0x00000031ff037e24 */ /* 0x000fe2000f8e00ff */
[----:B------:R-:W1:Y:S01]  /*15a10*/  LDC R0, c[0x0][0x448] ;  /* 0x00011200ff007b82 */ /* 0x000e620000000800 */
[----:B------:R-:W-:Y:S01]  /*15a20*/  IMAD.MOV.U32 R2, RZ, RZ, R4 ;  /* 0x000000ffff027224 */ /* 0x000fe200078e0004 */
[----:B------:R-:W-:Y:S01]  /*15a30*/  PLOP3.LUT P0, PT, PT, PT, UP0, 0x80, 0x0 ;  /* 0x000000000000781c */ /* 0x000fe20003f0f008 */
[----:B------:R-:W-:Y:S01]  /*15a40*/  IMAD.U32 R5, RZ, RZ, UR37 ;  /* 0x00000025ff057e24 */ /* 0x000fe2000f8e00ff */
[----:B------:R-:W-:Y:S01]  /*15a50*/  PLOP3.LUT P1, PT, PT, PT, UP0, 0x80, 0x0 ;  /* 0x000000000000781c */ /* 0x000fe20003f2f008 */
[----:B------:R-:W-:Y:S01]  /*15a60*/  IMAD R24, R24, UR4, RZ ;  /* 0x0000000418187c24 */ /* 0x000fe2000f8e02ff */
[----:B------:R-:W-:-:S05]  /*15a70*/  IADD3 R5, R25, UR40, R29 ;  /* 0x0000002819057c10 */ /* 0x000fca000fffe01d */
[----:B------:R-:W-:Y:S02]  /*15a80*/  IMAD.MOV.U32 R7, RZ, RZ, R5 ;  /* 0x000000ffff077224 */ /* 0x000fe400078e0005 */
[----:B0-----:R-:W-:Y:S01]  /*15a90*/  IMAD.WIDE.U32 R2, R20, UR4, R2 ;  /* 0x0000000414027c25 */ /* 0x001fe2000f8e0002 */
[----:B------:R-:W-:-:S03]  /*15aa0*/  @UP0 ULDC UR4, c[0x0][0x44c] ;  /* 0x0001130000040ab9 */ /* 0x000fc60000000800 */
[----:B------:R-:W-:-:S04]  /*15ab0*/  @P0 IMAD.HI.U32 R4, R5, UR4, RZ ;  /* 0x0000000405040c27 */ /* 0x000fc8000f8e00ff */
[----:B------:R-:W-:Y:S01]  /*15ac0*/  IMAD R9, R20, UR5, R24 ;  /* 0x0000000514097c24 */ /* 0x000fe2000f8e0218 */
[----:B------:R-:W-:Y:S02]  /*15ad0*/  @UP0 ULDC UR5, c[0x0][0x450] ;  /* 0x0001140000050ab9 */ /* 0x000fe40000000800 */
[----:B------:R-:W-:Y:S01]  /*15ae0*/  @P1 SHF.R.U32.HI R7, RZ, UR5, R4 ;  /* 0x00000005ff071c19 */ /* 0x000fe20008011604 */
[----:B------:R-:W-:Y:S01]  /*15af0*/  ULDC.64 UR4, c[0x0][0x2d0] ;  /* 0x0000b40000047ab9 */ /* 0x000fe20000000a00 */
[----:B------:R-:W-:Y:S02]  /*15b00*/  IMAD.IADD R3, R3, 0x1, R9 ;  /* 0x0000000103037824 */ /* 0x000fe400078e0209 */
[----:B------:R-:W-:Y:S01]  /*15b10*/  SHF.R.S32.HI R4, RZ, 0x1f, R7 ;  /* 0x0000001fff047819 */ /* 0x000fe20000011407 */
[----:B------:R-:W-:-:S04]  /*15b20*/  IMAD.WIDE.U32 R2, R7, UR4, R2 ;  /* 0x0000000407027c25 */ /* 0x000fc8000f8e0002 */
[----:B------:R-:W-:-:S04]  /*15b30*/  IMAD R4, R4, UR4, RZ ;  /* 0x0000000404047c24 */ /* 0x000fc8000f8e02ff */
[----:B------:R-:W-:Y:S01]  /*15b40*/  IMAD R9, R7, UR5, R4 ;  /* 0x0000000507097c24 */ /* 0x000fe2000f8e0204 */
[----:B------:R-:W-:Y:S01]  /*15b50*/  ULDC.64 UR4, c[0x0][0x2c8] ;  /* 0x0000b20000047ab9 */ /* 0x000fe20000000a00 */
[----:B------:R-:W-:Y:S02]  /*15b60*/  IMAD.MOV R4, RZ, RZ, -R7 ;  /* 0x000000ffff047224 */ /* 0x000fe400078e0a07 */
[----:B------:R-:W-:Y:S02]  /*15b70*/  IMAD.IADD R3, R3, 0x1, R9 ;  /* 0x0000000103037824 */ /* 0x000fe400078e0209 */
[----:B-1----:R-:W-:-:S04]  /*15b80*/  IMAD R5, R0, R4, R5 ;  /* 0x0000000400057224 */ /* 0x002fc800078e0205 */
        /* <DEDUP_REMOVED lines=13> */
[----:B------:R-:W0:Y:S01]  /*15c60*/  SHFL.IDX PT, R14, R4, RZ, 0x1c1f ;  /* 0x001c1fff040e7589 */ /* 0x000e2200000e0000 */
[----:B------:R-:W-:Y:S02]  /*15c70*/  ULDC UR4, c[0x0][0x288] ;  /* 0x0000a20000047ab9 */ /* 0x000fe40000000800 */
[----:B------:R-:W-:Y:S01]  /*15c80*/  IMAD R7, R0, UR4, RZ ;  /* 0x0000000400077c24 */ /* 0x000fe2000f8e02ff */
[----:B------:R-:W1:Y:S01]  /*15c90*/  SHFL.IDX PT, R2, R5, RZ, 0x1c1f ;  /* 0x001c1fff05027589 */ /* 0x000e6200000e0000 */
[----:B------:R-:W-:-:S03]  /*15ca0*/  VIADD R0, R25, UR40 ;  /* 0x0000002819007c36 */ /* 0x000fc60008000000 */
[----:B------:R-:W-:Y:S01]  /*15cb0*/  SHFL.IDX PT, R6, R5, 0x1, 0x1c1f ;  /* 0x003c1f0005067f89 */ /* 0x000fe200000e0000 */
[C---:B------:R-:W-:Y:S01]  /*15cc0*/  VIADD R8, R0.reuse, 0x20 ;  /* 0x0000002000087836 */ /* 0x040fe20000000000 */
[----:B------:R-:W-:-:S13]  /*15cd0*/  ISETP.GE.AND P1, PT, R0, R7, PT ;  /* 0x000000070000720c */ /* 0x000fda0003f26270 */
[----:B0-----:R-:W-:-:S05]  /*15ce0*/  @!P1 IADD3 R14, P4, R31, R14, RZ ;  /* 0x0000000e1f0e9210 */ /* 0x001fca0007f9e0ff */
[----:B-1----:R-:W-:Y:S02]  /*15cf0*/  @!P1 IMAD.X R3, RZ, RZ, R2, P4 ;  /* 0x000000ffff039224 */ /* 0x002fe400020e0602 */
[----:B------:R-:W-:Y:S02]  /*15d00*/  @!P1 IMAD.MOV.U32 R2, RZ, RZ, R14 ;  /* 0x000000ffff029224 */ /* 0x000fe400078e000e */
[----:B------:R-:W0:Y:S04]  /*15d10*/  SHFL.IDX PT, R14, R4, 0x1, 0x1c1f ;  /* 0x003c1f00040e7f89 */ /* 0x000e2800000e0000 */
[----:B------:R-:W-:Y:S04]  /*15d20*/  @!P1 LDGSTS.E.BYPASS.LTC128B.128 [R17+0x18400], desc[UR46][R2.64], !P3 ;  /* 0x1840000002119fae */ /* 0x000fe8000d901d6e */
[----:B------:R-:W-:Y:S04]  /*15d30*/  @!P1 LDGSTS.E.BYPASS.LTC128B.128 [R17+0x1a400], desc[UR46][R2.64+0x40], !P2 ;  /* 0x1a40004002119fae */ /* 0x000fe8000d101d6e */
[----:B------:R1:W-:Y:S01]  /*15d40*/  @!P1 LDGSTS.E.BYPASS.LTC128B.128 [R17+0x1c400], desc[UR46][R2.64+0x80], !P0 ;  /* 0x1c40008002119fae */ /* 0x0003e2000c101d6e */
[----:B------:R-:W-:Y:S01]  /*15d50*/  ISETP.GE.AND P1, PT, R8, R7, PT ;  /* 0x000000070800720c */ /* 0x000fe20003f26270 */
[----:B------:R-:W-:-:S12]  /*15d60*/  VIADD R8, R0, 0x40 ;  /* 0x0000004000087836 */ /* 0x000fd80000000000 */
[----:B0-----:R-:W-:-:S05]  /*15d70*/  @!P1 IADD3 R14, P4, R31, R14, RZ ;  /* 0x0000000e1f0e9210 */ /* 0x001fca0007f9e0ff */
[----:B------:R-:W-:Y:S02]  /*15d80*/  @!P1 IMAD.X R9, RZ, RZ, R6, P4 ;  /* 0x000000ffff099224 */ /* 0x000fe400020e0606 */
[----:B-1----:R-:W-:Y:S01]  /*15d90*/  @!P1 IMAD.MOV.U32 R2, RZ, RZ, R14 ;  /* 0x000000ffff029224 */ /* 0x002fe200078e000e */
[----:B------:R-:W-:Y:S01]  /*15da0*/  SHFL.IDX PT, R6, R5, 0x2, 0x1c1f ;  /* 0x005c1f0005067f89 */ /* 0x000fe200000e0000 */
[----:B------:R-:W-:-:S03]  /*15db0*/  @!P1 IMAD.MOV.U32 R3, RZ, RZ, R9 ;  /* 0x000000ffff039224 */ /* 0x000fc600078e0009 */
[----:B------:R-:W0:Y:S04]  /*15dc0*/  SHFL.IDX PT, R14, R4, 0x2, 0x1c1f ;  /* 0x005c1f00040e7f89 */ /* 0x000e2800000e0000 */
[----:B------:R-:W-:Y:S04]  /*15dd0*/  @!P1 LDGSTS.E.BYPASS.LTC128B.128 [R17+0x18c00], desc[UR46][R2.64], !P3 ;  /* 0x18c0000002119fae */ /* 0x000fe8000d901d6e */
[----:B------:R-:W-:Y:S04]  /*15de0*/  @!P1 LDGSTS.E.BYPASS.LTC128B.128 [R17+0x1ac00], desc[UR46][R2.64+0x40], !P2 ;  /* 0x1ac0004002119fae */ /* 0x000fe8000d101d6e */
[----:B------:R1:W-:Y:S01]  /*15df0*/  @!P1 LDGSTS.E.BYPASS.LTC128B.128 [R17+0x1cc00], desc[UR46][R2.64+0x80], !P0 ;  /* 0x1cc0008002119fae */ /* 0x0003e2000c101d6e */
[----:B------:R-:W-:-:S13]  /*15e00*/  ISETP.GE.AND P1, PT, R8, R7, PT ;  /* 0x000000070800720c */ /* 0x000fda0003f26270 */
[----:B0-----:R-:W-:-:S05]  /*15e10*/  @!P1 IADD3 R14, P4, R31, R14, RZ ;  /* 0x0000000e1f0e9210 */ /* 0x001fca0007f9e0ff */
[----:B------:R-:W-:Y:S02]  /*15e20*/  @!P1 IMAD.X R9, RZ, RZ, R6, P4 ;  /* 0x000000ffff099224 */ /* 0x000fe400020e0606 */
[----:B-1----:R-:W-:Y:S01]  /*15e30*/  @!P1 IMAD.MOV.U32 R2, RZ, RZ, R14 ;  /* 0x000000ffff029224 */ /* 0x002fe200078e000e */
[----:B------:R0:W1:Y:S01]  /*15e40*/  SHFL.IDX PT, R6, R5, 0x3, 0x1c1f ;  /* 0x007c1f0005067f89 */ /* 0x00006200000e0000 */
[----:B------:R-:W-:-:S03]  /*15e50*/  @!P1 IMAD.MOV.U32 R3, RZ, RZ, R9 ;  /* 0x000000ffff039224 */ /* 0x000fc600078e0009 */
[----:B------:R0:W2:Y:S04]  /*15e60*/  SHFL.IDX PT, R14, R4, 0x3, 0x1c1f ;  /* 0x007c1f00040e7f89 */ /* 0x0000a800000e0000 */
[----:B------:R0:W-:Y:S04]  /*15e70*/  @!P1 LDGSTS.E.BYPASS.LTC128B.128 [R17+0x19400], desc[UR46][R2.64], !P3 ;  /* 0x1940000002119fae */ /* 0x0001e8000d901d6e */
[----:B------:R0:W-:Y:S04]  /*15e80*/  @!P1 LDGSTS.E.BYPASS.LTC128B.128 [R17+0x1b400], desc[UR46][R2.64+0x40], !P2 ;  /* 0x1b40004002119fae */ /* 0x0001e8000d101d6e */
[----:B------:R0:W-:Y:S02]  /*15e90*/  @!P1 LDGSTS.E.BYPASS.LTC128B.128 [R17+0x1d400], desc[UR46][R2.64+0x80], !P0 ;  /* 0x1d40008002119fae */ /* 0x0001e4000c101d6e */
.L_x_1271:
[----:B------:R-:W-:Y:S01]  /*15ea0*/  VIADD R0, R0, 0x60 ;  /* 0x0000006000007836 */ /* 0x000fe20000000000 */
[----:B------:R-:W-:Y:S04]  /*15eb0*/  BSSY B0, `(.L_x_1199) ;  /* 0x000000b000007945 */ /* 0x000fe80003800000 */
[----:B------:R-:W-:-:S13]  /*15ec0*/  ISETP.GE.AND P1, PT, R0, R7, PT ;  /* 0x000000070000720c */ /* 0x000fda0003f26270 */
[----:B------:R-:W-:Y:S05]  /*15ed0*/  @P1 BRA `(.L_x_1200) ;  /* 0x0000000000201947 */ /* 0x000fea0003800000 */
[----:B0-2---:R-:W-:-:S05]  /*15ee0*/  IADD3 R2, P1, R31, R14, RZ ;  /* 0x0000000e1f027210 */ /* 0x005fca0007f3e0ff */
[----:B-1----:R-:W-:-:S05]  /*15ef0*/  IMAD.X R3, RZ, RZ, R6, P1 ;  /* 0x000000ffff037224 */ /* 0x002fca00008e0606 */
[----:B------:R-:W-:Y:S01]  /*15f00*/  @!PT LDS RZ, [RZ] ;  /* 0x00000000fffff984 */ /* 0x000fe20000000800 */
[----:B------:R-:W-:Y:S01]  /*15f10*/  @!PT LDS RZ, [RZ] ;  /* 0x00000000fffff984 */ /* 0x000fe20000000800 */
[----:B------:R-:W-:Y:S01]  /*15f20*/  @!PT LDS RZ, [RZ] ;  /* 0x00000000fffff984 */ /* 0x000fe20000000800 */
[----:B------:R3:W-:Y:S04]  /*15f30*/  LDGSTS.E.BYPASS.LTC128B.128 [R17+0x19c00], desc[UR46][R2.64], !P3 ;  /* 0x19c0000002117fae */ /* 0x0007e8000d901d6e */
[----:B------:R3:W-:Y:S04]  /*15f40*/  LDGSTS.E.BYPASS.LTC128B.128 [R17+0x1bc00], desc[UR46][R2.64+0x40], !P2 ;  /* 0x1bc0004002117fae */ /* 0x0007e8000d101d6e */
[----:B------:R3:W-:Y:S02]  /*15f50*/  LDGSTS.E.BYPASS.LTC128B.128 [R17+0x1dc00], desc[UR46][R2.64+0x80], !P0 ;  /* 0x1dc0008002117fae */ /* 0x0007e4000c101d6e */
.L_x_1200:
[----:B------:R-:W-:Y:S05]  /*15f60*/  BSYNC B0 ;  /* 0x0000000000007941 */ /* 0x000fea0003800000 */
.L_x_1199:
[----:B------:R-:W-:Y:S01]  /*15f70*/  NOP ;  /* 0x0000000000007918 */ /* 0x000fe20000000000 */
[----:B------:R-:W-:Y:S01]  /*15f80*/  SYNCS.ARRIVE.TRANS64.RED.A0T1 RZ, [UR48+0x2a800], RZ ;  /* 0x02a800ffffff79a7 */ /* 0x000fe20008200430 */
[----:B------:R-:W-:Y:S01]  /*15f90*/  IMAD.MOV.U32 R0, RZ, RZ, 0x1 ;  /* 0x00000001ff007424 */ /* 0x000fe200078e00ff */
[----:B------:R-:W-:Y:S04]  /*15fa0*/  ARRIVES.LDGSTSBAR.64.TRANSCNT [UR48+0x2a800] ;  /* 0x02a80000ff0079b0 */ /* 0x000fe80008000ab0 */
[----:B------:R-:W-:Y:S01]  /*15fb0*/  SHF.L.U32 R0, R0, 0x1f, RZ ;  /* 0x0000001f00007819 */ /* 0x000fe200000006ff */
[----:B------:R-:W-:Y:S01]  /*15fc0*/  NOP ;  /* 0x0000000000007918 */ /* 0x000fe20000000000 */
[----:B------:R-:W-:Y:S01]  /*15fd0*/  SYNCS.ARRIVE.TRANS64.A1T0 RZ, [UR48+0x2a800], RZ ;  /* 0x02a800ffffff79a7 */ /* 0x000fe20008100030 */
[----:B------:R-:W-:-:S05]  /*15fe0*/  VIADD R18, R18, 0xfffffffe ;  /* 0xfffffffe12127836 */ /* 0x000fca0000000000 */
[----:B------:R-:W-:Y:S01]  /*15ff0*/  ISETP.GE.AND P0, PT, R18, UR51, PT ;  /* 0x0000003312007c0c */ /* 0x000fe2000bf06270 */
[----:B------:R-:W4:Y:S02]  /*16000*/  SYNCS.PHASECHK.TRANS64.TRYWAIT P1, [UR48+0x2a820], R0 ;  /* 0x02a82000ff0075a7 */ /* 0x000f240008020170 */
[----:B----4-:R-:W-:Y:S10]  /*16010*/  @!P1 BRA `(.L_x_1201) ;  /* 0x0000003000a89947 */ /* 0x010ff40003800000 */
.L_x_1272:
[----:B------:R-:W-:Y:S01]  /*16020*/  IMAD.MOV.U32 R24, RZ, RZ, 0x1 ;  /* 0x00000001ff187424 */ /* 0x000fe200078e00ff */
[----:B------:R-:W-:Y:S06]  /*16030*/  @!P0 BRA `(.L_x_1202) ;  /* 0x0000001000c08947 */ /* 0x000fec0003800000 */
[----:B------:R-:W-:Y:S01]  /*16040*/  UIADD3 UR4, UR45, 0x1, URZ ;  /* 0x000000012d047890 */ /* 0x000fe2000fffe03f */
[----:B0--3--:R-:W-:Y:S01]  /*16050*/  LOP3.LUT R3, RZ, UR43, RZ, 0x33, !PT ;  /* 0x0000002bff037c12 */ /* 0x009fe2000f8e33ff */
[----:B------:R-:W-:Y:S01]  /*16060*/  IMAD.MOV.U32 R8, RZ, RZ, 0x1 ;  /* 0x00000001ff087424 */ /* 0x000fe200078e00ff */
[----:B------:R-:W-:Y:S01]  /*16070*/  IADD3 R19, R29, R19, R25 ;  /* 0x000000131d137210 */ /* 0x000fe20007ffe019 */
[----:B------:R-:W-:Y:S01]  /*16080*/  UIMAD UR4, UR4, UR38, URZ ;  /* 0x00000026040472a4 */ /* 0x000fe2000f8e023f */
[----:B------:R-:W-:Y:S01]  /*16090*/  LOP3.LUT R5, RZ, UR41, RZ, 0x33, !PT ;  /* 0x00000029ff057c12 */ /* 0x000fe2000f8e33ff */
[----:B------:R-:W-:Y:S02]  /*160a0*/  IMAD.MOV.U32 R7, RZ, RZ, RZ ;  /* 0x000000ffff077224 */ /* 0x000fe400078e00ff */
[----:B------:R-:W-:Y:S02]  /*160b0*/  VIADD R19, R19, 0xfffffe80 ;  /* 0xfffffe8013137836 */ /* 0x000fe40000000000 */
[----:B------:R-:W-:-:S04]  /*160c0*/  LOP3.LUT R0, RZ, UR4, RZ, 0x33, !PT ;  /* 0x00000004ff007c12 */ /* 0x000fc8000f8e33ff */
[----:B------:R-:W-:-:S04]  /*160d0*/  VIADDMNMX R0, R0, -UR44, R3, !PT ;  /* 0x8000002c00007c46 */ /* 0x000fc8000f800103 */
[----:B------:R-:W-:-:S04]  /*160e0*/  VIMNMX R0, R0, R5, !PT ;  /* 0x0000000500007248 */ /* 0x000fc80007fe0100 */
[C---:B------:R-:W-:Y:S01]  /*160f0*/  IADD3 R25, -R0.reuse, -0x2, RZ ;  /* 0xfffffffe00197810 */ /* 0x040fe20007ffe1ff */
[----:B------:R-:W-:-:S07]  /*16100*/  IMAD R18, R0, -0x80, R19 ;  /* 0xffffff8000127824 */ /* 0x000fce00078e0213 */
.L_x_1217:
[----:B0-----:R-:W0:Y:S01]  /*16110*/  LDC R0, c[0x0][0x430] ;  /* 0x00010c00ff007b82 */ /* 0x001e220000000800 */
[----:B------:R-:W-:Y:S01]  /*16120*/  IMAD.MOV.U32 R11, RZ, RZ, R18 ;  /* 0x000000ffff0b7224 */ /* 0x000fe200078e0012 */
[----:B------:R-:W-:Y:S01]  /*16130*/  ULDC.64 UR4, c[0x0][0x428] ;  /* 0x00010a0000047ab9 */ /* 0x000fe20000000a00 */
[----:B0-----:R-:W-:-:S13]  /*16140*/  ISETP.NE.AND P0, PT, R0, 0x1, PT ;  /* 0x000000010000780c */ /* 0x001fda0003f05270 */
[----:B------:R-:W0:Y:S08]  /*16150*/  @P0 LDC R3, c[0x0][0x434] ;  /* 0x00010d00ff030b82 */ /* 0x000e300000000800 */
[----:B------:R-:W3:Y:S01]  /*16160*/  @P0 LDC R5, c[0x0][0x438] ;  /* 0x00010e00ff050b82 */ /* 0x000ee20000000800 */
[----:B0-----:R-:W-:-:S05]  /*16170*/  @P0 IMAD.HI.U32 R0, R18, R3, RZ ;  /* 0x0000000312000227 */ /* 0x001fca00078e00ff */
[----:B---3--:R-:W-:Y:S01]  /*16180*/  @P0 SHF.R.U32.HI R11, RZ, R5, R0 ;  /* 0x00000005ff0b0219 */ /* 0x008fe20000011600 */
[----:B------:R-:W-:-:S03]  /*16190*/  IMAD R5, R32, UR4, RZ ;  /* 0x0000000420057c24 */ /* 0x000fc6000f8e02ff */
[--C-:B------:R-:W-:Y:S01]  /*161a0*/  SHF.R.S32.HI R3, RZ, 0x1f, R11.reuse ;  /* 0x0000001fff037819 */ /* 0x100fe2000001140b */
[----:B------:R-:W-:Y:S02]  /*161b0*/  IMAD.MOV.U32 R2, RZ, RZ, R11 ;  /* 0x000000ffff027224 */ /* 0x000fe400078e000b */
[C---:B------:R-:W-:Y:S02]  /*161c0*/  IMAD R5, R28.reuse, UR5, R5 ;  /* 0x000000051c057c24 */ /* 0x040fe4000f8e0205 */
[----:B------:R-:W-:Y:S01]  /*161d0*/  IMAD.WIDE.U32 R2, R28, UR4, R2 ;  /* 0x000000041c027c25 */ /* 0x000fe2000f8e0002 */
[----:B------:R-:W-:-:S03]  /*161e0*/  ULDC.64 UR4, c[0x0][0x418] ;  /* 0x0001060000047ab9 */ /* 0x000fc60000000a00 */
[----:B------:R-:W-:Y:S01]  /*161f0*/  IMAD.IADD R3, R5, 0x1, R3 ;  /* 0x0000000105037824 */ /* 0x000fe200078e0203 */
[----:B------:R-:W-:-:S04]  /*16200*/  LEA R4, P0, R2, UR4, 0x2 ;  /* 0x0000000402047c11 */ /* 0x000fc8000f8010ff */
[----:B------:R-:W-:-:S05]  /*16210*/  LEA.HI.X R5, R2, UR5, R3, 0x2, P0 ;  /* 0x0000000502057c11 */ /* 0x000fca00080f1403 */
[----:B------:R-:W3:Y:S01]  /*16220*/  LDG.E R9, desc[UR46][R4.64] ;  /* 0x0000002e04097981 */ /* 0x000ee2000c1e1900 */
[----:B------:R-:W-:Y:S01]  /*16230*/  ISETP.NE.AND P2, PT, R36, 0x3, PT ;  /* 0x000000032400780c */ /* 0x000fe20003f45270 */
[----:B------:R-:W-:Y:S02]  /*16240*/  VIADD R0, R7, 0x1 ;  /* 0x0000000107007836 */ /* 0x000fe40000000000 */
[----:B------:R-:W-:-:S03]  /*16250*/  VIADD R25, R25, 0xffffffff ;  /* 0xffffffff19197836 */ /* 0x000fc60000000000 */
[C---:B------:R-:W-:Y:S02]  /*16260*/  ISETP.NE.AND P1, PT, R0.reuse, 0x2, PT ;  /* 0x000000020000780c */ /* 0x040fe40003f25270 */
[----:B------:R-:W-:Y:S02]  /*16270*/  ISETP.GT.AND P0, PT, R25, UR51, PT ;  /* 0x0000003319007c0c */ /* 0x000fe4000bf04270 */
[----:B------:R-:W-:Y:S02]  /*16280*/  SEL R3, RZ, 0x1, P1 ;  /* 0x00000001ff037807 */ /* 0x000fe40000800000 */
[----:B------:R-:W-:Y:S02]  /*16290*/  SEL R0, R0, RZ, P1 ;  /* 0x000000ff00007207 */ /* 0x000fe40000800000 */
[----:B------:R-:W-:Y:S02]  /*162a0*/  LOP3.LUT R24, R8, R3, RZ, 0x3c, !PT ;  /* 0x0000000308187212 */ /* 0x000fe400078e3cff */
[----:B---3--:R-:W-:Y:S01]  /*162b0*/  SHF.R.S32.HI R20, RZ, 0x1f, R9 ;  /* 0x0000001fff147819 */ /* 0x008fe20000011409 */
[----:B------:R-:W-:Y:S06]  /*162c0*/  @!P2 BRA `(.L_x_1203) ;  /* 0x000000000004a947 */ /* 0x000fec0003800000 */
[----:B------:R-:W-:Y:S01]  /*162d0*/  BPT.TRAP 0x1 ;  /* 0x000000040000795c */ /* 0x000fe20000300000 */
.L_x_1203:
[----:B-1----:R-:W-:Y:S02]  /*162e0*/  LEA R6, R0, UR48, 0x3 ;  /* 0x0000003000067c11 */ /* 0x002fe4000f8e18ff */
[----:B------:R-:W-:-:S04]  /*162f0*/  SHF.L.U32 R21, R24, 0x1f, RZ ;  /* 0x0000001f18157819 */ /* 0x000fc800000006ff */
[----:B------:R-:W0:Y:S02]  /*16300*/  SYNCS.PHASECHK.TRANS64.TRYWAIT P1, [R6+URZ+0x2a880], R21 ;  /* 0x02a88015060075a7 */ /* 0x000e24000802017f */
[----:B0-----:R-:W-:Y:S05]  /*16310*/  @!P1 BRA `(.L_x_1204) ;  /* 0x0000003000009947 */ /* 0x001fea0003800000 */
.L_x_1273:
[----:B------:R-:W-:Y:S01]  /*16320*/  ULDC UR4, c[0x0][0x430] ;  /* 0x00010c0000047ab9 */ /* 0x000fe20000000800 */
[----:B------:R-:W-:Y:S01]  /*16330*/  R2UR UR6, R26 ;  /* 0x000000001a0672ca */ /* 0x000fe200000e0000 */
[----:B------:R-:W-:Y:S01]  /*16340*/  UIADD3 UR4, -UR4, URZ, URZ ;  /* 0x0000003f04047290 */ /* 0x000fe2000fffe13f */
[C---:B------:R-:W-:Y:S02]  /*16350*/  LOP3.LUT P3, RZ, R16.reuse, 0x2, RZ, 0xc0, !PT ;  /* 0x0000000210ff7812 */ /* 0x040fe4000786c0ff */
[----:B------:R-:W-:Y:S02]  /*16360*/  LOP3.LUT P2, RZ, R16, 0x1, RZ, 0xc0, !PT ;  /* 0x0000000110ff7812 */ /* 0x000fe4000784c0ff */
[----:B------:R-:W-:Y:S01]  /*16370*/  ISETP.GE.AND P4, PT, R31, R37, PT ;  /* 0x000000251f00720c */ /* 0x000fe20003f86270 */
[----:B------:R-:W-:Y:S01]  /*16380*/  IMAD R10, R11, UR4, R18 ;  /* 0x000000040b0a7c24 */ /* 0x000fe2000f8e0212 */
[----:B------:R-:W-:-:S04]  /*16390*/  ULDC.64 UR4, c[0x0][0x328] ;  /* 0x0000ca0000047ab9 */ /* 0x000fc80000000a00 */
[----:B------:R-:W-:-:S05]  /*163a0*/  SHF.R.S32.HI R19, RZ, 0x1f, R10 ;  /* 0x0000001fff137819 */ /* 0x000fca000001140a */
[----:B------:R-:W-:-:S04]  /*163b0*/  IMAD R3, R19, UR4, RZ ;  /* 0x0000000413037c24 */ /* 0x000fc8000f8e02ff */
        /* <DEDUP_REMOVED lines=19> */
[----:B--2---:R-:W1:Y:S01]  /*164f0*/  SHFL.IDX PT, R14, R22, RZ, 0x1c1f ;  /* 0x001c1fff160e7589 */ /* 0x004e6200000e0000 */
[----:B------:R-:W-:-:S03]  /*16500*/  IMAD R23, R0, 0x6000, R17 ;  /* 0x0000600000177824 */ /* 0x000fc600078e0211 */
[----:B------:R-:W2:Y:S04]  /*16510*/  SHFL.IDX PT, R3, R29, RZ, 0x1c1f ;  /* 0x001c1fff1d037589 */ /* 0x000ea800000e0000 */
[----:B------:R-:W3:Y:S01]  /*16520*/  SHFL.IDX PT, R2, R22, 0x1, 0x1c1f ;  /* 0x003c1f0016027f89 */ /* 0x000ee200000e0000 */
[----:B-1----:R-:W-:-:S03]  /*16530*/  IADD3 R4, P1, R31, R14, RZ ;  /* 0x0000000e1f047210 */ /* 0x002fc60007f3e0ff */
[----:B------:R-:W-:Y:S02]  /*16540*/  SHFL.IDX PT, R14, R22, 0x3, 0x1c1f ;  /* 0x007c1f00160e7f89 */ /* 0x000fe400000e0000 */
[----:B--2---:R-:W-:Y:S02]  /*16550*/  IMAD.X R5, RZ, RZ, R3, P1 ;  /* 0x000000ffff057224 */ /* 0x004fe400008e0603 */
[----:B------:R-:W1:Y:S01]  /*16560*/  SHFL.IDX PT, R3, R29, 0x1, 0x1c1f ;  /* 0x003c1f001d037f89 */ /* 0x000e6200000e0000 */
[----:B---3--:R-:W-:-:S03]  /*16570*/  IADD3 R2, P1, R31, R2, RZ ;  /* 0x000000021f027210 */ /* 0x008fc60007f3e0ff */
[----:B------:R-:W-:Y:S04]  /*16580*/  LDGSTS.E.BYPASS.LTC128B.128 [R23+0xc400], desc[UR46][R4.64], !P4 ;  /* 0x0c40000004177fae */ /* 0x000fe8000e101d6e */
[----:B------:R-:W-:Y:S04]  /*16590*/  LDGSTS.E.BYPASS.LTC128B.128 [R23+0xe400], desc[UR46][R4.64+0x40], !P3 ;  /* 0x0e40004004177fae */ /* 0x000fe8000d901d6e */
[----:B------:R2:W-:Y:S04]  /*165a0*/  LDGSTS.E.BYPASS.LTC128B.128 [R23+0x10400], desc[UR46][R4.64+0x80], !P2 ;  /* 0x1040008004177fae */ /* 0x0005e8000d101d6e */
[----:B--2---:R-:W2:Y:S01]  /*165b0*/  SHFL.IDX PT, R5, R22, 0x2, 0x1c1f ;  /* 0x005c1f0016057f89 */ /* 0x004ea200000e0000 */
[----:B-1----:R-:W-:-:S03]  /*165c0*/  IMAD.X R3, RZ, RZ, R3, P1 ;  /* 0x000000ffff037224 */ /* 0x002fc600008e0603 */
[----:B------:R-:W1:Y:S04]  /*165d0*/  SHFL.IDX PT, R4, R29, 0x2, 0x1c1f ;  /* 0x005c1f001d047f89 */ /* 0x000e6800000e0000 */
[----:B------:R-:W-:Y:S04]  /*165e0*/  LDGSTS.E.BYPASS.LTC128B.128 [R23+0xcc00], desc[UR46][R2.64], !P4 ;  /* 0x0cc0000002177fae */ /* 0x000fe8000e101d6e */
[----:B------:R-:W-:Y:S04]  /*165f0*/  LDGSTS.E.BYPASS.LTC128B.128 [R23+0xec00], desc[UR46][R2.64+0x40], !P3 ;  /* 0x0ec0004002177fae */ /* 0x000fe8000d901d6e */
[----:B------:R2:W-:Y:S04]  /*16600*/  LDGSTS.E.BYPASS.LTC128B.128 [R23+0x10c00], desc[UR46][R2.64+0x80], !P2 ;  /* 0x10c0008002177fae */ /* 0x0005e8000d101d6e */
[----:B------:R-:W3:Y:S01]  /*16610*/  SHFL.IDX PT, R29, R29, 0x3, 0x1c1f ;  /* 0x007c1f001d1d7f89 */ /* 0x000ee200000e0000 */
[----:B--2---:R-:W-:-:S05]  /*16620*/  IADD3 R2, P1, R31, R5, RZ ;  /* 0x000000051f027210 */ /* 0x004fca0007f3e0ff */
[----:B-1----:R-:W-:-:S05]  /*16630*/  IMAD.X R3, RZ, RZ, R4, P1 ;  /* 0x000000ffff037224 */ /* 0x002fca00008e0604 */
[----:B------:R1:W-:Y:S04]  /*16640*/  LDGSTS.E.BYPASS.LTC128B.128 [R23+0xd400], desc[UR46][R2.64], !P4 ;  /* 0x0d40000002177fae */ /* 0x0003e8000e101d6e */
[----:B------:R1:W-:Y:S04]  /*16650*/  LDGSTS.E.BYPASS.LTC128B.128 [R23+0xf400], desc[UR46][R2.64+0x40], !P3 ;  /* 0x0f40004002177fae */ /* 0x0003e8000d901d6e */
[----:B---3--:R1:W-:Y:S02]  /*16660*/  LDGSTS.E.BYPASS.LTC128B.128 [R23+0x11400], desc[UR46][R2.64+0x80], !P2 ;  /* 0x1140008002177fae */ /* 0x0083e4000d101d6e */
.L_x_1283:
[----:B-1----:R-:W-:Y:S02]  /*16670*/  IADD3 R2, P1, R31, R14, RZ ;  /* 0x0000000e1f027210 */ /* 0x002fe40007f3e0ff */
        /* <DEDUP_REMOVED lines=13> */
[----:B-1----:R-:W-:Y:S05]  /*16750*/  @!P2 BRA `(.L_x_1206) ;  /* 0x000000000004a947 */ /* 0x002fea0003800000 */
[----:B------:R-:W-:Y:S01]  /*16760*/  BPT.TRAP 0x1 ;  /* 0x000000040000795c */ /* 0x000fe20000300000 */
.L_x_1206:
[----:B------:R1:W-:Y:S01]  /*16770*/  SYNCS.ARRIVE.TRANS64.A1T0 RZ, [R6+URZ+0x2a870], RZ ;  /* 0x02a870ff06ff79a7 */ /* 0x0003e2000810003f */
[----:B------:R-:W-:Y:S05]  /*16780*/  @!P2 BRA `(.L_x_1207) ;  /* 0x000000000004a947 */ /* 0x000fea0003800000 */
[----:B------:R-:W-:Y:S01]  /*16790*/  BPT.TRAP 0x1 ;  /* 0x000000040000795c */ /* 0x000fe20000300000 */
.L_x_1207:
[----:B------:R-:W2:Y:S02]  /*167a0*/  SYNCS.PHASECHK.TRANS64.TRYWAIT P1, [R6+URZ+0x2a840], R21 ;  /* 0x02a84015060075a7 */ /* 0x000ea4000802017f */
[----:B--2---:R-:W-:Y:S05]  /*167b0*/  @!P1 BRA `(.L_x_1208) ;  /* 0x0000003000189947 */ /* 0x004fea0003800000 */
.L_x_1284:
[----:B------:R-:W-:Y:S01]  /*167c0*/  ULDC.64 UR4, c[0x0][0x300] ;  /* 0x0000c00000047ab9 */ /* 0x000fe20000000a00 */
[----:B------:R-:W-:Y:S01]  /*167d0*/  R2UR UR6, R26 ;  /* 0x000000001a0672ca */ /* 0x000fe200000e0000 */
[----:B------:R-:W-:Y:S01]  /*167e0*/  IMAD R19, R19, UR4, RZ ;  /* 0x0000000413137c24 */ /* 0x000fe2000f8e02ff */
[----:B------:R-:W-:Y:S01]  /*167f0*/  LOP3.LUT P3, RZ, R16, 0x2, RZ, 0xc0, !PT ;  /* 0x0000000210ff7812 */ /* 0x000fe2000786c0ff */
[----:B------:R-:W-:Y:S01]  /*16800*/  IMAD.WIDE.U32 R2, R10, UR4, RZ ;  /* 0x000000040a027c25 */ /* 0x000fe2000f8e00ff */
[----:B------:R-:W-:Y:S02]  /*16810*/  LOP3.LUT P2, RZ, R16, 0x1, RZ, 0xc0, !PT ;  /* 0x0000000110ff7812 */ /* 0x000fe4000784c0ff */
[----:B------:R-:W-:Y:S01]  /*16820*/  ISETP.GE.AND P4, PT, R31, R37, PT ;  /* 0x000000251f00720c */ /* 0x000fe20003f86270 */
[----:B------:R-:W-:Y:S01]  /*16830*/  IMAD R19, R10, UR5, R19 ;  /* 0x000000050a137c24 */ /* 0x000fe2000f8e0213 */
[----:B------:R-:W-:Y:S02]  /*16840*/  ULDC.64 UR4, c[0x0][0x310] ;  /* 0x0000c40000047ab9 */ /* 0x000fe40000000a00 */
[----:B------:R-:W-:-:S02]  /*16850*/  IMAD R20, R20, UR4, RZ ;  /* 0x0000000414147c24 */ /* 0x000fc4000f8e02ff */
[----:B------:R-:W-:Y:S02]  /*16860*/  IMAD.IADD R3, R3, 0x1, R19 ;  /* 0x0000000103037824 */ /* 0x000fe400078e0213 */
[C---:B------:R-:W-:Y:S02]  /*16870*/  IMAD R5, R9.reuse, UR5, R20 ;  /* 0x0000000509057c24 */ /* 0x040fe4000f8e0214 */
[----:B------:R-:W-:Y:S01]  /*16880*/  IMAD.WIDE.U32 R2, R9, UR4, R2 ;  /* 0x0000000409027c25 */ /* 0x000fe2000f8e0002 */
        /* <DEDUP_REMOVED lines=16> */
[----:B------:R-:W-:Y:S01]  /*16990*/  SHFL.IDX PT, R20, R9, 0x2, 0x1c1f ;  /* 0x005c1f0009147f89 */ /* 0x000fe200000e0000 */
[----:B---3--:R-:W-:-:S03]  /*169a0*/  IADD3 R4, P1, R31, R14, RZ ;  /* 0x0000000e1f047210 */ /* 0x008fc60007f3e0ff */
[----:B------:R-:W3:Y:S02]  /*169b0*/  SHFL.IDX PT, R14, R9, 0x1, 0x1c1f ;  /* 0x003c1f00090e7f89 */ /* 0x000ee400000e0000 */
[----:B----4-:R-:W-:Y:S02]  /*169c0*/  IMAD.X R5, RZ, RZ, R3, P1 ;  /* 0x000000ffff057224 */ /* 0x010fe400008e0603 */
[----:B------:R-:W4:Y:S04]  /*169d0*/  SHFL.IDX PT, R3, R19, 0x1, 0x1c1f ;  /* 0x003c1f0013037f89 */ /* 0x000f2800000e0000 */
[----:B------:R-:W-:Y:S04]  /*169e0*/  LDGSTS.E.BYPASS.LTC128B.128 [R10+0x1e400], desc[UR46][R4.64], !P4 ;  /* 0x1e400000040a7fae */ /* 0x000fe8000e101d6e */
[----:B------:R-:W-:Y:S04]  /*169f0*/  LDGSTS.E.BYPASS.LTC128B.128 [R10+0x20400], desc[UR46][R4.64+0x40], !P3 ;  /* 0x20400040040a7fae */ /* 0x000fe8000d901d6e */
[----:B------:R5:W-:Y:S01]  /*16a00*/  LDGSTS.E.BYPASS.LTC128B.128 [R10+0x22400], desc[UR46][R4.64+0x80], !P2 ;  /* 0x22400080040a7fae */ /* 0x000be2000d101d6e */
[----:B---3--:R-:W-:-:S03]  /*16a10*/  IADD3 R2, P1, R31, R14, RZ ;  /* 0x0000000e1f027210 */ /* 0x008fc60007f3e0ff */
[----:B------:R-:W-:Y:S02]  /*16a20*/  SHFL.IDX PT, R14, R9, 0x3, 0x1c1f ;  /* 0x007c1f00090e7f89 */ /* 0x000fe400000e0000 */
[----:B----4-:R-:W-:Y:S02]  /*16a30*/  IMAD.X R3, RZ, RZ, R3, P1 ;  /* 0x000000ffff037224 */ /* 0x010fe400008e0603 */
[----:B-----5:R-:W3:Y:S04]  /*16a40*/  SHFL.IDX PT, R4, R19, 0x2, 0x1c1f ;  /* 0x005c1f0013047f89 */ /* 0x020ee800000e0000 */
[----:B------:R-:W-:Y:S04]  /*16a50*/  LDGSTS.E.BYPASS.LTC128B.128 [R10+0x1ec00], desc[UR46][R2.64], !P4 ;  /* 0x1ec00000020a7fae */ /* 0x000fe8000e101d6e */
[----:B------:R-:W-:Y:S04]  /*16a60*/  LDGSTS.E.BYPASS.LTC128B.128 [R10+0x20c00], desc[UR46][R2.64+0x40], !P3 ;  /* 0x20c00040020a7fae */ /* 0x000fe8000d901d6e */
[----:B------:R4:W-:Y:S04]  /*16a70*/  LDGSTS.E.BYPASS.LTC128B.128 [R10+0x22c00], desc[UR46][R2.64+0x80], !P2 ;  /* 0x22c00080020a7fae */ /* 0x0009e8000d101d6e */
[----:B------:R-:W0:Y:S01]  /*16a80*/  SHFL.IDX PT, R19, R19, 0x3, 0x1c1f ;  /* 0x007c1f0013137f89 */ /* 0x000e2200000e0000 */
[----:B----4-:R-:W-:-:S05]  /*16a90*/  IADD3 R2, P1, R31, R20, RZ ;  /* 0x000000141f027210 */ /* 0x010fca0007f3e0ff */
[----:B---3--:R-:W-:-:S05]  /*16aa0*/  IMAD.X R3, RZ, RZ, R4, P1 ;  /* 0x000000ffff037224 */ /* 0x008fca00008e0604 */
[----:B------:R3:W-:Y:S04]  /*16ab0*/  LDGSTS.E.BYPASS.LTC128B.128 [R10+0x1f400], desc[UR46][R2.64], !P4 ;  /* 0x1f400000020a7fae */ /* 0x0007e8000e101d6e */
[----:B------:R3:W-:Y:S04]  /*16ac0*/  LDGSTS.E.BYPASS.LTC128B.128 [R10+0x21400], desc[UR46][R2.64+0x40], !P3 ;  /* 0x21400040020a7fae */ /* 0x0007e8000d901d6e */
[----:B0-----:R3:W-:Y:S02]  /*16ad0*/  LDGSTS.E.BYPASS.LTC128B.128 [R10+0x23400], desc[UR46][R2.64+0x80], !P2 ;  /* 0x23400080020a7fae */ /* 0x0017e4000d101d6e */
.L_x_1294:
[----:B---3--:R-:W-:Y:S02]  /*16ae0*/  IADD3 R2, P1, R31, R14, RZ ;  /* 0x0000000e1f027210 */ /* 0x008fe40007f3e0ff */
        /* <DEDUP_REMOVED lines=15> */
.L_x_1210:
[----:B------:R-:W-:Y:S01]  /*16be0*/  IMAD.U32 R2, RZ, RZ, UR42 ;  /* 0x0000002aff027e24 */ /* 0x000fe2000f8e00ff */
[----:B------:R0:W-:Y:S04]  /*16bf0*/  SYNCS.ARRIVE.TRANS64.A1T0 RZ, [R6+URZ+0x2a830], RZ ;  /* 0x02a830ff06ff79a7 */ /* 0x0001e8000810003f */
[----:B------:R-:W-:-:S04]  /*16c00*/  LOP3.LUT R2, R2, 0x1, RZ, 0xfc, !PT ;  /* 0x0000000102027812 */ /* 0x000fc800078efcff */
[----:B------:R-:W-:-:S13]  /*16c10*/  ISETP.NE.AND P1, PT, R2, 0x3, PT ;  /* 0x000000030200780c */ /* 0x000fda0003f25270 */
[----:B0-----:R-:W-:Y:S05]  /*16c20*/  @!P1 BRA `(.L_x_1211) ;  /* 0x0000000000049947 */ /* 0x001fea0003800000 */
[----:B------:R-:W-:Y:S01]  /*16c30*/  BPT.TRAP 0x1 ;  /* 0x000000040000795c */ /* 0x000fe20000300000 */
.L_x_1211:
[----:B------:R-:W-:Y:S02]  /*16c40*/  LOP3.LUT R3, R8, 0x1, RZ, 0x3c, !PT ;  /* 0x0000000108037812 */ /* 0x000fe400078e3cff */
[----:B------:R-:W-:Y:S02]  /*16c50*/  LEA R2, R7, UR48, 0x3 ;  /* 0x0000003007027c11 */ /* 0x000fe4000f8e18ff */
[----:B------:R-:W-:-:S04]  /*16c60*/  SHF.L.U32 R3, R3, 0x1f, RZ ;  /* 0x0000001f03037819 */ /* 0x000fc800000006ff */
[----:B------:R-:W0:Y:S02]  /*16c70*/  SYNCS.PHASECHK.TRANS64.TRYWAIT P2, [R2+URZ+0x2a870], R3 ;  /* 0x02a87003020075a7 */ /* 0x000e24000804017f */
[----:B0-----:R-:W-:Y:S05]  /*16c80*/  @!P2 BRA `(.L_x_1212) ;  /* 0x000000300024a947 */ /* 0x001fea0003800000 */
.L_x_1295:
[----:B------:R-:W-:-:S13]  /*16c90*/  ISETP.NE.AND P2, PT, R36, 0x3, PT ;  /* 0x000000032400780c */ /* 0x000fda0003f45270 */
[----:B------:R-:W-:Y:S05]  /*16ca0*/  @!P2 BRA `(.L_x_1213) ;  /* 0x000000000004a947 */ /* 0x000fea0003800000 */
[----:B------:R-:W-:Y:S01]  /*16cb0*/  BPT.TRAP 0x1 ;  /* 0x000000040000795c */ /* 0x000fe20000300000 */
.L_x_1213:
[----:B0-----:R-:W-:Y:S01]  /*16cc0*/  SHF.L.U32 R3, R8, 0x1f, RZ ;  /* 0x0000001f08037819 */ /* 0x001fe200000006ff */
[----:B-12---:R-:W-:-:S03]  /*16cd0*/  IMAD R6, R7, 0x6000, RZ ;  /* 0x0000600007067824 */ /* 0x006fc600078e02ff */
[----:B------:R-:W0:Y:S02]  /*16ce0*/  SYNCS.PHASECHK.TRANS64.TRYWAIT P2, [R2+URZ+0x2a860], R3 ;  /* 0x02a86003020075a7 */ /* 0x000e24000804017f */
[----:B0-----:R-:W-:Y:S05]  /*16cf0*/  @!P2 BRA `(.L_x_1214) ;  /* 0x00000030001ca947 */ /* 0x001fea0003800000 */
.L_x_1296:
[C---:B------:R-:W-:Y:S01]  /*16d00*/  LOP3.LUT R4, R6.reuse, R35, RZ, 0xfc, !PT ;  /* 0x0000002306047212 */ /* 0x040fe200078efcff */
[----:B------:R-:W-:Y:S05]  /*16d10*/  WARPSYNC.ALL ;  /* 0x0000000000007948 */ /* 0x000fea0003800000 */
[----:B------:R-:W1:Y:S01]  /*16d20*/  LDSM.16.MT88.4 R8, [R4+UR48+0xc400] ;  /* 0x00c400300408783b */ /* 0x000e620008004200 */
[----:B0-----:R-:W-:Y:S02]  /*16d30*/  IADD3 R3, R6, UR48, R33 ;  /* 0x0000003006037c10 */ /* 0x001fe4000fffe021 */
[----:B------:R-:W-:Y:S02]  /*16d40*/  ISETP.NE.AND P2, PT, R36, 0x3, PT ;  /* 0x000000032400780c */ /* 0x000fe40003f45270 */
[----:B------:R-:W-:-:S02]  /*16d50*/  IADD3 R5, R27, 0x400, R3 ;  /* 0x000004001b057810 */ /* 0x000fc40007ffe003 */
[C-C-:B-1----:R-:W-:Y:S02]  /*16d60*/  PRMT R20, R8.reuse, 0x6420, R9.reuse ;  /* 0x0000642008147816 */ /* 0x142fe40000000009 */
[----:B------:R-:W-:Y:S02]  /*16d70*/  PRMT R21, R8, 0x7531, R9 ;  /* 0x0000753108157816 */ /* 0x000fe40000000009 */
[C-C-:B------:R-:W-:Y:S02]  /*16d80*/  PRMT R22, R10.reuse, 0x6420, R11.reuse ;  /* 0x000064200a167816 */ /* 0x140fe4000000000b */
        /* <DEDUP_REMOVED lines=13> */
[----:B------:R0:W-:Y:S04]  /*16e60*/  STSM.16.M88.4 [R3+0x4400], R12 ;  /* 0x0044000c03007844 */ /* 0x0001e80000000200 */
[----:B------:R-:W1:Y:S01]  /*16e70*/  LDSM.16.MT88.4 R8, [R4+UR48+0xcc00] ;  /* 0x00cc00300408783b */ /* 0x000e620008004200 */
[----:B0-----:R-:W-:Y:S02]  /*16e80*/  IADD3 R3, R34, 0x400, R3 ;  /* 0x0000040022037810 */ /* 0x001fe40007ffe003 */
[C-C-:B-1----:R-:W-:Y:S02]  /*16e90*/  PRMT R12, R8.reuse, 0x6420, R9.reuse ;  /* 0x00006420080c7816 */ /* 0x142fe40000000009 */
[----:B------:R-:W-:Y:S02]  /*16ea0*/  PRMT R13, R8, 0x7531, R9 ;  /* 0x00007531080d7816 */ /* 0x000fe40000000009 */
[----:B------:R-:W-:-:S02]  /*16eb0*/  PRMT R14, R10, 0x6420, R11 ;  /* 0x000064200a0e7816 */ /* 0x000fc4000000000b */
[----:B------:R-:W-:-:S05]  /*16ec0*/  PRMT R15, R10, 0x7531, R11 ;  /* 0x000075310a0f7816 */ /* 0x000fca000000000b */
[----:B------:R-:W-:Y:S04]  /*16ed0*/  STSM.16.M88.4 [R5], R12 ;  /* 0x0000000c05007844 */ /* 0x000fe80000000200 */
        /* <DEDUP_REMOVED lines=31> */
[----:B0-----:R-:W-:Y:S01]  /*170d0*/  IMAD.IADD R3, R27, 0x1, R3 ;  /* 0x000000011b037824 */ /* 0x001fe200078e0203 */
        /* <DEDUP_REMOVED lines=25> */
.L_x_1215:
[----:B-1----:R1:W-:Y:S01]  /*17270*/  SYNCS.ARRIVE.TRANS64.A1T0 RZ, [R2+URZ+0x2a850], RZ ;  /* 0x02a850ff02ff79a7 */ /* 0x0023e2000810003f */
[----:B------:R-:W-:Y:S06]  /*17280*/  BAR.SYNC.DEFER_BLOCKING 0x2, 0x80 ;  /* 0x0082000000007b1d */ /* 0x000fec0000010000 */
[----:B------:R-:W-:Y:S05]  /*17290*/  @!P1 BRA `(.L_x_1216) ;  /* 0x0000000000049947 */ /* 0x000fea0003800000 */
[----:B------:R-:W-:Y:S01]  /*172a0*/  BPT.TRAP 0x1 ;  /* 0x000000040000795c */ /* 0x000fe20000300000 */
.L_x_1216:
        /* <DEDUP_REMOVED lines=9> */
.L_x_1202:
[----:B0-----:R-:W-:-:S07]  /*17340*/  IMAD.MOV.U32 R0, RZ, RZ, RZ ;  /* 0x000000ffff007224 */ /* 0x001fce00078e00ff */
.L_x_1218:
[----:B------:R-:W-:-:S06]  /*17350*/  ULOP3.LUT UR4, UR42, 0x1, URZ, 0xfc, !UPT ;  /* 0x000000012a047892 */ /* 0x000fcc000f8efc3f */
[----:B0--3--:R-:W-:-:S05]  /*17360*/  IMAD.U32 R2, RZ, RZ, UR4 ;  /* 0x00000004ff027e24 */ /* 0x009fca000f8e00ff */
[----:B------:R-:W-:-:S13]  /*17370*/  ISETP.NE.AND P1, PT, R2, 0x3, PT ;  /* 0x000000030200780c */ /* 0x000fda0003f25270 */
[----:B------:R-:W-:Y:S05]  /*17380*/  @!P1 BRA `(.L_x_1219) ;  /* 0x0000000000049947 */ /* 0x000fea0003800000 */
[----:B------:R-:W-:Y:S01]  /*17390*/  BPT.TRAP 0x1 ;  /* 0x000000040000795c */ /* 0x000fe20000300000 */
.L_x_1219:
[----:B------:R-:W-:Y:S01]  /*173a0*/  LOP3.LUT R3, R24, 0x1, RZ, 0x3c, !PT ;  /* 0x0000000118037812 */ /* 0x000fe200078e3cff */
[----:B------:R-:W-:Y:S01]  /*173b0*/  BSSY B0, `(.L_x_1220) ;  /* 0x0000005000007945 */ /* 0x000fe20003800000 */
[----:B------:R-:W-:Y:S02]  /*173c0*/  LEA R2, R0, UR48, 0x3 ;  /* 0x0000003000027c11 */ /* 0x000fe4000f8e18ff */
[----:B------:R-:W-:-:S04]  /*173d0*/  SHF.L.U32 R3, R3, 0x1f, RZ ;  /* 0x0000001f03037819 */ /* 0x000fc800000006ff */
[----:B------:R-:W0:Y:S02]  /*173e0*/  SYNCS.PHASECHK.TRANS64.TRYWAIT P0, [R2+URZ+0x2a870], R3 ;  /* 0x02a87003020075a7 */ /* 0x000e24000800017f */
[----:B0-----:R-:W-:Y:S05]  /*173f0*/  @!P0 BRA `(.L_x_1221) ;  /* 0x0000002800708947 */ /* 0x001fea0003800000 */
.L_x_1297:
[----:B------:R-:W-:Y:S05]  /*17400*/  BSYNC B0 ;  /* 0x0000000000007941 */ /* 0x000fea0003800000 */
.L_x_1220:
[----:B------:R-:W-:-:S13]  /*17410*/  ISETP.NE.AND P0, PT, R36, 0x3, PT ;  /* 0x000000032400780c */ /* 0x000fda0003f05270 */
[----:B------:R-:W-:Y:S05]  /*17420*/  @!P0 BRA `(.L_x_1222) ;  /* 0x0000000000048947 */ /* 0x000fea0003800000 */
[----:B------:R-:W-:Y:S01]  /*17430*/  BPT.TRAP 0x1 ;  /* 0x000000040000795c */ /* 0x000fe20000300000 */
.L_x_1222:
[----:B0-----:R-:W-:Y:S01]  /*17440*/  SHF.L.U32 R3, R24, 0x1f, RZ ;  /* 0x0000001f18037819 */ /* 0x001fe200000006ff */
[----:B------:R-:W-:-:S03]  /*17450*/  IMAD R8, R0, 0x6000, RZ ;  /* 0x0000600000087824 */ /* 0x000fc600078e02ff */
[----:B------:R-:W0:Y:S02]  /*17460*/  SYNCS.PHASECHK.TRANS64.TRYWAIT P0, [R2+URZ+0x2a860], R3 ;  /* 0x02a86003020075a7 */ /* 0x000e24000800017f */
[----:B------:R-:W-:Y:S01]  /*17470*/  LOP3.LUT R35, R8, R35, RZ, 0xfc, !PT ;  /* 0x0000002308237212 */ /* 0x000fe200078efcff */
[----:B0-----:R-:W-:Y:S06]  /*17480*/  @!P0 BRA `(.L_x_1223) ;  /* 0x0000002800608947 */ /* 0x001fec0003800000 */
.L_x_1298:
[----:B------:R-:W-:Y:S05]  /*17490*/  WARPSYNC.ALL ;  /* 0x0000000000007948 */ /* 0x000fea0003800000 */
[----:B-1----:R-:W1:Y:S01]  /*174a0*/  LDSM.16.MT88.4 R4, [R35+UR48+0xc400] ;  /* 0x00c400302304783b */ /* 0x002e620008004200 */
[----:B------:R-:W-:Y:S02]  /*174b0*/  IADD3 R33, R8, UR48, R33 ;  /* 0x0000003008217c10 */ /* 0x000fe4000fffe021 */
[----:B------:R-:W-:Y:S02]  /*174c0*/  ISETP.NE.AND P0, PT, R36, 0x3, PT ;  /* 0x000000032400780c */ /* 0x000fe40003f05270 */
[----:B0-----:R-:W-:-:S02]  /*174d0*/  IADD3 R3, R27, 0x400, R33 ;  /* 0x000004001b037810 */ /* 0x001fc40007ffe021 */
[----:B------:R-:W-:-:S05]  /*174e0*/  IADD3 R34, R34, 0x400, R33 ;  /* 0x0000040022227810 */ /* 0x000fca0007ffe021 */
[----:B------:R-:W-:Y:S01]  /*174f0*/  IMAD.IADD R27, R27, 0x1, R34 ;  /* 0x000000011b1b7824 */ /* 0x000fe200078e0222 */
        /* <DEDUP_REMOVED lines=79> */
.L_x_1224:
[----:B-1----:R1:W-:Y:S01]  /*179f0*/  SYNCS.ARRIVE.TRANS64.A1T0 RZ, [R2+URZ+0x2a850], RZ ;  /* 0x02a850ff02ff79a7 */ /* 0x0023e2000810003f */
[----:B------:R-:W-:Y:S06]  /*17a00*/  BAR.SYNC.DEFER_BLOCKING 0x2, 0x80 ;  /* 0x0082000000007b1d */ /* 0x000fec0000010000 */
[----:B------:R-:W-:Y:S05]  /*17a10*/  @!P1 BRA `(.L_x_1225) ;  /* 0x0000000000049947 */ /* 0x000fea0003800000 */
[----:B------:R-:W-:Y:S01]  /*17a20*/  BPT.TRAP 0x1 ;  /* 0x000000040000795c */ /* 0x000fe20000300000 */
.L_x_1225:
[----:B------:R-:W3:Y:S01]  /*17a30*/  S2R R3, SR_CgaCtaId ;  /* 0x0000000000037919 */ /* 0x000ee20000008800 */
[----:B-1----:R-:W-:-:S05]  /*17a40*/  VIADD R2, R2, 0x2a880 ;  /* 0x0002a88002027836 */ /* 0x002fca0000000000 */
[----:B---3--:R-:W-:Y:S01]  /*17a50*/  PRMT R2, R3, 0x654, R2 ;  /* 0x0000065403027816 */ /* 0x008fe20000000002 */
[----:B------:R-:W-:-:S03]  /*17a60*/  IMAD.MOV.U32 R3, RZ, RZ, RZ ;  /* 0x000000ffff037224 */ /* 0x000fc600078e00ff */
[----:B------:R1:W-:Y:S02]  /*17a70*/  SYNCS.ARRIVE.TRANS64.RED.A1T0 RZ, [R2+URZ], RZ ;  /* 0x000000ff02ff79a7 */ /* 0x0003e4000810043f */
[----:B-1----:R-:W-:-:S05]  /*17a80*/  VIADD R2, R0, 0x1 ;  /* 0x0000000100027836 */ /* 0x002fca0000000000 */
[----:B------:R-:W-:-:S04]  /*17a90*/  ISETP.NE.AND P0, PT, R2, 0x2, PT ;  /* 0x000000020200780c */ /* 0x000fc80003f05270 */
[----:B------:R-:W-:Y:S02]  /*17aa0*/  SEL R5, RZ, 0x1, P0 ;  /* 0x00000001ff057807 */ /* 0x000fe40000000000 */
[----:B------:R-:W-:Y:S02]  /*17ab0*/  SEL R2, R2, RZ, P0 ;  /* 0x000000ff02027207 */ /* 0x000fe40000000000 */
[----:B------:R-:W-:-:S07]  /*17ac0*/  LOP3.LUT R0, R24, R5, RZ, 0x3c, !PT ;  /* 0x0000000518007212 */ /* 0x000fce00078e3cff */
.L_x_1176:
[----:B------:R-:W1:Y:S01]  /*17ad0*/  S2R R5, SR_CgaCtaId ;  /* 0x0000000000057919 */ /* 0x000e620000008800 */
[----:B------:R-:W-:Y:S02]  /*17ae0*/  MOV R4, 0x400 ;  /* 0x0000040000047802 */ /* 0x000fe40000000f00 */
[----:B------:R-:W-:Y:S02]  /*17af0*/  SHF.L.U32 R3, R3, 0x1f, RZ ;  /* 0x0000001f03037819 */ /* 0x000fe400000006ff */
[----:B-1----:R-:W-:-:S04]  /*17b00*/  LEA R6, R5, R4, 0x18 ;  /* 0x0000000405067211 */ /* 0x002fc800078ec0ff */
[----:B------:R-:W1:Y:S02]  /*17b10*/  SYNCS.PHASECHK.TRANS64.TRYWAIT P0, [R6+URZ+0x2a820], R3 ;  /* 0x02a82003060075a7 */ /* 0x000e64000800017f */
[----:B-1----:R-:W-:Y:S05]  /*17b20*/  @!P0 BRA `(.L_x_1226) ;  /* 0x0000002000cc8947 */ /* 0x002fea0003800000 */
.L_x_1299:
[----:B------:R-:W3:Y:S02]  /*17b30*/  S2R R4, SR_TID.X ;  /* 0x0000000000047919 */ /* 0x000ee40000002100 */
[----:B---3--:R-:W-:-:S04]  /*17b40*/  SHF.R.U32.HI R4, RZ, 0x5, R4 ;  /* 0x00000005ff047819 */ /* 0x008fc80000011604 */
[----:B------:R-:W-:-:S05]  /*17b50*/  LOP3.LUT R4, R4, 0x3, RZ, 0xc0, !PT ;  /* 0x0000000304047812 */ /* 0x000fca00078ec0ff */
[----:B-1----:R-:W1:Y:S02]  /*17b60*/  SHFL.IDX PT, R3, R4, RZ, 0x1f ;  /* 0x00001fff04037589 */ /* 0x002e6400000e0000 */
[----:B-1----:R-:W-:-:S13]  /*17b70*/  ISETP.NE.AND P0, PT, R3, RZ, PT ;  /* 0x000000ff0300720c */ /* 0x002fda0003f05270 */
        /* <DEDUP_REMOVED lines=8> */
.L_x_1227:
[----:B------:R-:W-:Y:S01]  /*17c00*/  IMAD R5, R2, 0x8, R6 ;  /* 0x0000000802057824 */ /* 0x000fe200078e0206 */
[----:B------:R-:W-:Y:S01]  /*17c10*/  SHF.L.U32 R4, R0, 0x1f, RZ ;  /* 0x0000001f00047819 */ /* 0x000fe200000006ff */
[----:B------:R-:W-:-:S03]  /*17c20*/  VIADD R2, R2, 0x1 ;  /* 0x0000000102027836 */ /* 0x000fc60000000000 */
[----:B------:R-:W1:Y:S02]  /*17c30*/  SYNCS.PHASECHK.TRANS64.TRYWAIT P1, [R5+URZ+0x2a840], R4 ;  /* 0x02a84004050075a7 */ /* 0x000e64000802017f */
[----:B------:R-:W-:-:S04]  /*17c40*/  ISETP.NE.AND P2, PT, R2, 0x2, PT ;  /* 0x000000020200780c */ /* 0x000fc80003f45270 */
[----:B------:R-:W-:Y:S01]  /*17c50*/  SEL R3, RZ, 0x1, P2 ;  /* 0x00000001ff037807 */ /* 0x000fe20001000000 */
[----:B-1----:R-:W-:Y:S08]  /*17c60*/  @!P1 BRA `(.L_x_1228) ;  /* 0x0000002000909947 */ /* 0x002ff00003800000 */
.L_x_1300:
[----:B------:R-:W-:Y:S02]  /*17c70*/  SEL R2, R2, RZ, P2 ;  /* 0x000000ff02027207 */ /* 0x000fe40001000000 */
[----:B------:R-:W-:Y:S01]  /*17c80*/  LOP3.LUT R0, R0, R3, RZ, 0x3c, !PT ;  /* 0x0000000300007212 */ /* 0x000fe200078e3cff */
[----:B------:R-:W-:Y:S06]  /*17c90*/  @!P0 BRA `(.L_x_1229) ;  /* 0x0000000000048947 */ /* 0x000fec0003800000 */
[----:B------:R-:W-:Y:S01]  /*17ca0*/  BPT.TRAP 0x1 ;  /* 0x000000040000795c */ /* 0x000fe20000300000 */
.L_x_1229:
[----:B------:R-:W-:Y:S01]  /*17cb0*/  IMAD R3, R2, 0x8, R6 ;  /* 0x0000000802037824 */ /* 0x000fe200078e0206 */
[----:B------:R-:W-:-:S04]  /*17cc0*/  SHF.L.U32 R0, R0, 0x1f, RZ ;  /* 0x0000001f00007819 */ /* 0x000fc800000006ff */
[----:B------:R-:W3:Y:S02]  /*17cd0*/  SYNCS.PHASECHK.TRANS64.TRYWAIT P1, [R3+URZ+0x2a840], R0 ;  /* 0x02a84000030075a7 */ /* 0x000ee4000802017f */
[----:B---3--:R-:W-:Y:S05]  /*17ce0*/  @!P1 BRA `(.L_x_1230) ;  /* 0x0000002000849947 */ /* 0x008fea0003800000 */
.L_x_1301:
[----:B------:R-:W-:Y:S05]  /*17cf0*/  @!P0 BRA `(.L_x_1231) ;  /* 0x0000000000048947 */ /* 0x000fea0003800000 */
[----:B------:R-:W-:Y:S01]  /*17d00*/  BPT.TRAP 0x1 ;  /* 0x000000040000795c */ /* 0x000fe20000300000 */
.L_x_1231:
[----:B------:R-:W4:Y:S02]  /*17d10*/  SYNCS.PHASECHK.TRANS64.TRYWAIT P1, [R5+URZ+0x2a860], R4 ;  /* 0x02a86004050075a7 */ /* 0x000f24000802017f */
[----:B----4-:R-:W-:Y:S05]  /*17d20*/  @!P1 BRA `(.L_x_1232) ;  /* 0x0000002000889947 */ /* 0x010fea0003800000 */
.L_x_1302:
[----:B------:R-:W-:Y:S05]  /*17d30*/  @!P0 BRA `(.L_x_1233) ;  /* 0x0000000000048947 */ /* 0x000fea0003800000 */
[----:B------:R-:W-:Y:S01]  /*17d40*/  BPT.TRAP 0x1 ;  /* 0x000000040000795c */ /* 0x000fe20000300000 */
.L_x_1233:
[----:B------:R-:W0:Y:S02]  /*17d50*/  SYNCS.PHASECHK.TRANS64.TRYWAIT P1, [R3+URZ+0x2a860], R0 ;  /* 0x02a86000030075a7 */ /* 0x000e24000802017f */
[----:B0-----:R-:W-:Y:S05]  /*17d60*/  @!P1 BRA `(.L_x_1234) ;  /* 0x00000020008c9947 */ /* 0x001fea0003800000 */
.L_x_1303:
[----:B------:R-:W-:Y:S05]  /*17d70*/  @!P0 BRA `(.L_x_1235) ;  /* 0x0000000000048947 */ /* 0x000fea0003800000 */
[----:B------:R-:W-:Y:S01]  /*17d80*/  BPT.TRAP 0x1 ;  /* 0x000000040000795c */ /* 0x000fe20000300000 */
.L_x_1235:
[----:B------:R-:W0:Y:S02]  /*17d90*/  SYNCS.PHASECHK.TRANS64.TRYWAIT P1, [R5+URZ+0x2a880], R4 ;  /* 0x02a88004050075a7 */ /* 0x000e24000802017f */
[----:B0-----:R-:W-:Y:S05]  /*17da0*/  @!P1 BRA `(.L_x_1236) ;  /* 0x0000002000909947 */ /* 0x001fea0003800000 */
.L_x_1304:
[----:B------:R-:W-:Y:S05]  /*17db0*/  @!P0 BRA `(.L_x_1237) ;  /* 0x0000000000048947 */ /* 0x000fea0003800000 */
[----:B------:R-:W-:Y:S01]  /*17dc0*/  BPT.TRAP 0x1 ;  /* 0x000000040000795c */ /* 0x000fe20000300000 */
.L_x_1237:
[----:B------:R0:W0:Y:S02]  /*17dd0*/  SYNCS.PHASECHK.TRANS64.TRYWAIT P0, [R3+URZ+0x2a880], R0 ;  /* 0x02a88000030075a7 */ /* 0x000024000800017f */
[----:B0-----:R-:W-:Y:S05]  /*17de0*/  @!P0 NANOSLEEP.SYNCS 0x989680 ;  /* 0x009896800000895d */ /* 0x001fea0003900000 */
[----:B------:R-:W0:Y:S02]  /*17df0*/  @!P0 SYNCS.PHASECHK.TRANS64 P0, [R3+URZ+0x2a880], R0 ;  /* 0x02a88000030085a7 */ /* 0x000e24000800007f */
[----:B0-----:R-:W-:Y:S05]  /*17e00*/  @!P0 BRA `(.L_x_1237) ;  /* 0xfffffffc00f08947 */ /* 0x001fea000383ffff */
.L_x_1084:
[----:B------:R-:W-:Y:S05]  /*17e10*/  BSYNC B6 ;  /* 0x0000000000067941 */ /* 0x000fea0003800000 */
.L_x_1081:
[----:B------:R-:W-:Y:S05]  /*17e20*/  EXIT ;  /* 0x000000000000794d */ /* 0x000fea0003800000 */
.L_x_1094:
[----:B0-----:R-:W-:-:S04]  /*17e30*/  IMAD.U32 R3, RZ, RZ, UR36 ;  /* 0x00000024ff037e24 */ /* 0x001fc8000f8e00ff */
[----:B------:R0:W1:Y:S03]  /*17e40*/  SYNCS.PHASECHK.TRANS64.TRYWAIT P0, [R3+URZ+0x2a800], R8 ;  /* 0x02a80008030075a7 */ /* 0x000066000800017f */
[----:B-1----:R-:W-:Y:S05]  /*17e50*/  @!P0 NANOSLEEP.SYNCS 0x989680 ;  /* 0x009896800000895d */ /* 0x002fea0003900000 */
[----:B------:R-:W1:Y:S02]  /*17e60*/  @!P0 SYNCS.PHASECHK.TRANS64 P0, [R3+URZ+0x2a800], R8 ;  /* 0x02a80008030085a7 */ /* 0x000e64000800007f */
[----:B-1----:R-:W-:Y:S05]  /*17e70*/  @!P0 BRA `(.L_x_1094) ;  /* 0xfffffffc00ec8947 */ /* 0x002fea000383ffff */
[----:B------:R-:W-:Y:S05]  /*17e80*/  BRA `(.L_x_1238) ;  /* 0xfffffe9c00387947 */ /* 0x000fea000383ffff */
.L_x_1098:
[----:B0-----:R-:W-:-:S04]  /*17e90*/  IMAD.U32 R3, RZ, RZ, UR36 ;  /* 0x00000024ff037e24 */ /* 0x001fc8000f8e00ff */
[----:B------:R0:W2:Y:S03]  /*17ea0*/  SYNCS.PHASECHK.TRANS64.TRYWAIT P1, [R3+URZ+0x2a830], R8 ;  /* 0x02a83008030075a7 */ /* 0x0000a6000802017f */
[----:B--2---:R-:W-:Y:S05]  /*17eb0*/  @!P1 NANOSLEEP.SYNCS 0x989680 ;  /* 0x009896800000995d */ /* 0x004fea0003900000 */
[----:B------:R-:W2:Y:S02]  /*17ec0*/  @!P1 SYNCS.PHASECHK.TRANS64 P1, [R3+URZ+0x2a830], R8 ;  /* 0x02a83008030095a7 */ /* 0x000ea4000802007f */
[----:B--2---:R-:W-:Y:S05]  /*17ed0*/  @!P1 BRA `(.L_x_1098) ;  /* 0xfffffffc00ec9947 */ /* 0x004fea000383ffff */
[----:B------:R-:W-:Y:S05]  /*17ee0*/  BRA `(.L_x_1097) ;  /* 0xfffffe9c00547947 */ /* 0x000fea000383ffff */
.L_x_1115:
[----:B-1----:R-:W-:-:S04]  /*17ef0*/  IMAD.U32 R12, RZ, RZ, UR6 ;  /* 0x00000006ff0c7e24 */ /* 0x002fc8000f8e00ff */
[----:B------:R1:W2:Y:S03]  /*17f00*/  SYNCS.PHASECHK.TRANS64.TRYWAIT P1, [R12+URZ+0x2a830], R11 ;  /* 0x02a8300b0c0075a7 */ /* 0x0002a6000802017f */
[----:B--2---:R-:W-:Y:S05]  /*17f10*/  @!P1 NANOSLEEP.SYNCS 0x989680 ;  /* 0x009896800000995d */ /* 0x004fea0003900000 */
[----:B------:R-:W2:Y:S02]  /*17f20*/  @!P1 SYNCS.PHASECHK.TRANS64 P1, [R12+URZ+0x2a830], R11 ;  /* 0x02a8300b0c0095a7 */ /* 0x000ea4000802007f */
[----:B--2---:R-:W-:Y:S05]  /*17f30*/  @!P1 BRA `(.L_x_1115) ;  /* 0xfffffffc00ec9947 */ /* 0x004fea000383ffff */
[----:B------:R-:W-:Y:S05]  /*17f40*/  BRA `(.L_x_1112) ;  /* 0xfffffedc00707947 */ /* 0x000fea000383ffff */
.L_x_1119:
[----:B-1----:R-:W-:-:S04]  /*17f50*/  IMAD.U32 R12, RZ, RZ, UR6 ;  /* 0x00000006ff0c7e24 */ /* 0x002fc8000f8e00ff */
[----:B------:R1:W2:Y:S03]  /*17f60*/  SYNCS.PHASECHK.TRANS64.TRYWAIT P1, [R12+URZ+0x2a850], R11 ;  /* 0x02a8500b0c0075a7 */ /* 0x0002a6000802017f */
[----:B--2---:R-:W-:Y:S05]  /*17f70*/  @!P1 NANOSLEEP.SYNCS 0x989680 ;  /* 0x009896800000995d */ /* 0x004fea0003900000 */
[----:B------:R-:W2:Y:S02]  /*17f80*/  @!P1 SYNCS.PHASECHK.TRANS64 P1, [R12+URZ+0x2a850], R11 ;  /* 0x02a8500b0c0095a7 */ /* 0x000ea4000802007f */
[----:B--2---:R-:W-:Y:S05]  /*17f90*/  @!P1 BRA `(.L_x_1119) ;  /* 0xfffffffc00ec9947 */ /* 0x004fea000383ffff */
[----:B------:R-:W-:Y:S05]  /*17fa0*/  BRA `(.L_x_1116) ;  /* 0xfffffee0001c7947 */ /* 0x000fea000383ffff */
.L_x_1138:
[----:B-1----:R-:W-:-:S04]  /*17fb0*/  IMAD.U32 R12, RZ, RZ, UR6 ;  /* 0x00000006ff0c7e24 */ /* 0x002fc8000f8e00ff */
[----:B------:R1:W2:Y:S03]  /*17fc0*/  SYNCS.PHASECHK.TRANS64.TRYWAIT P1, [R12+URZ+0x2a830], R11 ;  /* 0x02a8300b0c0075a7 */ /* 0x0002a6000802017f */
[----:B--2---:R-:W-:Y:S05]  /*17fd0*/  @!P1 NANOSLEEP.SYNCS 0x989680 ;  /* 0x009896800000995d */ /* 0x004fea0003900000 */
[----:B------:R-:W2:Y:S02]  /*17fe0*/  @!P1 SYNCS.PHASECHK.TRANS64 P1, [R12+URZ+0x2a830], R11 ;  /* 0x02a8300b0c0095a7 */ /* 0x000ea4000802007f */
[----:B--2---:R-:W-:Y:S05]  /*17ff0*/  @!P1 BRA `(.L_x_1138) ;  /* 0xfffffffc00ec9947 */ /* 0x004fea000383ffff */
[----:B------:R-:W-:Y:S05]  /*18000*/  BRA `(.L_x_1135) ;  /* 0xffffff18005c7947 */ /* 0x000fea000383ffff */
.L_x_1142:
[----:B-1----:R-:W-:-:S04]  /*18010*/  IMAD.U32 R12, RZ, RZ, UR6 ;  /* 0x00000006ff0c7e24 */ /* 0x002fc8000f8e00ff */
[----:B------:R1:W2:Y:S03]  /*18020*/  SYNCS.PHASECHK.TRANS64.TRYWAIT P1, [R12+URZ+0x2a850], R11 ;  /* 0x02a8500b0c0075a7 */ /* 0x0002a6000802017f */
[----:B--2---:R-:W-:Y:S05]  /*18030*/  @!P1 NANOSLEEP.SYNCS 0x989680 ;  /* 0x009896800000995d */ /* 0x004fea0003900000 */
[----:B------:R-:W2:Y:S02]  /*18040*/  @!P1 SYNCS.PHASECHK.TRANS64 P1, [R12+URZ+0x2a850], R11 ;  /* 0x02a8500b0c0095a7 */ /* 0x000ea4000802007f */
[----:B--2---:R-:W-:Y:S05]  /*18050*/  @!P1 BRA `(.L_x_1142) ;  /* 0xfffffffc00ec9947 */ /* 0x004fea000383ffff */
[----:B------:R-:W-:Y:S05]  /*18060*/  BRA `(.L_x_1139) ;  /* 0xffffff1c00087947 */ /* 0x000fea000383ffff */
.L_x_1150:
[----:B-1----:R-:W-:-:S04]  /*18070*/  IMAD.U32 R13, RZ, RZ, UR6 ;  /* 0x00000006ff0d7e24 */ /* 0x002fc8000f8e00ff */
[----:B------:R1:W2:Y:S03]  /*18080*/  SYNCS.PHASECHK.TRANS64.TRYWAIT P1, [R13+URZ+0x2a830], R12 ;  /* 0x02a8300c0d0075a7 */ /* 0x0002a6000802017f */
[----:B--2---:R-:W-:Y:S05]  /*18090*/  @!P1 NANOSLEEP.SYNCS 0x989680 ;  /* 0x009896800000995d */ /* 0x004fea0003900000 */
[----:B------:R-:W2:Y:S02]  /*180a0*/  @!P1 SYNCS.PHASECHK.TRANS64 P1, [R13+URZ+0x2a830], R12 ;  /* 0x02a8300c0d0095a7 */ /* 0x000ea4000802007f */
[----:B--2---:R-:W-:Y:S05]  /*180b0*/  @!P1 BRA `(.L_x_1150) ;  /* 0xfffffffc00ec9947 */ /* 0x004fea000383ffff */
[----:B------:R-:W-:Y:S05]  /*180c0*/  BRA `(.L_x_1147) ;  /* 0xffffff4000707947 */ /* 0x000fea000383ffff */
.L_x_1154:
[----:B-1----:R-:W-:-:S04]  /*180d0*/  IMAD.U32 R13, RZ, RZ, UR6 ;  /* 0x00000006ff0d7e24 */ /* 0x002fc8000f8e00ff */
[----:B------:R1:W2:Y:S03]  /*180e0*/  SYNCS.PHASECHK.TRANS64.TRYWAIT P1, [R13+URZ+0x2a850], R12 ;  /* 0x02a8500c0d0075a7 */ /* 0x0002a6000802017f */
[----:B--2---:R-:W-:Y:S05]  /*180f0*/  @!P1 NANOSLEEP.SYNCS 0x989680 ;  /* 0x009896800000995d */ /* 0x004fea0003900000 */
[----:B------:R-:W2:Y:S02]  /*18100*/  @!P1 SYNCS.PHASECHK.TRANS64 P1, [R13+URZ+0x2a850], R12 ;  /* 0x02a8500c0d0095a7 */ /* 0x000ea4000802007f */
[----:B--2---:R-:W-:Y:S05]  /*18110*/  @!P1 BRA `(.L_x_1154) ;  /* 0xfffffffc00ec9947 */ /* 0x004fea000383ffff */
[----:B------:R-:W-:Y:S05]  /*18120*/  BRA `(.L_x_1151) ;  /* 0xffffff44000c7947 */ /* 0x000fea000383ffff */
.L_x_1169:
[----:B-1----:R-:W-:-:S04]  /*18130*/  IMAD.U32 R5, RZ, RZ, UR11 ;  /* 0x0000000bff057e24 */ /* 0x002fc8000f8e00ff */
[----:B------:R1:W2:Y:S03]  /*18140*/  SYNCS.PHASECHK.TRANS64.TRYWAIT P1, [R5+URZ+0x2a850], R0 ;  /* 0x02a85000050075a7 */ /* 0x0002a6000802017f */
[----:B--2---:R-:W-:Y:S05]  /*18150*/  @!P1 NANOSLEEP.SYNCS 0x989680 ;  /* 0x009896800000995d */ /* 0x004fea0003900000 */
[----:B------:R-:W2:Y:S02]  /*18160*/  @!P1 SYNCS.PHASECHK.TRANS64 P1, [R5+URZ+0x2a850], R0 ;  /* 0x02a85000050095a7 */ /* 0x000ea4000802007f */
[----:B--2---:R-:W-:Y:S05]  /*18170*/  @!P1 BRA `(.L_x_1169) ;  /* 0xfffffffc00ec9947 */ /* 0x004fea000383ffff */
[----:B------:R-:W-:Y:S05]  /*18180*/  BRA `(.L_x_1168) ;  /* 0xffffff7800647947 */ /* 0x000fea000383ffff */
.L_x_1188:
[----:B------:R-:W-:Y:S02]  /*18190*/  IMAD.MOV.U32 R13, RZ, RZ, R17 ;  /* 0x000000ffff0d7224 */ /* 0x000fe400078e0011 */
[----:B------:R-:W-:Y:S02]  /*181a0*/  IMAD.MOV.U32 R12, RZ, RZ, RZ ;  /* 0x000000ffff0c7224 */ /* 0x000fe400078e00ff */
[----:B------:R-:W-:Y:S02]  /*181b0*/  IMAD.MOV.U32 R11, RZ, RZ, 0x1f ;  /* 0x0000001fff0b7424 */ /* 0x000fe400078e00ff */
[----:B------:R-:W-:-:S07]  /*181c0*/  IMAD.MOV.U32 R15, RZ, RZ, -0x1 ;  /* 0xffffffffff0f7424 */ /* 0x000fce00078e00ff */
[----:B-----5:R-:W-:Y:S05]  /*181d0*/  WARPSYNC.COLLECTIVE R15, `(.L_x_1239) ;  /* 0x000000000f087348 */ /* 0x020fea0003c00000 */
[----:B------:R0:W1:Y:S02]  /*181e0*/  SHFL.IDX P6, R14, R13, R12, R11 ;  /* 0x0000000c0d0e7389 */ /* 0x00006400000c000b */
[----:B01---5:R-:W-:Y:S01]  /*181f0*/  ENDCOLLECTIVE ;  /* 0x000000000000791b */ /* 0x023fe20003800000 */
.L_x_1239:
[----:B------:R-:W-:Y:S05]  /*18200*/  BRA `(.L_x_1240) ;  /* 0xffffffc8005c7947 */ /* 0x000fea000383ffff */
.L_x_1190:
[----:B0-----:R-:W-:-:S04]  /*18210*/  IMAD.U32 R3, RZ, RZ, UR48 ;  /* 0x00000030ff037e24 */ /* 0x001fc8000f8e00ff */
[----:B------:R0:W1:Y:S03]  /*18220*/  SYNCS.PHASECHK.TRANS64.TRYWAIT P0, [R3+URZ+0x2a880], R10 ;  /* 0x02a8800a030075a7 */ /* 0x000066000800017f */
[----:B-1----:R-:W-:Y:S05]  /*18230*/  @!P0 NANOSLEEP.SYNCS 0x989680 ;  /* 0x009896800000895d */ /* 0x002fea0003900000 */
[----:B------:R-:W1:Y:S02]  /*18240*/  @!P0 SYNCS.PHASECHK.TRANS64 P0, [R3+URZ+0x2a880], R10 ;  /* 0x02a8800a030085a7 */ /* 0x000e64000800007f */
[----:B-1----:R-:W-:Y:S05]  /*18250*/  @!P0 BRA `(.L_x_1190) ;  /* 0xfffffffc00ec8947 */ /* 0x002fea000383ffff */
[----:B------:R-:W-:Y:S05]  /*18260*/  BRA `(.L_x_1241) ;  /* 0xffffffc800bc7947 */ /* 0x000fea000383ffff */
.L_x_1191:
        /* <DEDUP_REMOVED lines=8> */
.L_x_1243:
[----:B------:R-:W-:Y:S05]  /*182f0*/  BSYNC B0 ;  /* 0x0000000000007941 */ /* 0x000fea0003800000 */
.L_x_1242:
[----:B------:R-:W-:Y:S01]  /*18300*/  IMAD.MOV.U32 R13, RZ, RZ, R7 ;  /* 0x000000ffff0d7224 */ /* 0x000fe200078e0007 */
[-C--:B------:R-:W-:Y:S01]  /*18310*/  ISETP.GE.AND P4, PT, R31, R37.reuse, PT ;  /* 0x000000251f00720c */ /* 0x080fe20003f86270 */
[----:B------:R-:W-:Y:S01]  /*18320*/  IMAD.MOV.U32 R12, RZ, RZ, RZ ;  /* 0x000000ffff0c7224 */ /* 0x000fe200078e00ff */
[-C--:B------:R-:W-:Y:S01]  /*18330*/  ISETP.GE.AND P3, PT, R23, R37.reuse, PT ;  /* 0x000000251700720c */ /* 0x080fe20003f66270 */
[----:B------:R-:W-:Y:S01]  /*18340*/  IMAD.MOV.U32 R11, RZ, RZ, 0x1c1f ;  /* 0x00001c1fff0b7424 */ /* 0x000fe200078e00ff */
[----:B------:R-:W-:Y:S01]  /*18350*/  ISETP.GE.AND P2, PT, R22, R37, PT ;  /* 0x000000251600720c */ /* 0x000fe20003f46270 */
[----:B------:R-:W-:Y:S01]  /*18360*/  IMAD.MOV.U32 R15, RZ, RZ, -0x1 ;  /* 0xffffffffff0f7424 */ /* 0x000fe200078e00ff */
[----:B------:R-:W-:Y:S01]  /*18370*/  LOP3.LUT R16, R16, 0xffffffdf, RZ, 0xc0, !PT ;  /* 0xffffffdf10107812 */ /* 0x000fe200078ec0ff */
[----:B------:R-:W-:Y:S01]  /*18380*/  IMAD.MOV.U32 R3, RZ, RZ, R14 ;  /* 0x000000ffff037224 */ /* 0x000fe200078e000e */
[----:B------:R-:W-:Y:S01]  /*18390*/  ISETP.GE.AND P1, PT, R5, 0x41, PT ;  /* 0x000000410500780c */ /* 0x000fe20003f26270 */
[----:B------:R-:W-:-:S12]  /*183a0*/  VIADD R17, R30, UR48 ;  /* 0x000000301e117c36 */ /* 0x000fd80008000000 */
[----:B------:R-:W-:Y:S05]  /*183b0*/  WARPSYNC.COLLECTIVE R15, `(.L_x_1244) ;  /* 0x000000000f087348 */ /* 0x000fea0003c00000 */
[----:B------:R0:W1:Y:S02]  /*183c0*/  SHFL.IDX P6, R14, R13, R12, R11 ;  /* 0x0000000c0d0e7389 */ /* 0x00006400000c000b */
[----:B01----:R-:W-:Y:S01]  /*183d0*/  ENDCOLLECTIVE ;  /* 0x000000000000791b */ /* 0x003fe20003800000 */
.L_x_1244:
[----:B------:R-:W-:Y:S02]  /*183e0*/  IMAD.MOV.U32 R13, RZ, RZ, R9 ;  /* 0x000000ffff0d7224 */ /* 0x000fe400078e0009 */
[----:B------:R-:W-:Y:S01]  /*183f0*/  IMAD.MOV.U32 R12, RZ, RZ, 0x1 ;  /* 0x00000001ff0c7424 */ /* 0x000fe200078e00ff */
[----:B------:R-:W-:-:S13]  /*18400*/  IADD3 R2, P0, R31, R14, RZ ;  /* 0x0000000e1f027210 */ /* 0x000fda0007f1e0ff */
[----:B------:R-:W-:Y:S05]  /*18410*/  WARPSYNC.COLLECTIVE R15, `(.L_x_1245) ;  /* 0x000000000f087348 */ /* 0x000fea0003c00000 */
[----:B------:R0:W1:Y:S02]  /*18420*/  SHFL.IDX P6, R14, R13, R12, R11 ;  /* 0x0000000c0d0e7389 */ /* 0x00006400000c000b */
[----:B01----:R-:W-:Y:S01]  /*18430*/  ENDCOLLECTIVE ;  /* 0x000000000000791b */ /* 0x003fe20003800000 */
.L_x_1245:
        /* <DEDUP_REMOVED lines=15> */
.L_x_1246:
[----:B------:R-:W-:Y:S02]  /*18530*/  IMAD.MOV.U32 R13, RZ, RZ, R9 ;  /* 0x000000ffff0d7224 */ /* 0x000fe400078e0009 */
[----:B------:R-:W-:Y:S01]  /*18540*/  IMAD.MOV.U32 R12, RZ, RZ, 0x2 ;  /* 0x00000002ff0c7424 */ /* 0x000fe200078e00ff */
[----:B------:R-:W-:-:S13]  /*18550*/  IADD3 R2, P0, R31, R14, RZ ;  /* 0x0000000e1f027210 */ /* 0x000fda0007f1e0ff */
[----:B------:R-:W-:Y:S05]  /*18560*/  WARPSYNC.COLLECTIVE R15, `(.L_x_1247) ;  /* 0x000000000f087348 */ /* 0x000fea0003c00000 */
[----:B------:R0:W1:Y:S02]  /*18570*/  SHFL.IDX P6, R14, R13, R12, R11 ;  /* 0x0000000c0d0e7389 */ /* 0x00006400000c000b */
[----:B01----:R-:W-:Y:S01]  /*18580*/  ENDCOLLECTIVE ;  /* 0x000000000000791b */ /* 0x003fe20003800000 */
.L_x_1247:
        /* <DEDUP_REMOVED lines=15> */
.L_x_1248:
[----:B------:R-:W-:Y:S02]  /*18680*/  IMAD.MOV.U32 R13, RZ, RZ, R9 ;  /* 0x000000ffff0d7224 */ /* 0x000fe400078e0009 */
[----:B------:R-:W-:Y:S01]  /*18690*/  IMAD.MOV.U32 R12, RZ, RZ, 0x3 ;  /* 0x00000003ff0c7424 */ /* 0x000fe200078e00ff */
[----:B------:R-:W-:-:S13]  /*186a0*/  IADD3 R2, P0, R31, R14, RZ ;  /* 0x0000000e1f027210 */ /* 0x000fda0007f1e0ff */
[----:B------:R-:W-:Y:S05]  /*186b0*/  WARPSYNC.COLLECTIVE R15, `(.L_x_1249) ;  /* 0x000000000f087348 */ /* 0x000fea0003c00000 */
[----:B------:R0:W1:Y:S02]  /*186c0*/  SHFL.IDX P6, R14, R13, R12, R11 ;  /* 0x0000000c0d0e7389 */ /* 0x00006400000c000b */
[----:B01----:R-:W-:Y:S01]  /*186d0*/  ENDCOLLECTIVE ;  /* 0x000000000000791b */ /* 0x003fe20003800000 */
.L_x_1249:
        /* <DEDUP_REMOVED lines=12> */
.L_x_1250:
[----:B------:R-:W-:Y:S01]  /*187a0*/  @!PT LDS RZ, [RZ] ;  /* 0x00000000fffff984 */ /* 0x000fe20000000800 */
[----:B------:R-:W-:Y:S01]  /*187b0*/  @!PT LDS RZ, [RZ] ;  /* 0x00000000fffff984 */ /* 0x000fe20000000800 */
[----:B------:R-:W-:Y:S01]  /*187c0*/  @!PT LDS RZ, [RZ] ;  /* 0x00000000fffff984 */ /* 0x000fe20000000800 */
[----:B------:R0:W-:Y:S01]  /*187d0*/  LDGSTS.E.BYPASS.LTC128B.128 [R17+0xf400], desc[UR46][R2.64+0x40], !P0 ;  /* 0x0f40004002117fae */ /* 0x0001e2000c101d6e */
[----:B------:R-:W-:-:S13]  /*187e0*/  ISETP.LT.OR P0, PT, R5, 0x41, P2 ;  /* 0x000000410500780c */ /* 0x000fda0001701670 */
[----:B------:R0:W-:Y:S01]  /*187f0*/  LDGSTS.E.BYPASS.LTC128B.128 [R17+0x11400], desc[UR46][R2.64+0x80], !P0 ;  /* 0x1140008002117fae */ /* 0x0001e2000c101d6e */
[C---:B------:R-:W-:Y:S02]  /*18800*/  ISETP.GE.AND P0, PT, R5.reuse, 0x21, PT ;  /* 0x000000210500780c */ /* 0x040fe40003f06270 */
[----:B------:R-:W-:-:S13]  /*18810*/  ISETP.GE.AND P6, PT, R5, 0x61, PT ;  /* 0x000000610500780c */ /* 0x000fda0003fc6270 */
[----:B------:R-:W-:Y:S01]  /*18820*/  @P6 LOP3.LUT R16, R16, 0x20, RZ, 0xfc, !PT ;  /* 0x0000002010106812 */ /* 0x000fe200078efcff */
[----:B0-----:R-:W-:Y:S06]  /*18830*/  BRA `(.L_x_1251) ;  /* 0xffffffc800707947 */ /* 0x001fec000383ffff */
.L_x_1194:
[----:B0-----:R-:W-:-:S04]  /*18840*/  IMAD.U32 R3, RZ, RZ, UR48 ;  /* 0x00000030ff037e24 */ /* 0x001fc8000f8e00ff */
[----:B------:R0:W1:Y:S03]  /*18850*/  SYNCS.PHASECHK.TRANS64.TRYWAIT P2, [R3+URZ+0x2a840], R10 ;  /* 0x02a8400a030075a7 */ /* 0x000066000804017f */
[----:B-1----:R-:W-:Y:S05]  /*18860*/  @!P2 NANOSLEEP.SYNCS 0x989680 ;  /* 0x009896800000a95d */ /* 0x002fea0003900000 */
[----:B------:R-:W1:Y:S02]  /*18870*/  @!P2 SYNCS.PHASECHK.TRANS64 P2, [R3+URZ+0x2a840], R10 ;  /* 0x02a8400a0300a5a7 */ /* 0x000e64000804007f */
[----:B-1----:R-:W-:Y:S05]  /*18880*/  @!P2 BRA `(.L_x_1194) ;  /* 0xfffffffc00eca947 */ /* 0x002fea000383ffff */
[----:B------:R-:W-:Y:S05]  /*18890*/  BRA `(.L_x_1252) ;  /* 0xffffffc800b47947 */ /* 0x000fea000383ffff */
.L_x_1195:
        /* <DEDUP_REMOVED lines=8> */
.L_x_1254:
[----:B------:R-:W-:Y:S05]  /*18920*/  BSYNC B0 ;  /* 0x0000000000007941 */ /* 0x000fea0003800000 */
.L_x_1253:
        /* <DEDUP_REMOVED lines=8> */
.L_x_1255:
[----:B------:R-:W-:Y:S02]  /*189b0*/  IMAD.MOV.U32 R13, RZ, RZ, R4 ;  /* 0x000000ffff0d7224 */ /* 0x000fe400078e0004 */
[----:B------:R-:W-:Y:S01]  /*189c0*/  IMAD.MOV.U32 R12, RZ, RZ, 0x1 ;  /* 0x00000001ff0c7424 */ /* 0x000fe200078e00ff */
[C---:B------:R-:W-:Y:S02]  /*189d0*/  ISETP.GE.AND P6, PT, R31.reuse, R37, PT ;  /* 0x000000251f00720c */ /* 0x040fe40003fc6270 */
[----:B------:R-:W-:-:S05]  /*189e0*/  @P5 IADD3 R14, P2, R31, R14, RZ ;  /* 0x0000000e1f0e5210 */ /* 0x000fca0007f5e0ff */
[----:B------:R-:W-:Y:S02]  /*189f0*/  @P5 IMAD.X R3, RZ, RZ, R2, P2 ;  /* 0x000000ffff035224 */ /* 0x000fe400010e0602 */
[----:B------:R-:W-:-:S05]  /*18a00*/  @P5 IMAD.MOV.U32 R2, RZ, RZ, R14 ;  /* 0x000000ffff025224 */ /* 0x000fca00078e000e */
[----:B------:R-:W-:Y:S01]  /*18a10*/  @!PT LDS RZ, [RZ] ;  /* 0x00000000fffff984 */ /* 0x000fe20000000800 */
[----:B------:R-:W-:Y:S01]  /*18a20*/  @!PT LDS RZ, [RZ] ;  /* 0x00000000fffff984 */ /* 0x000fe20000000800 */
[----:B------:R-:W-:Y:S01]  /*18a30*/  @!PT LDS RZ, [RZ] ;  /* 0x00000000fffff984 */ /* 0x000fe20000000800 */
[----:B------:R0:W-:Y:S02]  /*18a40*/  @P5 LDGSTS.E.BYPASS.LTC128B.128 [R17+0x1e400], desc[UR46][R2.64], !P6 ;  /* 0x1e40000002115fae */ /* 0x0001e4000f101d6e */
[----:B0-----:R-:W-:Y:S05]  /*18a50*/  WARPSYNC.COLLECTIVE R15, `(.L_x_1256) ;  /* 0x000000000f087348 */ /* 0x001fea0003c00000 */
[----:B------:R1:W2:Y:S02]  /*18a60*/  SHFL.IDX P6, R14, R13, R12, R11 ;  /* 0x0000000c0d0e7389 */ /* 0x0002a400000c000b */
[----:B012---:R-:W-:Y:S01]  /*18a70*/  ENDCOLLECTIVE ;  /* 0x000000000000791b */ /* 0x007fe20003800000 */
.L_x_1256:
        /* <DEDUP_REMOVED lines=11> */
.L_x_1257:
[----:B------:R-:W-:Y:S02]  /*18b30*/  IMAD.MOV.U32 R13, RZ, RZ, R4 ;  /* 0x000000ffff0d7224 */ /* 0x000fe400078e0004 */
[----:B------:R-:W-:Y:S01]  /*18b40*/  IMAD.MOV.U32 R12, RZ, RZ, 0x2 ;  /* 0x00000002ff0c7424 */ /* 0x000fe200078e00ff */
[----:B------:R-:W-:-:S05]  /*18b50*/  @P0 IADD3 R14, P2, R31, R14, RZ ;  /* 0x0000000e1f0e0210 */ /* 0x000fca0007f5e0ff */
[----:B------:R-:W-:-:S08]  /*18b60*/  @P0 IMAD.MOV.U32 R2, RZ, RZ, R14 ;  /* 0x000000ffff020224 */ /* 0x000fd000078e000e */
[----:B------:R-:W-:Y:S05]  /*18b70*/  WARPSYNC.COLLECTIVE R15, `(.L_x_1258) ;  /* 0x000000000f087348 */ /* 0x000fea0003c00000 */
[----:B------:R0:W1:Y:S02]  /*18b80*/  SHFL.IDX P6, R14, R13, R12, R11 ;  /* 0x0000000c0d0e7389 */ /* 0x00006400000c000b */
[----:B01----:R-:W-:Y:S01]  /*18b90*/  ENDCOLLECTIVE ;  /* 0x000000000000791b */ /* 0x003fe20003800000 */
.L_x_1258:
        /* <DEDUP_REMOVED lines=13> */
.L_x_1259:
[----:B------:R-:W-:Y:S02]  /*18c70*/  IMAD.MOV.U32 R13, RZ, RZ, R4 ;  /* 0x000000ffff0d7224 */ /* 0x000fe400078e0004 */
[----:B------:R-:W-:Y:S01]  /*18c80*/  IMAD.MOV.U32 R12, RZ, RZ, 0x3 ;  /* 0x00000003ff0c7424 */ /* 0x000fe200078e00ff */
[----:B------:R-:W-:-:S05]  /*18c90*/  @P1 IADD3 R14, P0, R31, R14, RZ ;  /* 0x0000000e1f0e1210 */ /* 0x000fca0007f1e0ff */
[----:B------:R-:W-:-:S08]  /*18ca0*/  @P1 IMAD.MOV.U32 R2, RZ, RZ, R14 ;  /* 0x000000ffff021224 */ /* 0x000fd000078e000e */
[----:B------:R-:W-:Y:S05]  /*18cb0*/  WARPSYNC.COLLECTIVE R15, `(.L_x_1260) ;  /* 0x000000000f087348 */ /* 0x000fea0003c00000 */
[----:B------:R0:W1:Y:S02]  /*18cc0*/  SHFL.IDX P6, R14, R13, R12, R11 ;  /* 0x0000000c0d0e7389 */ /* 0x00006400000c000b */
[----:B01----:R-:W-:Y:S01]  /*18cd0*/  ENDCOLLECTIVE ;  /* 0x000000000000791b */ /* 0x003fe20003800000 */
.L_x_1260:
        /* <DEDUP_REMOVED lines=13> */
.L_x_1261:
[----:B------:R-:W-:Y:S05]  /*18db0*/  BRA `(.L_x_1262) ;  /* 0xffffffc800407947 */ /* 0x000fea000383ffff */
.L_x_1198:
[----:B------:R-:W-:Y:S02]  /*18dc0*/  IMAD.MOV.U32 R13, RZ, RZ, R5 ;  /* 0x000000ffff0d7224 */ /* 0x000fe400078e0005 */
[----:B------:R-:W-:Y:S02]  /*18dd0*/  IMAD.MOV.U32 R12, RZ, RZ, RZ ;  /* 0x000000ffff0c7224 */ /* 0x000fe400078e00ff */
[----:B------:R-:W-:Y:S02]  /*18de0*/  IMAD.MOV.U32 R11, RZ, RZ, 0x1c1f ;  /* 0x00001c1fff0b7424 */ /* 0x000fe400078e00ff */
[----:B------:R-:W-:-:S07]  /*18df0*/  IMAD.MOV.U32 R15, RZ, RZ, -0x1 ;  /* 0xffffffffff0f7424 */ /* 0x000fce00078e00ff */
[----:B------:R-:W-:Y:S05]  /*18e00*/  WARPSYNC.COLLECTIVE R15, `(.L_x_1263) ;  /* 0x000000000f087348 */ /* 0x000fea0003c00000 */
[----:B------:R0:W1:Y:S02]  /*18e10*/  SHFL.IDX P6, R14, R13, R12, R11 ;  /* 0x0000000c0d0e7389 */ /* 0x00006400000c000b */
[----:B01----:R-:W-:Y:S01]  /*18e20*/  ENDCOLLECTIVE ;  /* 0x000000000000791b */ /* 0x003fe20003800000 */
.L_x_1263:
[----:B------:R-:W-:Y:S02]  /*18e30*/  IMAD.MOV.U32 R13, RZ, RZ, R4 ;  /* 0x000000ffff0d7224 */ /* 0x000fe400078e0004 */
[----:B------:R-:W-:-:S07]  /*18e40*/  IMAD.MOV.U32 R2, RZ, RZ, R14 ;  /* 0x000000ffff027224 */ /* 0x000fce00078e000e */
[----:B------:R-:W-:Y:S05]  /*18e50*/  WARPSYNC.COLLECTIVE R15, `(.L_x_1264) ;  /* 0x000000000f087348 */ /* 0x000fea0003c00000 */
[----:B------:R0:W1:Y:S02]  /*18e60*/  SHFL.IDX P6, R14, R13, R12, R11 ;  /* 0x0000000c0d0e7389 */ /* 0x00006400000c000b */
[----:B01----:R-:W-:Y:S01]  /*18e70*/  ENDCOLLECTIVE ;  /* 0x000000000000791b */ /* 0x003fe20003800000 */
.L_x_1264:
[----:B------:R-:W-:Y:S02]  /*18e80*/  ULDC UR4, c[0x0][0x288] ;  /* 0x0000a20000047ab9 */ /* 0x000fe40000000800 */
[----:B------:R-:W-:Y:S02]  /*18e90*/  IMAD R7, R0, UR4, RZ ;  /* 0x0000000400077c24 */ /* 0x000fe4000f8e02ff */
[----:B------:R-:W-:-:S04]  /*18ea0*/  VIADD R0, R25, UR40 ;  /* 0x0000002819007c36 */ /* 0x000fc80008000000 */
[C---:B------:R-:W-:Y:S01]  /*18eb0*/  VIADD R6, R0.reuse, 0x20 ;  /* 0x0000002000067836 */ /* 0x040fe20000000000 */
[----:B------:R-:W-:Y:S01]  /*18ec0*/  ISETP.GE.AND P1, PT, R0, R7, PT ;  /* 0x000000070000720c */ /* 0x000fe20003f26270 */
[----:B------:R-:W-:Y:S02]  /*18ed0*/  IMAD.MOV.U32 R13, RZ, RZ, R5 ;  /* 0x000000ffff0d7224 */ /* 0x000fe400078e0005 */
[----:B------:R-:W-:-:S10]  /*18ee0*/  IMAD.MOV.U32 R12, RZ, RZ, 0x1 ;  /* 0x00000001ff0c7424 */ /* 0x000fd400078e00ff */
[----:B------:R-:W-:-:S05]  /*18ef0*/  @!P1 IADD3 R14, P4, R31, R14, RZ ;  /* 0x0000000e1f0e9210 */ /* 0x000fca0007f9e0ff */
[----:B------:R-:W-:Y:S02]  /*18f00*/  @!P1 IMAD.X R3, RZ, RZ, R2, P4 ;  /* 0x000000ffff039224 */ /* 0x000fe400020e0602 */
[----:B------:R-:W-:-:S07]  /*18f10*/  @!P1 IMAD.MOV.U32 R2, RZ, RZ, R14 ;  /* 0x000000ffff029224 */ /* 0x000fce00078e000e */
[----:B------:R-:W-:Y:S05]  /*18f20*/  WARPSYNC.COLLECTIVE R15, `(.L_x_1265) ;  /* 0x000000000f087348 */ /* 0x000fea0003c00000 */
[----:B------:R0:W1:Y:S02]  /*18f30*/  SHFL.IDX P6, R14, R13, R12, R11 ;  /* 0x0000000c0d0e7389 */ /* 0x00006400000c000b */
[----:B01----:R-:W-:Y:S01]  /*18f40*/  ENDCOLLECTIVE ;  /* 0x000000000000791b */ /* 0x003fe20003800000 */
.L_x_1265:
[----:B------:R-:W-:Y:S01]  /*18f50*/  @!PT LDS RZ, [RZ] ;  /* 0x00000000fffff984 */ /* 0x000fe20000000800 */
[----:B------:R-:W-:Y:S01]  /*18f60*/  @!PT LDS RZ, [RZ] ;  /* 0x00000000fffff984 */ /* 0x000fe20000000800 */
[----:B------:R-:W-:Y:S01]  /*18f70*/  @!PT LDS RZ, [RZ] ;  /* 0x00000000fffff984 */ /* 0x000fe20000000800 */
[----:B------:R0:W-:Y:S04]  /*18f80*/  @!P1 LDGSTS.E.BYPASS.LTC128B.128 [R17+0x18400], desc[UR46][R2.64], !P3 ;  /* 0x1840000002119fae */ /* 0x0001e8000d901d6e */
[----:B------:R0:W-:Y:S04]  /*18f90*/  @!P1 LDGSTS.E.BYPASS.LTC128B.128 [R17+0x1a400], desc[UR46][R2.64+0x40], !P2 ;  /* 0x1a40004002119fae */ /* 0x0001e8000d101d6e */
[----:B------:R0:W-:Y:S01]  /*18fa0*/  @!P1 LDGSTS.E.BYPASS.LTC128B.128 [R17+0x1c400], desc[UR46][R2.64+0x80], !P0 ;  /* 0x1c40008002119fae */ /* 0x0001e2000c101d6e */
[----:B------:R-:W-:Y:S01]  /*18fb0*/  ISETP.GE.AND P1, PT, R6, R7, PT ;  /* 0x000000070600720c */ /* 0x000fe20003f26270 */
[----:B------:R-:W-:-:S02]  /*18fc0*/  IMAD.MOV.U32 R13, RZ, RZ, R4 ;  /* 0x000000ffff0d7224 */ /* 0x000fc400078e0004 */
[----:B------:R-:W-:-:S10]  /*18fd0*/  IMAD.MOV.U32 R6, RZ, RZ, R14 ;  /* 0x000000ffff067224 */ /* 0x000fd400078e000e */
[----:B0-----:R-:W-:Y:S05]  /*18fe0*/  WARPSYNC.COLLECTIVE R15, `(.L_x_1266) ;  /* 0x000000000f087348 */ /* 0x001fea0003c00000 */
[----:B------:R1:W2:Y:S02]  /*18ff0*/  SHFL.IDX P6, R14, R13, R12, R11 ;  /* 0x0000000c0d0e7389 */ /* 0x0002a400000c000b */
[----:B012---:R-:W-:Y:S01]  /*19000*/  ENDCOLLECTIVE ;  /* 0x000000000000791b */ /* 0x007fe20003800000 */
.L_x_1266:
[----:B------:R-:W-:Y:S02]  /*19010*/  IMAD.MOV.U32 R13, RZ, RZ, R5 ;  /* 0x000000ffff0d7224 */ /* 0x000fe400078e0005 */
[----:B------:R-:W-:Y:S01]  /*19020*/  IMAD.MOV.U32 R12, RZ, RZ, 0x2 ;  /* 0x00000002ff0c7424 */ /* 0x000fe200078e00ff */
[----:B------:R-:W-:-:S05]  /*19030*/  @!P1 IADD3 R14, P4, R31, R14, RZ ;  /* 0x0000000e1f0e9210 */ /* 0x000fca0007f9e0ff */
[----:B------:R-:W-:-:S08]  /*19040*/  @!P1 IMAD.MOV.U32 R2, RZ, RZ, R14 ;  /* 0x000000ffff029224 */ /* 0x000fd000078e000e */
[----:B------:R-:W-:Y:S05]  /*19050*/  WARPSYNC.COLLECTIVE R15, `(.L_x_1267) ;  /* 0x000000000f087348 */ /* 0x000fea0003c00000 */
[----:B------:R0:W1:Y:S02]  /*19060*/  SHFL.IDX P6, R14, R13, R12, R11 ;  /* 0x0000000c0d0e7389 */ /* 0x00006400000c000b */
[----:B01----:R-:W-:Y:S01]  /*19070*/  ENDCOLLECTIVE ;  /* 0x000000000000791b */ /* 0x003fe20003800000 */
.L_x_1267:
[----:B------:R-:W-:Y:S02]  /*19080*/  @!P1 IMAD.X R9, RZ, RZ, R6, P4 ;  /* 0x000000ffff099224 */ /* 0x000fe400020e0606 */
[----:B------:R-:W-:Y:S02]  /*19090*/  VIADD R6, R0, 0x40 ;  /* 0x0000004000067836 */ /* 0x000fe40000000000 */
[----:B------:R-:W-:-:S05]  /*190a0*/  @!P1 IMAD.MOV.U32 R3, RZ, RZ, R9 ;  /* 0x000000ffff039224 */ /* 0x000fca00078e0009 */
[----:B------:R-:W-:Y:S01]  /*190b0*/  @!PT LDS RZ, [RZ] ;  /* 0x00000000fffff984 */ /* 0x000fe20000000800 */
[----:B------:R-:W-:Y:S01]  /*190c0*/  @!PT LDS RZ, [RZ] ;  /* 0x00000000fffff984 */ /* 0x000fe20000000800 */
[----:B------:R-:W-:Y:S01]  /*190d0*/  @!PT LDS RZ, [RZ] ;  /* 0x00000000fffff984 */ /* 0x000fe20000000800 */
[----:B------:R0:W-:Y:S01]  /*190e0*/  @!P1 LDGSTS.E.BYPASS.LTC128B.128 [R17+0x18c00], desc[UR46][R2.64], !P3 ;  /* 0x18c0000002119fae */ /* 0x0001e2000d901d6e */
[----:B------:R-:W-:-:S03]  /*190f0*/  IMAD.MOV.U32 R13, RZ, RZ, R4 ;  /* 0x000000ffff0d7224 */ /* 0x000fc600078e0004 */
[----:B------:R0:W-:Y:S04]  /*19100*/  @!P1 LDGSTS.E.BYPASS.LTC128B.128 [R17+0x1ac00], desc[UR46][R2.64+0x40], !P2 ;  /* 0x1ac0004002119fae */ /* 0x0001e8000d101d6e */
[----:B------:R0:W-:Y:S01]  /*19110*/  @!P1 LDGSTS.E.BYPASS.LTC128B.128 [R17+0x1cc00], desc[UR46][R2.64+0x80], !P0 ;  /* 0x1cc0008002119fae */ /* 0x0001e2000c101d6e */
[----:B------:R-:W-:Y:S01]  /*19120*/  ISETP.GE.AND P1, PT, R6, R7, PT ;  /* 0x000000070600720c */ /* 0x000fe20003f26270 */
[----:B------:R-:W-:-:S12]  /*19130*/  IMAD.MOV.U32 R6, RZ, RZ, R14 ;  /* 0x000000ffff067224 */ /* 0x000fd800078e000e */
[----:B0-----:R-:W-:Y:S05]  /*19140*/  WARPSYNC.COLLECTIVE R15, `(.L_x_1268) ;  /* 0x000000000f087348 */ /* 0x001fea0003c00000 */
[----:B------:R1:W2:Y:S02]  /*19150*/  SHFL.IDX P6, R14, R13, R12, R11 ;  /* 0x0000000c0d0e7389 */ /* 0x0002a400000c000b */
[----:B012---:R-:W-:Y:S01]  /*19160*/  ENDCOLLECTIVE ;  /* 0x000000000000791b */ /* 0x007fe20003800000 */
.L_x_1268:
[----:B------:R-:W-:Y:S02]  /*19170*/  IMAD.MOV.U32 R13, RZ, RZ, R5 ;  /* 0x000000ffff0d7224 */ /* 0x000fe400078e0005 */
[----:B------:R-:W-:Y:S01]  /*19180*/  IMAD.MOV.U32 R12, RZ, RZ, 0x3 ;  /* 0x00000003ff0c7424 */ /* 0x000fe200078e00ff */
[----:B------:R-:W-:-:S05]  /*19190*/  @!P1 IADD3 R14, P4, R31, R14, RZ ;  /* 0x0000000e1f0e9210 */ /* 0x000fca0007f9e0ff */
[----:B------:R-:W-:-:S08]  /*191a0*/  @!P1 IMAD.MOV.U32 R2, RZ, RZ, R14 ;  /* 0x000000ffff029224 */ /* 0x000fd000078e000e */
[----:B------:R-:W-:Y:S05]  /*191b0*/  WARPSYNC.COLLECTIVE R15, `(.L_x_1269) ;  /* 0x000000000f087348 */ /* 0x000fea0003c00000 */
[----:B------:R0:W1:Y:S02]  /*191c0*/  SHFL.IDX P6, R14, R13, R12, R11 ;  /* 0x0000000c0d0e7389 */ /* 0x00006400000c000b */
[----:B01----:R-:W-:Y:S01]  /*191d0*/  ENDCOLLECTIVE ;  /* 0x000000000000791b */ /* 0x003fe20003800000 */
.L_x_1269:
[----:B------:R-:W-:-:S04]  /*191e0*/  @!P1 IMAD.X R9, RZ, RZ, R6, P4 ;  /* 0x000000ffff099224 */ /* 0x000fc800020e0606 */
        /* <DEDUP_REMOVED lines=12> */
.L_x_1270:
[----:B------:R-:W-:Y:S05]  /*192b0*/  BRA `(.L_x_1271) ;  /* 0xffffffc800f87947 */ /* 0x000fea000383ffff */
.L_x_1201:
[----:B0--3--:R-:W-:-:S04]  /*192c0*/  IMAD.U32 R3, RZ, RZ, UR48 ;  /* 0x00000030ff037e24 */ /* 0x009fc8000f8e00ff */
[----:B------:R0:W3:Y:S03]  /*192d0*/  SYNCS.PHASECHK.TRANS64.TRYWAIT P1, [R3+URZ+0x2a820], R0 ;  /* 0x02a82000030075a7 */ /* 0x0000e6000802017f */
[----:B---3--:R-:W-:Y:S05]  /*192e0*/  @!P1 NANOSLEEP.SYNCS 0x989680 ;  /* 0x009896800000995d */ /* 0x008fea0003900000 */
[----:B------:R-:W3:Y:S02]  /*192f0*/  @!P1 SYNCS.PHASECHK.TRANS64 P1, [R3+URZ+0x2a820], R0 ;  /* 0x02a82000030095a7 */ /* 0x000ee4000802007f */
[----:B---3--:R-:W-:Y:S05]  /*19300*/  @!P1 BRA `(.L_x_1201) ;  /* 0xfffffffc00ec9947 */ /* 0x008fea000383ffff */
[----:B------:R-:W-:Y:S05]  /*19310*/  BRA `(.L_x_1272) ;  /* 0xffffffcc00407947 */ /* 0x000fea000383ffff */
.L_x_1204:
[----:B0-----:R0:W1:Y:S02]  /*19320*/  SYNCS.PHASECHK.TRANS64.TRYWAIT P1, [R6+URZ+0x2a880], R21 ;  /* 0x02a88015060075a7 */ /* 0x001064000802017f */
[----:B-1----:R-:W-:Y:S05]  /*19330*/  @!P1 NANOSLEEP.SYNCS 0x989680 ;  /* 0x009896800000995d */ /* 0x002fea0003900000 */
[----:B------:R-:W1:Y:S02]  /*19340*/  @!P1 SYNCS.PHASECHK.TRANS64 P1, [R6+URZ+0x2a880], R21 ;  /* 0x02a88015060095a7 */ /* 0x000e64000802007f */
[----:B-1----:R-:W-:Y:S05]  /*19350*/  @!P1 BRA `(.L_x_1204) ;  /* 0xfffffffc00f09947 */ /* 0x002fea000383ffff */
[----:B------:R-:W-:Y:S05]  /*19360*/  BRA `(.L_x_1273) ;  /* 0xffffffcc00ec7947 */ /* 0x000fea000383ffff */
.L_x_1205:
[----:B------:R-:W-:Y:S01]  /*19370*/  BSSY B0, `(.L_x_1274) ;  /* 0x0000008000007945 */ /* 0x000fe20003800000 */
[----:B------:R-:W-:Y:S02]  /*19380*/  IMAD.MOV.U32 R13, RZ, RZ, R29 ;  /* 0x000000ffff0d7224 */ /* 0x000fe400078e001d */
[----:B------:R-:W-:Y:S02]  /*19390*/  IMAD.MOV.U32 R12, RZ, RZ, RZ ;  /* 0x000000ffff0c7224 */ /* 0x000fe400078e00ff */
[----:B------:R-:W-:Y:S02]  /*193a0*/  IMAD.MOV.U32 R11, RZ, RZ, 0x1c1f ;  /* 0x00001c1fff0b7424 */ /* 0x000fe400078e00ff */
[----:B------:R-:W-:-:S07]  /*193b0*/  IMAD.MOV.U32 R15, RZ, RZ, -0x1 ;  /* 0xffffffffff0f7424 */ /* 0x000fce00078e00ff */
[----:B0-2---:R-:W-:Y:S05]  /*193c0*/  WARPSYNC.COLLECTIVE R15, `(.L_x_1275) ;  /* 0x000000000f087348 */ /* 0x005fea0003c00000 */
[----:B--2---:R1:W2:Y:S02]  /*193d0*/  SHFL.IDX P6, R14, R13, R12, R11 ;  /* 0x0000000c0d0e7389 */ /* 0x0042a400000c000b */
[----:B012---:R-:W-:Y:S01]  /*193e0*/  ENDCOLLECTIVE ;  /* 0x000000000000791b */ /* 0x007fe20003800000 */
.L_x_1275:
[----:B------:R-:W-:Y:S05]  /*193f0*/  BSYNC B0 ;  /* 0x0000000000007941 */ /* 0x000fea0003800000 */
.L_x_1274:
[----:B------:R-:W-:Y:S02]  /*19400*/  IMAD.MOV.U32 R13, RZ, RZ, R22 ;  /* 0x000000ffff0d7224 */ /* 0x000fe400078e0016 */
[----:B------:R-:W-:Y:S02]  /*19410*/  IMAD.MOV.U32 R12, RZ, RZ, RZ ;  /* 0x000000ffff0c7224 */ /* 0x000fe400078e00ff */
[----:B------:R-:W-:Y:S02]  /*19420*/  IMAD.MOV.U32 R11, RZ, RZ, 0x1c1f ;  /* 0x00001c1fff0b7424 */ /* 0x000fe400078e00ff */
[----:B------:R-:W-:Y:S02]  /*19430*/  IMAD.MOV.U32 R15, RZ, RZ, -0x1 ;  /* 0xffffffffff0f7424 */ /* 0x000fe400078e00ff */
[----:B------:R-:W-:Y:S02]  /*19440*/  IMAD.MOV.U32 R3, RZ, RZ, R14 ;  /* 0x000000ffff037224 */ /* 0x000fe400078e000e */
[----:B------:R-:W-:-:S07]  /*19450*/  IMAD R23, R0, 0x6000, R17 ;  /* 0x0000600000177824 */ /* 0x000fce00078e0211 */
[----:B------:R-:W-:Y:S05]  /*19460*/  WARPSYNC.COLLECTIVE R15, `(.L_x_1276) ;  /* 0x000000000f087348 */ /* 0x000fea0003c00000 */
[----:B------:R0:W1:Y:S02]  /*19470*/  SHFL.IDX P6, R14, R13, R12, R11 ;  /* 0x0000000c0d0e7389 */ /* 0x00006400000c000b */
[----:B01----:R-:W-:Y:S01]  /*19480*/  ENDCOLLECTIVE ;  /* 0x000000000000791b */ /* 0x003fe20003800000 */
.L_x_1276:
[----:B------:R-:W-:Y:S02]  /*19490*/  IMAD.MOV.U32 R13, RZ, RZ, R29 ;  /* 0x000000ffff0d7224 */ /* 0x000fe400078e001d */
[----:B------:R-:W-:Y:S01]  /*194a0*/  IMAD.MOV.U32 R12, RZ, RZ, 0x1 ;  /* 0x00000001ff0c7424 */ /* 0x000fe200078e00ff */
[----:B------:R-:W-:-:S13]  /*194b0*/  IADD3 R2, P1, R31, R14, RZ ;  /* 0x0000000e1f027210 */ /* 0x000fda0007f3e0ff */
[----:B------:R-:W-:Y:S05]  /*194c0*/  WARPSYNC.COLLECTIVE R15, `(.L_x_1277) ;  /* 0x000000000f087348 */ /* 0x000fea0003c00000 */
[----:B------:R0:W1:Y:S02]  /*194d0*/  SHFL.IDX P6, R14, R13, R12, R11 ;  /* 0x0000000c0d0e7389 */ /* 0x00006400000c000b */
[----:B01----:R-:W-:Y:S01]  /*194e0*/  ENDCOLLECTIVE ;  /* 0x000000000000791b */ /* 0x003fe20003800000 */
.L_x_1277:
        /* <DEDUP_REMOVED lines=12> */
.L_x_1278:
[----:B------:R-:W-:Y:S02]  /*195b0*/  IMAD.MOV.U32 R13, RZ, RZ, R29 ;  /* 0x000000ffff0d7224 */ /* 0x000fe400078e001d */
[----:B------:R-:W-:Y:S02]  /*195c0*/  IMAD.MOV.U32 R12, RZ, RZ, 0x2 ;  /* 0x00000002ff0c7424 */ /* 0x000fe400078e00ff */
[----:B------:R-:W-:-:S07]  /*195d0*/  IMAD.MOV.U32 R2, RZ, RZ, R14 ;  /* 0x000000ffff027224 */ /* 0x000fce00078e000e */
[----:B------:R-:W-:Y:S05]  /*195e0*/  WARPSYNC.COLLECTIVE R15, `(.L_x_1279) ;  /* 0x000000000f087348 */ /* 0x000fea0003c00000 */
[----:B------:R0:W1:Y:S02]  /*195f0*/  SHFL.IDX P6, R14, R13, R12, R11 ;  /* 0x0000000c0d0e7389 */ /* 0x00006400000c000b */
[----:B01----:R-:W-:Y:S01]  /*19600*/  ENDCOLLECTIVE ;  /* 0x000000000000791b */ /* 0x003fe20003800000 */
.L_x_1279:
        /* <DEDUP_REMOVED lines=13> */
.L_x_1280:
[----:B------:R-:W-:Y:S02]  /*196e0*/  IMAD.MOV.U32 R13, RZ, RZ, R29 ;  /* 0x000000ffff0d7224 */ /* 0x000fe400078e001d */
[----:B------:R-:W-:Y:S02]  /*196f0*/  IMAD.MOV.U32 R12, RZ, RZ, 0x3 ;  /* 0x00000003ff0c7424 */ /* 0x000fe400078e00ff */
[----:B------:R-:W-:-:S07]  /*19700*/  IMAD.MOV.U32 R5, RZ, RZ, R14 ;  /* 0x000000ffff057224 */ /* 0x000fce00078e000e */
[----:B------:R-:W-:Y:S05]  /*19710*/  WARPSYNC.COLLECTIVE R15, `(.L_x_1281) ;  /* 0x000000000f087348 */ /* 0x000fea0003c00000 */
[----:B------:R0:W1:Y:S02]  /*19720*/  SHFL.IDX P6, R14, R13, R12, R11 ;  /* 0x0000000c0d0e7389 */ /* 0x00006400000c000b */
[----:B01----:R-:W-:Y:S01]  /*19730*/  ENDCOLLECTIVE ;  /* 0x000000000000791b */ /* 0x003fe20003800000 */
.L_x_1281:
        /* <DEDUP_REMOVED lines=13> */
.L_x_1282:
[----:B------:R-:W-:Y:S05]  /*19810*/  BRA `(.L_x_1283) ;  /* 0xffffffcc00947947 */ /* 0x000fea000383ffff */
.L_x_1208:
[----:B--2---:R2:W3:Y:S02]  /*19820*/  SYNCS.PHASECHK.TRANS64.TRYWAIT P1, [R6+URZ+0x2a840], R21 ;  /* 0x02a84015060075a7 */ /* 0x0044e4000802017f */
[----:B---3--:R-:W-:Y:S05]  /*19830*/  @!P1 NANOSLEEP.SYNCS 0x989680 ;  /* 0x009896800000995d */ /* 0x008fea0003900000 */
[----:B------:R-:W3:Y:S02]  /*19840*/  @!P1 SYNCS.PHASECHK.TRANS64 P1, [R6+URZ+0x2a840], R21 ;  /* 0x02a84015060095a7 */ /* 0x000ee4000802007f */
[----:B---3--:R-:W-:Y:S05]  /*19850*/  @!P1 BRA `(.L_x_1208) ;  /* 0xfffffffc00f09947 */ /* 0x008fea000383ffff */
[----:B------:R-:W-:Y:S05]  /*19860*/  BRA `(.L_x_1284) ;  /* 0xffffffcc00d47947 */ /* 0x000fea000383ffff */
.L_x_1209:
        /* <DEDUP_REMOVED lines=8> */
.L_x_1286:
[----:B------:R-:W-:Y:S05]  /*198f0*/  BSYNC B0 ;  /* 0x0000000000007941 */ /* 0x000fea0003800000 */
.L_x_1285:
        /* <DEDUP_REMOVED lines=9> */
.L_x_1287:
[----:B------:R-:W-:Y:S02]  /*19990*/  VIADD R10, R10, UR48 ;  /* 0x000000300a0a7c36 */ /* 0x000fe40008000000 */
[----:B------:R-:W-:Y:S02]  /*199a0*/  IMAD.MOV.U32 R13, RZ, RZ, R19 ;  /* 0x000000ffff0d7224 */ /* 0x000fe400078e0013 */
[----:B------:R-:W-:Y:S01]  /*199b0*/  IMAD.MOV.U32 R12, RZ, RZ, 0x1 ;  /* 0x00000001ff0c7424 */ /* 0x000fe200078e00ff */
[----:B------:R-:W-:-:S13]  /*199c0*/  IADD3 R2, P1, R31, R14, RZ ;  /* 0x0000000e1f027210 */ /* 0x000fda0007f3e0ff */
[----:B------:R-:W-:Y:S05]  /*199d0*/  WARPSYNC.COLLECTIVE R15, `(.L_x_1288) ;  /* 0x000000000f087348 */ /* 0x000fea0003c00000 */
[----:B------:R0:W1:Y:S02]  /*199e0*/  SHFL.IDX P6, R14, R13, R12, R11 ;  /* 0x0000000c0d0e7389 */ /* 0x00006400000c000b */
[----:B01----:R-:W-:Y:S01]  /*199f0*/  ENDCOLLECTIVE ;  /* 0x000000000000791b */ /* 0x003fe20003800000 */
.L_x_1288:
        /* <DEDUP_REMOVED lines=12> */
.L_x_1289:
[----:B------:R-:W-:Y:S02]  /*19ac0*/  IMAD.MOV.U32 R13, RZ, RZ, R19 ;  /* 0x000000ffff0d7224 */ /* 0x000fe400078e0013 */
[----:B------:R-:W-:Y:S01]  /*19ad0*/  IMAD.MOV.U32 R12, RZ, RZ, 0x2 ;  /* 0x00000002ff0c7424 */ /* 0x000fe200078e00ff */
[----:B------:R-:W-:-:S13]  /*19ae0*/  IADD3 R2, P1, R31, R14, RZ ;  /* 0x0000000e1f027210 */ /* 0x000fda0007f3e0ff */
[----:B------:R-:W-:Y:S05]  /*19af0*/  WARPSYNC.COLLECTIVE R15, `(.L_x_1290) ;  /* 0x000000000f087348 */ /* 0x000fea0003c00000 */
[----:B------:R0:W1:Y:S02]  /*19b00*/  SHFL.IDX P6, R14, R13, R12, R11 ;  /* 0x0000000c0d0e7389 */ /* 0x00006400000c000b */
[----:B01----:R-:W-:Y:S01]  /*19b10*/  ENDCOLLECTIVE ;  /* 0x000000000000791b */ /* 0x003fe20003800000 */
.L_x_1290:
        /* <DEDUP_REMOVED lines=12> */
.L_x_1291:
[----:B------:R-:W-:Y:S02]  /*19be0*/  IMAD.MOV.U32 R13, RZ, RZ, R19 ;  /* 0x000000ffff0d7224 */ /* 0x000fe400078e0013 */
[----:B------:R-:W-:Y:S02]  /*19bf0*/  IMAD.MOV.U32 R12, RZ, RZ, 0x3 ;  /* 0x00000003ff0c7424 */ /* 0x000fe400078e00ff */
[----:B------:R-:W-:-:S07]  /*19c00*/  IMAD.MOV.U32 R20, RZ, RZ, R14 ;  /* 0x000000ffff147224 */ /* 0x000fce00078e000e */
[----:B------:R-:W-:Y:S05]  /*19c10*/  WARPSYNC.COLLECTIVE R15, `(.L_x_1292) ;  /* 0x000000000f087348 */ /* 0x000fea0003c00000 */
[----:B------:R0:W1:Y:S02]  /*19c20*/  SHFL.IDX P6, R14, R13, R12, R11 ;  /* 0x0000000c0d0e7389 */ /* 0x00006400000c000b */
[----:B01----:R-:W-:Y:S01]  /*19c30*/  ENDCOLLECTIVE ;  /* 0x000000000000791b */ /* 0x003fe20003800000 */
.L_x_1292:
        /* <DEDUP_REMOVED lines=13> */
.L_x_1293:
[----:B------:R-:W-:Y:S05]  /*19d10*/  BRA `(.L_x_1294) ;  /* 0xffffffcc00707947 */ /* 0x000fea000383ffff */
.L_x_1212:
[----:B0-----:R0:W3:Y:S02]  /*19d20*/  SYNCS.PHASECHK.TRANS64.TRYWAIT P2, [R2+URZ+0x2a870], R3 ;  /* 0x02a87003020075a7 */ /* 0x0010e4000804017f */
[----:B---3--:R-:W-:Y:S05]  /*19d30*/  @!P2 NANOSLEEP.SYNCS 0x989680 ;  /* 0x009896800000a95d */ /* 0x008fea0003900000 */
[----:B------:R-:W3:Y:S02]  /*19d40*/  @!P2 SYNCS.PHASECHK.TRANS64 P2, [R2+URZ+0x2a870], R3 ;  /* 0x02a870030200a5a7 */ /* 0x000ee4000804007f */
[----:B---3--:R-:W-:Y:S05]  /*19d50*/  @!P2 BRA `(.L_x_1212) ;  /* 0xfffffffc00f0a947 */ /* 0x008fea000383ffff */
[----:B------:R-:W-:Y:S05]  /*19d60*/  BRA `(.L_x_1295) ;  /* 0xffffffcc00c87947 */ /* 0x000fea000383ffff */
.L_x_1214:
[----:B0-----:R0:W1:Y:S02]  /*19d70*/  SYNCS.PHASECHK.TRANS64.TRYWAIT P2, [R2+URZ+0x2a860], R3 ;  /* 0x02a86003020075a7 */ /* 0x001064000804017f */
[----:B-1----:R-:W-:Y:S05]  /*19d80*/  @!P2 NANOSLEEP.SYNCS 0x989680 ;  /* 0x009896800000a95d */ /* 0x002fea0003900000 */
[----:B------:R-:W1:Y:S02]  /*19d90*/  @!P2 SYNCS.PHASECHK.TRANS64 P2, [R2+URZ+0x2a860], R3 ;  /* 0x02a860030200a5a7 */ /* 0x000e64000804007f */
[----:B-1----:R-:W-:Y:S05]  /*19da0*/  @!P2 BRA `(.L_x_1214) ;  /* 0xfffffffc00f0a947 */ /* 0x002fea000383ffff */
[----:B------:R-:W-:Y:S05]  /*19db0*/  BRA `(.L_x_1296) ;  /* 0xffffffcc00d07947 */ /* 0x000fea000383ffff */
.L_x_1221:
[----:B0-----:R0:W3:Y:S02]  /*19dc0*/  SYNCS.PHASECHK.TRANS64.TRYWAIT P0, [R2+URZ+0x2a870], R3 ;  /* 0x02a87003020075a7 */ /* 0x0010e4000800017f */
[----:B---3--:R-:W-:Y:S05]  /*19dd0*/  @!P0 NANOSLEEP.SYNCS 0x989680 ;  /* 0x009896800000895d */ /* 0x008fea0003900000 */
[----:B------:R-:W3:Y:S02]  /*19de0*/  @!P0 SYNCS.PHASECHK.TRANS64 P0, [R2+URZ+0x2a870], R3 ;  /* 0x02a87003020085a7 */ /* 0x000ee4000800007f */
[----:B---3--:R-:W-:Y:S05]  /*19df0*/  @!P0 BRA `(.L_x_1221) ;  /* 0xfffffffc00f08947 */ /* 0x008fea000383ffff */
[----:B------:R-:W-:Y:S05]  /*19e00*/  BRA `(.L_x_1297) ;  /* 0xffffffd4007c7947 */ /* 0x000fea000383ffff */
.L_x_1223:
[----:B0-----:R0:W3:Y:S02]  /*19e10*/  SYNCS.PHASECHK.TRANS64.TRYWAIT P0, [R2+URZ+0x2a860], R3 ;  /* 0x02a86003020075a7 */ /* 0x0010e4000800017f */
[----:B---3--:R-:W-:Y:S05]  /*19e20*/  @!P0 NANOSLEEP.SYNCS 0x989680 ;  /* 0x009896800000895d */ /* 0x008fea0003900000 */
[----:B------:R-:W3:Y:S02]  /*19e30*/  @!P0 SYNCS.PHASECHK.TRANS64 P0, [R2+URZ+0x2a860], R3 ;  /* 0x02a86003020085a7 */ /* 0x000ee4000800007f */
[----:B---3--:R-:W-:Y:S05]  /*19e40*/  @!P0 BRA `(.L_x_1223) ;  /* 0xfffffffc00f08947 */ /* 0x008fea000383ffff */
[----:B------:R-:W-:Y:S05]  /*19e50*/  BRA `(.L_x_1298) ;  /* 0xffffffd4008c7947 */ /* 0x000fea000383ffff */
.L_x_1226:
[----:B-1----:R1:W3:Y:S02]  /*19e60*/  SYNCS.PHASECHK.TRANS64.TRYWAIT P0, [R6+URZ+0x2a820], R3 ;  /* 0x02a82003060075a7 */ /* 0x0022e4000800017f */
[----:B---3--:R-:W-:Y:S05]  /*19e70*/  @!P0 NANOSLEEP.SYNCS 0x989680 ;  /* 0x009896800000895d */ /* 0x008fea0003900000 */
[----:B------:R-:W3:Y:S02]  /*19e80*/  @!P0 SYNCS.PHASECHK.TRANS64 P0, [R6+URZ+0x2a820], R3 ;  /* 0x02a82003060085a7 */ /* 0x000ee4000800007f */
[----:B---3--:R-:W-:Y:S05]  /*19e90*/  @!P0 BRA `(.L_x_1226) ;  /* 0xfffffffc00f08947 */ /* 0x008fea000383ffff */
[----:B------:R-:W-:Y:S05]  /*19ea0*/  BRA `(.L_x_1299) ;  /* 0xffffffdc00207947 */ /* 0x000fea000383ffff */
.L_x_1228:
[----:B-1----:R1:W3:Y:S02]  /*19eb0*/  SYNCS.PHASECHK.TRANS64.TRYWAIT P1, [R5+URZ+0x2a840], R4 ;  /* 0x02a84004050075a7 */ /* 0x0022e4000802017f */
[----:B---3--:R-:W-:Y:S05]  /*19ec0*/  @!P1 NANOSLEEP.SYNCS 0x989680 ;  /* 0x009896800000995d */ /* 0x008fea0003900000 */
[----:B------:R-:W3:Y:S02]  /*19ed0*/  @!P1 SYNCS.PHASECHK.TRANS64 P1, [R5+URZ+0x2a840], R4 ;  /* 0x02a84004050095a7 */ /* 0x000ee4000802007f */
[----:B---3--:R-:W-:Y:S05]  /*19ee0*/  @!P1 BRA `(.L_x_1228) ;  /* 0xfffffffc00f09947 */ /* 0x008fea000383ffff */
[----:B------:R-:W-:Y:S05]  /*19ef0*/  BRA `(.L_x_1300) ;  /* 0xffffffdc005c7947 */ /* 0x000fea000383ffff */
.L_x_1230:
[----:B---3--:R3:W4:Y:S02]  /*19f00*/  SYNCS.PHASECHK.TRANS64.TRYWAIT P1, [R3+URZ+0x2a840], R0 ;  /* 0x02a84000030075a7 */ /* 0x008724000802017f */
[----:B----4-:R-:W-:Y:S05]  /*19f10*/  @!P1 NANOSLEEP.SYNCS 0x989680 ;  /* 0x009896800000995d */ /* 0x010fea0003900000 */
[----:B------:R-:W4:Y:S02]  /*19f20*/  @!P1 SYNCS.PHASECHK.TRANS64 P1, [R3+URZ+0x2a840], R0 ;  /* 0x02a84000030095a7 */ /* 0x000f24000802007f */
[----:B----4-:R-:W-:Y:S05]  /*19f30*/  @!P1 BRA `(.L_x_1230) ;  /* 0xfffffffc00f09947 */ /* 0x010fea000383ffff */
[----:B------:R-:W-:Y:S05]  /*19f40*/  BRA `(.L_x_1301) ;  /* 0xffffffdc00687947 */ /* 0x000fea000383ffff */
.L_x_1232:
[----:B----4-:R4:W0:Y:S02]  /*19f50*/  SYNCS.PHASECHK.TRANS64.TRYWAIT P1, [R5+URZ+0x2a860], R4 ;  /* 0x02a86004050075a7 */ /* 0x010824000802017f */
[----:B0-----:R-:W-:Y:S05]  /*19f60*/  @!P1 NANOSLEEP.SYNCS 0x989680 ;  /* 0x009896800000995d */ /* 0x001fea0003900000 */
[----:B------:R-:W0:Y:S02]  /*19f70*/  @!P1 SYNCS.PHASECHK.TRANS64 P1, [R5+URZ+0x2a860], R4 ;  /* 0x02a86004050095a7 */ /* 0x000e24000802007f */
[----:B0-----:R-:W-:Y:S05]  /*19f80*/  @!P1 BRA `(.L_x_1232) ;  /* 0xfffffffc00f09947 */ /* 0x001fea000383ffff */
[----:B------:R-:W-:Y:S05]  /*19f90*/  BRA `(.L_x_1302) ;  /* 0xffffffdc00647947 */ /* 0x000fea000383ffff */
.L_x_1234:
[----:B------:R0:W0:Y:S02]  /*19fa0*/  SYNCS.PHASECHK.TRANS64.TRYWAIT P1, [R3+URZ+0x2a860], R0 ;  /* 0x02a86000030075a7 */ /* 0x000024000802017f */
[----:B0-----:R-:W-:Y:S05]  /*19fb0*/  @!P1 NANOSLEEP.SYNCS 0x989680 ;  /* 0x009896800000995d */ /* 0x001fea0003900000 */
[----:B------:R-:W0:Y:S02]  /*19fc0*/  @!P1 SYNCS.PHASECHK.TRANS64 P1, [R3+URZ+0x2a860], R0 ;  /* 0x02a86000030095a7 */ /* 0x000e24000802007f */
[----:B0-----:R-:W-:Y:S05]  /*19fd0*/  @!P1 BRA `(.L_x_1234) ;  /* 0xfffffffc00f09947 */ /* 0x001fea000383ffff */
[----:B------:R-:W-:Y:S05]  /*19fe0*/  BRA `(.L_x_1303) ;  /* 0xffffffdc00607947 */ /* 0x000fea000383ffff */
.L_x_1236:
[----:B------:R0:W0:Y:S02]  /*19ff0*/  SYNCS.PHASECHK.TRANS64.TRYWAIT P1, [R5+URZ+0x2a880], R4 ;  /* 0x02a88004050075a7 */ /* 0x000024000802017f */
[----:B0-----:R-:W-:Y:S05]  /*1a000*/  @!P1 NANOSLEEP.SYNCS 0x989680 ;  /* 0x009896800000995d */ /* 0x001fea0003900000 */
[----:B------:R-:W0:Y:S02]  /*1a010*/  @!P1 SYNCS.PHASECHK.TRANS64 P1, [R5+URZ+0x2a880], R4 ;  /* 0x02a88004050095a7 */ /* 0x000e24000802007f */
[----:B0-----:R-:W-:Y:S05]  /*1a020*/  @!P1 BRA `(.L_x_1236) ;  /* 0xfffffffc00f09947 */ /* 0x001fea000383ffff */
[----:B------:R-:W-:Y:S05]  /*1a030*/  BRA `(.L_x_1304) ;  /* 0xffffffdc005c7947 */ /* 0x000fea000383ffff */
.L_x_1305:
        /* <DEDUP_REMOVED lines=12> */
.L_x_3421:


//--------------------- .text._ZN7cutlass13device_kernelIN5flash11enable_sm90INS1_16FlashAttnFwdSm90INS1_25CollectiveMainloopFwdSm90ILi2EN4cute5tupleIJNS5_1CILi1EEES8_S8_EEENS6_IJNS7_ILi128EEESA_NS7_ILi192EEEEEELi192ENS_12float_e4m3_tEfNS_4arch4Sm90ELb0ELb1ELb1ELb1ELb1ELb0ELb0ELb1ELb1ELb1ELb1ELb0EEENS1_21CollectiveEpilogueFwdINS6_IJSA_SB_SA_EEES9_NS_10bfloat16_tESF_Li256ELb1ELb1ELb1ELb1EEENS1_36VarlenDynamicPersistentTileSchedulerILi128ELi128ELi256ELi128ELb1ELb1ELb1ELb1ELb0ELb1EEEEEEEEEvNT_6ParamsE --------------------------
	.section	.text._ZN7cutlass13device_kernelIN5flash11enable_sm90INS1_16FlashAttnFwdSm90INS1_25CollectiveMainloopFwdSm90ILi2EN4cute5tupleIJNS5_1CILi1EEES8_S8_EEENS6_IJNS7_ILi128EEESA_NS7_ILi192EEEEEELi192ENS_12float_e4m3_tEfNS_4arch4Sm90ELb0ELb1ELb1ELb1ELb1ELb0ELb0ELb1ELb1ELb1ELb1ELb0EEENS1_21CollectiveEpilogueFwdINS6_IJSA_SB_SA_EEES9_NS_10bfloat16_tESF_Li256ELb1ELb1ELb1ELb1EEENS1_36VarlenDynamicPersistentTileSchedulerILi128ELi128ELi256ELi128ELb1ELb1ELb1ELb1ELb0ELb1EEEEEEEEEvNT_6ParamsE,"ax",@progbits
	.align	128
.text._ZN7cutlass13device_kernelIN5flash11enable_sm90INS1_16FlashAttnFwdSm90INS1_25CollectiveMainloopFwdSm90ILi2EN4cute5tupleIJNS5_1CILi1EEES8_S8_EEENS6_IJNS7_ILi128EEESA_NS7_ILi192EEEEEELi192ENS_12float_e4m3_tEfNS_4arch4Sm90ELb0ELb1ELb1ELb1ELb1ELb0ELb0ELb1ELb1ELb1ELb1ELb0EEENS1_21CollectiveEpilogueFwdINS6_IJSA_SB_SA_EEES9_NS_10bfloat16_tESF_Li256ELb1ELb1ELb1ELb1EEENS1_36VarlenDynamicPersistentTileSchedulerILi128ELi128ELi256ELi128ELb1ELb1ELb1ELb1ELb0ELb1EEEEEEEEEvNT_6ParamsE:
        .type           _ZN7cutlass13device_kernelIN5flash11enable_sm90INS1_16FlashAttnFwdSm90INS1_25CollectiveMainloopFwdSm90ILi2EN4cute5tupleIJNS5_1CILi1EEES8_S8_EEENS6_IJNS7_ILi128EEESA_NS7_ILi192EEEEEELi192ENS_12float_e4m3_tEfNS_4arch4Sm90ELb0ELb1ELb1ELb1ELb1ELb0ELb0ELb1ELb1ELb1ELb1ELb0EEENS1_21CollectiveEpilogueFwdINS6_IJSA_SB_SA_EEES9_NS_10bfloat16_tESF_Li256ELb1ELb1ELb1ELb1EEENS1_36VarlenDynamicPersistentTileSchedulerILi128ELi128ELi256ELi128ELb1ELb1ELb1ELb1ELb0ELb1EEEEEEEEEvNT_6ParamsE,@function
        .size           _ZN7cutlass13device_kernelIN5flash11enable_sm90INS1_16FlashAttnFwdSm90INS1_25CollectiveMainloopFwdSm90ILi2EN4cute5tupleIJNS5_1CILi1EEES8_S8_EEENS6_IJNS7_ILi128EEESA_NS7_ILi192EEEEEELi192ENS_12float_e4m3_tEfNS_4arch4Sm90ELb0ELb1ELb1ELb1ELb1ELb0ELb0ELb1ELb1ELb1ELb1ELb0EEENS1_21CollectiveEpilogueFwdINS6_IJSA_SB_SA_EEES9_NS_10bfloat16_tESF_Li256ELb1ELb1ELb1ELb1EEENS1_36VarlenDynamicPersistentTileSchedulerILi128ELi128ELi256ELi128ELb1ELb1ELb1ELb1ELb0ELb1EEEEEEEEEvNT_6ParamsE,(.L_x_3422 - _ZN7cutlass13device_kernelIN5flash11enable_sm90INS1_16FlashAttnFwdSm90INS1_25CollectiveMainloopFwdSm90ILi2EN4cute5tupleIJNS5_1CILi1EEES8_S8_EEENS6_IJNS7_ILi128EEESA_NS7_ILi192EEEEEELi192ENS_12float_e4m3_tEfNS_4arch4Sm90ELb0ELb1ELb1ELb1ELb1ELb0ELb0ELb1ELb1ELb1ELb1ELb0EEENS1_21CollectiveEpilogueFwdINS6_IJSA_SB_SA_EEES9_NS_10bfloat16_tESF_Li256ELb1ELb1ELb1ELb1EEENS1_36VarlenDynamicPersistentTileSchedulerILi128ELi128ELi256ELi128ELb1ELb1ELb1ELb1ELb0ELb1EEEEEEEEEvNT_6ParamsE)
        .other          _ZN7cutlass13device_kernelIN5flash11enable_sm90INS1_16FlashAttnFwdSm90INS1_25CollectiveMainloopFwdSm90ILi2EN4cute5tupleIJNS5_1CILi1EEES8_S8_EEENS6_IJNS7_ILi128EEESA_NS7_ILi192EEEEEELi192ENS_12float_e4m3_tEfNS_4arch4Sm90ELb0ELb1ELb1ELb1ELb1ELb0ELb0ELb1ELb1ELb1ELb1ELb0EEENS1_21CollectiveEpilogueFwdINS6_IJSA_SB_SA_EEES9_NS_10bfloat16_tESF_Li256ELb1ELb1ELb1ELb1EEENS1_36VarlenDynamicPersistentTileSchedulerILi128ELi128ELi256ELi128ELb1ELb1ELb1ELb1ELb0ELb1EEEEEEEEEvNT_6ParamsE,@"STO_CUDA_ENTRY STV_DEFAULT"
_ZN7cutlass13device_kernelIN5flash11enable_sm90INS1_16FlashAttnFwdSm90INS1_25CollectiveMainloopFwdSm90ILi2EN4cute5tupleIJNS5_1CILi1EEES8_S8_EEENS6_IJNS7_ILi128EEESA_NS7_ILi192EEEEEELi192ENS_12float_e4m3_tEfNS_4arch4Sm90ELb0ELb1ELb1ELb1ELb1ELb0ELb0ELb1ELb1ELb1ELb1ELb0EEENS1_21CollectiveEpilogueFwdINS6_IJSA_SB_SA_EEES9_NS_10bfloat16_tESF_Li256ELb1ELb1ELb1ELb1EEENS1_36VarlenDynamicPersistentTileSchedulerILi128ELi128ELi256ELi128ELb1ELb1ELb1ELb1ELb0ELb1EEEEEEEEEvNT_6ParamsE:
        /* <DEDUP_REMOVED lines=45> */
.L_x_1306:
        /* <DEDUP_REMOVED lines=22> */
.L_x_1307:
        /* <DEDUP_REMOVED lines=18> */
.L_x_1308:
        /* <DEDUP_REMOVED lines=22> */
.L_x_1309:
        /* <DEDUP_REMOVED lines=24> */
.L_x_1310:
        /* <DEDUP_REMOVED lines=8> */
.L_x_1312:
        /* <DEDUP_REMOVED lines=30> */
[-C--:B------:R-:W-:Y:S02]  /*0a90*/  LEA.HI R4, R0, R12.reuse, RZ, 0x5 ;  /* 0x0000000c00047211 */ /* 0x080fe400078f28ff */
[----:B------:R-:W-:Y:S01]  /*0aa0*/  SHF.R.S32.HI R6, RZ, 0x4, R3 ;  /* 0x00000004ff067819 */ /* 0x000fe20000011403 */
[----:B------:R-:W-:Y:S01]  /*0ab0*/  IMAD.IADD R218, R12, 0x1, -R218 ;  /* 0x000000010cda7824 */ /* 0x000fe200078e0ada */
[----:B------:R-:W-:Y:S01]  /*0ac0*/  LEA.HI R11, R0, R12, RZ, 0x2 ;  /* 0x0000000c000b7211 */ /* 0x000fe200078f10ff */
[----:B------:R-:W-:Y:S01]  /*0ad0*/  IMAD.SHL.U32 R5, R4, 0x20, RZ ;  /* 0x0000002004057824 */ /* 0x000fe200078e00ff */
[----:B------:R-:W-:Y:S02]  /*0ae0*/  SHF.R.S32.HI R13, RZ, 0x7, R2 ;  /* 0x00000007ff0d7819 */ /* 0x000fe40000011402 */
[----:B------:R-:W-:-:S02]  /*0af0*/  SHF.R.S32.HI R7, RZ, 0x1f, R218 ;  /* 0x0000001fff077819 */ /* 0x000fc400000114da */
[----:B------:R-:W-:Y:S02]  /*0b00*/  LOP3.LUT R4, R3, 0x3fffff0, RZ, 0xc0, !PT ;  /* 0x03fffff003047812 */ /* 0x000fe400078ec0ff */
[----:B------:R-:W-:Y:S02]  /*0b10*/  LEA.HI R8, R7, R218, RZ, 0x2 ;  /* 0x000000da07087211 */ /* 0x000fe400078f10ff */
[----:B------:R-:W-:Y:S01]  /*0b20*/  LEA.HI R3, R3, R6, RZ, 0x1 ;  /* 0x0000000603037211 */ /* 0x000fe200078f08ff */
[----:B------:R-:W-:Y:S01]  /*0b30*/  IMAD.IADD R4, R12, 0x1, -R4 ;  /* 0x000000010c047824 */ /* 0x000fe200078e0a04 */
[--C-:B------:R-:W-:Y:S02]  /*0b40*/  SHF.R.S32.HI R9, RZ, 0x2, R8.reuse ;  /* 0x00000002ff097819 */ /* 0x100fe40000011408 */
[----:B------:R-:W-:Y:S02]  /*0b50*/  SHF.R.S32.HI R10, RZ, 0x1f, R8 ;  /* 0x0000001fff0a7819 */ /* 0x000fe40000011408 */
[----:B------:R-:W-:-:S02]  /*0b60*/  LOP3.LUT R11, R11, 0xfffffffc, RZ, 0xc0, !PT ;  /* 0xfffffffc0b0b7812 */ /* 0x000fc400078ec0ff */
[----:B------:R-:W-:Y:S02]  /*0b70*/  LEA.HI R10, R10, R9, RZ, 0x3 ;  /* 0x000000090a0a7211 */ /* 0x000fe400078f18ff */
[----:B------:R-:W-:Y:S01]  /*0b80*/  LEA.HI R7, R7, R218, RZ, 0x5 ;  /* 0x000000da07077211 */ /* 0x000fe200078f28ff */
[----:B------:R-:W-:Y:S01]  /*0b90*/  IMAD.IADD R11, R12, 0x1, -R11 ;  /* 0x000000010c0b7824 */ /* 0x000fe200078e0a0b */
[----:B------:R-:W-:Y:S02]  /*0ba0*/  LOP3.LUT R10, R10, 0xfffffff8, RZ, 0xc0, !PT ;  /* 0xfffffff80a0a7812 */ /* 0x000fe400078ec0ff */
[----:B------:R-:W-:Y:S02]  /*0bb0*/  LEA.HI R2, R2, R13, RZ, 0x1 ;  /* 0x0000000d02027211 */ /* 0x000fe400078f08ff */
[----:B------:R-:W-:Y:S01]  /*0bc0*/  LOP3.LUT R5, R5, 0xfffffc00, RZ, 0xc0, !PT ;  /* 0xfffffc0005057812 */ /* 0x000fe200078ec0ff */
[----:B------:R-:W-:Y:S01]  /*0bd0*/  IMAD.IADD R10, R9, 0x1, -R10 ;  /* 0x00000001090a7824 */ /* 0x000fe200078e0a0a */
[----:B------:R-:W-:-:S02]  /*0be0*/  LOP3.LUT R3, R3, 0x1ffffffe, RZ, 0xc0, !PT ;  /* 0x1ffffffe03037812 */ /* 0x000fc400078ec0ff */
[----:B------:R-:W-:Y:S01]  /*0bf0*/  SHF.R.S32.HI R7, RZ, 0x5, R7 ;  /* 0x00000005ff077819 */ /* 0x000fe20000011407 */
[----:B------:R-:W-:Y:S01]  /*0c00*/  IMAD R4, R4, 0x40, R5 ;  /* 0x0000004004047824 */ /* 0x000fe200078e0205 */
[----:B------:R-:W-:Y:S01]  /*0c10*/  LOP3.LUT R2, R2, 0x3fffffe, RZ, 0xc0, !PT ;  /* 0x03fffffe02027812 */ /* 0x000fe200078ec0ff */
[----:B------:R-:W-:Y:S01]  /*0c20*/  IMAD.IADD R3, R6, 0x1, -R3 ;  /* 0x0000000106037824 */ /* 0x000fe200078e0a03 */
[----:B------:R-:W-:Y:S01]  /*0c30*/  LEA.HI R5, R11, R11, RZ, 0x1 ;  /* 0x0000000b0b057211 */ /* 0x000fe200078f08ff */
[----:B------:R-:W-:Y:S01]  /*0c40*/  IMAD R7, R7, 0x10, R10 ;  /* 0x0000001007077824 */ /* 0x000fe200078e020a */
[----:B------:R-:W-:Y:S01]  /*0c50*/  LEA.HI R0, R0, R12, RZ, 0x3 ;  /* 0x0000000c00007211 */ /* 0x000fe200078f18ff */
[----:B------:R-:W-:Y:S02]  /*0c60*/  IMAD.IADD R2, R13, 0x1, -R2 ;  /* 0x000000010d027824 */ /* 0x000fe400078e0a02 */
[----:B------:R-:W-:Y:S01]  /*0c70*/  IMAD R3, R3, 0x8, R4 ;  /* 0x0000000803037824 */ /* 0x000fe200078e0204 */
[----:B------:R-:W-:Y:S01]  /*0c80*/  LOP3.LUT R4, R5, 0x1ffffffe, RZ, 0xc0, !PT ;  /* 0x1ffffffe05047812 */ /* 0x000fe200078ec0ff */
[----:B------:R-:W-:Y:S01]  /*0c90*/  IMAD R5, R2, 0x40, R7 ;  /* 0x0000004002057824 */ /* 0x000fe200078e0207 */
[----:B------:R-:W-:-:S02]  /*0ca0*/  LOP3.LUT R18, R0, 0xfffffff8, RZ, 0xc0, !PT ;  /* 0xfffffff800127812 */ /* 0x000fc400078ec0ff */
[----:B------:R0:W-:Y:S01]  /*0cb0*/  STL [R1+0x8], R3 ;  /* 0x0000080301007387 */ /* 0x0001e20000100800 */
[----:B------:R-:W-:Y:S01]  /*0cc0*/  IMAD.IADD R4, R11, 0x1, -R4 ;  /* 0x000000010b047824 */ /* 0x000fe200078e0a04 */
[----:B------:R-:W-:Y:S01]  /*0cd0*/  SHF.R.S32.HI R217, RZ, 0x3, R0 ;  /* 0x00000003ffd97819 */ /* 0x000fe20000011400 */
[----:B------:R-:W-:Y:S01]  /*0ce0*/  IMAD.IADD R18, R12, 0x1, -R18 ;  /* 0x000000010c127824 */ /* 0x000fe200078e0a12 */
[----:B------:R1:W-:Y:S01]  /*0cf0*/  STL [R1+0x4], R5 ;  /* 0x0000040501007387 */ /* 0x0003e20000100800 */
[----:B------:R-:W-:Y:S01]  /*0d00*/  IMAD R17, R4, 0x8, R5 ;  /* 0x0000000804117824 */ /* 0x000fe200078e0205 */
[----:B0-----:R-:W-:-:S05]  /*0d10*/  LOP3.LUT R3, R8, 0x7ffffffc, RZ, 0xc0, !PT ;  /* 0x7ffffffc08037812 */ /* 0x001fca00078ec0ff */
[----:B------:R-:W-:-:S04]  /*0d20*/  IMAD.IADD R3, R218, 0x1, -R3 ;  /* 0x00000001da037824 */ /* 0x000fc800078e0a03 */
[----:B------:R-:W-:-:S04]  /*0d30*/  IMAD.SHL.U32 R16, R3, 0x2, RZ ;  /* 0x0000000203107824 */ /* 0x000fc800078e00ff */
[C---:B------:R-:W-:Y:S01]  /*0d40*/  VIADD R216, R16.reuse, 0x8 ;  /* 0x0000000810d87836 */ /* 0x040fe20000000000 */
[----:B------:R-:W-:Y:S01]  /*0d50*/  SHF.R.S32.HI R0, RZ, 0x1f, R16 ;  /* 0x0000001fff007819 */ /* 0x000fe20000011410 */
[C---:B------:R-:W-:Y:S02]  /*0d60*/  VIADD R215, R16.reuse, 0x10 ;  /* 0x0000001010d77836 */ /* 0x040fe40000000000 */
        /* <DEDUP_REMOVED lines=35> */
[----:B-1----:R-:W-:-:S07]  /*0fa0*/  SHF.R.S32.HI R219, RZ, 0x1f, R23 ;  /* 0x0000001fffdb7819 */ /* 0x002fce0000011417 */
.L_x_1424:
[----:B------:R-:W-:Y:S01]  /*0fb0*/  ULDC.64 UR8, c[0x0][0xa28] ;  /* 0x00028a0000087ab9 */ /* 0x000fe20000000a00 */
[----:B------:R-:W-:Y:S01]  /*0fc0*/  ULDC UR4, c[0x0][0x424] ;  /* 0x0001090000047ab9 */ /* 0x000fe20000000800 */
[----:B------:R-:W-:Y:S01]  /*0fd0*/  UISETP.NE.U32.AND UP0, UPT, UR8, URZ, UPT ;  /* 0x0000003f0800728c */ /* 0x000fe2000bf05070 */
[----:B------:R-:W-:-:S03]  /*0fe0*/  ULDC UR7, c[0x0][0x2f0] ;  /* 0x0000bc0000077ab9 */ /* 0x000fc60000000800 */
[----:B------:R-:W-:-:S03]  /*0ff0*/  UISETP.NE.AND.EX UP0, UPT, UR9, URZ, UPT, UP0 ;  /* 0x0000003f0900728c */ /* 0x000fc6000bf05300 */
[----:B------:R-:W-:Y:S02]  /*1000*/  ULDC.64 UR8, c[0x0][0xa18] ;  /* 0x0002860000087ab9 */ /* 0x000fe40000000a00 */
[----:B------:R-:W-:Y:S01]  /*1010*/  UISETP.NE.U32.AND UP1, UPT, UR8, URZ, UPT ;  /* 0x0000003f0800728c */ /* 0x000fe2000bf25070 */
[----:B------:R-:W-:-:S03]  /*1020*/  PLOP3.LUT P0, PT, PT, PT, UP0, 0x80, 0x0 ;  /* 0x000000000000781c */ /* 0x000fc60003f0f008 */
[----:B------:R-:W-:-:S03]  /*1030*/  UISETP.NE.AND.EX UP1, UPT, UR9, URZ, UPT, UP1 ;  /* 0x0000003f0900728c */ /* 0x000fc6000bf25310 */
[----:B------:R-:W-:Y:S02]  /*1040*/  @UP0 ULDC.64 UR8, c[0x0][0xa28] ;  /* 0x00028a0000080ab9 */ /* 0x000fe40000000a00 */
[----:B------:R-:W-:Y:S01]  /*1050*/  @UP0 UIMAD.WIDE UR8, UR52, 0x4, UR8 ;  /* 0x00000004340808a5 */ /* 0x000fe2000f8e0208 */
[----:B------:R-:W-:-:S05]  /*1060*/  PLOP3.LUT P2, PT, PT, PT, UP1, 0x80, 0x0 ;  /* 0x000000000000781c */ /* 0x000fca0003f4f018 */
[----:B0-2---:R-:W-:Y:S02]  /*1070*/  IMAD.U32 R2, RZ, RZ, UR8 ;  /* 0x00000008ff027e24 */ /* 0x005fe4000f8e00ff */
[----:B------:R-:W-:Y:S01]  /*1080*/  IMAD.U32 R3, RZ, RZ, UR9 ;  /* 0x00000009ff037e24 */ /* 0x000fe2000f8e00ff */
[----:B------:R-:W-:Y:S02]  /*1090*/  @UP1 ULDC.64 UR8, c[0x0][0xa18] ;  /* 0x0002860000081ab9 */ /* 0x000fe40000000a00 */
[----:B------:R-:W-:Y:S02]  /*10a0*/  @UP1 UIMAD.WIDE UR8, UR52, 0x4, UR8 ;  /* 0x00000004340818a5 */ /* 0x000fe4000f8e0208 */
[----:B------:R-:W2:Y:S04]  /*10b0*/  @P0 LDG.E R2, desc[UR56][R2.64] ;  /* 0x0000003802020981 */ /* 0x000ea8000c1e1900 */
[----:B------:R-:W-:-:S02]  /*10c0*/  IMAD.U32 R4, RZ, RZ, UR8 ;  /* 0x00000008ff047e24 */ /* 0x000fc4000f8e00ff */
[----:B------:R-:W-:Y:S01]  /*10d0*/  IMAD.U32 R5, RZ, RZ, UR9 ;  /* 0x00000009ff057e24 */ /* 0x000fe2000f8e00ff */
[----:B------:R-:W-:-:S04]  /*10e0*/  ULDC.64 UR8, c[0x0][0x418] ;  /* 0x0001060000087ab9 */ /* 0x000fc80000000a00 */
[----:B---3--:R-:W3:Y:S01]  /*10f0*/  @P2 LDG.E R4, desc[UR56][R4.64] ;  /* 0x0000003804042981 */ /* 0x008ee2000c1e1900 */
[----:B------:R-:W-:Y:S01]  /*1100*/  UISETP.NE.U32.AND UP0, UPT, UR8, URZ, UPT ;  /* 0x0000003f0800728c */ /* 0x000fe2000bf05070 */
[----:B------:R-:W-:Y:S01]  /*1110*/  UMOV UR40, URZ ;  /* 0x0000003f00287c82 */ /* 0x000fe20008000000 */
[----:B------:R-:W-:Y:S02]  /*1120*/  ULOP3.LUT UR43, UR5, 0xffff, URZ, 0xc0, !UPT ;  /* 0x0000ffff052b7892 */ /* 0x000fe4000f8ec03f */
[----:B------:R-:W-:-:S03]  /*1130*/  UISETP.NE.AND.EX UP0, UPT, UR9, URZ, UPT, UP0 ;  /* 0x0000003f0900728c */ /* 0x000fc6000bf05300 */
[----:B------:R-:W-:Y:S01]  /*1140*/  ULDC.64 UR8, c[0x0][0xa20] ;  /* 0x0002880000087ab9 */ /* 0x000fe20000000a00 */
[----:B------:R-:W-:Y:S01]  /*1150*/  USEL UR4, UR4, 0x1, UP0 ;  /* 0x0000000104047887 */ /* 0x000fe20008000000 */
[----:B------:R-:W-:-:S03]  /*1160*/  ISETP.NE.U32.AND P1, PT, RZ, UR8, PT ;  /* 0x00000008ff007c0c */ /* 0x000fc6000bf25070 */
[----:B------:R-:W-:Y:S01]  /*1170*/  UIMAD UR4, UR4, UR7, URZ ;  /* 0x00000007040472a4 */ /* 0x000fe2000f8e023f */
[----:B------:R-:W-:Y:S02]  /*1180*/  ISETP.NE.AND.EX P1, PT, RZ, UR9, PT, P1 ;  /* 0x00000009ff007c0c */ /* 0x000fe4000bf25310 */
[----:B--2---:R-:W-:Y:S02]  /*1190*/  @P0 R2UR UR40, R2 ;  /* 0x00000000022802ca */ /* 0x004fe400000e0000 */
[----:B---3--:R-:W-:Y:S01]  /*11a0*/  @P2 R2UR UR47, R4 ;  /* 0x00000000042f22ca */ /* 0x008fe200000e0000 */
[----:B-1--45:R-:W-:-:S14]  /*11b0*/  @P2 BRA `(.L_x_1313) ;  /* 0x0000000000382947 */ /* 0x032fdc0003800000 */
[----:B------:R-:W-:Y:S01]  /*11c0*/  ULDC.64 UR8, c[0x0][0xa00] ;  /* 0x0002800000087ab9 */ /* 0x000fe20000000a00 */
[----:B------:R-:W-:Y:S01]  /*11d0*/  ULDC UR47, c[0x0][0x288] ;  /* 0x0000a200002f7ab9 */ /* 0x000fe20000000800 */
        /* <DEDUP_REMOVED lines=12> */
.L_x_1313:
[----:B------:R-:W-:Y:S01]  /*12a0*/  UMOV UR42, UR52 ;  /* 0x00000034002a7c82 */ /* 0x000fe20008000000 */
[----:B------:R-:W-:Y:S05]  /*12b0*/  @!P1 BRA `(.L_x_1314) ;  /* 0x00000000001c9947 */ /* 0x000fea0003800000 */
[----:B------:R-:W-:Y:S02]  /*12c0*/  ULDC.64 UR8, c[0x0][0xa20] ;  /* 0x0002880000087ab9 */ /* 0x000fe40000000a00 */
[----:B------:R-:W-:-:S06]  /*12d0*/  UIMAD.WIDE UR8, UR52, 0x4, UR8 ;  /* 0x00000004340878a5 */ /* 0x000fcc000f8e0208 */
[----:B------:R-:W-:Y:S02]  /*12e0*/  IMAD.U32 R2, RZ, RZ, UR8 ;  /* 0x00000008ff027e24 */ /* 0x000fe4000f8e00ff */
[----:B------:R-:W-:-:S05]  /*12f0*/  IMAD.U32 R3, RZ, RZ, UR9 ;  /* 0x00000009ff037e24 */ /* 0x000fca000f8e00ff */
[----:B------:R-:W2:Y:S02]  /*1300*/  LDG.E R2, desc[UR56][R2.64] ;  /* 0x0000003802027981 */ /* 0x000ea4000c1e1900 */
[----:B--2---:R-:W-:Y:S01]  /*1310*/  R2UR UR4, R2 ;  /* 0x00000000020472ca */ /* 0x004fe200000e0000 */
[----:B------:R-:W-:-:S14]  /*1320*/  BRA `(.L_x_1315) ;  /* 0x0000000000347947 */ /* 0x000fdc0003800000 */
.L_x_1314:
        /* <DEDUP_REMOVED lines=13> */
.L_x_1315:
[----:B------:R-:W-:Y:S01]  /*1400*/  ULDC UR7, c[0x0][0x448] ;  /* 0x0001120000077ab9 */ /* 0x000fe20000000800 */
[----:B------:R-:W-:Y:S02]  /*1410*/  USHF.L.U32 UR41, UR6, 0x7, URZ ;  /* 0x0000000706297899 */ /* 0x000fe4000800063f */
[----:B------:R-:W-:Y:S02]  /*1420*/  UISETP.NE.AND UP0, UPT, UR7, 0x1, UPT ;  /* 0x000000010700788c */ /* 0x000fe4000bf05270 */
[----:B------:R-:W-:Y:S01]  /*1430*/  UIADD3 UR10, UR41, 0x7f, URZ ;  /* 0x0000007f290a7890 */ /* 0x000fe2000fffe03f */
[----:B------:R-:W-:Y:S01]  /*1440*/  ULDC.64 UR6, c[0x0][0x9e0] ;  /* 0x0002780000067ab9 */ /* 0x000fe20000000a00 */
[----:B------:R-:W-:Y:S02]  /*1450*/  UP2UR UR54, UPR, URZ, 0x1 ;  /* 0x000000013f367883 */ /* 0x000fe40008000000 */
[----:B------:R-:W-:-:S05]  /*1460*/  UIADD3 UR40, -UR40, UR4, URZ ;  /* 0x0000000428287290 */ /* 0x000fca000fffe13f */
[----:B------:R-:W-:Y:S01]  /*1470*/  @UP0 ULDC UR8, c[0x0][0x44c] ;  /* 0x0001130000080ab9 */ /* 0x000fe20000000800 */
[----:B------:R-:W-:Y:S01]  /*1480*/  @UP0 ULDC UR11, c[0x0][0x450] ;  /* 0x00011400000b0ab9 */ /* 0x000fe20000000800 */
[----:B------:R-:W-:Y:S02]  /*1490*/  UIMAD.WIDE.U32 UR8, UR10, UR8, URZ ;  /* 0x000000080a0872a5 */ /* 0x000fe4000f8e003f */
[----:B------:R-:W-:Y:S02]  /*14a0*/  UIADD3 UR4, UR40, 0x1, -UR47 ;  /* 0x0000000128047890 */ /* 0x000fe4000fffe82f */
[----:B------:R-:W-:Y:S02]  /*14b0*/  @UP0 USHF.R.U32.HI UR10, URZ, UR11, UR9 ;  /* 0x0000000b3f0a0299 */ /* 0x000fe40008011609 */
[----:B------:R-:W-:Y:S02]  /*14c0*/  UISETP.GE.AND UP0, UPT, UR7, 0x1, UPT ;  /* 0x000000010700788c */ /* 0x000fe4000bf06270 */
[----:B------:R-:W-:-:S02]  /*14d0*/  UIADD3 UR10, UR4, UR10, URZ ;  /* 0x0000000a040a7290 */ /* 0x000fc4000fffe03f */
[----:B------:R-:W-:Y:S02]  /*14e0*/  UP2UR UR53, UPR, URZ, 0x1 ;  /* 0x000000013f357883 */ /* 0x000fe40008000000 */
[----:B------:R-:W-:Y:S01]  /*14f0*/  PLOP3.LUT P0, PT, PT, PT, UP0, 0x40, 0x0 ;  /* 0x000000000000781c */ /* 0x000fe20003f0e808 */
[----:B------:R-:W-:-:S12]  /*1500*/  UIADD3 UR6, UR10, UR6, URZ ;  /* 0x000000060a067290 */ /* 0x000fd8000fffe03f */
[----:B------:R-:W-:Y:S05]  /*1510*/  @P0 BRA `(.L_x_1316) ;  /* 0x0000000000440947 */ /* 0x000fea0003800000 */
        /* <DEDUP_REMOVED lines=10> */
.L_x_1317:
[----:B------:R-:W-:-:S11]  /*15c0*/  UISETP.NE.AND UP0, UPT, UR7, 0x1, UPT ;  /* 0x000000010700788c */ /* 0x000fd6000bf05270 */
[----:B------:R-:W-:Y:S02]  /*15d0*/  @UP0 ULDC.64 UR10, c[0x0][0x9e8] ;  /* 0x00027a00000a0ab9 */ /* 0x000fe40000000a00 */
[----:B------:R-:W-:-:S04]  /*15e0*/  UIMAD.WIDE.U32 UR8, UR4, UR10, URZ ;  /* 0x0000000a040872a5 */ /* 0x000fc8000f8e003f */
[----:B------:R-:W-:-:S12]  /*15f0*/  @UP0 USHF.R.U32.HI UR4, URZ, UR11, UR9 ;  /* 0x0000000b3f040299 */ /* 0x000fd80008011609 */
.L_x_1318:
[----:B------:R-:W-:-:S04]  /*1600*/  UIMAD UR4, UR4, UR7, UR7 ;  /* 0x00000007040472a4 */ /* 0x000fc8000f8e0207 */
[----:B------:R-:W-:-:S04]  /*1610*/  UISETP.LT.AND UP0, UPT, UR6, UR4, UPT ;  /* 0x000000040600728c */ /* 0x000fc8000bf01270 */
[----:B------:R-:W-:-:S12]  /*1620*/  USEL UR6, UR6, UR4, UP0 ;  /* 0x0000000406067287 */ /* 0x000fd80008000000 */
.L_x_1316:
[----:B------:R-:W-:Y:S02]  /*1630*/  UISETP.NE.AND UP0, UPT, UR54, URZ, UPT ;  /* 0x0000003f3600728c */ /* 0x000fe4000bf05270 */
[----:B------:R-:W-:Y:S02]  /*1640*/  UIADD3 UR4, UR40, 0x7f, URZ ;  /* 0x0000007f28047890 */ /* 0x000fe4000fffe03f */
[----:B------:R-:W-:Y:S02]  /*1650*/  UIADD3 UR10, UR6, 0x7f, URZ ;  /* 0x0000007f060a7890 */ /* 0x000fe4000fffe03f */
[----:B------:R-:W-:Y:S02]  /*1660*/  UISETP.GE.AND UP1, UPT, UR7, 0x1, UPT ;  /* 0x000000010700788c */ /* 0x000fe4000bf26270 */
[----:B------:R-:W-:Y:S02]  /*1670*/  USHF.R.S32.HI UR6, URZ, 0x1f, UR4 ;  /* 0x0000001f3f067899 */ /* 0x000fe40008011404 */
[----:B------:R-:W-:Y:S01]  /*1680*/  USHF.R.S32.HI UR11, URZ, 0x1f, UR10 ;  /* 0x0000001f3f0b7899 */ /* 0x000fe2000801140a */
[----:B------:R-:W-:Y:S01]  /*1690*/  @UP0 ULDC UR8, c[0x0][0x44c] ;  /* 0x0001130000080ab9 */ /* 0x000fe20000000800 */
[----:B------:R-:W-:Y:S01]  /*16a0*/  ULEA.HI UR6, UR6, UR4, URZ, 0x7 ;  /* 0x0000000406067291 */ /* 0x000fe2000f8f383f */
[----:B------:R-:W-:Y:S01]  /*16b0*/  PLOP3.LUT P0, PT, PT, PT, UP1, 0x40, 0x0 ;  /* 0x000000000000781c */ /* 0x000fe20003f0e818 */
[----:B------:R-:W-:-:S02]  /*16c0*/  UIMAD.WIDE.U32 UR8, UR41, UR8, URZ ;  /* 0x00000008290872a5 */ /* 0x000fc4000f8e003f */
[----:B------:R-:W-:Y:S01]  /*16d0*/  ULEA.HI UR11, UR11, UR10, URZ, 0x7 ;  /* 0x0000000a0b0b7291 */ /* 0x000fe2000f8f383f */
[----:B------:R-:W-:Y:S01]  /*16e0*/  @UP0 ULDC UR13, c[0x0][0x450] ;  /* 0x00011400000d0ab9 */ /* 0x000fe20000000800 */
[----:B------:R-:W-:Y:S01]  /*16f0*/  UMOV UR12, UR41 ;  /* 0x00000029000c7c82 */ /* 0x000fe20008000000 */
[----:B------:R-:W-:Y:S02]  /*1700*/  UIADD3 UR55, UR40, -UR47, URZ ;  /* 0x8000002f28377290 */ /* 0x000fe4000fffe03f */
[----:B------:R-:W-:Y:S02]  /*1710*/  USHF.R.S32.HI UR6, URZ, 0x7, UR6 ;  /* 0x000000073f067899 */ /* 0x000fe40008011406 */
[----:B------:R-:W-:Y:S02]  /*1720*/  USHF.R.S32.HI UR11, URZ, 0x7, UR11 ;  /* 0x000000073f0b7899 */ /* 0x000fe4000801140b */
[----:B------:R-:W-:Y:S02]  /*1730*/  @UP0 USHF.R.U32.HI UR12, URZ, UR13, UR9 ;  /* 0x0000000d3f0c0299 */ /* 0x000fe40008011609 */
[----:B------:R-:W-:-:S02]  /*1740*/  UISETP.LT.AND UP0, UPT, UR6, UR11, UPT ;  /* 0x0000000b0600728c */ /* 0x000fc4000bf01270 */
[----:B------:R-:W-:Y:S01]  /*1750*/  UIADD3 UR4, UR55, UR12, URZ ;  /* 0x0000000c37047290 */ /* 0x000fe2000fffe03f */
[----:B------:R-:W-:Y:S01]  /*1760*/  ULDC UR10, c[0x0][0x9dc] ;  /* 0x00027700000a7ab9 */ /* 0x000fe20000000800 */
[----:B------:R-:W-:Y:S02]  /*1770*/  USEL UR6, UR6, UR11, UP0 ;  /* 0x0000000b06067287 */ /* 0x000fe40008000000 */
[----:B------:R-:W-:Y:S01]  /*1780*/  UIADD3 UR10, UR4, -UR10, URZ ;  /* 0x8000000a040a7290 */ /* 0x000fe2000fffe03f */
[----:B------:R-:W-:Y:S11]  /*1790*/  @P0 BRA `(.L_x_1319) ;  /* 0x0000000000440947 */ /* 0x000ff60003800000 */
        /* <DEDUP_REMOVED lines=10> */
.L_x_1320:
[----:B------:R-:W-:-:S11]  /*1840*/  UISETP.NE.AND UP0, UPT, UR7, 0x1, UPT ;  /* 0x000000010700788c */ /* 0x000fd6000bf05270 */
[----:B------:R-:W-:Y:S02]  /*1850*/  @UP0 ULDC.64 UR12, c[0x0][0x9e8] ;  /* 0x00027a00000c0ab9 */ /* 0x000fe40000000a00 */
[----:B------:R-:W-:-:S04]  /*1860*/  UIMAD.WIDE.U32 UR8, UR4, UR12, URZ ;  /* 0x0000000c040872a5 */ /* 0x000fc8000f8e003f */
[----:B------:R-:W-:-:S12]  /*1870*/  @UP0 USHF.R.U32.HI UR4, URZ, UR13, UR9 ;  /* 0x0000000d3f040299 */ /* 0x000fd80008011609 */
.L_x_1321:
[----:B------:R-:W-:-:S04]  /*1880*/  UIMAD UR4, UR4, UR7, URZ ;  /* 0x00000007040472a4 */ /* 0x000fc8000f8e023f */
[----:B------:R-:W-:-:S04]  /*1890*/  UISETP.LT.AND UP0, UPT, UR10, UR4, UPT ;  /* 0x000000040a00728c */ /* 0x000fc8000bf01270 */
[----:B------:R-:W-:-:S12]  /*18a0*/  USEL UR10, UR10, UR4, !UP0 ;  /* 0x000000040a0a7287 */ /* 0x000fd8000c000000 */
.L_x_1319:
[----:B------:R-:W-:-:S04]  /*18b0*/  USHF.R.S32.HI UR4, URZ, 0x1f, UR10 ;  /* 0x0000001f3f047899 */ /* 0x000fc8000801140a */
[----:B------:R-:W-:-:S04]  /*18c0*/  ULEA.HI UR4, UR4, UR10, URZ, 0x7 ;  /* 0x0000000a04047291 */ /* 0x000fc8000f8f383f */
[----:B------:R-:W-:Y:S02]  /*18d0*/  USHF.R.S32.HI UR7, URZ, 0x7, UR4 ;  /* 0x000000073f077899 */ /* 0x000fe40008011404 */
[----:B------:R-:W-:Y:S02]  /*18e0*/  ULOP3.LUT UR4, UR5, 0xff000000, URZ, 0xc0, !UPT ;  /* 0xff00000005047892 */ /* 0x000fe4000f8ec03f */
[----:B------:R-:W-:Y:S02]  /*18f0*/  UISETP.LT.AND UP0, UPT, URZ, UR7, UPT ;  /* 0x000000073f00728c */ /* 0x000fe4000bf01270 */
[----:B------:R-:W-:Y:S02]  /*1900*/  ULOP3.LUT UR5, UR5, 0xff0000, URZ, 0xc0, !UPT ;  /* 0x00ff000005057892 */ /* 0x000fe4000f8ec03f */
[----:B------:R-:W-:Y:S02]  /*1910*/  USEL UR38, URZ, UR7, !UP0 ;  /* 0x000000073f267287 */ /* 0x000fe4000c000000 */
[----:B------:R-:W-:-:S02]  /*1920*/  USHF.R.U32.HI UR4, URZ, 0x8, UR4 ;  /* 0x000000083f047899 */ /* 0x000fc40008011604 */
[----:B------:R-:W-:Y:S02]  /*1930*/  UISETP.GT.AND UP0, UPT, UR6, UR38, UPT ;  /* 0x000000260600728c */ /* 0x000fe4000bf04270 */
[----:B------:R-:W-:-:S03]  /*1940*/  ULEA.HI UR5, UR5, UR4, URZ, 0x10 ;  /* 0x0000000405057291 */ /* 0x000fc6000f8f803f */
[----:B------:R-:W-:Y:S01]  /*1950*/  UMOV UR4, URZ ;  /* 0x0000003f00047c82 */ /* 0x000fe20008000000 */
[----:B------:R-:W-:Y:S01]  /*1960*/  PLOP3.LUT P0, PT, PT, PT, UP0, 0x80, 0x0 ;  /* 0x000000000000781c */ /* 0x000fe20003f0f008 */
[----:B------:R-:W-:Y:S02]  /*1970*/  ULOP3.LUT UR39, UR5, 0xff, URZ, 0xc0, !UPT ;  /* 0x000000ff05277892 */ /* 0x000fe4000f8ec03f */
[----:B------:R-:W-:-:S10]  /*1980*/  USHF.R.U32.HI UR46, URZ, 0x10, UR5 ;  /* 0x000000103f2e7899 */ /* 0x000fd40008011605 */
[----:B------:R-:W-:Y:S05]  /*1990*/  @!P0 BRA `(.L_x_1322) ;  /* 0x0000000000948947 */ /* 0x000fea0003800000 */
[----:B------:R-:W-:Y:S01]  /*19a0*/  UISETP.NE.AND UP0, UPT, UR46, URZ, UPT ;  /* 0x0000003f2e00728c */ /* 0x000fe2000bf05270 */
[----:B------:R-:W-:-:S03]  /*19b0*/  ULDC UR4, c[0x0][0x9f0] ;  /* 0x00027c0000047ab9 */ /* 0x000fc60000000800 */
[----:B------:R-:W-:-:S04]  /*19c0*/  USEL UR10, UR46, UR4, UP0 ;  /* 0x000000042e0a7287 */ /* 0x000fc80008000000 */
[----:B------:R-:W-:Y:S02]  /*19d0*/  UIADD3 UR4, UR10, -0x1, UR6 ;  /* 0xffffffff0a047890 */ /* 0x000fe4000fffe006 */
[----:B------:R-:W-:Y:S02]  /*19e0*/  IMAD.U32 R3, RZ, RZ, UR10 ;  /* 0x0000000aff037e24 */ /* 0x000fe4000f8e00ff */
[----:B------:R-:W-:-:S03]  /*19f0*/  UIADD3 UR7, -UR38, UR4, URZ ;  /* 0x0000000426077290 */ /* 0x000fc6000fffe13f */
[-C--:B------:R-:W-:Y:S01]  /*1a00*/  IABS R0, R3.reuse ;  /* 0x0000000300007213 */ /* 0x080fe20000000000 */
[----:B------:R-:W-:Y:S01]  /*1a10*/  UMOV UR4, URZ ;  /* 0x0000003f00047c82 */ /* 0x000fe20008000000 */
[----:B------:R-:W-:Y:S01]  /*1a20*/  IABS R5, R3 ;  /* 0x0000000300057213 */ /* 0x000fe20000000000 */
[----:B------:R-:W-:Y:S01]  /*1a30*/  IMAD.U32 R4, RZ, RZ, UR7 ;  /* 0x00000007ff047e24 */ /* 0x000fe2000f8e00ff */
[----:B------:R-:W-:Y:S01]  /*1a40*/  R2UR UR11, R0 ;  /* 0x00000000000b72ca */ /* 0x000fe200000e0000 */
[----:B------:R-:W-:-:S03]  /*1a50*/  ULOP3.LUT UR7, UR7, UR10, URZ, 0x3c, !UPT ;  /* 0x0000000a07077292 */ /* 0x000fc6000f8e3c3f */
[----:B------:R-:W-:-:S05]  /*1a60*/  IABS R4, R4 ;  /* 0x0000000400047213 */ /* 0x000fca0000000000 */
[----:B------:R-:W-:-:S04]  /*1a70*/  IMAD.MOV.U32 R3, RZ, RZ, R4 ;  /* 0x000000ffff037224 */ /* 0x000fc800078e0004 */
[----:B------:R-:W0:Y:S01]  /*1a80*/  I2F.RP R0, UR11 ;  /* 0x0000000b00007d06 */ /* 0x000e220008209400 */
[----:B------:R-:W-:-:S07]  /*1a90*/  R2UR UR9, R3 ;  /* 0x00000000030972ca */ /* 0x000fce00000e0000 */
[----:B0-----:R-:W0:Y:S02]  /*1aa0*/  MUFU.RCP R0, R0 ;  /* 0x0000000000007308 */ /* 0x001e240000001000 */
[----:B0-----:R-:W-:Y:S02]  /*1ab0*/  VIADD R2, R0, 0xffffffe ;  /* 0x0ffffffe00027836 */ /* 0x001fe40000000000 */
        /* <DEDUP_REMOVED lines=19> */
.L_x_1322:
[----:B------:R-:W-:Y:S01]  /*1bf0*/  UIMAD UR38, UR39, UR4, UR38 ;  /* 0x00000004272672a4 */ /* 0x000fe2000f8e0226 */
        /* <DEDUP_REMOVED lines=11> */
[----:B------:R-:W-:Y:S01]  /*1cb0*/  ISETP.GT.AND P1, PT, R91, UR38, PT ;  /* 0x000000265b007c0c */ /* 0x000fe2000bf24270 */
        /* <DEDUP_REMOVED lines=55> */
[----:B------:R-:W-:Y:S02]  /*2030*/  IMAD.MOV.U32 R15, RZ, RZ, RZ ;  /* 0x000000ffff0f7224 */ /* 0x000fe400078e00ff */
[----:B------:R-:W-:Y:S02]  /*2040*/  IMAD.MOV.U32 R98, RZ, RZ, RZ ;  /* 0x000000ffff627224 */ /* 0x000fe400078e00ff */
[----:B------:R-:W-:Y:S02]  /*2050*/  IMAD.MOV.U32 R13, RZ, RZ, RZ ;  /* 0x000000ffff0d7224 */ /* 0x000fe400078e00ff */
[----:B------:R-:W-:-:S02]  /*2060*/  IMAD.MOV.U32 R106, RZ, RZ, RZ ;  /* 0x000000ffff6a7224 */ /* 0x000fc400078e00ff */
        /* <DEDUP_REMOVED lines=38> */
.L_x_1324:
        /* <DEDUP_REMOVED lines=10> */
[----:B------:R-:W-:Y:S02]  /*2370*/  @UP0 USHF.R.S32.HI UR14, URZ, 0x1f, UR52 ;  /* 0x0000001f3f0e0899 */ /* 0x000fe40008011434 */
[----:B------:R-:W-:Y:S01]  /*2380*/  @UP1 USHF.R.S32.HI UR15, URZ, 0x1f, UR52 ;  /* 0x0000001f3f0f1899 */ /* 0x000fe20008011434 */
[----:B------:R-:W-:Y:S01]  /*2390*/  @UP0 ULDC.64 UR10, c[0x0][0x9a8] ;  /* 0x00026a00000a0ab9 */ /* 0x000fe20000000a00 */
[----:B------:R-:W-:Y:S01]  /*23a0*/  @UP1 ULDC.64 UR8, c[0x0][0x9b8] ;  /* 0x00026e0000081ab9 */ /* 0x000fe20000000a00 */
[----:B------:R-:W-:Y:S02]  /*23b0*/  @UP0 UIMAD.WIDE.U32 UR12, UR52, UR10, URZ ;  /* 0x0000000a340c02a5 */ /* 0x000fe4000f8e003f */
[----:B------:R-:W-:Y:S02]  /*23c0*/  @UP0 UIMAD UR14, UR14, UR10, URZ ;  /* 0x0000000a0e0e02a4 */ /* 0x000fe4000f8e023f */
[----:B------:R-:W-:Y:S02]  /*23d0*/  @UP1 UIMAD UR10, UR15, UR8, URZ ;  /* 0x000000080f0a12a4 */ /* 0x000fe4000f8e023f */
[----:B------:R-:W-:-:S02]  /*23e0*/  @UP0 UIMAD UR11, UR52, UR11, UR14 ;  /* 0x0000000b340b02a4 */ /* 0x000fc4000f8e020e */
[----:B------:R-:W-:Y:S02]  /*23f0*/  @UP1 UIMAD UR9, UR52, UR9, UR10 ;  /* 0x00000009340912a4 */ /* 0x000fe4000f8e020a */
[----:B------:R-:W-:Y:S02]  /*2400*/  @UP1 UIMAD.WIDE.U32 UR14, UR52, UR8, URZ ;  /* 0x00000008340e12a5 */ /* 0x000fe4000f8e003f */
[----:B------:R-:W-:Y:S02]  /*2410*/  @UP0 UIADD3 UR13, UR13, UR11, URZ ;  /* 0x0000000b0d0d0290 */ /* 0x000fe4000fffe03f */
[----:B------:R-:W-:Y:S01]  /*2420*/  @UP1 UIADD3 UR15, UR15, UR9, URZ ;  /* 0x000000090f0f1290 */ /* 0x000fe2000fffe03f */
[----:B------:R-:W-:Y:S02]  /*2430*/  @UP1 ULDC.64 UR10, c[0x0][0x9c0] ;  /* 0x00027000000a1ab9 */ /* 0x000fe40000000a00 */
[----:B------:R-:W-:Y:S01]  /*2440*/  @UP0 ULDC.64 UR8, c[0x0][0x9b0] ;  /* 0x00026c0000080ab9 */ /* 0x000fe20000000a00 */
[----:B------:R-:W-:-:S02]  /*2450*/  @UP1 UIMAD.WIDE.U32 UR14, UR43, UR10, UR14 ;  /* 0x0000000a2b0e12a5 */ /* 0x000fc4000f8e000e */
[----:B------:R-:W-:Y:S02]  /*2460*/  @UP0 UIMAD.WIDE.U32 UR12, UR43, UR8, UR12 ;  /* 0x000000082b0c02a5 */ /* 0x000fe4000f8e000c */
[----:B------:R-:W-:Y:S02]  /*2470*/  @UP1 UIMAD UR11, UR43, UR11, UR15 ;  /* 0x0000000b2b0b12a4 */ /* 0x000fe4000f8e020f */
[----:B------:R-:W-:Y:S02]  /*2480*/  @UP0 UIMAD UR9, UR43, UR9, UR13 ;  /* 0x000000092b0902a4 */ /* 0x000fe4000f8e020d */
[----:B------:R-:W-:Y:S02]  /*2490*/  @UP0 ULEA UR6, UP2, UR12, UR6, 0x2 ;  /* 0x000000060c060291 */ /* 0x000fe4000f84103f */
[----:B------:R-:W-:Y:S02]  /*24a0*/  @UP1 ULEA UR4, UP3, UR14, UR4, 0x2 ;  /* 0x000000040e041291 */ /* 0x000fe4000f86103f */
[----:B------:R-:W-:-:S02]  /*24b0*/  @UP0 ULEA.HI.X UR7, UR12, UR7, UR9, 0x2, UP2 ;  /* 0x000000070c070291 */ /* 0x000fc400090f1409 */
[----:B------:R-:W-:Y:S01]  /*24c0*/  @UP1 ULEA.HI.X UR5, UR14, UR5, UR11, 0x2, UP3 ;  /* 0x000000050e051291 */ /* 0x000fe200098f140b */
[----:B------:R-:W-:Y:S02]  /*24d0*/  IMAD.U32 R2, RZ, RZ, UR6 ;  /* 0x00000006ff027e24 */ /* 0x000fe4000f8e00ff */
[----:B------:R-:W-:Y:S02]  /*24e0*/  IMAD.U32 R4, RZ, RZ, UR4 ;  /* 0x00000004ff047e24 */ /* 0x000fe4000f8e00ff */
[----:B------:R-:W-:Y:S02]  /*24f0*/  IMAD.U32 R3, RZ, RZ, UR7 ;  /* 0x00000007ff037e24 */ /* 0x000fe4000f8e00ff */
[----:B------:R-:W-:-:S03]  /*2500*/  IMAD.U32 R5, RZ, RZ, UR5 ;  /* 0x00000005ff057e24 */ /* 0x000fc6000f8e00ff */
[----:B------:R-:W2:Y:S04]  /*2510*/  @P0 LDG.E R7, desc[UR56][R2.64] ;  /* 0x0000003802070981 */ /* 0x000ea8000c1e1900 */
[----:B------:R-:W2:Y:S01]  /*2520*/  @P1 LDG.E R0, desc[UR56][R4.64] ;  /* 0x0000003804001981 */ /* 0x000ea2000c1e1900 */
[----:B------:R-:W-:Y:S01]  /*2530*/  ULEA.HI UR4, UR50, UR50, URZ, 0x1 ;  /* 0x0000003232047291 */ /* 0x000fe2000f8f083f */
[----:B------:R-:W-:-:S03]  /*2540*/  IMAD.U32 R8, RZ, RZ, UR51 ;  /* 0x00000033ff087e24 */ /* 0x000fc6000f8e00ff */
[----:B------:R-:W-:Y:S02]  /*2550*/  ULOP3.LUT UR4, UR4, 0xfffffffe, URZ, 0xc0, !UPT ;  /* 0xfffffffe04047892 */ /* 0x000fe4000f8ec03f */
[----:B------:R-:W-:Y:S02]  /*2560*/  ISETP.NE.AND P0, PT, R8, 0x3, PT ;  /* 0x000000030800780c */ /* 0x000fe40003f05270 */
[----:B------:R-:W-:-:S06]  /*2570*/  UIADD3 UR4, UR50, -UR4, URZ ;  /* 0x8000000432047290 */ /* 0x000fcc000fffe03f */
[----:B------:R-:W-:Y:S01]  /*2580*/  IMAD.U32 R6, RZ, RZ, UR4 ;  /* 0x00000004ff067e24 */ /* 0x000fe2000f8e00ff */
[----:B------:R-:W-:-:S04]  /*2590*/  ULDC UR4, c[0x0][0x9d8] ;  /* 0x0002760000047ab9 */ /* 0x000fc80000000800 */
[----:B------:R-:W-:-:S04]  /*25a0*/  SHF.L.U32 R6, R6, 0x1f, RZ ;  /* 0x0000001f06067819 */ /* 0x000fc800000006ff */
[----:B------:R-:W0:Y:S01]  /*25b0*/  SYNCS.PHASECHK.TRANS64.TRYWAIT P1, [UR36+0x2a800], R6 ;  /* 0x02a80006ff0075a7 */ /* 0x000e220008020164 */
[----:B--2---:R-:W-:-:S04]  /*25c0*/  FMUL.FTZ R0, R7, R0 ;  /* 0x0000000007007220 */ /* 0x004fc80000410000 */
[----:B------:R-:W-:Y:S01]  /*25d0*/  FMUL.FTZ R0, R0, UR4 ;  /* 0x0000000400007c20 */ /* 0x000fe20008410000 */
[----:B0-----:R-:W-:Y:S06]  /*25e0*/  @!P1 BRA `(.L_x_1325) ;  /* 0x000001a400dc9947 */ /* 0x001fec0003800000 */
.L_x_1533:
[----:B------:R-:W-:Y:S05]  /*25f0*/  @!P0 BRA `(.L_x_1326) ;  /* 0x0000000000048947 */ /* 0x000fea0003800000 */
[----:B------:R-:W-:Y:S01]  /*2600*/  BPT.TRAP 0x1 ;  /* 0x000000040000795c */ /* 0x000fe20000300000 */
.L_x_1326:
[----:B------:R-:W-:Y:S02]  /*2610*/  IMAD.U32 R90, RZ, RZ, UR48 ;  /* 0x00000030ff5a7e24 */ /* 0x000fe4000f8e00ff */
[----:B0-----:R-:W-:-:S03]  /*2620*/  IMAD.U32 R3, RZ, RZ, UR49 ;  /* 0x00000031ff037e24 */ /* 0x001fc6000f8e00ff */
[----:B------:R-:W-:Y:S02]  /*2630*/  LEA R90, R90, UR36, 0x3 ;  /* 0x000000245a5a7c11 */ /* 0x000fe4000f8e18ff */
[----:B------:R-:W-:-:S04]  /*2640*/  SHF.L.U32 R3, R3, 0x1f, RZ ;  /* 0x0000001f03037819 */ /* 0x000fc800000006ff */
[----:B------:R0:W1:Y:S01]  /*2650*/  SYNCS.PHASECHK.TRANS64.TRYWAIT P1, [R90+URZ+0x2a830], R3 ;  /* 0x02a830035a0075a7 */ /* 0x000062000802017f */
[----:B------:R-:W-:Y:S05]  /*2660*/  @!P0 BRA `(.L_x_1327) ;  /* 0x0000000000048947 */ /* 0x000fea0003800000 */
[----:B------:R-:W-:Y:S01]  /*2670*/  BPT.TRAP 0x1 ;  /* 0x000000040000795c */ /* 0x000fe20000300000 */
.L_x_1327:
[----:B-1----:R-:W-:Y:S05]  /*2680*/  @P1 BRA `(.L_x_1328) ;  /* 0x0000000000081947 */ /* 0x002fea0003800000 */
[----:B------:R-:W1:Y:S02]  /*2690*/  SYNCS.PHASECHK.TRANS64.TRYWAIT P1, [R90+URZ+0x2a830], R3 ;  /* 0x02a830035a0075a7 */ /* 0x000e64000802017f */
[----:B-1----:R-:W-:Y:S05]  /*26a0*/  @!P1 BRA `(.L_x_1329) ;  /* 0x000001a400c49947 */ /* 0x002fea0003800000 */
.L_x_1328:
        /* <DEDUP_REMOVED lines=8> */
[----:B------:R-:W-:Y:S01]  /*2730*/  UMOV UR5, 0x80000020 ;  /* 0x8000002000057882 */ /* 0x000fe20000000000 */
[----:B------:R-:W-:Y:S02]  /*2740*/  UMOV UR7, 0x80000020 ;  /* 0x8000002000077882 */ /* 0x000fe40000000000 */
[----:B------:R-:W-:Y:S02]  /*2750*/  ULOP3.LUT UR28, UR4, 0x10000, URZ, 0xfc, !UPT ;  /* 0x00010000041c7892 */ /* 0x000fe4000f8efc3f */
[----:B------:R-:W-:Y:S02]  /*2760*/  UIADD3 UR4, UR24, 0x2, URZ ;  /* 0x0000000218047890 */ /* 0x000fe4000fffe03f */
[----:B------:R-:W-:Y:S02]  /*2770*/  UIMAD UR26, UR48, 0x600, UR28 ;  /* 0x00000600301a78a4 */ /* 0x000fe4000f8e021c */
[----:B------:R-:W-:-:S02]  /*2780*/  UIADD3 UR8, UR24, 0x200, URZ ;  /* 0x0000020018087890 */ /* 0x000fc4000fffe03f */
[----:B------:R-:W-:Y:S02]  /*2790*/  UIADD3 UR6, UR26, 0x2, URZ ;  /* 0x000000021a067890 */ /* 0x000fe4000fffe03f */
[----:B------:R-:W-:Y:S01]  /*27a0*/  UIADD3 UR10, UR26, 0x200, URZ ;  /* 0x000002001a0a7890 */ /* 0x000fe2000fffe03f */
[----:B------:R-:W-:Y:S02]  /*27b0*/  UMOV UR9, 0x80000020 ;  /* 0x8000002000097882 */ /* 0x000fe40000000000 */
[----:B------:R-:W-:Y:S01]  /*27c0*/  QGMMA.64x128x32.F32.E4M3.E4M3 R24, gdesc[UR24], RZ, !UPT, gsb0 ;  /* 0x01e00000181879f3 */ /* 0x000fe2000c0008ff */
[----:B------:R-:W-:Y:S01]  /*27d0*/  UMOV UR11, 0x80000020 ;  /* 0x80000020000b7882 */ /* 0x000fe20000000000 */
[----:B------:R-:W-:Y:S02]  /*27e0*/  UIADD3 UR12, UR24, 0x202, URZ ;  /* 0x00000202180c7890 */ /* 0x000fe4000fffe03f */
[----:B------:R-:W-:Y:S01]  /*27f0*/  UIADD3 UR14, UR26, 0x202, URZ ;  /* 0x000002021a0e7890 */ /* 0x000fe2000fffe03f */
[----:B------:R-:W-:Y:S01]  /*2800*/  UMOV UR13, 0x80000020 ;  /* 0x80000020000d7882 */ /* 0x000fe20000000000 */
[----:B------:R-:W-:Y:S01]  /*2810*/  UMOV UR15, 0x80000020 ;  /* 0x80000020000f7882 */ /* 0x000fe20000000000 */
[----:B------:R-:W-:-:S02]  /*2820*/  UIADD3 UR16, UR24, 0x400, URZ ;  /* 0x0000040018107890 */ /* 0x000fc4000fffe03f */
[----:B------:R-:W-:Y:S01]  /*2830*/  UIADD3 UR18, UR26, 0x400, URZ ;  /* 0x000004001a127890 */ /* 0x000fe2000fffe03f */
[----:B------:R-:W-:Y:S01]  /*2840*/  UMOV UR17, 0x80000020 ;  /* 0x8000002000117882 */ /* 0x000fe20000000000 */
        /* <DEDUP_REMOVED lines=23> */
.L_x_1330:
[----:B------:R-:W-:Y:S01]  /*29c0*/  UISETP.NE.AND UP1, UPT, UR54, URZ, UPT ;  /* 0x0000003f3600728c */ /* 0x000fe2000bf25270 */
[----:B------:R-:W-:Y:S01]  /*29d0*/  FMUL.FTZ R73, R0, R73 ;  /* 0x0000004900497220 */ /* 0x000fe20000410000 */
[----:B------:R-:W-:Y:S01]  /*29e0*/  R2UR UR6, R90 ;  /* 0x000000005a0672ca */ /* 0x000fe200000e0000 */
[C---:B------:R-:W-:Y:S01]  /*29f0*/  FMUL.FTZ R10, R0.reuse, R38 ;  /* 0x00000026000a7220 */ /* 0x040fe20000410000 */
[C---:B------:R-:W-:Y:S01]  /*2a00*/  FMUL.FTZ R64, R0.reuse, R64 ;  /* 0x0000004000407220 */ /* 0x040fe20000410000 */
[----:B------:R2:W3:Y:S01]  /*2a10*/  MUFU.TANH R99, R73 ;  /* 0x0000004900637308 */ /* 0x0004e20000002400 */
[----:B------:R-:W-:Y:S01]  /*2a20*/  PLOP3.LUT P1, PT, PT, PT, UP1, 0x80, 0x0 ;  /* 0x000000000000781c */ /* 0x000fe20003f2f018 */
[C---:B------:R-:W-:Y:S01]  /*2a30*/  FMUL.FTZ R8, R0.reuse, R34 ;  /* 0x0000002200087220 */ /* 0x040fe20000410000 */
[----:B------:R-:W-:Y:S01]  /*2a40*/  PLOP3.LUT P2, PT, PT, PT, UP1, 0x80, 0x0 ;  /* 0x000000000000781c */ /* 0x000fe20003f4f018 */
[C---:B------:R-:W-:Y:S01]  /*2a50*/  FMUL.FTZ R34, R0.reuse, R72 ;  /* 0x0000004800227220 */ /* 0x040fe20000410000 */
[C---:B------:R-:W-:Y:S01]  /*2a60*/  FMUL.FTZ R13, R0.reuse, R43 ;  /* 0x0000002b000d7220 */ /* 0x040fe20000410000 */
[----:B------:R-:W-:Y:S01]  /*2a70*/  @UP1 ULDC UR7, c[0x0][0x44c] ;  /* 0x0001130000071ab9 */ /* 0x000fe20000000800 */
[----:B------:R-:W-:Y:S01]  /*2a80*/  UISETP.NE.AND UP0, UPT, UR53, URZ, UPT ;  /* 0x0000003f3500728c */ /* 0x000fe2000bf05270 */
[----:B------:R4:W3:Y:S01]  /*2a90*/  MUFU.TANH R94, R64 ;  /* 0x00000040005e7308 */ /* 0x0008e20000002400 */
[----:B--2---:R-:W-:Y:S01]  /*2aa0*/  VIADD R73, R17, UR41 ;  /* 0x0000002911497c36 */ /* 0x004fe20008000000 */
[----:B------:R-:W-:Y:S01]  /*2ab0*/  UIADD3 UR6, UR6, 0x2a840, URZ ;  /* 0x0002a84006067890 */ /* 0x000fe2000fffe03f */
[C---:B------:R-:W-:Y:S01]  /*2ac0*/  FMUL.FTZ R2, R0.reuse, R24 ;  /* 0x0000001800027220 */ /* 0x040fe20000410000 */
[C---:B01----:R-:W-:Y:S01]  /*2ad0*/  FMUL.FTZ R3, R0.reuse, R25 ;  /* 0x0000001900037220 */ /* 0x043fe20000410000 */
[----:B------:R-:W-:Y:S01]  /*2ae0*/  FMUL.FTZ R12, R0, R42 ;  /* 0x0000002a000c7220 */ /* 0x000fe20000410000 */
[----:B------:R-:W-:Y:S01]  /*2af0*/  @P1 IMAD.HI.U32 R38, R73, UR7, RZ ;  /* 0x0000000749261c27 */ /* 0x000fe2000f8e00ff */
[----:B------:R-:W-:-:S03]  /*2b00*/  @UP1 ULDC UR7, c[0x0][0x450] ;  /* 0x0001140000071ab9 */ /* 0x000fc60000000800 */
[C---:B------:R-:W-:Y:S01]  /*2b10*/  FMUL.FTZ R43, R0.reuse, R45 ;  /* 0x0000002d002b7220 */ /* 0x040fe20000410000 */
[C---:B------:R-:W-:Y:S01]  /*2b20*/  FMUL.FTZ R4, R0.reuse, R26 ;  /* 0x0000001a00047220 */ /* 0x040fe20000410000 */
[C---:B------:R-:W-:Y:S01]  /*2b30*/  FMUL.FTZ R24, R0.reuse, R28 ;  /* 0x0000001c00187220 */ /* 0x040fe20000410000 */
[----:B------:R-:W-:Y:S01]  /*2b40*/  @P2 SHF.R.U32.HI R73, RZ, UR7, R38 ;  /* 0x00000007ff492c19 */ /* 0x000fe20008011626 */
[----:B------:R-:W-:Y:S02]  /*2b50*/  IMAD.MOV.U32 R38, RZ, RZ, -0x80 ;  /* 0xffffff80ff267424 */ /* 0x000fe400078e00ff */
[C---:B------:R-:W-:Y:S01]  /*2b60*/  FMUL.FTZ R25, R0.reuse, R29 ;  /* 0x0000001d00197220 */ /* 0x040fe20000410000 */
[C---:B------:R-:W-:Y:S01]  /*2b70*/  FMUL.FTZ R6, R0.reuse, R30 ;  /* 0x0000001e00067220 */ /* 0x040fe20000410000 */
[C---:B------:R-:W-:Y:S01]  /*2b80*/  FMUL.FTZ R42, R0.reuse, R44 ;  /* 0x0000002c002a7220 */ /* 0x040fe20000410000 */
[----:B----4-:R-:W0:Y:S01]  /*2b90*/  SHFL.IDX PT, R64, R73, RZ, 0x1c1f ;  /* 0x001c1fff49407589 */ /* 0x010e2200000e0000 */
[C---:B------:R-:W-:Y:S01]  /*2ba0*/  FMUL.FTZ R45, R0.reuse, R49 ;  /* 0x00000031002d7220 */ /* 0x040fe20000410000 */
[C---:B------:R-:W-:Y:S01]  /*2bb0*/  FMUL.FTZ R20, R0.reuse, R50 ;  /* 0x0000003200147220 */ /* 0x040fe20000410000 */
[C---:B------:R-:W-:Y:S01]  /*2bc0*/  FMUL.FTZ R21, R0.reuse, R51 ;  /* 0x0000003300157220 */ /* 0x040fe20000410000 */
[C---:B------:R-:W-:Y:S01]  /*2bd0*/  FMUL.FTZ R72, R0.reuse, R75 ;  /* 0x0000004b00487220 */ /* 0x040fe20000410000 */
[----:B------:R-:W-:Y:S01]  /*2be0*/  UPRMT UR6, UR37, 0x654, UR6 ;  /* 0x0000065425067896 */ /* 0x000fe20008000006 */
        /* <DEDUP_REMOVED lines=15> */
[----:B------:R1:W2:Y:S01]  /*2ce0*/  MUFU.TANH R98, R34 ;  /* 0x0000002200627308 */ /* 0x0002a20000002400 */
[----:B------:R-:W-:-:S02]  /*2cf0*/  IMAD R75, R91, R38, 0x80 ;  /* 0x000000805b4b7424 */ /* 0x000fc400078e0226 */
        /* <DEDUP_REMOVED lines=30> */
[----:B------:R-:W-:Y:S01]  /*2ee0*/  IMAD.U32 R41, RZ, RZ, UR47 ;  /* 0x0000002fff297e24 */ /* 0x000fe2000f8e00ff */
[----:B------:R-:W-:Y:S01]  /*2ef0*/  PLOP3.LUT P1, PT, PT, PT, UP0, 0x40, 0x0 ;  /* 0x000000000000781c */ /* 0x000fe20003f2e808 */
[----:B------:R-:W1:Y:S01]  /*2f00*/  MUFU.TANH R2, R2 ;  /* 0x0000000200027308 */ /* 0x000e620000002400 */
[C-C-:B------:R-:W-:Y:S01]  /*2f10*/  IADD3 R40, -R16.reuse, 0x1, R75.reuse ;  /* 0x0000000110287810 */ /* 0x140fe20007ffe14b */
[----:B------:R-:W-:Y:S01]  /*2f20*/  ULDC UR31, c[0x0][0x9dc] ;  /* 0x00027700001f7ab9 */ /* 0x000fe20000000800 */
[----:B------:R-:W-:Y:S01]  /*2f30*/  SYNCS.ARRIVE.TRANS64.RED.A1T0 RZ, [UR6], RZ ;  /* 0x000000ffffff79a7 */ /* 0x000fe20008100406 */
[----:B------:R-:W-:Y:S01]  /*2f40*/  ULOP3.LUT UR6, URZ, UR31, URZ, 0x33, !UPT ;  /* 0x0000001f3f067292 */ /* 0x000fe2000f8e333f */
[----:B------:R-:W-:Y:S01]  /*2f50*/  IADD3 R40, -R41, UR40, R40 ;  /* 0x0000002829287c10 */ /* 0x000fe2000fffe128 */
[----:B------:R-:W-:Y:S01]  /*2f60*/  ULDC UR14, c[0x0][0x9e0] ;  /* 0x00027800000e7ab9 */ /* 0x000fe20000000800 */
[----:B------:R-:W-:Y:S01]  /*2f70*/  IADD3 R79, -R16, UR40, R75 ;  /* 0x00000028104f7c10 */ /* 0x000fe2000fffe14b */
[----:B------:R-:W4:Y:S01]  /*2f80*/  MUFU.TANH R3, R3 ;  /* 0x0000000300037308 */ /* 0x000f220000002400 */
[----:B------:R-:W-:Y:S01]  /*2f90*/  LEA R78, R91, 0xffffff80, 0x7 ;  /* 0xffffff805b4e7811 */ /* 0x000fe200078e38ff */
[----:B------:R-:W-:-:S02]  /*2fa0*/  VIADD R82, R40, UR14 ;  /* 0x0000000e28527c36 */ /* 0x000fc40008000000 */
[----:B------:R-:W-:-:S03]  /*2fb0*/  VIADD R83, R40, UR6 ;  /* 0x0000000628537c36 */ /* 0x000fc60008000000 */
[----:B0-----:R-:W-:Y:S01]  /*2fc0*/  VIADDMNMX R52, R64, R82, R79, PT ;  /* 0x0000005240347246 */ /* 0x001fe2000380014f */
[----:B------:R-:W0:Y:S01]  /*2fd0*/  MUFU.TANH R4, R4 ;  /* 0x0000000400047308 */ /* 0x000e220000002400 */
[----:B------:R-:W-:-:S07]  /*2fe0*/  IMAD.IADD R62, R83, 0x1, R64 ;  /* 0x00000001533e7824 */ /* 0x000fce00078e0240 */
        /* <DEDUP_REMOVED lines=59> */
[----:B------:R-:W-:Y:S01]  /*33a0*/  IMAD.U32 R47, RZ, RZ, UR47 ;  /* 0x0000002fff2f7e24 */ /* 0x000fe2000f8e00ff */
[----:B------:R-:W-:Y:S04]  /*33b0*/  BSSY B0, `(.L_x_1332) ;  /* 0x0000013000007945 */ /* 0x000fe80003800000 */
[----:B------:R-:W-:-:S04]  /*33c0*/  IADD3 R47, -R47, UR40, R64 ;  /* 0x000000282f2f7c10 */ /* 0x000fc8000fffe140 */
        /* <DEDUP_REMOVED lines=11> */
.L_x_1333:
[----:B------:R-:W-:Y:S02]  /*3480*/  ULDC UR6, c[0x0][0x9e4] ;  /* 0x0002790000067ab9 */ /* 0x000fe40000000800 */
[----:B------:R-:W-:-:S05]  /*3490*/  IMAD.U32 R55, RZ, RZ, UR6 ;  /* 0x00000006ff377e24 */ /* 0x000fca000f8e00ff */
[----:B------:R-:W-:-:S13]  /*34a0*/  ISETP.NE.AND P1, PT, R55, 0x1, PT ;  /* 0x000000013700780c */ /* 0x000fda0003f25270 */
[----:B------:R-:W1:Y:S02]  /*34b0*/  @P1 LDC.64 R40, c[0x0][0x9e8] ;  /* 0x00027a00ff281b82 */ /* 0x000e640000000a00 */
[----:B-1----:R-:W-:-:S05]  /*34c0*/  @P1 IMAD.HI.U32 R40, R47, R40, RZ ;  /* 0x000000282f281227 */ /* 0x002fca00078e00ff */
[----:B------:R-:W-:-:S07]  /*34d0*/  @P1 SHF.R.U32.HI R47, RZ, R41, R40 ;  /* 0x00000029ff2f1219 */ /* 0x000fce0000011628 */
.L_x_1334:
[----:B------:R-:W-:Y:S05]  /*34e0*/  BSYNC B0 ;  /* 0x0000000000007941 */ /* 0x000fea0003800000 */
.L_x_1332:
[----:B------:R-:W-:-:S04]  /*34f0*/  IMAD R47, R47, R55, -R78 ;  /* 0x000000372f2f7224 */ /* 0x000fc800078e0a4e */
[----:B------:R-:W-:-:S05]  /*3500*/  IMAD.IADD R47, R47, 0x1, -R16 ;  /* 0x000000012f2f7824 */ /* 0x000fca00078e0a10 */
[----:B------:R-:W-:Y:S02]  /*3510*/  VIADDMNMX R52, R47, R55, R52, PT ;  /* 0x000000372f347246 */ /* 0x000fe40003800134 */
[----:B------:R-:W-:-:S07]  /*3520*/  VIMNMX R62, R62, R47, !PT ;  /* 0x0000002f3e3e7248 */ /* 0x000fce0007fe0100 */
.L_x_1331:
[C---:B------:R-:W-:Y:S01]  /*3530*/  ISETP.GE.AND P2, PT, R75.reuse, 0x9, PT ;  /* 0x000000094b00780c */ /* 0x040fe20003f46270 */
[----:B------:R-:W-:Y:S01]  /*3540*/  UISETP.NE.AND UP0, UPT, UR53, URZ, UPT ;  /* 0x0000003f3500728c */ /* 0x000fe2000bf05270 */
[C---:B------:R-:W-:Y:S02]  /*3550*/  ISETP.GE.AND P1, PT, R75.reuse, 0x2, PT ;  /* 0x000000024b00780c */ /* 0x040fe40003f26270 */
        /* <DEDUP_REMOVED lines=88> */
[C---:B------:R-:W-:Y:S02]  /*3ae0*/  ISETP.GE.AND P4, PT, R75.reuse, 0x51, PT ;  /* 0x000000514b00780c */ /* 0x040fe40003f86270 */
        /* <DEDUP_REMOVED lines=59> */
[----:B------:R-:W-:Y:S01]  /*3ea0*/  ISETP.GE.AND P6, PT, R75, 0x7a, PT ;  /* 0x0000007a4b00780c */ /* 0x000fe20003fc6270 */
[----:B------:R-:W0:Y:S03]  /*3eb0*/  SHFL.IDX PT, R2, R73, 0x1, 0x1c1f ;  /* 0x003c1f0049027f89 */ /* 0x000e2600000e0000 */
[----:B------:R-:W-:Y:S02]  /*3ec0*/  P2R R77, PR, RZ, 0x40 ;  /* 0x00000040ff4d7803 */ /* 0x000fe40000000000 */
[----:B------:R-:W-:-:S04]  /*3ed0*/  ISETP.GT.AND P6, PT, R62, 0x79, !P6 ;  /* 0x000000793e00780c */ /* 0x000fc800077c4270 */
[----:B------:R-:W-:-:S04]  /*3ee0*/  ISETP.LT.OR P6, PT, R52, 0x7a, P6 ;  /* 0x0000007a3400780c */ /* 0x000fc800037c1670 */
[----:B------:R-:W-:Y:S02]  /*3ef0*/  FSEL R25, R85, -INF , !P6 ;  /* 0xff80000055197808 */ /* 0x000fe40007000000 */
[----:B------:R-:W-:Y:S02]  /*3f00*/  PLOP3.LUT P6, PT, PT, PT, UP0, 0x40, 0x0 ;  /* 0x000000000000781c */ /* 0x000fe40003fce808 */
[----:B0-----:R-:W-:Y:S01]  /*3f10*/  VIADDMNMX R52, R2, R82, R79, PT ;  /* 0x0000005202347246 */ /* 0x001fe2000380014f */
[----:B------:R-:W-:-:S10]  /*3f20*/  IMAD.IADD R62, R83, 0x1, R2 ;  /* 0x00000001533e7824 */ /* 0x000fd400078e0202 */
[----:B------:R-:W-:Y:S05]  /*3f30*/  @P6 BRA `(.L_x_1335) ;  /* 0x0000000000646947 */ /* 0x000fea0003800000 */
        /* <DEDUP_REMOVED lines=14> */
.L_x_1337:
[----:B------:R-:W-:Y:S02]  /*4020*/  ULDC UR6, c[0x0][0x9e4] ;  /* 0x0002790000067ab9 */ /* 0x000fe40000000800 */
[----:B------:R-:W-:-:S05]  /*4030*/  IMAD.U32 R75, RZ, RZ, UR6 ;  /* 0x00000006ff4b7e24 */ /* 0x000fca000f8e00ff */
[----:B------:R-:W-:-:S13]  /*4040*/  ISETP.NE.AND P6, PT, R75, 0x1, PT ;  /* 0x000000014b00780c */ /* 0x000fda0003fc5270 */
[----:B------:R-:W0:Y:S02]  /*4050*/  @P6 LDC.64 R2, c[0x0][0x9e8] ;  /* 0x00027a00ff026b82 */ /* 0x000e240000000a00 */
[----:B0-----:R-:W-:-:S05]  /*4060*/  @P6 IMAD.HI.U32 R2, R73, R2, RZ ;  /* 0x0000000249026227 */ /* 0x001fca00078e00ff */
[----:B------:R-:W-:-:S07]  /*4070*/  @P6 SHF.R.U32.HI R73, RZ, R3, R2 ;  /* 0x00000003ff496219 */ /* 0x000fce0000011602 */
.L_x_1338:
[----:B------:R-:W-:Y:S05]  /*4080*/  BSYNC B0 ;  /* 0x0000000000007941 */ /* 0x000fea0003800000 */
.L_x_1336:
[----:B------:R-:W-:-:S04]  /*4090*/  IMAD R73, R73, R75, -R78 ;  /* 0x0000004b49497224 */ /* 0x000fc800078e0a4e */
[----:B------:R-:W-:-:S05]  /*40a0*/  IMAD.IADD R73, R73, 0x1, -R16 ;  /* 0x0000000149497824 */ /* 0x000fca00078e0a10 */
[----:B------:R-:W-:Y:S02]  /*40b0*/  VIADDMNMX R52, R73, R75, R52, PT ;  /* 0x0000004b49347246 */ /* 0x000fe40003800134 */
[----:B------:R-:W-:-:S07]  /*40c0*/  VIMNMX R62, R62, R73, !PT ;  /* 0x000000493e3e7248 */ /* 0x000fce0007fe0100 */
.L_x_1335:
[----:B------:R-:W-:Y:S01]  /*40d0*/  ISETP.GT.AND P1, PT, R62, 0x1, !P1 ;  /* 0x000000013e00780c */ /* 0x000fe20004f24270 */
[----:B------:R-:W-:Y:S01]  /*40e0*/  ULDC UR29, c[0x0][0x988] ;  /* 0x00026200001d7ab9 */ /* 0x000fe20000000800 */
[----:B------:R-:W-:Y:S01]  /*40f0*/  ISETP.NE.AND P6, PT, R90, RZ, PT ;  /* 0x000000ff5a00720c */ /* 0x000fe20003fc5270 */
[----:B------:R-:W-:Y:S01]  /*4100*/  UISETP.NE.AND UP1, UPT, UR54, URZ, UPT ;  /* 0x0000003f3600728c */ /* 0x000fe2000bf25270 */
[----:B------:R-:W-:Y:S01]  /*4110*/  ISETP.LT.OR P1, PT, R52, 0x2, P1 ;  /* 0x000000023400780c */ /* 0x000fe20000f21670 */
[----:B------:R-:W-:Y:S01]  /*4120*/  UISETP.NE.AND UP0, UPT, UR53, URZ, UPT ;  /* 0x0000003f3500728c */ /* 0x000fe2000bf05270 */
[C---:B------:R-:W-:Y:S01]  /*4130*/  ISETP.GT.AND P2, PT, R62.reuse, 0x8, !P2 ;  /* 0x000000083e00780c */ /* 0x040fe20005744270 */
[----:B------:R-:W-:Y:S01]  /*4140*/  UMOV UR10, UR41 ;  /* 0x00000029000a7c82 */ /* 0x000fe20008000000 */
        /* <DEDUP_REMOVED lines=12> */
[----:B------:R-:W-:Y:S01]  /*4210*/  ISETP.GT.AND P1, PT, R62, 0x10, !P1 ;  /* 0x000000103e00780c */ /* 0x000fe20004f24270 */
[----:B------:R-:W-:Y:S01]  /*4220*/  UIADD3 UR55, UR55, UR10, URZ ;  /* 0x0000000a37377290 */ /* 0x000fe2000fffe03f */
[----:B------:R-:W-:Y:S02]  /*4230*/  ISETP.NE.AND P6, PT, R108, RZ, PT ;  /* 0x000000ff6c00720c */ /* 0x000fe40003fc5270 */
[----:B------:R-:W-:Y:S01]  /*4240*/  ISETP.LT.OR P1, PT, R52, 0x11, P1 ;  /* 0x000000113400780c */ /* 0x000fe20000f21670 */
[----:B------:R-:W-:Y:S01]  /*4250*/  UIADD3 UR14, UR55, UR14, URZ ;  /* 0x0000000e370e7290 */ /* 0x000fe2000fffe03f */
[----:B------:R-:W-:Y:S02]  /*4260*/  ISETP.GT.AND P3, PT, R62, 0x70, !P3 ;  /* 0x000000703e00780c */ /* 0x000fe40005f64270 */
[----:B------:R-:W-:Y:S02]  /*4270*/  FSEL R8, R8, -INF , !P1 ;  /* 0xff80000008087808 */ /* 0x000fe40004800000 */
[----:B------:R-:W-:-:S02]  /*4280*/  ISETP.NE.AND P1, PT, R101, RZ, PT ;  /* 0x000000ff6500720c */ /* 0x000fc40003f25270 */
[C---:B------:R-:W-:Y:S02]  /*4290*/  ISETP.GT.AND P4, PT, R62.reuse, 0x71, !P4 ;  /* 0x000000713e00780c */ /* 0x040fe40006784270 */
[C---:B------:R-:W-:Y:S02]  /*42a0*/  ISETP.GT.AND P1, PT, R62.reuse, 0x11, !P1 ;  /* 0x000000113e00780c */ /* 0x040fe40004f24270 */
[----:B------:R-:W-:Y:S02]  /*42b0*/  ISETP.GT.AND P5, PT, R62, 0x78, !P5 ;  /* 0x000000783e00780c */ /* 0x000fe40006fa4270 */
[C---:B------:R-:W-:Y:S02]  /*42c0*/  ISETP.LT.OR P1, PT, R52.reuse, 0x12, P1 ;  /* 0x000000123400780c */ /* 0x040fe40000f21670 */
[----:B------:R-:W-:Y:S02]  /*42d0*/  ISETP.LT.OR P3, PT, R52, 0x71, P3 ;  /* 0x000000713400780c */ /* 0x000fe40001f61670 */
[----:B------:R-:W-:-:S02]  /*42e0*/  FSEL R2, R9, -INF , !P1 ;  /* 0xff80000009027808 */ /* 0x000fc40004800000 */
[----:B------:R-:W-:Y:S02]  /*42f0*/  ISETP.NE.AND P1, PT, R102, RZ, PT ;  /* 0x000000ff6600720c */ /* 0x000fe40003f25270 */
[----:B------:R-:W-:Y:S02]  /*4300*/  FMNMX.FTZ R9, R74, R67, !PT ;  /* 0x000000434a097209 */ /* 0x000fe40007810000 */
[----:B------:R-:W-:Y:S02]  /*4310*/  ISETP.GT.AND P1, PT, R62, 0x18, !P1 ;  /* 0x000000183e00780c */ /* 0x000fe40004f24270 */
[C---:B------:R-:W-:Y:S02]  /*4320*/  ISETP.LT.OR P4, PT, R52.reuse, 0x72, P4 ;  /* 0x000000723400780c */ /* 0x040fe40002781670 */
[----:B------:R-:W-:Y:S02]  /*4330*/  ISETP.LT.OR P1, PT, R52, 0x19, P1 ;  /* 0x000000193400780c */ /* 0x000fe40000f21670 */
[----:B------:R-:W-:-:S02]  /*4340*/  FSEL R36, R36, -INF , !P3 ;  /* 0xff80000024247808 */ /* 0x000fc40005800000 */
[----:B------:R-:W-:Y:S02]  /*4350*/  FSEL R10, R10, -INF , !P1 ;  /* 0xff8000000a0a7808 */ /* 0x000fe40004800000 */
[----:B------:R-:W-:Y:S02]  /*4360*/  ISETP.NE.AND P1, PT, R103, RZ, PT ;  /* 0x000000ff6700720c */ /* 0x000fe40003f25270 */
[----:B------:R-:W-:Y:S02]  /*4370*/  ISETP.LT.OR P5, PT, R52, 0x79, P5 ;  /* 0x000000793400780c */ /* 0x000fe40002fa1670 */
[----:B------:R-:W-:Y:S02]  /*4380*/  ISETP.GT.AND P1, PT, R62, 0x19, !P1 ;  /* 0x000000193e00780c */ /* 0x000fe40004f24270 */
[----:B------:R-:W-:Y:S02]  /*4390*/  FSEL R37, R37, -INF , !P4 ;  /* 0xff80000025257808 */ /* 0x000fe40006000000 */
[----:B------:R-:W-:-:S02]  /*43a0*/  ISETP.LT.OR P1, PT, R52, 0x1a, P1 ;  /* 0x0000001a3400780c */ /* 0x000fc40000f21670 */
[----:B------:R-:W-:Y:S02]  /*43b0*/  FSEL R39, R39, -INF , !P5 ;  /* 0xff80000027277808 */ /* 0x000fe40006800000 */
[----:B------:R-:W-:Y:S02]  /*43c0*/  FSEL R11, R11, -INF , !P1 ;  /* 0xff8000000b0b7808 */ /* 0x000fe40004800000 */
[----:B------:R-:W-:-:S04]  /*43d0*/  ISETP.NE.AND P1, PT, R104, RZ, PT ;  /* 0x000000ff6800720c */ /* 0x000fc80003f25270 */
[----:B------:R-:W-:-:S04]  /*43e0*/  ISETP.GT.AND P1, PT, R62, 0x20, !P1 ;  /* 0x000000203e00780c */ /* 0x000fc80004f24270 */
[----:B------:R-:W-:-:S04]  /*43f0*/  ISETP.LT.OR P1, PT, R52, 0x21, P1 ;  /* 0x000000213400780c */ /* 0x000fc80000f21670 */
        /* <DEDUP_REMOVED lines=19> */
[----:B------:R-:W-:-:S04]  /*4530*/  ISETP.LT.OR P1, PT, R52, 0x32, P1 ;  /* 0x000000323400780c */ /* 0x000fc80000f21670 */
[----:B------:R-:W-:Y:S02]  /*4540*/  FSEL R21, R21, -INF , !P1 ;  /* 0xff80000015157808 */ /* 0x000fe40004800000 */
[----:B------:R-:W-:Y:S02]  /*4550*/  ISETP.GT.AND P1, PT, R62, 0x38, !P6 ;  /* 0x000000383e00780c */ /* 0x000fe40007724270 */
[----:B------:R-:W-:Y:S02]  /*4560*/  ISETP.NE.AND P6, PT, R98, RZ, PT ;  /* 0x000000ff6200720c */ /* 0x000fe40003fc5270 */
        /* <DEDUP_REMOVED lines=48> */
[----:B------:R-:W-:-:S02]  /*4870*/  FMNMX.FTZ R72, R68, R9, !PT ;  /* 0x0000000944487209 */ /* 0x000fc40007810000 */
[----:B------:R-:W-:Y:S02]  /*4880*/  FSEL R34, R34, -INF , !P2 ;  /* 0xff80000022227808 */ /* 0x000fe40005000000 */
        /* <DEDUP_REMOVED lines=30> */
[----:B0-----:R-:W-:-:S05]  /*4a70*/  FMNMX.FTZ R73, R72, R9, !PT ;  /* 0x0000000948497209 */ /* 0x001fca0007810000 */
[----:B------:R-:W0:Y:S02]  /*4a80*/  SHFL.BFLY PT, R76, R73, 0x1, 0x1f ;  /* 0x0c201f00494c7f89 */ /* 0x000e2400000e0000 */
[----:B0-----:R-:W-:Y:S01]  /*4a90*/  FMNMX.FTZ R9, R73, R76, !PT ;  /* 0x0000004c49097209 */ /* 0x001fe20007810000 */
[----:B------:R-:W-:-:S03]  /*4aa0*/  IMAD.U32 R76, RZ, RZ, UR29 ;  /* 0x0000001dff4c7e24 */ /* 0x000fc6000f8e00ff */
[C---:B------:R-:W-:Y:S01]  /*4ab0*/  FSETP.NEU.FTZ.AND P1, PT, R9.reuse, -INF , PT ;  /* 0xff8000000900780b */ /* 0x040fe20003f3d000 */
[----:B------:R-:W-:-:S05]  /*4ac0*/  FFMA.FTZ R75, R9, R76, -8 ;  /* 0xc1000000094b7423 */ /* 0x000fca000001004c */
[----:B------:R-:W-:Y:S02]  /*4ad0*/  FSEL R80, R75, RZ, P1 ;  /* 0x000000ff4b507208 */ /* 0x000fe40000800000 */
[----:B------:R-:W-:Y:S02]  /*4ae0*/  ISETP.GT.AND P1, PT, R62, RZ, !P6 ;  /* 0x000000ff3e00720c */ /* 0x000fe40007724270 */
[----:B------:R-:W-:Y:S01]  /*4af0*/  ISETP.NE.AND P6, PT, R77, RZ, PT ;  /* 0x000000ff4d00720c */ /* 0x000fe20003fc5270 */
[----:B------:R-:W-:-:S01]  /*4b00*/  FFMA.FTZ R67, R67, UR29, -R80 ;  /* 0x0000001d43437c23 */ /* 0x000fc20008010850 */
[----:B------:R-:W-:Y:S01]  /*4b10*/  ISETP.LT.OR P1, PT, R52, 0x1, P1 ;  /* 0x000000013400780c */ /* 0x000fe20000f21670 */
[----:B------:R-:W-:-:S01]  /*4b20*/  FFMA.FTZ R68, R68, UR29, -R80 ;  /* 0x0000001d44447c23 */ /* 0x000fc20008010850 */
[----:B------:R-:W-:Y:S01]  /*4b30*/  ISETP.GT.AND P6, PT, R62, 0x79, !P6 ;  /* 0x000000793e00780c */ /* 0x000fe200077c4270 */
[----:B------:R-:W-:-:S01]  /*4b40*/  FFMA.FTZ R69, R69, UR29, -R80 ;  /* 0x0000001d45457c23 */ /* 0x000fc20008010850 */
[----:B------:R-:W-:Y:S01]  /*4b50*/  FSEL R76, R4, -INF , !P1 ;  /* 0xff800000044c7808 */ /* 0x000fe20004800000 */
[----:B------:R-:W-:-:S01]  /*4b60*/  FFMA.FTZ R4, R74, UR29, -R80 ;  /* 0x0000001d4a047c23 */ /* 0x000fc20008010850 */
[----:B------:R-:W-:Y:S01]  /*4b70*/  ISETP.NE.AND P1, PT, R86, RZ, PT ;  /* 0x000000ff5600720c */ /* 0x000fe20003f25270 */
[----:B------:R-:W-:Y:S01]  /*4b80*/  MUFU.EX2 R67, R67 ;  /* 0x0000004300437308 */ /* 0x000fe20000000800 */
[----:B------:R-:W-:Y:S01]  /*4b90*/  FMNMX.FTZ R73, R76, R5, !PT ;  /* 0x000000054c497209 */ /* 0x000fe20007810000 */
[--C-:B------:R-:W-:Y:S01]  /*4ba0*/  FFMA.FTZ R70, R70, UR29, -R80.reuse ;  /* 0x0000001d46467c23 */ /* 0x100fe20008010850 */
[----:B------:R-:W-:Y:S01]  /*4bb0*/  ISETP.GT.AND P1, PT, R62, 0x68, !P1 ;  /* 0x000000683e00780c */ /* 0x000fe20004f24270 */
[--C-:B------:R-:W-:Y:S01]  /*4bc0*/  FFMA.FTZ R62, R53, UR29, -R80.reuse ;  /* 0x0000001d353e7c23 */ /* 0x100fe20008010850 */
[----:B------:R-:W-:Y:S01]  /*4bd0*/  FMNMX.FTZ R72, R6, R73, !PT ;  /* 0x0000004906487209 */ /* 0x000fe20007810000 */
[--C-:B------:R-:W-:Y:S01]  /*4be0*/  FFMA.FTZ R71, R71, UR29, -R80.reuse ;  /* 0x0000001d47477c23 */ /* 0x100fe20008010850 */
[----:B------:R-:W-:Y:S01]  /*4bf0*/  ISETP.LT.OR P1, PT, R52, 0x69, P1 ;  /* 0x000000693400780c */ /* 0x000fe20000f21670 */
[----:B------:R-:W0:Y:S01]  /*4c00*/  MUFU.EX2 R4, R4 ;  /* 0x0000000400047308 */ /* 0x000e220000000800 */
[----:B------:R-:W-:Y:S01]  /*4c10*/  FMNMX.FTZ R73, R7, R72, !PT ;  /* 0x0000004807497209 */ /* 0x000fe20007810000 */
[--C-:B------:R-:W-:Y:S01]  /*4c20*/  FFMA.FTZ R72, R88, UR29, -R80.reuse ;  /* 0x0000001d58487c23 */ /* 0x100fe20008010850 */
[----:B------:R-:W-:Y:S01]  /*4c30*/  FSEL R35, R35, -INF , !P1 ;  /* 0xff80000023237808 */ /* 0x000fe20004800000 */
[--C-:B------:R-:W-:Y:S01]  /*4c40*/  FFMA.FTZ R89, R89, UR29, -R80.reuse ;  /* 0x0000001d59597c23 */ /* 0x100fe20008010850 */
[----:B------:R-:W-:Y:S01]  /*4c50*/  FMNMX.FTZ R73, R8, R73, !PT ;  /* 0x0000004908497209 */ /* 0x000fe20007810000 */
[--C-:B------:R-:W-:Y:S01]  /*4c60*/  FFMA.FTZ R66, R66, UR29, -R80.reuse ;  /* 0x0000001d42427c23 */ /* 0x100fe20008010850 */
[----:B------:R-:W-:Y:S01]  /*4c70*/  ISETP.LT.OR P6, PT, R52, 0x7a, P6 ;  /* 0x0000007a3400780c */ /* 0x000fe200037c1670 */
[----:B------:R-:W1:Y:S01]  /*4c80*/  MUFU.EX2 R68, R68 ;  /* 0x0000004400447308 */ /* 0x000e620000000800 */
[----:B------:R-:W-:Y:S01]  /*4c90*/  FMNMX.FTZ R73, R2, R73, !PT ;  /* 0x0000004902497209 */ /* 0x000fe20007810000 */
[--C-:B------:R-:W-:Y:S01]  /*4ca0*/  FFMA.FTZ R65, R65, UR29, -R80.reuse ;  /* 0x0000001d41417c23 */ /* 0x100fe20008010850 */
[----:B------:R-:W-:Y:S01]  /*4cb0*/  FSEL R38, R38, -INF , !P6 ;  /* 0xff80000026267808 */ /* 0x000fe20007000000 */
[--C-:B------:R-:W-:Y:S01]  /*4cc0*/  FFMA.FTZ R64, R64, UR29, -R80.reuse ;  /* 0x0000001d40407c23 */ /* 0x100fe20008010850 */
[----:B------:R-:W-:Y:S01]  /*4cd0*/  FMNMX.FTZ R74, R10, R73, !PT ;  /* 0x000000490a4a7209 */ /* 0x000fe20007810000 */
[--C-:B------:R-:W-:Y:S01]  /*4ce0*/  FFMA.FTZ R63, R63, UR29, -R80.reuse ;  /* 0x0000001d3f3f7c23 */ /* 0x100fe20008010850 */
[----:B------:R-:W-:-:S01]  /*4cf0*/  FFMA.FTZ R61, R61, UR29, -R80 ;  /* 0x0000001d3d3d7c23 */ /* 0x000fc20008010850 */
[----:B------:R-:W2:Y:S01]  /*4d00*/  MUFU.EX2 R69, R69 ;  /* 0x0000004500457308 */ /* 0x000ea20000000800 */
[----:B------:R-:W-:Y:S01]  /*4d10*/  FMNMX.FTZ R73, R11, R74, !PT ;  /* 0x0000004a0b497209 */ /* 0x000fe20007810000 */
[--C-:B------:R-:W-:Y:S01]  /*4d20*/  FFMA.FTZ R55, R55, UR29, -R80.reuse ;  /* 0x0000001d37377c23 */ /* 0x100fe20008010850 */
[----:B------:R-:W-:-:S01]  /*4d30*/  FFMA.FTZ R49, R49, UR29, -R80 ;  /* 0x0000001d31317c23 */ /* 0x000fc20008010850 */
[--C-:B------:R-:W-:Y:S01]  /*4d40*/  FFMA.FTZ R48, R48, UR29, -R80.reuse ;  /* 0x0000001d30307c23 */ /* 0x100fe20008010850 */
[----:B------:R-:W-:Y:S01]  /*4d50*/  FMNMX.FTZ R74, R12, R73, !PT ;  /* 0x000000490c4a7209 */ /* 0x000fe20007810000 */
[--C-:B------:R-:W-:Y:S01]  /*4d60*/  FFMA.FTZ R51, R51, UR29, -R80.reuse ;  /* 0x0000001d33337c23 */ /* 0x100fe20008010850 */
[----:B------:R-:W-:-:S01]  /*4d70*/  FFMA.FTZ R50, R50, UR29, -R80 ;  /* 0x0000001d32327c23 */ /* 0x000fc20008010850 */
[----:B------:R-:W3:Y:S01]  /*4d80*/  MUFU.EX2 R70, R70 ;  /* 0x0000004600467308 */ /* 0x000ee20000000800 */
[----:B------:R-:W-:Y:S01]  /*4d90*/  FMNMX.FTZ R75, R13, R74, !PT ;  /* 0x0000004a0d4b7209 */ /* 0x000fe20007810000 */
[--C-:B------:R-:W-:Y:S01]  /*4da0*/  FFMA.FTZ R45, R45, UR29, -R80.reuse ;  /* 0x0000001d2d2d7c23 */ /* 0x100fe20008010850 */
[----:B------:R-:W-:-:S01]  /*4db0*/  FFMA.FTZ R44, R44, UR29, -R80 ;  /* 0x0000001d2c2c7c23 */ /* 0x000fc20008010850 */
[--C-:B------:R-:W-:Y:S01]  /*4dc0*/  FFMA.FTZ R47, R47, UR29, -R80.reuse ;  /* 0x0000001d2f2f7c23 */ /* 0x100fe20008010850 */
[----:B------:R-:W-:Y:S01]  /*4dd0*/  FMNMX.FTZ R74, R14, R75, !PT ;  /* 0x0000004b0e4a7209 */ /* 0x000fe20007810000 */
[--C-:B------:R-:W-:Y:S01]  /*4de0*/  FFMA.FTZ R46, R46, UR29, -R80.reuse ;  /* 0x0000001d2e2e7c23 */ /* 0x100fe20008010850 */
[----:B------:R-:W-:-:S01]  /*4df0*/  FFMA.FTZ R41, R41, UR29, -R80 ;  /* 0x0000001d29297c23 */ /* 0x000fc20008010850 */
[----:B------:R-:W4:Y:S01]  /*4e00*/  MUFU.EX2 R71, R71 ;  /* 0x0000004700477308 */ /* 0x000f220000000800 */
[----:B------:R-:W-:Y:S01]  /*4e10*/  FMNMX.FTZ R75, R15, R74, !PT ;  /* 0x0000004a0f4b7209 */ /* 0x000fe20007810000 */
[--C-:B------:R-:W-:Y:S01]  /*4e20*/  FFMA.FTZ R40, R40, UR29, -R80.reuse ;  /* 0x0000001d28287c23 */ /* 0x100fe20008010850 */
[----:B------:R-:W-:-:S01]  /*4e30*/  FFMA.FTZ R43, R43, UR29, -R80 ;  /* 0x0000001d2b2b7c23 */ /* 0x000fc20008010850 */
[--C-:B------:R-:W-:Y:S01]  /*4e40*/  FFMA.FTZ R42, R42, UR29, -R80.reuse ;  /* 0x0000001d2a2a7c23 */ /* 0x100fe20008010850 */
[----:B------:R-:W-:Y:S01]  /*4e50*/  FMNMX.FTZ R74, R20, R75, !PT ;  /* 0x0000004b144a7209 */ /* 0x000fe20007810000 */
[--C-:B------:R-:W-:Y:S01]  /*4e60*/  FFMA.FTZ R24, R24, UR29, -R80.reuse ;  /* 0x0000001d18187c23 */ /* 0x100fe20008010850 */
[----:B------:R-:W-:-:S01]  /*4e70*/  FFMA.FTZ R25, R25, UR29, -R80 ;  /* 0x0000001d19197c23 */ /* 0x000fc20008010850 */
[----:B------:R-:W-:Y:S01]  /*4e80*/  MUFU.EX2 R72, R72 ;  /* 0x0000004800487308 */ /* 0x000fe20000000800 */
[----:B------:R-:W-:Y:S01]  /*4e90*/  FMNMX.FTZ R75, R21, R74, !PT ;  /* 0x0000004a154b7209 */ /* 0x000fe20007810000 */
[--C-:B------:R-:W-:Y:S01]  /*4ea0*/  FFMA.FTZ R29, R29, UR29, -R80.reuse ;  /* 0x0000001d1d1d7c23 */ /* 0x100fe20008010850 */
[----:B------:R-:W-:-:S02]  /*4eb0*/  FFMA.FTZ R28, R28, UR29, -R80 ;  /* 0x0000001d1c1c7c23 */ /* 0x000fc40008010850 */
[----:B------:R-:W-:-:S03]  /*4ec0*/  FMNMX.FTZ R74, R26, R75, !PT ;  /* 0x0000004b1a4a7209 */ /* 0x000fc60007810000 */
[----:B------:R-:W-:Y:S01]  /*4ed0*/  MUFU.EX2 R73, R89 ;  /* 0x0000005900497308 */ /* 0x000fe20000000800 */
[----:B------:R-:W-:-:S04]  /*4ee0*/  FMNMX.FTZ R75, R27, R74, !PT ;  /* 0x0000004a1b4b7209 */ /* 0x000fc80007810000 */
[----:B------:R-:W-:-:S03]  /*4ef0*/  FMNMX.FTZ R74, R30, R75, !PT ;  /* 0x0000004b1e4a7209 */ /* 0x000fc60007810000 */
[----:B------:R-:W-:Y:S01]  /*4f00*/  MUFU.EX2 R66, R66 ;  /* 0x0000004200427308 */ /* 0x000fe20000000800 */
[----:B------:R-:W-:-:S04]  /*4f10*/  FMNMX.FTZ R75, R31, R74, !PT ;  /* 0x0000004a1f4b7209 */ /* 0x000fc80007810000 */
[----:B------:R-:W-:Y:S01]  /*4f20*/  FMNMX.FTZ R74, R32, R75, !PT ;  /* 0x0000004b204a7209 */ /* 0x000fe20007810000 */
[----:B------:R-:W-:-:S02]  /*4f30*/  FFMA.FTZ R75, R59, UR29, -R80 ;  /* 0x0000001d3b4b7c23 */ /* 0x000fc40008010850 */
[----:B------:R-:W-:Y:S01]  /*4f40*/  MUFU.EX2 R65, R65 ;  /* 0x0000004100417308 */ /* 0x000fe20000000800 */
[----:B------:R-:W-:-:S04]  /*4f50*/  FMNMX.FTZ R74, R33, R74, !PT ;  /* 0x0000004a214a7209 */ /* 0x000fc80007810000 */
[----:B------:R-:W-:-:S03]  /*4f60*/  FMNMX.FTZ R59, R3, R74, !PT ;  /* 0x0000004a033b7209 */ /* 0x000fc60007810000 */
[----:B------:R5:W-:Y:S01]  /*4f70*/  MUFU.EX2 R74, R75 ;  /* 0x0000004b004a7308 */ /* 0x000be20000000800 */
[----:B------:R-:W-:-:S04]  /*4f80*/  FMNMX.FTZ R59, R54, R59, !PT ;  /* 0x0000003b363b7209 */ /* 0x000fc80007810000 */
[----:B------:R-:W-:-:S03]  /*4f90*/  FMNMX.FTZ R78, R56, R59, !PT ;  /* 0x0000003b384e7209 */ /* 0x000fc60007810000 */
[----:B------:R-:W-:Y:S01]  /*4fa0*/  MUFU.EX2 R64, R64 ;  /* 0x0000004000407308 */ /* 0x000fe20000000800 */
        /* <DEDUP_REMOVED lines=12> */
[----:B------:R-:W-:-:S05]  /*5070*/  FMNMX.FTZ R53, R38, R53, !PT ;  /* 0x0000003526357209 */ /* 0x000fca0007810000 */
[----:B------:R-:W0:Y:S02]  /*5080*/  SHFL.BFLY PT, R52, R53, 0x2, 0x1f ;  /* 0x0c401f0035347f89 */ /* 0x000e2400000e0000 */
[----:B------:R-:W-:Y:S08]  /*5090*/  MUFU.EX2 R49, R49 ;  /* 0x0000003100317308 */ /* 0x000ff00000000800 */
[----:B------:R-:W-:Y:S08]  /*50a0*/  MUFU.EX2 R48, R48 ;  /* 0x0000003000307308 */ /* 0x000ff00000000800 */
[----:B------:R-:W-:Y:S01]  /*50b0*/  MUFU.EX2 R51, R51 ;  /* 0x0000003300337308 */ /* 0x000fe20000000800 */
[----:B0-----:R-:W-:-:S07]  /*50c0*/  FMNMX.FTZ R52, R53, R52, !PT ;  /* 0x0000003435347209 */ /* 0x001fce0007810000 */
[----:B------:R-:W-:Y:S01]  /*50d0*/  MUFU.EX2 R50, R50 ;  /* 0x0000003200327308 */ /* 0x000fe20000000800 */
[----:B------:R-:W0:Y:S07]  /*50e0*/  SHFL.BFLY PT, R53, R52, 0x1, 0x1f ;  /* 0x0c201f0034357f89 */ /* 0x000e2e00000e0000 */
[----:B------:R-:W-:Y:S08]  /*50f0*/  MUFU.EX2 R45, R45 ;  /* 0x0000002d002d7308 */ /* 0x000ff00000000800 */
[----:B------:R-:W-:Y:S08]  /*5100*/  MUFU.EX2 R44, R44 ;  /* 0x0000002c002c7308 */ /* 0x000ff00000000800 */
[----:B------:R-:W-:Y:S01]  /*5110*/  MUFU.EX2 R47, R47 ;  /* 0x0000002f002f7308 */ /* 0x000fe20000000800 */
[----:B0-----:R-:W-:Y:S01]  /*5120*/  FMNMX.FTZ R132, R52, R53, !PT ;  /* 0x0000003534847209 */ /* 0x001fe20007810000 */
[----:B------:R-:W-:-:S03]  /*5130*/  IMAD.U32 R53, RZ, RZ, UR29 ;  /* 0x0000001dff357e24 */ /* 0x000fc6000f8e00ff */
[C---:B------:R-:W-:Y:S01]  /*5140*/  FSETP.NEU.FTZ.AND P1, PT, R132.reuse, -INF , PT ;  /* 0xff8000008400780b */ /* 0x040fe20003f3d000 */
[----:B------:R-:W-:-:S02]  /*5150*/  FFMA.FTZ R52, R132, R53, -8 ;  /* 0xc100000084347423 */ /* 0x000fc40000010035 */
[----:B------:R-:W-:Y:S03]  /*5160*/  MUFU.EX2 R46, R46 ;  /* 0x0000002e002e7308 */ /* 0x000fe60000000800 */
[----:B------:R-:W-:Y:S02]  /*5170*/  FSEL R53, R52, RZ, P1 ;  /* 0x000000ff34357208 */ /* 0x000fe40000800000 */
[----:B------:R-:W-:-:S03]  /*5180*/  PLOP3.LUT P1, PT, PT, PT, UP0, 0x40, 0x0 ;  /* 0x000000000000781c */ /* 0x000fc60003f2e808 */
        /* <DEDUP_REMOVED lines=8> */
[----:B------:R-:W-:Y:S01]  /*5210*/  MUFU.EX2 R52, R52 ;  /* 0x0000003400347308 */ /* 0x000fe20000000800 */
[----:B-----5:R-:W-:-:S01]  /*5220*/  FFMA.FTZ R75, R7, UR29, -R53 ;  /* 0x0000001d074b7c23 */ /* 0x020fc20008010835 */
        /* <DEDUP_REMOVED lines=14> */
[----:B------:R1:W-:Y:S01]  /*5310*/  MUFU.EX2 R77, R8 ;  /* 0x00000008004d7308 */ /* 0x0003e20000000800 */
[----:B------:R-:W-:-:S01]  /*5320*/  FFMA.FTZ R3, R3, UR29, -R53 ;  /* 0x0000001d03037c23 */ /* 0x000fc20008010835 */
[--C-:B------:R-:W-:Y:S01]  /*5330*/  FFMA.FTZ R54, R54, UR29, -R53.reuse ;  /* 0x0000001d36367c23 */ /* 0x100fe20008010835 */
[----:B------:R-:W-:-:S01]  /*5340*/  FFMA.FTZ R56, R56, UR29, -R53 ;  /* 0x0000001d38387c23 */ /* 0x000fc20008010835 */
[--C-:B------:R-:W-:Y:S01]  /*5350*/  FFMA.FTZ R57, R57, UR29, -R53.reuse ;  /* 0x0000001d39397c23 */ /* 0x100fe20008010835 */
[----:B------:R-:W-:-:S01]  /*5360*/  FFMA.FTZ R58, R58, UR29, -R53 ;  /* 0x0000001d3a3a7c23 */ /* 0x000fc20008010835 */
[--C-:B------:R-:W-:Y:S01]  /*5370*/  FFMA.FTZ R60, R60, UR29, -R53.reuse ;  /* 0x0000001d3c3c7c23 */ /* 0x100fe20008010835 */
[----:B------:R-:W-:-:S01]  /*5380*/  FFMA.FTZ R35, R35, UR29, -R53 ;  /* 0x0000001d23237c23 */ /* 0x000fc20008010835 */
[----:B------:R-:W5:Y:S01]  /*5390*/  MUFU.EX2 R59, R59 ;  /* 0x0000003b003b7308 */ /* 0x000f620000000800 */
[----:B-1----:R-:W-:-:S01]  /*53a0*/  FADD.FTZ R8, R68, R13 ;  /* 0x0000000d44087221 */ /* 0x002fc20000010000 */
[----:B--2---:R-:W-:Y:S01]  /*53b0*/  F2FP.SATFINITE.E4M3.F32.PACK_AB_MERGE_C R68, R69, R68, RZ ;  /* 0x000000444544723e */ /* 0x004fe200048070ff */
[----:B------:R-:W-:-:S01]  /*53c0*/  FFMA.FTZ R34, R34, UR29, -R53 ;  /* 0x0000001d22227c23 */ /* 0x000fc20008010835 */
[----:B------:R-:W-:Y:S01]  /*53d0*/  FFMA.FTZ R36, R36, UR29, -R53 ;  /* 0x0000001d24247c23 */ /* 0x000fe20008010835 */
[----:B------:R-:W-:-:S01]  /*53e0*/  FADD.FTZ R13, R69, R8 ;  /* 0x00000008450d7221 */ /* 0x000fc20000010000 */
[----:B------:R-:W-:Y:S01]  /*53f0*/  F2FP.SATFINITE.E4M3.F32.PACK_AB_MERGE_C R196, R67, R4, R68 ;  /* 0x0000000443c4723e */ /* 0x000fe20004807044 */
[----:B------:R-:W-:-:S01]  /*5400*/  FFMA.FTZ R37, R37, UR29, -R53 ;  /* 0x0000001d25257c23 */ /* 0x000fc20008010835 */
[----:B------:R1:W2:Y:S01]  /*5410*/  MUFU.EX2 R76, R75 ;  /* 0x0000004b004c7308 */ /* 0x0002a20000000800 */
[----:B---3--:R-:W-:-:S01]  /*5420*/  FADD.FTZ R8, R70, R13 ;  /* 0x0000000d46087221 */ /* 0x008fc20000010000 */
[--C-:B------:R-:W-:Y:S01]  /*5430*/  FFMA.FTZ R39, R39, UR29, -R53.reuse ;  /* 0x0000001d27277c23 */ /* 0x100fe20008010835 */
[----:B------:R-:W-:-:S02]  /*5440*/  FFMA.FTZ R38, R38, UR29, -R53 ;  /* 0x0000001d26267c23 */ /* 0x000fc40008010835 */
[----:B----4-:R-:W-:Y:S01]  /*5450*/  FADD.FTZ R13, R71, R8 ;  /* 0x00000008470d7221 */ /* 0x010fe20000010000 */
[----:B0-----:R-:W-:-:S02]  /*5460*/  FADD.FTZ R8, R52, R5 ;  /* 0x0000000534087221 */ /* 0x001fc40000010000 */
[----:B------:R-:W0:Y:S01]  /*5470*/  MUFU.EX2 R6, R6 ;  /* 0x0000000600067308 */ /* 0x000e220000000800 */
[----:B------:R-:W-:-:S01]  /*5480*/  FADD.FTZ R12, R72, R13 ;  /* 0x0000000d480c7221 */ /* 0x000fc20000010000 */
[----:B-----5:R-:W-:Y:S01]  /*5490*/  FADD.FTZ R13, R59, R8 ;  /* 0x000000083b0d7221 */ /* 0x020fe20000010000 */
[C---:B------:R-:W-:Y:S02]  /*54a0*/  F2FP.SATFINITE.E4M3.F32.PACK_AB_MERGE_C R72, R73.reuse, R72, RZ ;  /* 0x000000484948723e */ /* 0x040fe400048070ff */
[----:B-1----:R-:W-:Y:S02]  /*54b0*/  FADD.FTZ R75, R73, R12 ;  /* 0x0000000c494b7221 */ /* 0x002fe40000010000 */
[----:B------:R-:W-:Y:S01]  /*54c0*/  F2FP.SATFINITE.E4M3.F32.PACK_AB_MERGE_C R198, R71, R70, R72 ;  /* 0x0000004647c6723e */ /* 0x000fe20004807048 */
[----:B------:R-:W1:Y:S01]  /*54d0*/  MUFU.EX2 R7, R7 ;  /* 0x0000000700077308 */ /* 0x000e620000000800 */
[----:B--2---:R-:W-:-:S01]  /*54e0*/  FADD.FTZ R13, R76, R13 ;  /* 0x0000000d4c0d7221 */ /* 0x004fc20000010000 */
[----:B------:R-:W-:Y:S01]  /*54f0*/  FADD.FTZ R12, R66, R75 ;  /* 0x0000004b420c7221 */ /* 0x000fe20000010000 */
[----:B------:R-:W-:-:S03]  /*5500*/  F2FP.SATFINITE.E4M3.F32.PACK_AB_MERGE_C R59, R76, R59, RZ ;  /* 0x0000003b4c3b723e */ /* 0x000fc600048070ff */
[----:B------:R-:W-:Y:S01]  /*5510*/  FADD.FTZ R69, R65, R12 ;  /* 0x0000000c41457221 */ /* 0x000fe20000010000 */
[----:B------:R-:W-:Y:S01]  /*5520*/  F2FP.SATFINITE.E4M3.F32.PACK_AB_MERGE_C R12, R62, R55, RZ ;  /* 0x000000373e0c723e */ /* 0x000fe200048070ff */
[----:B------:R-:W2:Y:S01]  /*5530*/  MUFU.EX2 R10, R10 ;  /* 0x0000000a000a7308 */ /* 0x000ea20000000800 */
[----:B0-----:R-:W-:-:S01]  /*5540*/  FADD.FTZ R8, R6, R13 ;  /* 0x0000000d06087221 */ /* 0x001fc20000010000 */
[----:B------:R-:W-:Y:S02]  /*5550*/  F2FP.SATFINITE.E4M3.F32.PACK_AB_MERGE_C R197, R5, R52, R59 ;  /* 0x0000003405c5723e */ /* 0x000fe4000480703b */
[----:B------:R-:W-:-:S04]  /*5560*/  F2FP.SATFINITE.E4M3.F32.PACK_AB_MERGE_C R194, R74, R61, R12 ;  /* 0x0000003d4ac2723e */ /* 0x000fc8000480700c */
[----:B------:R-:W0:Y:S01]  /*5570*/  MUFU.EX2 R2, R2 ;  /* 0x0000000200027308 */ /* 0x000e220000000800 */
[----:B-1----:R-:W-:-:S01]  /*5580*/  FADD.FTZ R13, R7, R8 ;  /* 0x00000008070d7221 */ /* 0x002fc20000010000 */
[----:B------:R-:W-:Y:S01]  /*5590*/  FADD.FTZ R8, R64, R69 ;  /* 0x0000004540087221 */ /* 0x000fe20000010000 */
[----:B------:R-:W-:-:S03]  /*55a0*/  F2FP.SATFINITE.E4M3.F32.PACK_AB_MERGE_C R64, R63, R64, RZ ;  /* 0x000000403f40723e */ /* 0x000fc600048070ff */
[----:B------:R-:W-:Y:S01]  /*55b0*/  FADD.FTZ R8, R63, R8 ;  /* 0x000000083f087221 */ /* 0x000fe20000010000 */
[----:B------:R-:W-:Y:S01]  /*55c0*/  F2FP.SATFINITE.E4M3.F32.PACK_AB_MERGE_C R192, R65, R66, R64 ;  /* 0x0000004241c0723e */ /* 0x000fe20004807040 */
[----:B------:R-:W1:Y:S01]  /*55d0*/  MUFU.EX2 R11, R11 ;  /* 0x0000000b000b7308 */ /* 0x000e620000000800 */
[----:B--2---:R-:W-:-:S01]  /*55e0*/  FADD.FTZ R4, R10, R13 ;  /* 0x0000000d0a047221 */ /* 0x004fc20000010000 */
[----:B------:R-:W-:Y:S01]  /*55f0*/  FADD.FTZ R63, R61, R8 ;  /* 0x000000083d3f7221 */ /* 0x000fe20000010000 */
[C---:B------:R-:W-:Y:S02]  /*5600*/  F2FP.SATFINITE.E4M3.F32.PACK_AB_MERGE_C R10, R77.reuse, R10, RZ ;  /* 0x0000000a4d0a723e */ /* 0x040fe400048070ff */
[----:B------:R-:W-:Y:S01]  /*5610*/  FADD.FTZ R13, R77, R4 ;  /* 0x000000044d0d7221 */ /* 0x000fe20000010000 */
[----:B------:R-:W-:-:S01]  /*5620*/  FADD.FTZ R8, R74, R63 ;  /* 0x0000003f4a087221 */ /* 0x000fc20000010000 */
[----:B------:R-:W-:Y:S01]  /*5630*/  F2FP.SATFINITE.E4M3.F32.PACK_AB_MERGE_C R199, R7, R6, R10 ;  /* 0x0000000607c7723e */ /* 0x000fe2000480700a */
[----:B------:R-:W2:Y:S01]  /*5640*/  MUFU.EX2 R14, R14 ;  /* 0x0000000e000e7308 */ /* 0x000ea20000000800 */
[----:B0-----:R-:W-:-:S01]  /*5650*/  FADD.FTZ R4, R2, R13 ;  /* 0x0000000d02047221 */ /* 0x001fc20000010000 */
[----:B------:R-:W-:Y:S01]  /*5660*/  FADD.FTZ R55, R55, R8 ;  /* 0x0000000837377221 */ /* 0x000fe20000010000 */
[----:B------:R-:W-:Y:S01]  /*5670*/  F2FP.SATFINITE.E4M3.F32.PACK_AB_MERGE_C R8, R48, R49, RZ ;  /* 0x000000313008723e */ /* 0x000fe200048070ff */
[----:B------:R-:W-:-:S02]  /*5680*/  VIADD R6, R91, 0xfffffffe ;  /* 0xfffffffe5b067836 */ /* 0x000fc40000000000 */
[----:B------:R-:W-:-:S01]  /*5690*/  FADD.FTZ R62, R62, R55 ;  /* 0x000000373e3e7221 */ /* 0x000fc20000010000 */
[----:B------:R-:W-:Y:S01]  /*56a0*/  F2FP.SATFINITE.E4M3.F32.PACK_AB_MERGE_C R188, R50, R51, R8 ;  /* 0x0000003332bc723e */ /* 0x000fe20004807008 */
        /* <DEDUP_REMOVED lines=8> */
[----:B------:R-:W-:-:S04]  /*5730*/  FADD.FTZ R49, R49, R50 ;  /* 0x0000003231317221 */ /* 0x000fc80000010000 */
[----:B------:R-:W-:Y:S02]  /*5740*/  FADD.FTZ R48, R48, R49 ;  /* 0x0000003130307221 */ /* 0x000fe40000010000 */
[----:B------:R-:W2:Y:S01]  /*5750*/  MUFU.EX2 R21, R21 ;  /* 0x0000001500157308 */ /* 0x000ea20000000800 */
[----:B0-----:R-:W-:-:S01]  /*5760*/  FADD.FTZ R13, R15, R4 ;  /* 0x000000040f0d7221 */ /* 0x001fc20000010000 */
[----:B------:R-:W-:Y:S01]  /*5770*/  F2FP.SATFINITE.E4M3.F32.PACK_AB_MERGE_C R14, R15, R14, RZ ;  /* 0x0000000e0f0e723e */ /* 0x000fe200048070ff */
[----:B------:R-:W-:-:S03]  /*5780*/  FADD.FTZ R47, R47, R48 ;  /* 0x000000302f2f7221 */ /* 0x000fc60000010000 */
[----:B------:R-:W-:Y:S01]  /*5790*/  F2FP.SATFINITE.E4M3.F32.PACK_AB_MERGE_C R193, R11, R2, R14 ;  /* 0x000000020bc1723e */ /* 0x000fe2000480700e */
[----:B------:R-:W-:-:S01]  /*57a0*/  FADD.FTZ R46, R46, R47 ;  /* 0x0000002f2e2e7221 */ /* 0x000fc20000010000 */
[----:B------:R-:W0:Y:S01]  /*57b0*/  MUFU.EX2 R26, R26 ;  /* 0x0000001a001a7308 */ /* 0x000e220000000800 */
[----:B-1----:R-:W-:-:S02]  /*57c0*/  FADD.FTZ R4, R20, R13 ;  /* 0x0000000d14047221 */ /* 0x002fc40000010000 */
[----:B------:R-:W-:-:S04]  /*57d0*/  FADD.FTZ R45, R45, R46 ;  /* 0x0000002e2d2d7221 */ /* 0x000fc80000010000 */
[----:B------:R-:W-:Y:S01]  /*57e0*/  FADD.FTZ R44, R44, R45 ;  /* 0x0000002d2c2c7221 */ /* 0x000fe20000010000 */
[----:B------:R-:W1:Y:S01]  /*57f0*/  MUFU.EX2 R27, R27 ;  /* 0x0000001b001b7308 */ /* 0x000e620000000800 */
[----:B--2---:R-:W-:-:S07]  /*5800*/  FADD.FTZ R51, R21, R4 ;  /* 0x0000000415337221 */ /* 0x004fce0000010000 */
[----:B------:R-:W2:Y:S01]  /*5810*/  MUFU.EX2 R30, R30 ;  /* 0x0000001e001e7308 */ /* 0x000ea20000000800 */
[----:B0-----:R-:W-:-:S07]  /*5820*/  FADD.FTZ R4, R26, R51 ;  /* 0x000000331a047221 */ /* 0x001fce0000010000 */
[----:B------:R-:W0:Y:S01]  /*5830*/  MUFU.EX2 R31, R31 ;  /* 0x0000001f001f7308 */ /* 0x000e220000000800 */
[----:B-1----:R-:W-:-:S01]  /*5840*/  FADD.FTZ R51, R27, R4 ;  /* 0x000000041b337221 */ /* 0x002fc20000010000 */
        /* <DEDUP_REMOVED lines=10> */
[----:B------:R-:W-:-:S04]  /*58f0*/  F2FP.SATFINITE.E4M3.F32.PACK_AB_MERGE_C R32, R33, R32, RZ ;  /* 0x000000202120723e */ /* 0x000fc800048070ff */
[----:B------:R-:W-:Y:S02]  /*5900*/  F2FP.SATFINITE.E4M3.F32.PACK_AB_MERGE_C R189, R31, R30, R32 ;  /* 0x0000001e1fbd723e */ /* 0x000fe40004807020 */
[----:B------:R-:W2:Y:S01]  /*5910*/  MUFU.EX2 R56, R56 ;  /* 0x0000003800387308 */ /* 0x000ea20000000800 */
[----:B0-----:R-:W-:-:S07]  /*5920*/  FADD.FTZ R15, R3, R4 ;  /* 0x00000004030f7221 */ /* 0x001fce0000010000 */
[----:B------:R-:W0:Y:S01]  /*5930*/  MUFU.EX2 R40, R40 ;  /* 0x0000002800287308 */ /* 0x000e220000000800 */
[----:B-1----:R-:W-:-:S07]  /*5940*/  FADD.FTZ R15, R54, R15 ;  /* 0x0000000f360f7221 */ /* 0x002fce0000010000 */
[----:B------:R-:W1:Y:S01]  /*5950*/  MUFU.EX2 R57, R57 ;  /* 0x0000003900397308 */ /* 0x000e620000000800 */
[----:B--2---:R-:W-:-:S07]  /*5960*/  FADD.FTZ R4, R56, R15 ;  /* 0x0000000f38047221 */ /* 0x004fce0000010000 */
[----:B------:R-:W-:Y:S01]  /*5970*/  MUFU.EX2 R43, R43 ;  /* 0x0000002b002b7308 */ /* 0x000fe20000000800 */
[----:B0-----:R-:W-:-:S07]  /*5980*/  F2FP.SATFINITE.E4M3.F32.PACK_AB_MERGE_C R8, R40, R41, RZ ;  /* 0x000000292808723e */ /* 0x001fce00048070ff */
[----:B------:R-:W0:Y:S01]  /*5990*/  MUFU.EX2 R42, R42 ;  /* 0x0000002a002a7308 */ /* 0x000e220000000800 */
[C---:B-1----:R-:W-:Y:S01]  /*59a0*/  F2FP.SATFINITE.E4M3.F32.PACK_AB_MERGE_C R56, R57.reuse, R56, RZ ;  /* 0x000000383938723e */ /* 0x042fe200048070ff */
[----:B------:R-:W-:-:S03]  /*59b0*/  FADD.FTZ R57, R57, R4 ;  /* 0x0000000439397221 */ /* 0x000fc60000010000 */
[----:B------:R-:W-:-:S03]  /*59c0*/  F2FP.SATFINITE.E4M3.F32.PACK_AB_MERGE_C R191, R54, R3, R56 ;  /* 0x0000000336bf723e */ /* 0x000fc60004807038 */
[----:B------:R-:W1:Y:S08]  /*59d0*/  MUFU.EX2 R58, R58 ;  /* 0x0000003a003a7308 */ /* 0x000e700000000800 */
[----:B------:R-:W2:Y:S01]  /*59e0*/  MUFU.EX2 R13, R60 ;  /* 0x0000003c000d7308 */ /* 0x000ea20000000800 */
[----:B0-----:R-:W-:Y:S01]  /*59f0*/  F2FP.SATFINITE.E4M3.F32.PACK_AB_MERGE_C R184, R42, R43, R8 ;  /* 0x0000002b2ab8723e */ /* 0x001fe20004807008 */
[----:B------:R-:W-:-:S04]  /*5a00*/  FADD.FTZ R43, R43, R44 ;  /* 0x0000002c2b2b7221 */ /* 0x000fc80000010000 */
[----:B------:R-:W-:Y:S02]  /*5a10*/  FADD.FTZ R42, R42, R43 ;  /* 0x0000002b2a2a7221 */ /* 0x000fe40000010000 */
[----:B------:R-:W0:Y:S01]  /*5a20*/  MUFU.EX2 R35, R35 ;  /* 0x0000002300237308 */ /* 0x000e220000000800 */
[----:B-1----:R-:W-:-:S01]  /*5a30*/  FADD.FTZ R2, R58, R57 ;  /* 0x000000393a027221 */ /* 0x002fc20000010000 */
[----:B------:R-:W-:-:S04]  /*5a40*/  FADD.FTZ R41, R41, R42 ;  /* 0x0000002a29297221 */ /* 0x000fc80000010000 */
[----:B------:R-:W-:Y:S02]  /*5a50*/  FADD.FTZ R40, R40, R41 ;  /* 0x0000002928287221 */ /* 0x000fe40000010000 */
[----:B------:R-:W-:Y:S01]  /*5a60*/  MUFU.EX2 R24, R24 ;  /* 0x0000001800187308 */ /* 0x000fe20000000800 */
[----:B--2---:R-:W-:-:S07]  /*5a70*/  FADD.FTZ R2, R13, R2 ;  /* 0x000000020d027221 */ /* 0x004fce0000010000 */
[----:B------:R-:W1:Y:S01]  /*5a80*/  MUFU.EX2 R25, R25 ;  /* 0x0000001900197308 */ /* 0x000e620000000800 */
[----:B0-----:R-:W-:-:S07]  /*5a90*/  FADD.FTZ R5, R35, R2 ;  /* 0x0000000223057221 */ /* 0x001fce0000010000 */
[----:B------:R-:W0:Y:S08]  /*5aa0*/  MUFU.EX2 R34, R34 ;  /* 0x0000002200227308 */ /* 0x000e300000000800 */
[----:B------:R-:W-:Y:S01]  /*5ab0*/  MUFU.EX2 R29, R29 ;  /* 0x0000001d001d7308 */ /* 0x000fe20000000800 */
[----:B-1----:R-:W-:-:S07]  /*5ac0*/  F2FP.SATFINITE.E4M3.F32.PACK_AB_MERGE_C R4, R25, R24, RZ ;  /* 0x000000181904723e */ /* 0x002fce00048070ff */
[----:B------:R-:W1:Y:S01]  /*5ad0*/  MUFU.EX2 R28, R28 ;  /* 0x0000001c001c7308 */ /* 0x000e620000000800 */
[----:B0-----:R-:W-:-:S01]  /*5ae0*/  FADD.FTZ R5, R34, R5 ;  /* 0x0000000522057221 */ /* 0x001fc20000010000 */
[----:B------:R-:W-:-:S04]  /*5af0*/  F2FP.SATFINITE.E4M3.F32.PACK_AB_MERGE_C R35, R34, R35, RZ ;  /* 0x000000232223723e */ /* 0x000fc800048070ff */
[----:B------:R-:W-:Y:S02]  /*5b00*/  F2FP.SATFINITE.E4M3.F32.PACK_AB_MERGE_C R185, R13, R58, R35 ;  /* 0x0000003a0db9723e */ /* 0x000fe40004807023 */
[----:B------:R-:W0:Y:S08]  /*5b10*/  MUFU.EX2 R36, R36 ;  /* 0x0000002400247308 */ /* 0x000e300000000800 */
[----:B------:R-:W2:Y:S01]  /*5b20*/  MUFU.EX2 R37, R37 ;  /* 0x0000002500257308 */ /* 0x000ea20000000800 */
[----:B-1----:R-:W-:Y:S01]  /*5b30*/  F2FP.SATFINITE.E4M3.F32.PACK_AB_MERGE_C R186, R28, R29, R4 ;  /* 0x0000001d1cba723e */ /* 0x002fe20004807004 */
[----:B------:R-:W-:-:S04]  /*5b40*/  FADD.FTZ R29, R29, R40 ;  /* 0x000000281d1d7221 */ /* 0x000fc80000010000 */
[----:B------:R-:W-:Y:S02]  /*5b50*/  FADD.FTZ R29, R28, R29 ;  /* 0x0000001d1c1d7221 */ /* 0x000fe40000010000 */
[----:B------:R-:W-:Y:S01]  /*5b60*/  MUFU.EX2 R39, R39 ;  /* 0x0000002700277308 */ /* 0x000fe20000000800 */
[----:B0-----:R-:W-:-:S01]  /*5b70*/  FADD.FTZ R2, R36, R5 ;  /* 0x0000000524027221 */ /* 0x001fc20000010000 */
[----:B------:R-:W-:-:S06]  /*5b80*/  FADD.FTZ R24, R24, R29 ;  /* 0x0000001d18187221 */ /* 0x000fcc0000010000 */
[----:B------:R-:W0:Y:S01]  /*5b90*/  MUFU.EX2 R38, R38 ;  /* 0x0000002600267308 */ /* 0x000e220000000800 */
[----:B--2---:R-:W-:-:S01]  /*5ba0*/  FADD.FTZ R2, R37, R2 ;  /* 0x0000000225027221 */ /* 0x004fc20000010000 */
[----:B0-----:R-:W-:-:S03]  /*5bb0*/  F2FP.SATFINITE.E4M3.F32.PACK_AB_MERGE_C R3, R38, R39, RZ ;  /* 0x000000272603723e */ /* 0x001fc600048070ff */
[----:B------:R-:W-:Y:S01]  /*5bc0*/  FADD.FTZ R39, R39, R2 ;  /* 0x0000000227277221 */ /* 0x000fe20000010000 */
[----:B------:R-:W-:Y:S01]  /*5bd0*/  F2FP.SATFINITE.E4M3.F32.PACK_AB_MERGE_C R187, R37, R36, R3 ;  /* 0x0000002425bb723e */ /* 0x000fe20004807003 */
[----:B------:R-:W-:Y:S02]  /*5be0*/  FADD.FTZ R3, R25, R24 ;  /* 0x0000001819037221 */ /* 0x000fe40000010000 */
[----:B------:R-:W-:-:S01]  /*5bf0*/  FADD.FTZ R2, R38, R39 ;  /* 0x0000002726027221 */ /* 0x000fc20000010000 */
        /* <DEDUP_REMOVED lines=12> */
.L_x_1340:
[----:B------:R-:W-:Y:S02]  /*5cc0*/  ULDC UR18, c[0x0][0x9e4] ;  /* 0x0002790000127ab9 */ /* 0x000fe40000000800 */
[----:B------:R-:W-:-:S11]  /*5cd0*/  UISETP.NE.AND UP0, UPT, UR18, 0x1, UPT ;  /* 0x000000011200788c */ /* 0x000fd6000bf05270 */
[----:B------:R-:W-:Y:S02]  /*5ce0*/  @UP0 ULDC.64 UR6, c[0x0][0x9e8] ;  /* 0x00027a0000060ab9 */ /* 0x000fe40000000a00 */
[----:B------:R-:W-:-:S04]  /*5cf0*/  UIMAD.WIDE.U32 UR10, UR15, UR6, URZ ;  /* 0x000000060f0a72a5 */ /* 0x000fc8000f8e003f */
[----:B------:R-:W-:-:S12]  /*5d00*/  @UP0 USHF.R.U32.HI UR15, URZ, UR7, UR11 ;  /* 0x000000073f0f0299 */ /* 0x000fd8000801160b */
.L_x_1341:
[----:B------:R-:W-:-:S04]  /*5d10*/  UIMAD UR15, UR15, UR18, UR18 ;  /* 0x000000120f0f72a4 */ /* 0x000fc8000f8e0212 */
[----:B------:R-:W-:-:S04]  /*5d20*/  UISETP.LT.AND UP0, UPT, UR14, UR15, UPT ;  /* 0x0000000f0e00728c */ /* 0x000fc8000bf01270 */
[----:B------:R-:W-:-:S12]  /*5d30*/  USEL UR14, UR14, UR15, UP0 ;  /* 0x0000000f0e0e7287 */ /* 0x000fd80008000000 */
.L_x_1339:
[----:B------:R-:W-:Y:S01]  /*5d40*/  USHF.R.S32.HI UR6, URZ, 0x1f, UR14 ;  /* 0x0000001f3f067899 */ /* 0x000fe2000801140e */
[----:B------:R-:W-:Y:S02]  /*5d50*/  CS2R R24, SRZ ;  /* 0x0000000000187805 */ /* 0x000fe4000001ff00 */
[----:B------:R-:W-:Y:S02]  /*5d60*/  CS2R R26, SRZ ;  /* 0x00000000001a7805 */ /* 0x000fe4000001ff00 */
[----:B------:R-:W-:Y:S01]  /*5d70*/  CS2R R28, SRZ ;  /* 0x00000000001c7805 */ /* 0x000fe2000001ff00 */
        /* <DEDUP_REMOVED lines=103> */
[----:B------:R-:W-:Y:S01]  /*63f0*/  ULDC UR30, c[0x0][0x9e4] ;  /* 0x00027900001e7ab9 */ /* 0x000fe20000000800 */
[----:B------:R-:W-:Y:S01]  /*6400*/  ULDC UR31, c[0x0][0x9dc] ;  /* 0x00027700001f7ab9 */ /* 0x000fe20000000800 */
[----:B------:R-:W-:Y:S01]  /*6410*/  ULDC UR29, c[0x0][0x988] ;  /* 0x00026200001d7ab9 */ /* 0x000fe20000000800 */
[----:B------:R-:W-:-:S05]  /*6420*/  ULDC UR32, c[0x0][0x9e0] ;  /* 0x0002780000207ab9 */ /* 0x000fca0000000800 */
.L_x_1361:
[----:B------:R-:W-:Y:S01]  /*6430*/  ISETP.NE.AND P2, PT, RZ, UR45, PT ;  /* 0x0000002dff007c0c */ /* 0x000fe2000bf45270 */
[----:B------:R-:W-:-:S04]  /*6440*/  UISETP.NE.AND UP0, UPT, UR34, 0x1, UPT ;  /* 0x000000012200788c */ /* 0x000fc8000bf05270 */
[----:B------:R-:W-:-:S04]  /*6450*/  USEL UR49, URZ, 0x1, UP0 ;  /* 0x000000013f317887 */ /* 0x000fc80008000000 */
[----:B------:R-:W-:-:S04]  /*6460*/  ULOP3.LUT UR49, UR35, UR49, URZ, 0x3c, !UPT ;  /* 0x0000003123317292 */ /* 0x000fc8000f8e3c3f */
[----:B------:R-:W-:Y:S08]  /*6470*/  @P2 BRA `(.L_x_1343) ;  /* 0x0000000000382947 */ /* 0x000ff00003800000 */
[----:B------:R-:W-:Y:S05]  /*6480*/  @!P0 BRA `(.L_x_1344) ;  /* 0x0000000000048947 */ /* 0x000fea0003800000 */
[----:B------:R-:W-:Y:S01]  /*6490*/  BPT.TRAP 0x1 ;  /* 0x000000040000795c */ /* 0x000fe20000300000 */
.L_x_1344:
        /* <DEDUP_REMOVED lines=9> */
.L_x_1345:
[----:B-1----:R-:W-:Y:S05]  /*6530*/  @P1 BRA `(.L_x_1343) ;  /* 0x0000000000081947 */ /* 0x002fea0003800000 */
[----:B------:R-:W1:Y:S02]  /*6540*/  SYNCS.PHASECHK.TRANS64.TRYWAIT P1, [UR6+0x2a830], R7 ;  /* 0x02a83007ff0075a7 */ /* 0x000e640008020146 */
[----:B-1----:R-:W-:Y:S05]  /*6550*/  @!P1 BRA `(.L_x_1346) ;  /* 0x00000168002c9947 */ /* 0x002fea0003800000 */
.L_x_1343:
[----:B-1----:R-:W1:Y:S01]  /*6560*/  S2R R8, SR_TID.X ;  /* 0x0000000000087919 */ /* 0x002e620000002100 */
[----:B------:R-:W-:Y:S01]  /*6570*/  UIADD3 UR48, UR34, 0x1, URZ ;  /* 0x0000000122307890 */ /* 0x000fe2000fffe03f */
[----:B------:R-:W-:Y:S01]  /*6580*/  UMOV UR27, 0x80000020 ;  /* 0x80000020001b7882 */ /* 0x000fe20000000000 */
[----:B------:R-:W-:Y:S02]  /*6590*/  UMOV UR7, 0x80000020 ;  /* 0x8000002000077882 */ /* 0x000fe40000000000 */
[----:B------:R-:W-:Y:S01]  /*65a0*/  UISETP.NE.AND UP0, UPT, UR48, 0x2, UPT ;  /* 0x000000023000788c */ /* 0x000fe2000bf05270 */
[----:B------:R-:W-:Y:S01]  /*65b0*/  UMOV UR11, 0x80000020 ;  /* 0x80000020000b7882 */ /* 0x000fe20000000000 */
[----:B------:R-:W-:Y:S02]  /*65c0*/  UMOV UR15, 0x80000020 ;  /* 0x80000020000f7882 */ /* 0x000fe40000000000 */
[----:B------:R-:W-:Y:S01]  /*65d0*/  USEL UR48, UR48, URZ, UP0 ;  /* 0x0000003f30307287 */ /* 0x000fe20008000000 */
[----:B------:R-:W-:Y:S01]  /*65e0*/  UMOV UR19, 0x80000020 ;  /* 0x8000002000137882 */ /* 0x000fe20000000000 */
[----:B------:R-:W-:-:S02]  /*65f0*/  UMOV UR23, 0x80000020 ;  /* 0x8000002000177882 */ /* 0x000fc40000000000 */
[----:B------:R-:W-:-:S04]  /*6600*/  UIMAD UR26, UR48, 0x600, UR28 ;  /* 0x00000600301a78a4 */ /* 0x000fc8000f8e021c */
[----:B------:R-:W-:Y:S02]  /*6610*/  UIADD3 UR6, UR26, 0x2, URZ ;  /* 0x000000021a067890 */ /* 0x000fe4000fffe03f */
[----:B------:R-:W-:Y:S02]  /*6620*/  UIADD3 UR10, UR26, 0x200, URZ ;  /* 0x000002001a0a7890 */ /* 0x000fe4000fffe03f */
[----:B------:R-:W-:Y:S02]  /*6630*/  UIADD3 UR14, UR26, 0x202, URZ ;  /* 0x000002021a0e7890 */ /* 0x000fe4000fffe03f */
[----:B------:R-:W-:Y:S02]  /*6640*/  UIADD3 UR18, UR26, 0x400, URZ ;  /* 0x000004001a127890 */ /* 0x000fe4000fffe03f */
[----:B------:R-:W-:Y:S01]  /*6650*/  UIADD3 UR22, UR26, 0x402, URZ ;  /* 0x000004021a167890 */ /* 0x000fe2000fffe03f */
[----:B-1----:R-:W-:-:S05]  /*6660*/  SHF.R.U32.HI R8, RZ, 0x7, R8 ;  /* 0x00000007ff087819 */ /* 0x002fca0000011608 */
[----:B0-----:R-:W-:-:S05]  /*6670*/  VIADD R7, R8, 0x8 ;  /* 0x0000000808077836 */ /* 0x001fca0000000000 */
[----:B------:R0:W-:Y:S06]  /*6680*/  BAR.SYNC.DEFER_BLOCKING R7, 0x100 ;  /* 0x000400070000751d */ /* 0x0001ec0000010000 */
        /* <DEDUP_REMOVED lines=21> */
.L_x_1348:
[----:B------:R-:W-:Y:S01]  /*67e0*/  ULEA UR6, UR34, UR36, 0x3 ;  /* 0x0000002422067291 */ /* 0x000fe2000f8e183f */
[----:B------:R-:W-:-:S05]  /*67f0*/  IMAD.U32 R7, RZ, RZ, UR35 ;  /* 0x00000023ff077e24 */ /* 0x000fca000f8e00ff */
[----:B------:R-:W-:-:S04]  /*6800*/  SHF.L.U32 R7, R7, 0x1f, RZ ;  /* 0x0000001f07077819 */ /* 0x000fc800000006ff */
[----:B------:R0:W1:Y:S01]  /*6810*/  SYNCS.PHASECHK.TRANS64.TRYWAIT P1, [UR6+0x2a850], R7 ;  /* 0x02a85007ff0075a7 */ /* 0x0000620008020146 */
[----:B------:R-:W-:Y:S05]  /*6820*/  @!P0 BRA `(.L_x_1349) ;  /* 0x0000000000048947 */ /* 0x000fea0003800000 */
[----:B------:R-:W-:Y:S01]  /*6830*/  BPT.TRAP 0x1 ;  /* 0x000000040000795c */ /* 0x000fe20000300000 */
.L_x_1349:
[----:B-1----:R-:W-:Y:S05]  /*6840*/  @P1 BRA `(.L_x_1347) ;  /* 0x0000000000081947 */ /* 0x002fea0003800000 */
[----:B------:R-:W1:Y:S02]  /*6850*/  SYNCS.PHASECHK.TRANS64.TRYWAIT P1, [UR6+0x2a850], R7 ;  /* 0x02a85007ff0075a7 */ /* 0x000e640008020146 */
[----:B-1----:R-:W-:Y:S05]  /*6860*/  @!P1 BRA `(.L_x_1350) ;  /* 0x0000016400809947 */ /* 0x002fea0003800000 */
.L_x_1347:
[----:B------:R-:W-:Y:S01]  /*6870*/  UIADD3 UR6, UR36, 0x400, URZ ;  /* 0x0000040024067890 */ /* 0x000fe2000fffe03f */
[----:B------:R-:W-:Y:S01]  /*6880*/  WARPGROUP.ARRIVE ;  /* 0x00000000000079c5 */ /* 0x000fe20000000000 */
[----:B------:R-:W-:-:S05]  /*6890*/  UMOV UR7, 0x40000040 ;  /* 0x4000004000077882 */ /* 0x000fca0000000000 */
[----:B-1----:R-:W1:Y:S01]  /*68a0*/  S2R R8, SR_TID.X ;  /* 0x0000000000087919 */ /* 0x002e620000002100 */
        /* <DEDUP_REMOVED lines=8> */
[----:B-1----:R-:W-:-:S04]  /*6930*/  SHF.R.U32.HI R8, RZ, 0x7, R8 ;  /* 0x00000007ff087819 */ /* 0x002fc80000011608 */
[----:B0-----:R-:W-:Y:S01]  /*6940*/  IADD3 R7, -R8, 0xb, RZ ;  /* 0x0000000b08077810 */ /* 0x001fe20007ffe1ff */
[----:B------:R-:W-:Y:S02]  /*6950*/  WARPGROUP.DEPBAR.LE gsb0, 0x0 ;  /* 0x00008000000079c5 */ /* 0x000fe40000010000 */
[----:B------:R-:W-:-:S10]  /*6960*/  WARPGROUP.ARRIVE ;  /* 0x00000000000079c5 */ /* 0x000fd40000000000 */
        /* <DEDUP_REMOVED lines=15> */
.L_x_1351:
[----:B------:R-:W-:Y:S01]  /*6a60*/  UISETP.NE.AND UP1, UPT, UR54, URZ, UPT ;  /* 0x0000003f3600728c */ /* 0x000fe2000bf25270 */
[C---:B------:R-:W-:Y:S01]  /*6a70*/  FMUL.FTZ R12, R0.reuse, R121 ;  /* 0x00000079000c7220 */ /* 0x040fe20000410000 */
[C---:B------:R-:W-:Y:S01]  /*6a80*/  FMUL.FTZ R121, R0.reuse, R128 ;  /* 0x0000008000797220 */ /* 0x040fe20000410000 */
[C---:B------:R-:W-:Y:S01]  /*6a90*/  FMUL.FTZ R128, R0.reuse, R139 ;  /* 0x0000008b00807220 */ /* 0x040fe20000410000 */
[C---:B------:R-:W-:Y:S01]  /*6aa0*/  FMUL.FTZ R139, R0.reuse, R150 ;  /* 0x00000096008b7220 */ /* 0x040fe20000410000 */
[C---:B------:R-:W-:Y:S01]  /*6ab0*/  FMUL.FTZ R150, R0.reuse, R162 ;  /* 0x000000a200967220 */ /* 0x040fe20000410000 */
[----:B------:R-:W-:Y:S01]  /*6ac0*/  PLOP3.LUT P1, PT, PT, PT, UP1, 0x80, 0x0 ;  /* 0x000000000000781c */ /* 0x000fe20003f2f018 */
[C---:B------:R-:W-:Y:S01]  /*6ad0*/  FMUL.FTZ R162, R0.reuse, R174 ;  /* 0x000000ae00a27220 */ /* 0x040fe20000410000 */
[----:B------:R-:W-:Y:S01]  /*6ae0*/  PLOP3.LUT P2, PT, PT, PT, UP1, 0x80, 0x0 ;  /* 0x000000000000781c */ /* 0x000fe20003f4f018 */
[----:B------:R-:W-:Y:S02]  /*6af0*/  VIADD R174, R17, UR41 ;  /* 0x0000002911ae7c36 */ /* 0x000fe40008000000 */
[C---:B------:R-:W-:Y:S01]  /*6b00*/  FMUL.FTZ R11, R0.reuse, R120 ;  /* 0x00000078000b7220 */ /* 0x040fe20000410000 */
[----:B------:R-:W-:Y:S01]  /*6b10*/  @UP1 ULDC UR6, c[0x0][0x44c] ;  /* 0x0001130000061ab9 */ /* 0x000fe20000000800 */
[C---:B------:R-:W-:Y:S01]  /*6b20*/  FMUL.FTZ R10, R0.reuse, R123 ;  /* 0x0000007b000a7220 */ /* 0x040fe20000410000 */
[C---:B------:R-:W-:Y:S01]  /*6b30*/  FMUL.FTZ R13, R0.reuse, R126 ;  /* 0x0000007e000d7220 */ /* 0x040fe20000410000 */
[C---:B------:R-:W-:Y:S01]  /*6b40*/  FMUL.FTZ R14, R0.reuse, R127 ;  /* 0x0000007f000e7220 */ /* 0x040fe20000410000 */
[C---:B0-----:R-:W-:Y:S01]  /*6b50*/  FMUL.FTZ R7, R0.reuse, R122 ;  /* 0x0000007a00077220 */ /* 0x041fe20000410000 */
[C---:B------:R-:W-:Y:S01]  /*6b60*/  FMUL.FTZ R15, R0.reuse, R124 ;  /* 0x0000007c000f7220 */ /* 0x040fe20000410000 */
[C---:B------:R-:W-:Y:S01]  /*6b70*/  FMUL.FTZ R21, R0.reuse, R130 ;  /* 0x0000008200157220 */ /* 0x040fe20000410000 */
[----:B------:R-:W-:Y:S01]  /*6b80*/  FMUL.FTZ R120, R0, R131 ;  /* 0x0000008300787220 */ /* 0x000fe20000410000 */
[----:B------:R-:W-:Y:S01]  /*6b90*/  @P1 IMAD.HI.U32 R8, R174, UR6, RZ ;  /* 0x00000006ae081c27 */ /* 0x000fe2000f8e00ff */
[----:B------:R-:W-:-:S03]  /*6ba0*/  @UP1 ULDC UR6, c[0x0][0x450] ;  /* 0x0001140000061ab9 */ /* 0x000fc60000000800 */
[C---:B------:R-:W-:Y:S01]  /*6bb0*/  FMUL.FTZ R126, R0.reuse, R133 ;  /* 0x00000085007e7220 */ /* 0x040fe20000410000 */
[C---:B------:R-:W-:Y:S01]  /*6bc0*/  FMUL.FTZ R123, R0.reuse, R134 ;  /* 0x00000086007b7220 */ /* 0x040fe20000410000 */
[C---:B------:R-:W-:Y:S01]  /*6bd0*/  FMUL.FTZ R127, R0.reuse, R138 ;  /* 0x0000008a007f7220 */ /* 0x040fe20000410000 */
[----:B------:R-:W-:Y:S01]  /*6be0*/  @P2 SHF.R.U32.HI R174, RZ, UR6, R8 ;  /* 0x00000006ffae2c19 */ /* 0x000fe20008011608 */
[----:B------:R-:W-:Y:S01]  /*6bf0*/  ULEA UR6, UR48, UR36, 0x3 ;  /* 0x0000002430067291 */ /* 0x000fe2000f8e183f */
[C---:B------:R-:W-:Y:S01]  /*6c00*/  FMUL.FTZ R20, R0.reuse, R125 ;  /* 0x0000007d00147220 */ /* 0x040fe20000410000 */
[C---:B------:R-:W-:Y:S01]  /*6c10*/  FMUL.FTZ R122, R0.reuse, R129 ;  /* 0x00000081007a7220 */ /* 0x040fe20000410000 */
[C---:B------:R-:W-:Y:S01]  /*6c20*/  FMUL.FTZ R124, R0.reuse, R135 ;  /* 0x00000087007c7220 */ /* 0x040fe20000410000 */
[----:B------:R-:W-:Y:S01]  /*6c30*/  UIADD3 UR6, UR6, 0x2a840, URZ ;  /* 0x0002a84006067890 */ /* 0x000fe2000fffe03f */
        /* <DEDUP_REMOVED lines=14> */
[----:B------:R-:W-:Y:S01]  /*6d20*/  UISETP.NE.AND UP0, UPT, UR53, URZ, UPT ;  /* 0x0000003f3500728c */ /* 0x000fe2000bf05270 */
        /* <DEDUP_REMOVED lines=31> */
[----:B------:R-:W-:-:S02]  /*6f20*/  IMAD.SHL.U32 R173, R6, 0x80, RZ ;  /* 0x0000008006ad7824 */ /* 0x000fc400078e00ff */
[----:B------:R-:W-:Y:S01]  /*6f30*/  FMUL.FTZ R172, R0, R183 ;  /* 0x000000b700ac7220 */ /* 0x000fe20000410000 */
[----:B------:R-:W-:Y:S01]  /*6f40*/  PLOP3.LUT P1, PT, PT, PT, UP0, 0x40, 0x0 ;  /* 0x000000000000781c */ /* 0x000fe20003f2e808 */
[----:B------:R-:W-:Y:S01]  /*6f50*/  IMAD.U32 R178, RZ, RZ, UR47 ;  /* 0x0000002fffb27e24 */ /* 0x000fe2000f8e00ff */
[----:B------:R-:W1:Y:S01]  /*6f60*/  MUFU.TANH R11, R11 ;  /* 0x0000000b000b7308 */ /* 0x000e620000002400 */
[----:B------:R-:W-:Y:S01]  /*6f70*/  IADD3 R9, -R16, 0x1, -R173 ;  /* 0x0000000110097810 */ /* 0x000fe20007ffe9ad */
[----:B------:R-:W-:Y:S01]  /*6f80*/  SYNCS.ARRIVE.TRANS64.RED.A1T0 RZ, [UR6], RZ ;  /* 0x000000ffffff79a7 */ /* 0x000fe20008100406 */
[----:B------:R-:W-:Y:S02]  /*6f90*/  ULOP3.LUT UR6, URZ, UR31, URZ, 0x33, !UPT ;  /* 0x0000001f3f067292 */ /* 0x000fe4000f8e333f */
[----:B------:R-:W-:-:S03]  /*6fa0*/  IADD3 R9, -R178, UR40, R9 ;  /* 0x00000028b2097c10 */ /* 0x000fc6000fffe109 */
[----:B------:R-:W2:Y:S02]  /*6fb0*/  MUFU.TANH R12, R12 ;  /* 0x0000000c000c7308 */ /* 0x000ea40000002400 */
[C---:B------:R-:W-:Y:S02]  /*6fc0*/  VIADD R180, R9.reuse, UR32 ;  /* 0x0000002009b47c36 */ /* 0x040fe40008000000 */
        /* <DEDUP_REMOVED lines=79> */
.L_x_1354:
[----:B------:R-:W-:-:S05]  /*74c0*/  IMAD.U32 R181, RZ, RZ, UR30 ;  /* 0x0000001effb57e24 */ /* 0x000fca000f8e00ff */
[----:B------:R-:W-:-:S13]  /*74d0*/  ISETP.NE.AND P1, PT, R181, 0x1, PT ;  /* 0x00000001b500780c */ /* 0x000fda0003f25270 */
[----:B------:R-:W1:Y:S02]  /*74e0*/  @P1 LDC.64 R8, c[0x0][0x9e8] ;  /* 0x00027a00ff081b82 */ /* 0x000e640000000a00 */
[----:B-1----:R-:W-:-:S05]  /*74f0*/  @P1 IMAD.HI.U32 R8, R182, R8, RZ ;  /* 0x00000008b6081227 */ /* 0x002fca00078e00ff */
[----:B------:R-:W-:-:S07]  /*7500*/  @P1 SHF.R.U32.HI R182, RZ, R9, R8 ;  /* 0x00000009ffb61219 */ /* 0x000fce0000011608 */
.L_x_1355:
[----:B------:R-:W-:Y:S05]  /*7510*/  BSYNC B0 ;  /* 0x0000000000007941 */ /* 0x000fea0003800000 */
.L_x_1353:
[----:B------:R-:W-:-:S04]  /*7520*/  IMAD R9, R182, R181, -R173 ;  /* 0x000000b5b6097224 */ /* 0x000fc800078e0aad */
[----:B------:R-:W-:-:S05]  /*7530*/  IMAD.IADD R8, R9, 0x1, -R16 ;  /* 0x0000000109087824 */ /* 0x000fca00078e0a10 */
[----:B------:R-:W-:Y:S02]  /*7540*/  VIADDMNMX R178, R8, R181, R178, PT ;  /* 0x000000b508b27246 */ /* 0x000fe400038001b2 */
[----:B------:R-:W-:-:S07]  /*7550*/  VIMNMX R177, R177, R8, !PT ;  /* 0x00000008b1b17248 */ /* 0x000fce0007fe0100 */
.L_x_1352:
[----:B------:R-:W-:Y:S01]  /*7560*/  ISETP.GT.AND P1, PT, R6, -0x1, PT ;  /* 0xffffffff0600780c */ /* 0x000fe20003f24270 */
[----:B------:R-:W1:Y:S01]  /*7570*/  SHFL.IDX PT, R174, R174, 0x1, 0x1c1f ;  /* 0x003c1f00aeae7f89 */ /* 0x000e6200000e0000 */
[----:B------:R-:W-:Y:S02]  /*7580*/  UISETP.NE.AND UP0, UPT, UR53, URZ, UPT ;  /* 0x0000003f3500728c */ /* 0x000fe4000bf05270 */
[C---:B------:R-:W-:Y:S02]  /*7590*/  ISETP.GT.AND P3, PT, R177.reuse, 0x8, P1 ;  /* 0x00000008b100780c */ /* 0x040fe40000f64270 */
[C---:B------:R-:W-:Y:S02]  /*75a0*/  ISETP.GT.AND P6, PT, R177.reuse, RZ, P1 ;  /* 0x000000ffb100720c */ /* 0x040fe40000fc4270 */
[----:B------:R-:W-:Y:S02]  /*75b0*/  ISETP.LT.OR P3, PT, R178, 0x9, P3 ;  /* 0x00000009b200780c */ /* 0x000fe40001f61670 */
[----:B------:R-:W-:-:S02]  /*75c0*/  ISETP.GT.AND P2, PT, R177, 0x1, P1 ;  /* 0x00000001b100780c */ /* 0x000fc40000f44270 */
[----:B------:R-:W-:Y:S02]  /*75d0*/  FSEL R15, R15, -INF , !P3 ;  /* 0xff8000000f0f7808 */ /* 0x000fe40005800000 */
[----:B------:R-:W-:Y:S02]  /*75e0*/  ISETP.GT.AND P3, PT, R177, 0x19, P1 ;  /* 0x00000019b100780c */ /* 0x000fe40000f64270 */
[C---:B------:R-:W-:Y:S02]  /*75f0*/  ISETP.LT.OR P6, PT, R178.reuse, 0x1, P6 ;  /* 0x00000001b200780c */ /* 0x040fe400037c1670 */
[C---:B------:R-:W-:Y:S02]  /*7600*/  ISETP.LT.OR P2, PT, R178.reuse, 0x2, P2 ;  /* 0x00000002b200780c */ /* 0x040fe40001741670 */
[----:B------:R-:W-:Y:S02]  /*7610*/  ISETP.LT.OR P3, PT, R178, 0x1a, P3 ;  /* 0x0000001ab200780c */ /* 0x000fe40001f61670 */
[----:B------:R-:W-:-:S02]  /*7620*/  FSEL R182, R11, -INF , !P6 ;  /* 0xff8000000bb67808 */ /* 0x000fc40007000000 */
[----:B------:R-:W-:Y:S01]  /*7630*/  FSEL R12, R12, -INF , !P2 ;  /* 0xff8000000c0c7808 */ /* 0x000fe20005000000 */
[--C-:B-1----:R-:W-:Y:S01]  /*7640*/  IMAD.IADD R180, R180, 0x1, R174.reuse ;  /* 0x00000001b4b47824 */ /* 0x102fe200078e02ae */
[----:B------:R-:W-:Y:S01]  /*7650*/  ISETP.GT.AND P5, PT, R177, 0x9, P1 ;  /* 0x00000009b100780c */ /* 0x000fe20000fa4270 */
[----:B------:R-:W-:Y:S01]  /*7660*/  IMAD.IADD R179, R179, 0x1, R174 ;  /* 0x00000001b3b37824 */ /* 0x000fe200078e02ae */
[C---:B------:R-:W-:Y:S02]  /*7670*/  ISETP.GT.AND P4, PT, R177.reuse, 0x10, P1 ;  /* 0x00000010b100780c */ /* 0x040fe40000f84270 */
[C---:B------:R-:W-:Y:S02]  /*7680*/  ISETP.GT.AND P6, PT, R177.reuse, 0x11, P1 ;  /* 0x00000011b100780c */ /* 0x040fe40000fc4270 */
[----:B------:R-:W-:Y:S02]  /*7690*/  ISETP.GT.AND P2, PT, R177, 0x18, P1 ;  /* 0x00000018b100780c */ /* 0x000fe40000f44270 */
[----:B0-----:R-:W-:-:S02]  /*76a0*/  FSEL R126, R126, -INF , !P3 ;  /* 0xff8000007e7e7808 */ /* 0x001fc40005800000 */
        /* <DEDUP_REMOVED lines=8> */
[----:B------:R-:W-:Y:S02]  /*7730*/  FSEL R122, R122, -INF , !P6 ;  /* 0xff8000007a7a7808 */ /* 0x000fe40007000000 */
[----:B------:R-:W-:Y:S02]  /*7740*/  FSEL R125, R125, -INF , !P2 ;  /* 0xff8000007d7d7808 */ /* 0x000fe40005000000 */
[C---:B------:R-:W-:Y:S02]  /*7750*/  ISETP.GT.AND P5, PT, R177.reuse, 0x20, P1 ;  /* 0x00000020b100780c */ /* 0x040fe40000fa4270 */
[----:B------:R-:W-:-:S02]  /*7760*/  ISETP.GT.AND P4, PT, R177, 0x21, P1 ;  /* 0x00000021b100780c */ /* 0x000fc40000f84270 */
        /* <DEDUP_REMOVED lines=11> */
[----:B------:R-:W-:-:S02]  /*7820*/  FSEL R133, R133, -INF , !P6 ;  /* 0xff80000085857808 */ /* 0x000fc40007000000 */
[----:B------:R-:W-:Y:S02]  /*7830*/  FSEL R134, R134, -INF , !P2 ;  /* 0xff80000086867808 */ /* 0x000fe40005000000 */
[C---:B------:R-:W-:Y:S02]  /*7840*/  ISETP.GT.AND P5, PT, R177.reuse, 0x31, P1 ;  /* 0x00000031b100780c */ /* 0x040fe40000fa4270 */
[C---:B------:R-:W-:Y:S02]  /*7850*/  ISETP.GT.AND P4, PT, R177.reuse, 0x38, P1 ;  /* 0x00000038b100780c */ /* 0x040fe40000f84270 */
        /* <DEDUP_REMOVED lines=33> */
[----:B------:R-:W-:Y:S02]  /*7a70*/  PLOP3.LUT P3, PT, PT, PT, UP0, 0x40, 0x0 ;  /* 0x000000000000781c */ /* 0x000fe40003f6e808 */
[C---:B------:R-:W-:Y:S02]  /*7a80*/  ISETP.LT.OR P5, PT, R178.reuse, 0x5a, P5 ;  /* 0x0000005ab200780c */ /* 0x040fe40002fa1670 */
[C---:B------:R-:W-:Y:S02]  /*7a90*/  ISETP.LT.OR P4, PT, R178.reuse, 0x61, P4 ;  /* 0x00000061b200780c */ /* 0x040fe40002781670 */
[C---:B------:R-:W-:Y:S02]  /*7aa0*/  ISETP.LT.OR P6, PT, R178.reuse, 0x62, P6 ;  /* 0x00000062b200780c */ /* 0x040fe400037c1670 */
[----:B------:R-:W-:Y:S02]  /*7ab0*/  ISETP.LT.OR P2, PT, R178, 0x69, P2 ;  /* 0x00000069b200780c */ /* 0x000fe40001741670 */
[----:B------:R-:W-:-:S02]  /*7ac0*/  FSEL R159, R159, -INF , !P5 ;  /* 0xff8000009f9f7808 */ /* 0x000fc40006800000 */
[----:B------:R-:W-:Y:S02]  /*7ad0*/  FSEL R161, R161, -INF , !P4 ;  /* 0xff800000a1a17808 */ /* 0x000fe40006000000 */
[----:B------:R-:W-:Y:S02]  /*7ae0*/  FSEL R163, R163, -INF , !P6 ;  /* 0xff800000a3a37808 */ /* 0x000fe40007000000 */
[----:B------:R-:W-:Y:S02]  /*7af0*/  FSEL R165, R165, -INF , !P2 ;  /* 0xff800000a5a57808 */ /* 0x000fe40005000000 */
[C---:B------:R-:W-:Y:S02]  /*7b00*/  ISETP.GT.AND P5, PT, R177.reuse, 0x70, P1 ;  /* 0x00000070b100780c */ /* 0x040fe40000fa4270 */
[C---:B------:R-:W-:Y:S02]  /*7b10*/  ISETP.GT.AND P4, PT, R177.reuse, 0x71, P1 ;  /* 0x00000071b100780c */ /* 0x040fe40000f84270 */
        /* <DEDUP_REMOVED lines=24> */
.L_x_1358:
[----:B------:R-:W-:-:S05]  /*7ca0*/  IMAD.U32 R11, RZ, RZ, UR30 ;  /* 0x0000001eff0b7e24 */ /* 0x000fca000f8e00ff */
[----:B------:R-:W-:-:S13]  /*7cb0*/  ISETP.NE.AND P2, PT, R11, 0x1, PT ;  /* 0x000000010b00780c */ /* 0x000fda0003f45270 */
[----:B------:R-:W0:Y:S02]  /*7cc0*/  @P2 LDC.64 R8, c[0x0][0x9e8] ;  /* 0x00027a00ff082b82 */ /* 0x000e240000000a00 */
[----:B0-----:R-:W-:-:S05]  /*7cd0*/  @P2 IMAD.HI.U32 R8, R174, R8, RZ ;  /* 0x00000008ae082227 */ /* 0x001fca00078e00ff */
[----:B------:R-:W-:-:S07]  /*7ce0*/  @P2 SHF.R.U32.HI R174, RZ, R9, R8 ;  /* 0x00000009ffae2219 */ /* 0x000fce0000011608 */
.L_x_1359:
[----:B------:R-:W-:Y:S05]  /*7cf0*/  BSYNC B0 ;  /* 0x0000000000007941 */ /* 0x000fea0003800000 */
.L_x_1357:
[----:B------:R-:W-:-:S04]  /*7d00*/  IMAD R173, R174, R11, -R173 ;  /* 0x0000000baead7224 */ /* 0x000fc800078e0aad */
[----:B------:R-:W-:-:S05]  /*7d10*/  IMAD.IADD R8, R173, 0x1, -R16 ;  /* 0x00000001ad087824 */ /* 0x000fca00078e0a10 */
[----:B------:R-:W-:Y:S02]  /*7d20*/  VIADDMNMX R180, R8, R11, R180, PT ;  /* 0x0000000b08b47246 */ /* 0x000fe400038001b4 */
[----:B------:R-:W-:-:S07]  /*7d30*/  VIMNMX R179, R179, R8, !PT ;  /* 0x00000008b3b37248 */ /* 0x000fce0007fe0100 */
.L_x_1356:
[----:B------:R-:W-:Y:S02]  /*7d40*/  FMNMX.FTZ R9, R182, R5, !PT ;  /* 0x00000005b6097209 */ /* 0x000fe40007810000 */
[----:B------:R-:W-:Y:S02]  /*7d50*/  ISETP.GT.AND P6, PT, R179, 0x11, P1 ;  /* 0x00000011b300780c */ /* 0x000fe40000fc4270 */
        /* <DEDUP_REMOVED lines=13> */
[----:B------:R-:W-:Y:S02]  /*7e30*/  FSEL R131, R131, -INF , !P6 ;  /* 0xff80000083837808 */ /* 0x000fe40007000000 */
[----:B------:R-:W-:Y:S02]  /*7e40*/  FMNMX.FTZ R9, R129, R8, !PT ;  /* 0x0000000881097209 */ /* 0x000fe40007810000 */
[----:B------:R-:W-:-:S02]  /*7e50*/  ISETP.GT.AND P6, PT, R179, 0x39, P1 ;  /* 0x00000039b300780c */ /* 0x000fc40000fc4270 */
[----:B------:R-:W-:Y:S02]  /*7e60*/  FMNMX.FTZ R8, R130, R9, !PT ;  /* 0x0000000982087209 */ /* 0x000fe40007810000 */
[----:B------:R-:W-:Y:S02]  /*7e70*/  FSEL R10, R10, -INF , !P5 ;  /* 0xff8000000a0a7808 */ /* 0x000fe40006800000 */
[----:B------:R-:W-:Y:S02]  /*7e80*/  FMNMX.FTZ R9, R133, R8, !PT ;  /* 0x0000000885097209 */ /* 0x000fe40007810000 */
[----:B------:R-:W-:Y:S02]  /*7e90*/  ISETP.GT.AND P5, PT, R179, 0x18, P1 ;  /* 0x00000018b300780c */ /* 0x000fe40000fa4270 */
[----:B------:R-:W-:Y:S02]  /*7ea0*/  FMNMX.FTZ R8, R134, R9, !PT ;  /* 0x0000000986087209 */ /* 0x000fe40007810000 */
[----:B------:R-:W-:-:S02]  /*7eb0*/  ISETP.LT.OR P6, PT, R180, 0x3a, P6 ;  /* 0x0000003ab400780c */ /* 0x000fc400037c1670 */
[----:B------:R-:W-:Y:S02]  /*7ec0*/  FMNMX.FTZ R9, R137, R8, !PT ;  /* 0x0000000889097209 */ /* 0x000fe40007810000 */
[C---:B------:R-:W-:Y:S02]  /*7ed0*/  ISETP.GT.AND P2, PT, R179.reuse, 0x8, P1 ;  /* 0x00000008b300780c */ /* 0x040fe40000f44270 */
[----:B------:R-:W-:Y:S02]  /*7ee0*/  FMNMX.FTZ R8, R138, R9, !PT ;  /* 0x000000098a087209 */ /* 0x000fe40007810000 */
[----:B------:R-:W-:Y:S02]  /*7ef0*/  ISETP.GT.AND P4, PT, R179, 0x9, P1 ;  /* 0x00000009b300780c */ /* 0x000fe40000f84270 */
[----:B------:R-:W-:Y:S02]  /*7f00*/  FMNMX.FTZ R9, R141, R8, !PT ;  /* 0x000000088d097209 */ /* 0x000fe40007810000 */
[----:B------:R-:W-:-:S02]  /*7f10*/  ISETP.LT.OR P5, PT, R180, 0x19, P5 ;  /* 0x00000019b400780c */ /* 0x000fc40002fa1670 */
[----:B------:R-:W-:Y:S02]  /*7f20*/  FMNMX.FTZ R8, R142, R9, !PT ;  /* 0x000000098e087209 */ /* 0x000fe40007810000 */
[----:B------:R-:W-:Y:S02]  /*7f30*/  FSEL R140, R140, -INF , !P6 ;  /* 0xff8000008c8c7808 */ /* 0x000fe40007000000 */
        /* <DEDUP_REMOVED lines=15> */
[----:B------:R-:W-:-:S02]  /*8030*/  FSEL R14, R14, -INF , !P4 ;  /* 0xff8000000e0e7808 */ /* 0x000fc40006000000 */
[----:B------:R-:W-:Y:S02]  /*8040*/  FMNMX.FTZ R8, R161, R8, !PT ;  /* 0x00000008a1087209 */ /* 0x000fe40007810000 */
[----:B------:R-:W-:Y:S02]  /*8050*/  ISETP.GT.AND P3, PT, R179, 0x10, P1 ;  /* 0x00000010b300780c */ /* 0x000fe40000f64270 */
[----:B------:R-:W-:Y:S02]  /*8060*/  FMNMX.FTZ R8, R163, R8, !PT ;  /* 0x00000008a3087209 */ /* 0x000fe40007810000 */
[----:B------:R-:W-:Y:S02]  /*8070*/  ISETP.GT.AND P2, PT, R179, 0x19, P1 ;  /* 0x00000019b300780c */ /* 0x000fe40000f44270 */
[----:B------:R-:W-:Y:S02]  /*8080*/  FMNMX.FTZ R8, R165, R8, !PT ;  /* 0x00000008a5087209 */ /* 0x000fe40007810000 */
[----:B------:R-:W-:-:S02]  /*8090*/  ISETP.GT.AND P4, PT, R179, 0x20, P1 ;  /* 0x00000020b300780c */ /* 0x000fc40000f84270 */
[----:B------:R-:W-:Y:S02]  /*80a0*/  FMNMX.FTZ R8, R167, R8, !PT ;  /* 0x00000008a7087209 */ /* 0x000fe40007810000 */
[C---:B------:R-:W-:Y:S02]  /*80b0*/  ISETP.LT.OR P5, PT, R180.reuse, 0x2a, P5 ;  /* 0x0000002ab400780c */ /* 0x040fe40002fa1670 */
[----:B------:R-:W-:Y:S02]  /*80c0*/  FMNMX.FTZ R8, R169, R8, !PT ;  /* 0x00000008a9087209 */ /* 0x000fe40007810000 */
[C---:B------:R-:W-:Y:S02]  /*80d0*/  ISETP.LT.OR P3, PT, R180.reuse, 0x11, P3 ;  /* 0x00000011b400780c */ /* 0x040fe40001f61670 */
[----:B------:R-:W-:Y:S02]  /*80e0*/  FMNMX.FTZ R8, R171, R8, !PT ;  /* 0x00000008ab087209 */ /* 0x000fe40007810000 */
[----:B------:R-:W-:-:S02]  /*80f0*/  ISETP.LT.OR P2, PT, R180, 0x1a, P2 ;  /* 0x0000001ab400780c */ /* 0x000fc40001741670 */
[----:B------:R-:W-:Y:S02]  /*8100*/  FMNMX.FTZ R9, R175, R8, !PT ;  /* 0x00000008af097209 */ /* 0x000fe40007810000 */
[----:B------:R-:W-:Y:S02]  /*8110*/  ISETP.LT.OR P4, PT, R180, 0x21, P4 ;  /* 0x00000021b400780c */ /* 0x000fe40002781670 */
[----:B------:R-:W-:Y:S02]  /*8120*/  FMNMX.FTZ R8, R176, R9, !PT ;  /* 0x00000009b0087209 */ /* 0x000fe40007810000 */
[----:B------:R-:W-:Y:S02]  /*8130*/  FSEL R21, R21, -INF , !P3 ;  /* 0xff80000015157808 */ /* 0x000fe40005800000 */
[----:B------:R-:W-:Y:S01]  /*8140*/  FSEL R124, R124, -INF , !P2 ;  /* 0xff8000007c7c7808 */ /* 0x000fe20005000000 */
[----:B------:R-:W0:Y:S01]  /*8150*/  SHFL.BFLY PT, R9, R8, 0x2, 0x1f ;  /* 0x0c401f0008097f89 */ /* 0x000e2200000e0000 */
[----:B------:R-:W-:-:S02]  /*8160*/  FSEL R127, R127, -INF , !P4 ;  /* 0xff8000007f7f7808 */ /* 0x000fc40006000000 */
[C---:B------:R-:W-:Y:S02]  /*8170*/  ISETP.GT.AND P3, PT, R179.reuse, 0x21, P1 ;  /* 0x00000021b300780c */ /* 0x040fe40000f64270 */
[C---:B------:R-:W-:Y:S02]  /*8180*/  ISETP.GT.AND P2, PT, R179.reuse, 0x30, P1 ;  /* 0x00000030b300780c */ /* 0x040fe40000f44270 */
[----:B------:R-:W-:Y:S02]  /*8190*/  ISETP.GT.AND P4, PT, R179, 0x31, P1 ;  /* 0x00000031b300780c */ /* 0x000fe40000f84270 */
[C---:B------:R-:W-:Y:S02]  /*81a0*/  ISETP.LT.OR P3, PT, R180.reuse, 0x22, P3 ;  /* 0x00000022b400780c */ /* 0x040fe40001f61670 */
[C---:B------:R-:W-:Y:S02]  /*81b0*/  ISETP.LT.OR P2, PT, R180.reuse, 0x31, P2 ;  /* 0x00000031b400780c */ /* 0x040fe40001741670 */
[----:B------:R-:W-:-:S02]  /*81c0*/  ISETP.LT.OR P4, PT, R180, 0x32, P4 ;  /* 0x00000032b400780c */ /* 0x000fc40002781670 */
[----:B------:R-:W-:Y:S02]  /*81d0*/  FSEL R128, R128, -INF , !P3 ;  /* 0xff80000080807808 */ /* 0x000fe40005800000 */
[----:B------:R-:W-:Y:S02]  /*81e0*/  FSEL R135, R135, -INF , !P2 ;  /* 0xff80000087877808 */ /* 0x000fe40005000000 */
[----:B------:R-:W-:Y:S02]  /*81f0*/  FSEL R136, R136, -INF , !P4 ;  /* 0xff80000088887808 */ /* 0x000fe40006000000 */
[C---:B------:R-:W-:Y:S02]  /*8200*/  ISETP.GT.AND P3, PT, R179.reuse, 0x38, P1 ;  /* 0x00000038b300780c */ /* 0x040fe40000f64270 */
[----:B------:R-:W-:Y:S02]  /*8210*/  ISETP.GT.AND P2, PT, R179, 0x41, P1 ;  /* 0x00000041b300780c */ /* 0x000fe40000f44270 */
[----:B0-----:R-:W-:-:S02]  /*8220*/  FMNMX.FTZ R11, R8, R9, !PT ;  /* 0x00000009080b7209 */ /* 0x001fc40007810000 */
[----:B------:R-:W-:Y:S01]  /*8230*/  FSEL R8, R132, -INF , !P5 ;  /* 0xff80000084087808 */ /* 0x000fe20006800000 */
[----:B------:R-:W-:Y:S01]  /*8240*/  IMAD.U32 R132, RZ, RZ, UR29 ;  /* 0x0000001dff847e24 */ /* 0x000fe2000f8e00ff */
[C---:B------:R-:W-:Y:S01]  /*8250*/  ISETP.GT.AND P5, PT, R179.reuse, 0x40, P1 ;  /* 0x00000040b300780c */ /* 0x040fe20000fa4270 */
[----:B------:R-:W0:Y:S01]  /*8260*/  SHFL.BFLY PT, R174, R11, 0x1, 0x1f ;  /* 0x0c201f000bae7f89 */ /* 0x000e2200000e0000 */
[----:B------:R-:W-:Y:S02]  /*8270*/  ISETP.GT.AND P4, PT, R179, 0x48, P1 ;  /* 0x00000048b300780c */ /* 0x000fe40000f84270 */
[C---:B------:R-:W-:Y:S02]  /*8280*/  ISETP.LT.OR P5, PT, R180.reuse, 0x41, P5 ;  /* 0x00000041b400780c */ /* 0x040fe40002fa1670 */
[----:B------:R-:W-:Y:S02]  /*8290*/  ISETP.LT.OR P3, PT, R180, 0x39, P3 ;  /* 0x00000039b400780c */ /* 0x000fe40001f61670 */
[----:B------:R-:W-:-:S02]  /*82a0*/  FSEL R143, R143, -INF , !P5 ;  /* 0xff8000008f8f7808 */ /* 0x000fc40006800000 */
[C---:B------:R-:W-:Y:S02]  /*82b0*/  ISETP.LT.OR P2, PT, R180.reuse, 0x42, P2 ;  /* 0x00000042b400780c */ /* 0x040fe40001741670 */
[----:B------:R-:W-:Y:S02]  /*82c0*/  ISETP.LT.OR P4, PT, R180, 0x49, P4 ;  /* 0x00000049b400780c */ /* 0x000fe40002781670 */
[----:B------:R-:W-:Y:S02]  /*82d0*/  FSEL R139, R139, -INF , !P3 ;  /* 0xff8000008b8b7808 */ /* 0x000fe40005800000 */
[----:B------:R-:W-:Y:S02]  /*82e0*/  FSEL R144, R144, -INF , !P2 ;  /* 0xff80000090907808 */ /* 0x000fe40005000000 */
[----:B------:R-:W-:Y:S02]  /*82f0*/  FSEL R147, R147, -INF , !P4 ;  /* 0xff80000093937808 */ /* 0x000fe40006000000 */
[----:B------:R-:W-:-:S02]  /*8300*/  ISETP.GT.AND P3, PT, R179, 0x49, P1 ;  /* 0x00000049b300780c */ /* 0x000fc40000f64270 */
[C---:B------:R-:W-:Y:S02]  /*8310*/  ISETP.GT.AND P2, PT, R179.reuse, 0x51, P1 ;  /* 0x00000051b300780c */ /* 0x040fe40000f44270 */
[----:B------:R-:W-:Y:S02]  /*8320*/  ISETP.GT.AND P4, PT, R179, 0x58, P1 ;  /* 0x00000058b300780c */ /* 0x000fe40000f84270 */
[----:B0-----:R-:W-:Y:S02]  /*8330*/  FMNMX.FTZ R9, R11, R174, !PT ;  /* 0x000000ae0b097209 */ /* 0x001fe40007810000 */
[----:B------:R-:W-:Y:S02]  /*8340*/  FSEL R11, R150, -INF , !P6 ;  /* 0xff800000960b7808 */ /* 0x000fe40007000000 */
[----:B------:R-:W-:Y:S01]  /*8350*/  ISETP.GT.AND P6, PT, R179, 0x60, P1 ;  /* 0x00000060b300780c */ /* 0x000fe20000fc4270 */
[----:B------:R-:W-:-:S01]  /*8360*/  FFMA.FTZ R132, R9, R132, -8 ;  /* 0xc100000009847423 */ /* 0x000fc20000010084 */
[----:B------:R-:W-:-:S02]  /*8370*/  FSETP.NEU.FTZ.AND P5, PT, R9, -INF , PT ;  /* 0xff8000000900780b */ /* 0x000fc40003fbd000 */
[----:B------:R-:W-:Y:S02]  /*8380*/  ISETP.LT.OR P6, PT, R180, 0x61, P6 ;  /* 0x00000061b400780c */ /* 0x000fe400037c1670 */
[----:B------:R-:W-:Y:S02]  /*8390*/  FSEL R132, R132, RZ, P5 ;  /* 0x000000ff84847208 */ /* 0x000fe40002800000 */
[----:B------:R-:W-:Y:S02]  /*83a0*/  FSEL R158, R158, -INF , !P6 ;  /* 0xff8000009e9e7808 */ /* 0x000fe40007000000 */
[----:B------:R-:W-:Y:S01]  /*83b0*/  ISETP.GT.AND P6, PT, R179, RZ, P1 ;  /* 0x000000ffb300720c */ /* 0x000fe20000fc4270 */
[----:B------:R-:W-:-:S01]  /*83c0*/  FFMA.FTZ R173, R12, UR29, -R132 ;  /* 0x0000001d0cad7c23 */ /* 0x000fc20008010884 */
[--C-:B------:R-:W-:Y:S01]  /*83d0*/  FFMA.FTZ R12, R15, UR29, -R132.reuse ;  /* 0x0000001d0f0c7c23 */ /* 0x100fe20008010884 */
[----:B------:R-:W-:-:S01]  /*83e0*/  FFMA.FTZ R15, R20, UR29, -R132 ;  /* 0x0000001d140f7c23 */ /* 0x000fc20008010884 */
[----:B------:R-:W-:Y:S01]  /*83f0*/  ISETP.LT.OR P6, PT, R180, 0x1, P6 ;  /* 0x00000001b400780c */ /* 0x000fe200037c1670 */
[----:B------:R-:W-:-:S01]  /*8400*/  FFMA.FTZ R20, R121, UR29, -R132 ;  /* 0x0000001d79147c23 */ /* 0x000fc20008010884 */
[--C-:B------:R-:W-:Y:S01]  /*8410*/  FFMA.FTZ R121, R122, UR29, -R132.reuse ;  /* 0x0000001d7a797c23 */ /* 0x100fe20008010884 */
[----:B------:R-:W-:Y:S01]  /*8420*/  ISETP.LT.OR P3, PT, R180, 0x4a, P3 ;  /* 0x0000004ab400780c */ /* 0x000fe20001f61670 */
[--C-:B------:R-:W-:Y:S01]  /*8430*/  FFMA.FTZ R178, R125, UR29, -R132.reuse ;  /* 0x0000001d7db27c23 */ /* 0x100fe20008010884 */
[----:B------:R-:W-:Y:S01]  /*8440*/  FSEL R7, R7, -INF , !P6 ;  /* 0xff80000007077808 */ /* 0x000fe20007000000 */
[--C-:B------:R-:W-:Y:S01]  /*8450*/  FFMA.FTZ R182, R182, UR29, -R132.reuse ;  /* 0x0000001db6b67c23 */ /* 0x100fe20008010884 */
[C---:B------:R-:W-:Y:S01]  /*8460*/  ISETP.LT.OR P2, PT, R180.reuse, 0x52, P2 ;  /* 0x00000052b400780c */ /* 0x040fe20001741670 */
[--C-:B------:R-:W-:Y:S01]  /*8470*/  FFMA.FTZ R184, R171, UR29, -R132.reuse ;  /* 0x0000001dabb87c23 */ /* 0x100fe20008010884 */
[----:B------:R-:W-:Y:S01]  /*8480*/  FMNMX.FTZ R177, R7, R4, !PT ;  /* 0x0000000407b17209 */ /* 0x000fe20007810000 */
[----:B------:R-:W-:Y:S01]  /*8490*/  MUFU.EX2 R150, R182 ;  /* 0x000000b600967308 */ /* 0x000fe20000000800 */
[----:B------:R-:W-:Y:S01]  /*84a0*/  ISETP.LT.OR P4, PT, R180, 0x59, P4 ;  /* 0x00000059b400780c */ /* 0x000fe20002781670 */
[----:B------:R-:W-:Y:S01]  /*84b0*/  FFMA.FTZ R176, R176, UR29, -R132 ;  /* 0x0000001db0b07c23 */ /* 0x000fe20008010884 */
[----:B------:R-:W-:-:S02]  /*84c0*/  FMNMX.FTZ R122, R10, R177, !PT ;  /* 0x000000b10a7a7209 */ /* 0x000fc40007810000 */
[----:B------:R-:W-:Y:S02]  /*84d0*/  FSEL R148, R148, -INF , !P3 ;  /* 0xff80000094947808 */ /* 0x000fe40005800000 */
[----:B------:R-:W-:Y:S01]  /*84e0*/  FMNMX.FTZ R125, R13, R122, !PT ;  /* 0x0000007a0d7d7209 */ /* 0x000fe20007810000 */
[----:B------:R-:W-:Y:S01]  /*84f0*/  MUFU.EX2 R173, R173 ;  /* 0x000000ad00ad7308 */ /* 0x000fe20000000800 */
[----:B------:R-:W-:Y:S02]  /*8500*/  FSEL R152, R152, -INF , !P2 ;  /* 0xff80000098987808 */ /* 0x000fe40005000000 */
[----:B------:R-:W-:Y:S02]  /*8510*/  FSEL R154, R154, -INF , !P4 ;  /* 0xff8000009a9a7808 */ /* 0x000fe40006000000 */
[C---:B------:R-:W-:Y:S02]  /*8520*/  ISETP.GT.AND P3, PT, R179.reuse, 0x59, P1 ;  /* 0x00000059b300780c */ /* 0x040fe40000f64270 */
[C---:B------:R-:W-:Y:S01]  /*8530*/  ISETP.GT.AND P2, PT, R179.reuse, 0x61, P1 ;  /* 0x00000061b300780c */ /* 0x040fe20000f44270 */
[----:B------:R0:W-:Y:S01]  /*8540*/  MUFU.EX2 R122, R178 ;  /* 0x000000b2007a7308 */ /* 0x0001e20000000800 */
[----:B------:R-:W-:-:S02]  /*8550*/  ISETP.GT.AND P4, PT, R179, 0x68, P1 ;  /* 0x00000068b300780c */ /* 0x000fc40000f84270 */
[----:B------:R-:W-:Y:S01]  /*8560*/  FMNMX.FTZ R174, R14, R125, !PT ;  /* 0x0000007d0eae7209 */ /* 0x000fe20007810000 */
[----:B------:R-:W-:-:S01]  /*8570*/  FFMA.FTZ R125, R126, UR29, -R132 ;  /* 0x0000001d7e7d7c23 */ /* 0x000fc20008010884 */
[C---:B------:R-:W-:Y:S02]  /*8580*/  ISETP.LT.OR P3, PT, R180.reuse, 0x5a, P3 ;  /* 0x0000005ab400780c */ /* 0x040fe40001f61670 */
[C---:B------:R-:W-:Y:S01]  /*8590*/  ISETP.LT.OR P2, PT, R180.reuse, 0x62, P2 ;  /* 0x00000062b400780c */ /* 0x040fe20001741670 */
[----:B------:R-:W-:Y:S01]  /*85a0*/  MUFU.EX2 R12, R12 ;  /* 0x0000000c000c7308 */ /* 0x000fe20000000800 */
[----:B------:R-:W-:Y:S01]  /*85b0*/  ISETP.LT.OR P4, PT, R180, 0x69, P4 ;  /* 0x00000069b400780c */ /* 0x000fe20002781670 */
[----:B0-----:R-:W-:Y:S01]  /*85c0*/  FFMA.FTZ R178, R133, UR29, -R132 ;  /* 0x0000001d85b27c23 */ /* 0x001fe20008010884 */
[----:B------:R-:W-:Y:S02]  /*85d0*/  FMNMX.FTZ R177, R21, R174, !PT ;  /* 0x000000ae15b17209 */ /* 0x000fe40007810000 */
[----:B------:R-:W-:-:S02]  /*85e0*/  FSEL R156, R156, -INF , !P3 ;  /* 0xff8000009c9c7808 */ /* 0x000fc40005800000 */
[----:B------:R-:W-:Y:S01]  /*85f0*/  FSEL R160, R160, -INF , !P2 ;  /* 0xff800000a0a07808 */ /* 0x000fe20005000000 */
[----:B------:R-:W-:Y:S01]  /*8600*/  MUFU.EX2 R15, R15 ;  /* 0x0000000f000f7308 */ /* 0x000fe20000000800 */
[----:B------:R-:W-:Y:S02]  /*8610*/  FSEL R162, R162, -INF , !P4 ;  /* 0xff800000a2a27808 */ /* 0x000fe40006000000 */
[----:B------:R-:W-:Y:S02]  /*8620*/  FMNMX.FTZ R126, R120, R177, !PT ;  /* 0x000000b1787e7209 */ /* 0x000fe40007810000 */
[C---:B------:R-:W-:Y:S02]  /*8630*/  ISETP.GT.AND P3, PT, R179.reuse, 0x69, P1 ;  /* 0x00000069b300780c */ /* 0x040fe40000f64270 */
[C---:B------:R-:W-:Y:S01]  /*8640*/  ISETP.GT.AND P2, PT, R179.reuse, 0x70, P1 ;  /* 0x00000070b300780c */ /* 0x040fe20000f44270 */
[----:B------:R-:W-:Y:S01]  /*8650*/  MUFU.EX2 R20, R20 ;  /* 0x0000001400147308 */ /* 0x000fe20000000800 */
[----:B------:R-:W-:-:S02]  /*8660*/  ISETP.GT.AND P4, PT, R179, 0x71, P1 ;  /* 0x00000071b300780c */ /* 0x000fc40000f84270 */
[C---:B------:R-:W-:Y:S02]  /*8670*/  ISETP.GT.AND P6, PT, R179.reuse, 0x78, P1 ;  /* 0x00000078b300780c */ /* 0x040fe40000fc4270 */
[----:B------:R-:W-:Y:S01]  /*8680*/  ISETP.GT.AND P1, PT, R179, 0x79, P1 ;  /* 0x00000079b300780c */ /* 0x000fe20000f24270 */
[--C-:B------:R-:W-:Y:S01]  /*8690*/  FFMA.FTZ R179, R129, UR29, -R132.reuse ;  /* 0x0000001d81b37c23 */ /* 0x100fe20008010884 */
[----:B------:R-:W-:Y:S01]  /*86a0*/  FMNMX.FTZ R129, R123, R126, !PT ;  /* 0x0000007e7b817209 */ /* 0x000fe20007810000 */
[----:B------:R-:W-:Y:S01]  /*86b0*/  MUFU.EX2 R121, R121 ;  /* 0x0000007900797308 */ /* 0x000fe20000000800 */
[----:B------:R-:W-:Y:S02]  /*86c0*/  ISETP.LT.OR P3, PT, R180, 0x6a, P3 ;  /* 0x0000006ab400780c */ /* 0x000fe40001f61670 */
[----:B------:R-:W-:Y:S01]  /*86d0*/  FMNMX.FTZ R174, R124, R129, !PT ;  /* 0x000000817cae7209 */ /* 0x000fe20007810000 */
[----:B------:R-:W-:-:S01]  /*86e0*/  FFMA.FTZ R129, R130, UR29, -R132 ;  /* 0x0000001d82817c23 */ /* 0x000fc20008010884 */
[----:B------:R-:W-:-:S02]  /*86f0*/  ISETP.LT.OR P2, PT, R180, 0x71, P2 ;  /* 0x00000071b400780c */ /* 0x000fc40001741670 */
[----:B------:R-:W-:Y:S01]  /*8700*/  FMNMX.FTZ R177, R127, R174, !PT ;  /* 0x000000ae7fb17209 */ /* 0x000fe20007810000 */
[----:B------:R0:W-:Y:S01]  /*8710*/  MUFU.EX2 R126, R179 ;  /* 0x000000b3007e7308 */ /* 0x0001e20000000800 */
[----:B------:R-:W-:Y:S02]  /*8720*/  FSEL R164, R164, -INF , !P3 ;  /* 0xff800000a4a47808 */ /* 0x000fe40005800000 */
[----:B------:R-:W-:Y:S02]  /*8730*/  FMNMX.FTZ R130, R128, R177, !PT ;  /* 0x000000b180827209 */ /* 0x000fe40007810000 */
[----:B------:R-:W-:Y:S02]  /*8740*/  ISETP.LT.OR P4, PT, R180, 0x72, P4 ;  /* 0x00000072b400780c */ /* 0x000fe40002781670 */
[----:B------:R-:W-:Y:S01]  /*8750*/  FMNMX.FTZ R133, R131, R130, !PT ;  /* 0x0000008283857209 */ /* 0x000fe20007810000 */
[----:B------:R-:W-:Y:S01]  /*8760*/  MUFU.EX2 R125, R125 ;  /* 0x0000007d007d7308 */ /* 0x000fe20000000800 */
[----:B0-----:R-:W-:-:S01]  /*8770*/  FFMA.FTZ R179, R137, UR29, -R132 ;  /* 0x0000001d89b37c23 */ /* 0x001fc20008010884 */
[----:B------:R-:W-:-:S02]  /*8780*/  FSEL R166, R166, -INF , !P2 ;  /* 0xff800000a6a67808 */ /* 0x000fc40005000000 */
[----:B------:R-:W-:Y:S01]  /*8790*/  FMNMX.FTZ R174, R8, R133, !PT ;  /* 0x0000008508ae7209 */ /* 0x000fe20007810000 */
[--C-:B------:R-:W-:Y:S01]  /*87a0*/  FFMA.FTZ R133, R134, UR29, -R132.reuse ;  /* 0x0000001d86857c23 */ /* 0x100fe20008010884 */
[----:B------:R-:W-:Y:S02]  /*87b0*/  ISETP.LT.OR P6, PT, R180, 0x79, P6 ;  /* 0x00000079b400780c */ /* 0x000fe400037c1670 */
[----:B------:R-:W-:Y:S01]  /*87c0*/  FMNMX.FTZ R177, R135, R174, !PT ;  /* 0x000000ae87b17209 */ /* 0x000fe20007810000 */
[----:B------:R0:W-:Y:S01]  /*87d0*/  MUFU.EX2 R130, R178 ;  /* 0x000000b200827308 */ /* 0x0001e20000000800 */
[----:B------:R-:W-:Y:S02]  /*87e0*/  FSEL R168, R168, -INF , !P4 ;  /* 0xff800000a8a87808 */ /* 0x000fe40006000000 */
[----:B------:R-:W-:Y:S02]  /*87f0*/  FMNMX.FTZ R134, R136, R177, !PT ;  /* 0x000000b188867209 */ /* 0x000fe40007810000 */
[----:B------:R-:W-:Y:S01]  /*8800*/  ISETP.LT.OR P1, PT, R180, 0x7a, P1 ;  /* 0x0000007ab400780c */ /* 0x000fe20000f21670 */
[--C-:B------:R-:W-:Y:S01]  /*8810*/  FFMA.FTZ R180, R163, UR29, -R132.reuse ;  /* 0x0000001da3b47c23 */ /* 0x100fe20008010884 */
[----:B------:R-:W-:Y:S01]  /*8820*/  FMNMX.FTZ R137, R139, R134, !PT ;  /* 0x000000868b897209 */ /* 0x000fe20007810000 */
[----:B------:R-:W-:Y:S01]  /*8830*/  MUFU.EX2 R129, R129 ;  /* 0x0000008100817308 */ /* 0x000fe20000000800 */
[----:B0-----:R-:W-:-:S01]  /*8840*/  FFMA.FTZ R178, R141, UR29, -R132 ;  /* 0x0000001d8db27c23 */ /* 0x001fc20008010884 */
[----:B------:R-:W-:-:S02]  /*8850*/  FSEL R170, R170, -INF , !P6 ;  /* 0xff800000aaaa7808 */ /* 0x000fc40007000000 */
[----:B------:R-:W-:Y:S01]  /*8860*/  FMNMX.FTZ R174, R140, R137, !PT ;  /* 0x000000898cae7209 */ /* 0x000fe20007810000 */
[----:B------:R-:W-:Y:S01]  /*8870*/  FFMA.FTZ R137, R138, UR29, -R132 ;  /* 0x0000001d8a897c23 */ /* 0x000fe20008010884 */
[----:B------:R-:W-:Y:S02]  /*8880*/  FSEL R172, R172, -INF , !P1 ;  /* 0xff800000acac7808 */ /* 0x000fe40004800000 */
[----:B------:R-:W-:Y:S01]  /*8890*/  FMNMX.FTZ R177, R143, R174, !PT ;  /* 0x000000ae8fb17209 */ /* 0x000fe20007810000 */
[----:B------:R-:W-:Y:S03]  /*88a0*/  MUFU.EX2 R133, R133 ;  /* 0x0000008500857308 */ /* 0x000fe60000000800 */
[----:B------:R-:W-:-:S04]  /*88b0*/  FMNMX.FTZ R138, R144, R177, !PT ;  /* 0x000000b1908a7209 */ /* 0x000fc80007810000 */
[----:B------:R-:W-:Y:S01]  /*88c0*/  FMNMX.FTZ R141, R147, R138, !PT ;  /* 0x0000008a938d7209 */ /* 0x000fe20007810000 */
[----:B------:R-:W-:Y:S03]  /*88d0*/  MUFU.EX2 R134, R179 ;  /* 0x000000b300867308 */ /* 0x000fe60000000800 */
[----:B------:R-:W-:Y:S01]  /*88e0*/  FMNMX.FTZ R174, R148, R141, !PT ;  /* 0x0000008d94ae7209 */ /* 0x000fe20007810000 */
[--C-:B------:R-:W-:Y:S01]  /*88f0*/  FFMA.FTZ R141, R142, UR29, -R132.reuse ;  /* 0x0000001d8e8d7c23 */ /* 0x100fe20008010884 */
[----:B------:R-:W-:-:S01]  /*8900*/  FFMA.FTZ R142, R145, UR29, -R132 ;  /* 0x0000001d918e7c23 */ /* 0x000fc20008010884 */
[--C-:B------:R-:W-:Y:S01]  /*8910*/  FFMA.FTZ R145, R146, UR29, -R132.reuse ;  /* 0x0000001d92917c23 */ /* 0x100fe20008010884 */
[----:B------:R-:W-:Y:S01]  /*8920*/  FMNMX.FTZ R177, R11, R174, !PT ;  /* 0x000000ae0bb17209 */ /* 0x000fe20007810000 */
[--C-:B------:R-:W-:Y:S01]  /*8930*/  FFMA.FTZ R146, R149, UR29, -R132.reuse ;  /* 0x0000001d95927c23 */ /* 0x100fe20008010884 */
[----:B------:R-:W-:-:S01]  /*8940*/  FFMA.FTZ R149, R151, UR29, -R132 ;  /* 0x0000001d97957c23 */ /* 0x000fc20008010884 */
[----:B------:R0:W-:Y:S01]  /*8950*/  MUFU.EX2 R138, R178 ;  /* 0x000000b2008a7308 */ /* 0x0001e20000000800 */
[----:B------:R-:W-:Y:S01]  /*8960*/  FMNMX.FTZ R177, R152, R177, !PT ;  /* 0x000000b198b17209 */ /* 0x000fe20007810000 */
[--C-:B------:R-:W-:Y:S01]  /*8970*/  FFMA.FTZ R151, R153, UR29, -R132.reuse ;  /* 0x0000001d99977c23 */ /* 0x100fe20008010884 */
[----:B------:R-:W-:-:S01]  /*8980*/  FFMA.FTZ R174, R155, UR29, -R132 ;  /* 0x0000001d9bae7c23 */ /* 0x000fc20008010884 */
[--C-:B------:R-:W-:Y:S01]  /*8990*/  FFMA.FTZ R153, R157, UR29, -R132.reuse ;  /* 0x0000001d9d997c23 */ /* 0x100fe20008010884 */
[----:B------:R-:W-:Y:S01]  /*89a0*/  FMNMX.FTZ R177, R154, R177, !PT ;  /* 0x000000b19ab17209 */ /* 0x000fe20007810000 */
[--C-:B------:R-:W-:Y:S01]  /*89b0*/  FFMA.FTZ R155, R161, UR29, -R132.reuse ;  /* 0x0000001da19b7c23 */ /* 0x100fe20008010884 */
[----:B------:R-:W-:-:S01]  /*89c0*/  FFMA.FTZ R157, R165, UR29, -R132 ;  /* 0x0000001da59d7c23 */ /* 0x000fc20008010884 */
[--C-:B------:R-:W-:Y:S01]  /*89d0*/  FFMA.FTZ R161, R175, UR29, -R132.reuse ;  /* 0x0000001dafa17c23 */ /* 0x100fe20008010884 */
[----:B------:R-:W-:Y:S01]  /*89e0*/  FMNMX.FTZ R177, R156, R177, !PT ;  /* 0x000000b19cb17209 */ /* 0x000fe20007810000 */
[--C-:B0-----:R-:W-:Y:S01]  /*89f0*/  FFMA.FTZ R178, R159, UR29, -R132.reuse ;  /* 0x0000001d9fb27c23 */ /* 0x101fe20008010884 */
[----:B------:R-:W-:-:S01]  /*8a00*/  FFMA.FTZ R159, R169, UR29, -R132 ;  /* 0x0000001da99f7c23 */ /* 0x000fc20008010884 */
        /* <DEDUP_REMOVED lines=12> */
[----:B------:R-:W-:Y:S02]  /*8ad0*/  MUFU.EX2 R146, R146 ;  /* 0x0000009200927308 */ /* 0x000fe40000000800 */
[----:B------:R-:W0:Y:S06]  /*8ae0*/  SHFL.BFLY PT, R182, R177, 0x2, 0x1f ;  /* 0x0c401f00b1b67f89 */ /* 0x000e2c00000e0000 */
[----:B------:R-:W-:Y:S08]  /*8af0*/  MUFU.EX2 R149, R149 ;  /* 0x0000009500957308 */ /* 0x000ff00000000800 */
[----:B------:R-:W-:Y:S08]  /*8b00*/  MUFU.EX2 R151, R151 ;  /* 0x0000009700977308 */ /* 0x000ff00000000800 */
[----:B------:R-:W-:Y:S01]  /*8b10*/  MUFU.EX2 R174, R174 ;  /* 0x000000ae00ae7308 */ /* 0x000fe20000000800 */
[----:B0-----:R-:W-:Y:S01]  /*8b20*/  FMNMX.FTZ R163, R177, R182, !PT ;  /* 0x000000b6b1a37209 */ /* 0x001fe20007810000 */
[----:B------:R-:W-:Y:S01]  /*8b30*/  FFMA.FTZ R182, R167, UR29, -R132 ;  /* 0x0000001da7b67c23 */ /* 0x000fe20008010884 */
[----:B------:R-:W-:-:S03]  /*8b40*/  FSEL R132, R9, RZ, P5 ;  /* 0x000000ff09847208 */ /* 0x000fc60002800000 */
[----:B------:R-:W0:Y:S02]  /*8b50*/  SHFL.BFLY PT, R186, R163, 0x1, 0x1f ;  /* 0x0c201f00a3ba7f89 */ /* 0x000e2400000e0000 */
[----:B------:R-:W-:Y:S01]  /*8b60*/  MUFU.EX2 R153, R153 ;  /* 0x0000009900997308 */ /* 0x000fe20000000800 */
[----:B------:R-:W-:-:S04]  /*8b70*/  FADD.FTZ R5, -R132, R5 ;  /* 0x0000000584057221 */ /* 0x000fc80000010100 */
[----:B------:R-:W-:-:S03]  /*8b80*/  FMUL.FTZ R5, R5, UR29 ;  /* 0x0000001d05057c20 */ /* 0x000fc60008410000 */
[----:B------:R-:W-:Y:S08]  /*8b90*/  MUFU.EX2 R178, R178 ;  /* 0x000000b200b27308 */ /* 0x000ff00000000800 */
[----:B------:R-:W1:Y:S01]  /*8ba0*/  MUFU.EX2 R5, R5 ;  /* 0x0000000500057308 */ /* 0x000e620000000800 */
[----:B0-----:R-:W-:Y:S01]  /*8bb0*/  FMNMX.FTZ R132, R163, R186, !PT ;  /* 0x000000baa3847209 */ /* 0x001fe20007810000 */
[----:B------:R-:W-:-:S06]  /*8bc0*/  IMAD.U32 R163, RZ, RZ, UR29 ;  /* 0x0000001dffa37e24 */ /* 0x000fcc000f8e00ff */
[----:B------:R-:W-:Y:S01]  /*8bd0*/  MUFU.EX2 R155, R155 ;  /* 0x0000009b009b7308 */ /* 0x000fe20000000800 */
[C---:B------:R-:W-:Y:S01]  /*8be0*/  FSETP.NEU.FTZ.AND P1, PT, R132.reuse, -INF , PT ;  /* 0xff8000008400780b */ /* 0x040fe20003f3d000 */
[----:B------:R-:W-:-:S03]  /*8bf0*/  FFMA.FTZ R163, R132, R163, -8 ;  /* 0xc100000084a37423 */ /* 0x000fc600000100a3 */
[----:B------:R-:W-:Y:S02]  /*8c00*/  FSEL R165, R132, RZ, P1 ;  /* 0x000000ff84a57208 */ /* 0x000fe40000800000 */
[----:B------:R-:W-:Y:S01]  /*8c10*/  FSEL R163, R163, RZ, P1 ;  /* 0x000000ffa3a37208 */ /* 0x000fe20000800000 */
[----:B------:R-:W-:Y:S02]  /*8c20*/  MUFU.EX2 R180, R180 ;  /* 0x000000b400b47308 */ /* 0x000fe40000000800 */
[----:B------:R-:W-:-:S02]  /*8c30*/  FADD.FTZ R165, -R165, R4 ;  /* 0x00000004a5a57221 */ /* 0x000fc40000010100 */
[--C-:B------:R-:W-:Y:S01]  /*8c40*/  FFMA.FTZ R4, R140, UR29, -R163.reuse ;  /* 0x0000001d8c047c23 */ /* 0x100fe200080108a3 */
[----:B------:R-:W-:-:S01]  /*8c50*/  FFMA.FTZ R7, R7, UR29, -R163 ;  /* 0x0000001d07077c23 */ /* 0x000fc200080108a3 */
[----:B------:R-:W-:Y:S01]  /*8c60*/  FMUL.FTZ R140, R165, UR29 ;  /* 0x0000001da58c7c20 */ /* 0x000fe20008410000 */
        /* <DEDUP_REMOVED lines=32> */
[--C-:B------:R-:W-:Y:S01]  /*8e70*/  FFMA.FTZ R170, R170, UR29, -R163.reuse ;  /* 0x0000001daaaa7c23 */ /* 0x100fe200080108a3 */
[----:B------:R-:W-:-:S01]  /*8e80*/  FFMA.FTZ R163, R172, UR29, -R163 ;  /* 0x0000001daca37c23 */ /* 0x000fc200080108a3 */
[----:B-1----:R-:W-:Y:S01]  /*8e90*/  FFMA.FTZ R172, R5, R3, R150 ;  /* 0x0000000305ac7223 */ /* 0x002fe20000010096 */
[----:B0-----:R-:W-:-:S01]  /*8ea0*/  FFMA.FTZ R3, R140, R2, R7 ;  /* 0x000000028c037223 */ /* 0x001fc20000010007 */
[----:B------:R-:W0:Y:S03]  /*8eb0*/  MUFU.EX2 R14, R14 ;  /* 0x0000000e000e7308 */ /* 0x000e260000000800 */
[----:B--2---:R-:W-:-:S05]  /*8ec0*/  FADD.FTZ R2, R10, R3 ;  /* 0x000000030a027221 */ /* 0x004fca0000010000 */
[----:B------:R-:W1:Y:S01]  /*8ed0*/  MUFU.EX2 R21, R21 ;  /* 0x0000001500157308 */ /* 0x000e620000000800 */
[----:B---3--:R-:W-:-:S07]  /*8ee0*/  FADD.FTZ R3, R13, R2 ;  /* 0x000000020d037221 */ /* 0x008fce0000010000 */
[----:B------:R2:W-:Y:S01]  /*8ef0*/  MUFU.EX2 R11, R165 ;  /* 0x000000a5000b7308 */ /* 0x0005e20000000800 */
[----:B0-----:R-:W-:-:S07]  /*8f00*/  FADD.FTZ R2, R14, R3 ;  /* 0x000000030e027221 */ /* 0x001fce0000010000 */
[----:B------:R-:W0:Y:S01]  /*8f10*/  MUFU.EX2 R120, R120 ;  /* 0x0000007800787308 */ /* 0x000e220000000800 */
[----:B--2---:R-:W-:-:S01]  /*8f20*/  FADD.FTZ R165, R173, R172 ;  /* 0x000000acada57221 */ /* 0x004fc20000010000 */
[----:B-1----:R-:W-:-:S03]  /*8f30*/  FADD.FTZ R3, R21, R2 ;  /* 0x0000000215037221 */ /* 0x002fc60000010000 */
[----:B------:R-:W-:-:S03]  /*8f40*/  FADD.FTZ R172, R12, R165 ;  /* 0x000000a50cac7221 */ /* 0x000fc60000010000 */
[----:B------:R-:W1:Y:S01]  /*8f50*/  MUFU.EX2 R123, R123 ;  /* 0x0000007b007b7308 */ /* 0x000e620000000800 */
[----:B------:R-:W-:-:S04]  /*8f60*/  FADD.FTZ R165, R15, R172 ;  /* 0x000000ac0fa57221 */ /* 0x000fc80000010000 */
[----:B------:R-:W-:-:S03]  /*8f70*/  FADD.FTZ R172, R20, R165 ;  /* 0x000000a514ac7221 */ /* 0x000fc60000010000 */
[----:B------:R-:W2:Y:S01]  /*8f80*/  MUFU.EX2 R124, R124 ;  /* 0x0000007c007c7308 */ /* 0x000ea20000000800 */
[----:B------:R-:W-:-:S01]  /*8f90*/  FADD.FTZ R165, R121, R172 ;  /* 0x000000ac79a57221 */ /* 0x000fc20000010000 */
[----:B0-----:R-:W-:-:S03]  /*8fa0*/  FADD.FTZ R2, R120, R3 ;  /* 0x0000000378027221 */ /* 0x001fc60000010000 */
[----:B------:R-:W-:-:S03]  /*8fb0*/  FADD.FTZ R172, R122, R165 ;  /* 0x000000a57aac7221 */ /* 0x000fc60000010000 */
[----:B------:R-:W0:Y:S01]  /*8fc0*/  MUFU.EX2 R127, R127 ;  /* 0x0000007f007f7308 */ /* 0x000e220000000800 */
[----:B-1----:R-:W-:-:S01]  /*8fd0*/  FADD.FTZ R3, R123, R2 ;  /* 0x000000027b037221 */ /* 0x002fc20000010000 */
[----:B------:R-:W-:-:S04]  /*8fe0*/  FADD.FTZ R165, R125, R172 ;  /* 0x000000ac7da57221 */ /* 0x000fc80000010000 */
[----:B------:R-:W-:Y:S02]  /*8ff0*/  FADD.FTZ R172, R126, R165 ;  /* 0x000000a57eac7221 */ /* 0x000fe40000010000 */
[----:B------:R-:W1:Y:S01]  /*9000*/  MUFU.EX2 R128, R128 ;  /* 0x0000008000807308 */ /* 0x000e620000000800 */
[----:B--2---:R-:W-:-:S01]  /*9010*/  FADD.FTZ R2, R124, R3 ;  /* 0x000000037c027221 */ /* 0x004fc20000010000 */
[----:B------:R-:W-:-:S04]  /*9020*/  FADD.FTZ R165, R129, R172 ;  /* 0x000000ac81a57221 */ /* 0x000fc80000010000 */
[----:B------:R-:W-:Y:S02]  /*9030*/  FADD.FTZ R172, R130, R165 ;  /* 0x000000a582ac7221 */ /* 0x000fe40000010000 */
[----:B------:R-:W2:Y:S01]  /*9040*/  MUFU.EX2 R131, R131 ;  /* 0x0000008300837308 */ /* 0x000ea20000000800 */
[----:B0-----:R-:W-:-:S01]  /*9050*/  FADD.FTZ R3, R127, R2 ;  /* 0x000000027f037221 */ /* 0x001fc20000010000 */
[----:B------:R-:W-:-:S04]  /*9060*/  FADD.FTZ R167, R133, R172 ;  /* 0x000000ac85a77221 */ /* 0x000fc80000010000 */
[----:B------:R-:W-:Y:S02]  /*9070*/  FADD.FTZ R172, R134, R167 ;  /* 0x000000a786ac7221 */ /* 0x000fe40000010000 */
[----:B------:R-:W0:Y:S01]  /*9080*/  MUFU.EX2 R8, R8 ;  /* 0x0000000800087308 */ /* 0x000e220000000800 */
[----:B-1----:R-:W-:-:S01]  /*9090*/  FADD.FTZ R2, R128, R3 ;  /* 0x0000000380027221 */ /* 0x002fc20000010000 */
[----:B------:R-:W-:-:S04]  /*90a0*/  FADD.FTZ R167, R137, R172 ;  /* 0x000000ac89a77221 */ /* 0x000fc80000010000 */
[----:B------:R-:W-:Y:S02]  /*90b0*/  FADD.FTZ R172, R138, R167 ;  /* 0x000000a78aac7221 */ /* 0x000fe40000010000 */
[----:B------:R-:W1:Y:S01]  /*90c0*/  MUFU.EX2 R135, R135 ;  /* 0x0000008700877308 */ /* 0x000e620000000800 */
[----:B--2---:R-:W-:-:S01]  /*90d0*/  FADD.FTZ R3, R131, R2 ;  /* 0x0000000283037221 */ /* 0x004fc20000010000 */
[----:B------:R-:W-:-:S06]  /*90e0*/  FADD.FTZ R169, R141, R172 ;  /* 0x000000ac8da97221 */ /* 0x000fcc0000010000 */
        /* <DEDUP_REMOVED lines=32> */
[----:B------:R-:W-:-:S03]  /*92f0*/  FADD.FTZ R175, R155, R156 ;  /* 0x0000009c9baf7221 */ /* 0x000fc60000010000 */
[----:B------:R-:W-:Y:S01]  /*9300*/  FADD.FTZ R3, R165, R2 ;  /* 0x00000002a5037221 */ /* 0x000fe20000010000 */
[----:B------:R-:W-:-:S02]  /*9310*/  FADD.FTZ R156, R180, R175 ;  /* 0x000000afb49c7221 */ /* 0x000fc40000010000 */
        /* <DEDUP_REMOVED lines=28> */
.L_x_1360:
        /* <DEDUP_REMOVED lines=9> */
[----:B------:R-:W-:Y:S01]  /*9570*/  F2FP.SATFINITE.E4M3.F32.PACK_AB_MERGE_C R157, R180, R155, R157 ;  /* 0x0000009bb49d723e */ /* 0x000fe2000480709d */
        /* <DEDUP_REMOVED lines=127> */
[----:B------:R-:W-:Y:S02]  /*9d70*/  IMAD.MOV.U32 R5, RZ, RZ, R9 ;  /* 0x000000ffff057224 */ /* 0x000fe400078e0009 */
[----:B------:R-:W-:Y:S01]  /*9d80*/  IMAD.MOV.U32 R184, RZ, RZ, R157 ;  /* 0x000000ffffb87224 */ /* 0x000fe200078e009d */
[----:B------:R-:W-:Y:S06]  /*9d90*/  @P1 BRA `(.L_x_1361) ;  /* 0xffffffc400a41947 */ /* 0x000fec000383ffff */
.L_x_1342:
[----:B------:R-:W-:Y:S02]  /*9da0*/  UISETP.NE.AND UP1, UPT, UR54, URZ, UPT ;  /* 0x0000003f3600728c */ /* 0x000fe4000bf25270 */
[----:B------:R-:W-:Y:S02]  /*9db0*/  UISETP.NE.AND UP0, UPT, UR53, URZ, UPT ;  /* 0x0000003f3500728c */ /* 0x000fe4000bf05270 */
[----:B------:R-:W-:Y:S02]  /*9dc0*/  UIADD3 UR10, UR41, 0x7f, URZ ;  /* 0x0000007f290a7890 */ /* 0x000fe4000fffe03f */
[----:B------:R-:W-:Y:S02]  /*9dd0*/  UIADD3 UR11, UR40, 0x1, -UR47 ;  /* 0x00000001280b7890 */ /* 0x000fe4000fffe82f */
[----:B------:R-:W-:-:S03]  /*9de0*/  PLOP3.LUT P1, PT, PT, PT, UP0, 0x40, 0x0 ;  /* 0x000000000000781c */ /* 0x000fc60003f2e808 */
[----:B------:R-:W-:Y:S01]  /*9df0*/  @UP1 ULDC UR6, c[0x0][0x44c] ;  /* 0x0001130000061ab9 */ /* 0x000fe20000000800 */
[----:B------:R-:W-:Y:S01]  /*9e00*/  @UP1 ULDC UR14, c[0x0][0x450] ;  /* 0x00011400000e1ab9 */ /* 0x000fe20000000800 */
[----:B------:R-:W-:-:S04]  /*9e10*/  UIMAD.WIDE.U32 UR6, UR10, UR6, URZ ;  /* 0x000000060a0672a5 */ /* 0x000fc8000f8e003f */
[----:B------:R-:W-:-:S04]  /*9e20*/  @UP1 USHF.R.U32.HI UR10, URZ, UR14, UR7 ;  /* 0x0000000e3f0a1299 */ /* 0x000fc80008011607 */
[----:B------:R-:W-:-:S04]  /*9e30*/  UIADD3 UR10, UR11, UR10, URZ ;  /* 0x0000000a0b0a7290 */ /* 0x000fc8000fffe03f */
[----:B------:R-:W-:Y:S01]  /*9e40*/  UIADD3 UR31, UR10, -UR31, URZ ;  /* 0x8000001f0a1f7290 */ /* 0x000fe2000fffe03f */
[----:B------:R-:W-:Y:S11]  /*9e50*/  @P1 BRA `(.L_x_1362) ;  /* 0x0000000000501947 */ /* 0x000ff60003800000 */
[----:B------:R-:W-:Y:S02]  /*9e60*/  UMOV UR14, UR10 ;  /* 0x0000000a000e7c82 */ /* 0x000fe40008000000 */
        /* <DEDUP_REMOVED lines=11> */
.L_x_1363:
[----:B------:R-:W-:Y:S02]  /*9f20*/  ULDC UR15, c[0x0][0x9e4] ;  /* 0x00027900000f7ab9 */ /* 0x000fe40000000800 */
[----:B------:R-:W-:-:S11]  /*9f30*/  UISETP.NE.AND UP0, UPT, UR15, 0x1, UPT ;  /* 0x000000010f00788c */ /* 0x000fd6000bf05270 */
[----:B------:R-:W-:Y:S02]  /*9f40*/  @UP0 ULDC.64 UR6, c[0x0][0x9e8] ;  /* 0x00027a0000060ab9 */ /* 0x000fe40000000a00 */
[----:B------:R-:W-:-:S04]  /*9f50*/  UIMAD.WIDE.U32 UR10, UR14, UR6, URZ ;  /* 0x000000060e0a72a5 */ /* 0x000fc8000f8e003f */
[----:B------:R-:W-:-:S12]  /*9f60*/  @UP0 USHF.R.U32.HI UR14, URZ, UR7, UR11 ;  /* 0x000000073f0e0299 */ /* 0x000fd8000801160b */
.L_x_1364:
[----:B------:R-:W-:-:S04]  /*9f70*/  UIMAD UR14, UR14, UR15, URZ ;  /* 0x0000000f0e0e72a4 */ /* 0x000fc8000f8e023f */
[----:B------:R-:W-:-:S04]  /*9f80*/  UISETP.LT.AND UP0, UPT, UR31, UR14, UPT ;  /* 0x0000000e1f00728c */ /* 0x000fc8000bf01270 */
[----:B------:R-:W-:-:S12]  /*9f90*/  USEL UR31, UR31, UR14, !UP0 ;  /* 0x0000000e1f1f7287 */ /* 0x000fd8000c000000 */
.L_x_1362:
        /* <DEDUP_REMOVED lines=13> */
.L_x_1376:
[----:B------:R-:W-:Y:S01]  /*a070*/  ISETP.NE.AND P2, PT, RZ, UR45, PT ;  /* 0x0000002dff007c0c */ /* 0x000fe2000bf45270 */
[----:B------:R-:W-:-:S04]  /*a080*/  UISETP.NE.AND UP0, UPT, UR31, 0x1, UPT ;  /* 0x000000011f00788c */ /* 0x000fc8000bf05270 */
[----:B------:R-:W-:-:S04]  /*a090*/  USEL UR49, URZ, 0x1, UP0 ;  /* 0x000000013f317887 */ /* 0x000fc80008000000 */
[----:B------:R-:W-:-:S04]  /*a0a0*/  ULOP3.LUT UR49, UR32, UR49, URZ, 0x3c, !UPT ;  /* 0x0000003120317292 */ /* 0x000fc8000f8e3c3f */
[----:B------:R-:W-:Y:S08]  /*a0b0*/  @P2 BRA `(.L_x_1366) ;  /* 0x0000000000382947 */ /* 0x000ff00003800000 */
[----:B------:R-:W-:Y:S05]  /*a0c0*/  @!P0 BRA `(.L_x_1367) ;  /* 0x0000000000048947 */ /* 0x000fea0003800000 */
[----:B------:R-:W-:Y:S01]  /*a0d0*/  BPT.TRAP 0x1 ;  /* 0x000000040000795c */ /* 0x000fe20000300000 */
.L_x_1367:
        /* <DEDUP_REMOVED lines=9> */
.L_x_1368:
[----:B-1----:R-:W-:Y:S05]  /*a170*/  @P1 BRA `(.L_x_1366) ;  /* 0x0000000000081947 */ /* 0x002fea0003800000 */
[----:B------:R-:W1:Y:S02]  /*a180*/  SYNCS.PHASECHK.TRANS64.TRYWAIT P1, [UR6+0x2a830], R7 ;  /* 0x02a83007ff0075a7 */ /* 0x000e640008020146 */
[----:B-1----:R-:W-:Y:S05]  /*a190*/  @!P1 BRA `(.L_x_1369) ;  /* 0x0000012c004c9947 */ /* 0x002fea0003800000 */
.L_x_1366:
        /* <DEDUP_REMOVED lines=40> */
.L_x_1371:
[----:B------:R-:W-:Y:S01]  /*a420*/  ULEA UR6, UR31, UR36, 0x3 ;  /* 0x000000241f067291 */ /* 0x000fe2000f8e183f */
[----:B------:R-:W-:-:S05]  /*a430*/  IMAD.U32 R7, RZ, RZ, UR32 ;  /* 0x00000020ff077e24 */ /* 0x000fca000f8e00ff */
[----:B------:R-:W-:-:S04]  /*a440*/  SHF.L.U32 R7, R7, 0x1f, RZ ;  /* 0x0000001f07077819 */ /* 0x000fc800000006ff */
[----:B------:R0:W1:Y:S01]  /*a450*/  SYNCS.PHASECHK.TRANS64.TRYWAIT P1, [UR6+0x2a850], R7 ;  /* 0x02a85007ff0075a7 */ /* 0x0000620008020146 */
[----:B------:R-:W-:Y:S05]  /*a460*/  @!P0 BRA `(.L_x_1372) ;  /* 0x0000000000048947 */ /* 0x000fea0003800000 */
[----:B------:R-:W-:Y:S01]  /*a470*/  BPT.TRAP 0x1 ;  /* 0x000000040000795c */ /* 0x000fe20000300000 */
.L_x_1372:
[----:B-1----:R-:W-:Y:S05]  /*a480*/  @P1 BRA `(.L_x_1370) ;  /* 0x0000000000081947 */ /* 0x002fea0003800000 */
[----:B------:R-:W1:Y:S02]  /*a490*/  SYNCS.PHASECHK.TRANS64.TRYWAIT P1, [UR6+0x2a850], R7 ;  /* 0x02a85007ff0075a7 */ /* 0x000e640008020146 */
[----:B-1----:R-:W-:Y:S05]  /*a4a0*/  @!P1 BRA `(.L_x_1373) ;  /* 0x0000012800a09947 */ /* 0x002fea0003800000 */
.L_x_1370:
        /* <DEDUP_REMOVED lines=31> */
.L_x_1374:
        /* <DEDUP_REMOVED lines=66> */
[----:B------:R-:W-:Y:S01]  /*aac0*/  FMUL.FTZ R163, R0, R172 ;  /* 0x000000ac00a37220 */ /* 0x000fe20000410000 */
[----:B------:R-:W-:-:S03]  /*aad0*/  ULEA UR6, UR48, UR36, 0x3 ;  /* 0x0000002430067291 */ /* 0x000fc6000f8e183f */
        /* <DEDUP_REMOVED lines=130> */
[----:B-1----:R-:W-:Y:S01]  /*b300*/  FMNMX.FTZ R177, R176, R9, !PT ;  /* 0x00000009b0b17209 */ /* 0x002fe20007810000 */
[----:B------:R-:W-:Y:S01]  /*b310*/  IMAD.U32 R176, RZ, RZ, UR29 ;  /* 0x0000001dffb07e24 */ /* 0x000fe2000f8e00ff */
[----:B0-----:R-:W-:-:S03]  /*b320*/  FMNMX.FTZ R178, R175, R132, !PT ;  /* 0x00000084afb27209 */ /* 0x001fc60007810000 */
[----:B------:R-:W0:Y:S04]  /*b330*/  SHFL.BFLY PT, R132, R177, 0x1, 0x1f ;  /* 0x0c201f00b1847f89 */ /* 0x000e2800000e0000 */
[----:B------:R-:W1:Y:S01]  /*b340*/  SHFL.BFLY PT, R179, R178, 0x1, 0x1f ;  /* 0x0c201f00b2b37f89 */ /* 0x000e6200000e0000 */
[----:B0-----:R-:W-:Y:S02]  /*b350*/  FMNMX.FTZ R9, R177, R132, !PT ;  /* 0x00000084b1097209 */ /* 0x001fe40007810000 */
[----:B-1----:R-:W-:-:S03]  /*b360*/  FMNMX.FTZ R132, R178, R179, !PT ;  /* 0x000000b3b2847209 */ /* 0x002fc60007810000 */
[C---:B------:R-:W-:Y:S01]  /*b370*/  FFMA.FTZ R175, R9.reuse, R176, -8 ;  /* 0xc100000009af7423 */ /* 0x040fe200000100b0 */
[----:B------:R-:W-:-:S03]  /*b380*/  FADD.FTZ R4, -R9, R4 ;  /* 0x0000000409047221 */ /* 0x000fc60000010100 */
        /* <DEDUP_REMOVED lines=32> */
[----:B------:R-:W-:-:S02]  /*b590*/  IMAD.U32 R175, RZ, RZ, UR29 ;  /* 0x0000001dffaf7e24 */ /* 0x000fc4000f8e00ff */
[----:B------:R-:W-:-:S01]  /*b5a0*/  FADD.FTZ R5, -R132, R5 ;  /* 0x0000000584057221 */ /* 0x000fc20000010100 */
        /* <DEDUP_REMOVED lines=42> */
[----:B------:R-:W-:-:S05]  /*b850*/  FFMA.FTZ R174, R174, UR29, -R175 ;  /* 0x0000001daeae7c23 */ /* 0x000fca00080108af */
        /* <DEDUP_REMOVED lines=18> */
[----:B-1----:R-:W-:-:S03]  /*b980*/  FADD.FTZ R2, R122, R3 ;  /* 0x000000037a027221 */ /* 0x002fc60000010000 */
[----:B------:R-:W-:-:S03]  /*b990*/  FADD.FTZ R175, R15, R176 ;  /* 0x000000b00faf7221 */ /* 0x000fc60000010000 */
[----:B------:R-:W0:Y:S01]  /*b9a0*/  MUFU.EX2 R123, R123 ;  /* 0x0000007b007b7308 */ /* 0x000e220000000800 */
[----:B------:R-:W-:-:S04]  /*b9b0*/  FADD.FTZ R176, R120, R175 ;  /* 0x000000af78b07221 */ /* 0x000fc80000010000 */
[----:B------:R-:W-:-:S03]  /*b9c0*/  FADD.FTZ R175, R121, R176 ;  /* 0x000000b079af7221 */ /* 0x000fc60000010000 */
        /* <DEDUP_REMOVED lines=92> */
[----:B------:R-:W-:-:S03]  /*bf90*/  FADD.FTZ R176, R172, R3 ;  /* 0x00000003acb07221 */ /* 0x000fc60000010000 */
[----:B------:R-:W2:Y:S01]  /*bfa0*/  MUFU.EX2 R171, R171 ;  /* 0x000000ab00ab7308 */ /* 0x000ea20000000800 */
[----:B0-----:R-:W-:-:S07]  /*bfb0*/  FADD.FTZ R2, R170, R175 ;  /* 0x000000afaa027221 */ /* 0x001fce0000010000 */
[----:B------:R-:W0:Y:S01]  /*bfc0*/  MUFU.EX2 R174, R174 ;  /* 0x000000ae00ae7308 */ /* 0x000e220000000800 */
[----:B-1----:R-:W-:-:S01]  /*bfd0*/  FADD.FTZ R175, R173, R2 ;  /* 0x00000002adaf7221 */ /* 0x002fc20000010000 */
[----:B--2---:R-:W-:-:S03]  /*bfe0*/  FADD.FTZ R3, R171, R176 ;  /* 0x000000b0ab037221 */ /* 0x004fc60000010000 */
[----:B0-----:R-:W-:Y:S01]  /*bff0*/  FADD.FTZ R2, R174, R175 ;  /* 0x000000afae027221 */ /* 0x001fe20000010000 */
[----:B------:R-:W-:Y:S06]  /*c000*/  @!P0 BRA `(.L_x_1375) ;  /* 0x0000000000048947 */ /* 0x000fec0003800000 */
[----:B------:R-:W-:Y:S01]  /*c010*/  BPT.TRAP 0x1 ;  /* 0x000000040000795c */ /* 0x000fe20000300000 */
.L_x_1375:
        /* <DEDUP_REMOVED lines=139> */
.L_x_1365:
[----:B------:R-:W-:-:S13]  /*c8d0*/  ISETP.GE.AND P1, PT, R6, UR38, PT ;  /* 0x0000002606007c0c */ /* 0x000fda000bf26270 */
[----:B------:R-:W-:Y:S05]  /*c8e0*/  @!P1 BRA `(.L_x_1377) ;  /* 0x00000038006c9947 */ /* 0x000fea0003800000 */
[----:B------:R-:W-:Y:S01]  /*c8f0*/  IMAD.MOV.U32 R4, RZ, RZ, R132 ;  /* 0x000000ffff047224 */ /* 0x000fe200078e0084 */
[----:B------:R-:W-:Y:S01]  /*c900*/  UMOV UR34, UR49 ;  /* 0x0000003100227c82 */ /* 0x000fe20008000000 */
[----:B------:R-:W-:Y:S01]  /*c910*/  IMAD.MOV.U32 R5, RZ, RZ, R9 ;  /* 0x000000ffff057224 */ /* 0x000fe200078e0009 */
[----:B------:R-:W-:Y:S01]  /*c920*/  UMOV UR33, UR48 ;  /* 0x0000003000217c82 */ /* 0x000fe20008000000 */
[----:B------:R-:W-:Y:S01]  /*c930*/  ULDC UR30, c[0x0][0x9e4] ;  /* 0x00027900001e7ab9 */ /* 0x000fe20000000800 */
[----:B------:R-:W-:Y:S01]  /*c940*/  ULDC UR32, c[0x0][0x9dc] ;  /* 0x0002770000207ab9 */ /* 0x000fe20000000800 */
[----:B------:R-:W-:Y:S01]  /*c950*/  ULDC UR29, c[0x0][0x988] ;  /* 0x00026200001d7ab9 */ /* 0x000fe20000000800 */
[----:B------:R-:W-:-:S05]  /*c960*/  ULDC UR31, c[0x0][0x9e0] ;  /* 0x00027800001f7ab9 */ /* 0x000fca0000000800 */
.L_x_1396:
        /* <DEDUP_REMOVED lines=9> */
.L_x_1379:
[----:B------:R-:W-:Y:S01]  /*ca00*/  ULEA UR6, UR48, UR36, 0x3 ;  /* 0x0000002430067291 */ /* 0x000fe2000f8e183f */
[----:B------:R-:W-:-:S05]  /*ca10*/  IMAD.U32 R7, RZ, RZ, UR49 ;  /* 0x00000031ff077e24 */ /* 0x000fca000f8e00ff */
[----:B------:R-:W-:-:S04]  /*ca20*/  SHF.L.U32 R7, R7, 0x1f, RZ ;  /* 0x0000001f07077819 */ /* 0x000fc800000006ff */
[----:B------:R0:W1:Y:S01]  /*ca30*/  SYNCS.PHASECHK.TRANS64.TRYWAIT P1, [UR6+0x2a830], R7 ;  /* 0x02a83007ff0075a7 */ /* 0x0000620008020146 */
[----:B------:R-:W-:Y:S05]  /*ca40*/  @!P0 BRA `(.L_x_1380) ;  /* 0x0000000000048947 */ /* 0x000fea0003800000 */
[----:B------:R-:W-:Y:S01]  /*ca50*/  BPT.TRAP 0x1 ;  /* 0x000000040000795c */ /* 0x000fe20000300000 */
.L_x_1380:
[----:B-1----:R-:W-:Y:S05]  /*ca60*/  @P1 BRA `(.L_x_1378) ;  /* 0x0000000000081947 */ /* 0x002fea0003800000 */
[----:B------:R-:W1:Y:S02]  /*ca70*/  SYNCS.PHASECHK.TRANS64.TRYWAIT P1, [UR6+0x2a830], R7 ;  /* 0x02a83007ff0075a7 */ /* 0x000e640008020146 */
[----:B-1----:R-:W-:Y:S05]  /*ca80*/  @!P1 BRA `(.L_x_1381) ;  /* 0x0000010400409947 */ /* 0x002fea0003800000 */
.L_x_1378:
[----:B-1----:R-:W1:Y:S01]  /*ca90*/  S2R R8, SR_TID.X ;  /* 0x0000000000087919 */ /* 0x002e620000002100 */
[----:B------:R-:W-:Y:S01]  /*caa0*/  UIMAD UR26, UR48, 0x600, UR28 ;  /* 0x00000600301a78a4 */ /* 0x000fe2000f8e021c */
[----:B------:R-:W-:Y:S01]  /*cab0*/  UMOV UR27, 0x80000020 ;  /* 0x80000020001b7882 */ /* 0x000fe20000000000 */
[----:B------:R-:W-:Y:S02]  /*cac0*/  UMOV UR7, 0x80000020 ;  /* 0x8000002000077882 */ /* 0x000fe40000000000 */
[----:B------:R-:W-:Y:S02]  /*cad0*/  UIADD3 UR6, UR26, 0x2, URZ ;  /* 0x000000021a067890 */ /* 0x000fe4000fffe03f */
        /* <DEDUP_REMOVED lines=32> */
.L_x_1383:
[----:B------:R-:W-:Y:S01]  /*cce0*/  ULEA UR6, UR33, UR36, 0x3 ;  /* 0x0000002421067291 */ /* 0x000fe2000f8e183f */
[----:B------:R-:W-:-:S05]  /*ccf0*/  IMAD.U32 R7, RZ, RZ, UR34 ;  /* 0x00000022ff077e24 */ /* 0x000fca000f8e00ff */
[----:B------:R-:W-:-:S04]  /*cd00*/  SHF.L.U32 R7, R7, 0x1f, RZ ;  /* 0x0000001f07077819 */ /* 0x000fc800000006ff */
[----:B------:R0:W1:Y:S01]  /*cd10*/  SYNCS.PHASECHK.TRANS64.TRYWAIT P1, [UR6+0x2a850], R7 ;  /* 0x02a85007ff0075a7 */ /* 0x0000620008020146 */
[----:B------:R-:W-:Y:S05]  /*cd20*/  @!P0 BRA `(.L_x_1384) ;  /* 0x0000000000048947 */ /* 0x000fea0003800000 */
[----:B------:R-:W-:Y:S01]  /*cd30*/  BPT.TRAP 0x1 ;  /* 0x000000040000795c */ /* 0x000fe20000300000 */
.L_x_1384:
[----:B-1----:R-:W-:Y:S05]  /*cd40*/  @P1 BRA `(.L_x_1382) ;  /* 0x0000000000081947 */ /* 0x002fea0003800000 */
[----:B------:R-:W1:Y:S02]  /*cd50*/  SYNCS.PHASECHK.TRANS64.TRYWAIT P1, [UR6+0x2a850], R7 ;  /* 0x02a85007ff0075a7 */ /* 0x000e640008020146 */
[----:B-1----:R-:W-:Y:S05]  /*cd60*/  @!P1 BRA `(.L_x_1385) ;  /* 0x0000010000a09947 */ /* 0x002fea0003800000 */
.L_x_1382:
        /* <DEDUP_REMOVED lines=31> */
.L_x_1386:
        /* <DEDUP_REMOVED lines=12> */
[C---:B0-----:R-:W-:Y:S01]  /*d020*/  FMUL.FTZ R7, R0.reuse, R122 ;  /* 0x0000007a00077220 */ /* 0x041fe20000410000 */
[C---:B------:R-:W-:Y:S01]  /*d030*/  FMUL.FTZ R10, R0.reuse, R123 ;  /* 0x0000007b000a7220 */ /* 0x040fe20000410000 */
[C---:B------:R-:W-:Y:S01]  /*d040*/  FMUL.FTZ R13, R0.reuse, R126 ;  /* 0x0000007e000d7220 */ /* 0x040fe20000410000 */
[C---:B------:R-:W-:Y:S01]  /*d050*/  FMUL.FTZ R14, R0.reuse, R127 ;  /* 0x0000007f000e7220 */ /* 0x040fe20000410000 */
        /* <DEDUP_REMOVED lines=150> */
.L_x_1389:
[----:B------:R-:W-:-:S05]  /*d9c0*/  IMAD.U32 R181, RZ, RZ, UR30 ;  /* 0x0000001effb57e24 */ /* 0x000fca000f8e00ff */
[----:B------:R-:W-:-:S13]  /*d9d0*/  ISETP.NE.AND P1, PT, R181, 0x1, PT ;  /* 0x00000001b500780c */ /* 0x000fda0003f25270 */
[----:B------:R-:W1:Y:S02]  /*d9e0*/  @P1 LDC.64 R8, c[0x0][0x9e8] ;  /* 0x00027a00ff081b82 */ /* 0x000e640000000a00 */
[----:B-1----:R-:W-:-:S05]  /*d9f0*/  @P1 IMAD.HI.U32 R8, R182, R8, RZ ;  /* 0x00000008b6081227 */ /* 0x002fca00078e00ff */
[----:B------:R-:W-:-:S07]  /*da00*/  @P1 SHF.R.U32.HI R182, RZ, R9, R8 ;  /* 0x00000009ffb61219 */ /* 0x000fce0000011608 */
.L_x_1390:
[----:B------:R-:W-:Y:S05]  /*da10*/  BSYNC B0 ;  /* 0x0000000000007941 */ /* 0x000fea0003800000 */
.L_x_1388:
[----:B------:R-:W-:-:S04]  /*da20*/  IMAD R9, R182, R181, -R173 ;  /* 0x000000b5b6097224 */ /* 0x000fc800078e0aad */
[----:B------:R-:W-:-:S05]  /*da30*/  IMAD.IADD R8, R9, 0x1, -R16 ;  /* 0x0000000109087824 */ /* 0x000fca00078e0a10 */
[----:B------:R-:W-:Y:S02]  /*da40*/  VIADDMNMX R178, R8, R181, R178, PT ;  /* 0x000000b508b27246 */ /* 0x000fe400038001b2 */
[----:B------:R-:W-:-:S07]  /*da50*/  VIMNMX R177, R177, R8, !PT ;  /* 0x00000008b1b17248 */ /* 0x000fce0007fe0100 */
.L_x_1387:
        /* <DEDUP_REMOVED lines=116> */
.L_x_1393:
[----:B------:R-:W-:-:S05]  /*e1a0*/  IMAD.U32 R11, RZ, RZ, UR30 ;  /* 0x0000001eff0b7e24 */ /* 0x000fca000f8e00ff */
[----:B------:R-:W-:-:S13]  /*e1b0*/  ISETP.NE.AND P2, PT, R11, 0x1, PT ;  /* 0x000000010b00780c */ /* 0x000fda0003f45270 */
[----:B------:R-:W0:Y:S02]  /*e1c0*/  @P2 LDC.64 R8, c[0x0][0x9e8] ;  /* 0x00027a00ff082b82 */ /* 0x000e240000000a00 */
[----:B0-----:R-:W-:-:S05]  /*e1d0*/  @P2 IMAD.HI.U32 R8, R174, R8, RZ ;  /* 0x00000008ae082227 */ /* 0x001fca00078e00ff */
[----:B------:R-:W-:-:S07]  /*e1e0*/  @P2 SHF.R.U32.HI R174, RZ, R9, R8 ;  /* 0x00000009ffae2219 */ /* 0x000fce0000011608 */
.L_x_1394:
[----:B------:R-:W-:Y:S05]  /*e1f0*/  BSYNC B0 ;  /* 0x0000000000007941 */ /* 0x000fea0003800000 */
.L_x_1392:
[----:B------:R-:W-:-:S04]  /*e200*/  IMAD R173, R174, R11, -R173 ;  /* 0x0000000baead7224 */ /* 0x000fc800078e0aad */
[----:B------:R-:W-:-:S05]  /*e210*/  IMAD.IADD R8, R173, 0x1, -R16 ;  /* 0x00000001ad087824 */ /* 0x000fca00078e0a10 */
[----:B------:R-:W-:Y:S02]  /*e220*/  VIADDMNMX R180, R8, R11, R180, PT ;  /* 0x0000000b08b47246 */ /* 0x000fe400038001b4 */
[----:B------:R-:W-:-:S07]  /*e230*/  VIMNMX R179, R179, R8, !PT ;  /* 0x00000008b3b37248 */ /* 0x000fce0007fe0100 */
.L_x_1391:
        /* <DEDUP_REMOVED lines=176> */
[----:B------:R-:W-:Y:S01]  /*ed40*/  FSEL R172, R172, -INF , !P1 ;  /* 0xff800000acac7808 */ /* 0x000fe20004800000 */
[--C-:B0-----:R-:W-:Y:S01]  /*ed50*/  FFMA.FTZ R178, R151, UR29, -R132.reuse ;  /* 0x0000001d97b27c23 */ /* 0x101fe20008010884 */
        /* <DEDUP_REMOVED lines=9> */
[--C-:B------:R-:W-:Y:S01]  /*edf0*/  FFMA.FTZ R151, R153, UR29, -R132.reuse ;  /* 0x0000001d99977c23 */ /* 0x100fe20008010884 */
[----:B------:R-:W-:Y:S01]  /*ee00*/  FSEL R149, R170, -INF , !P6 ;  /* 0xff800000aa957808 */ /* 0x000fe20007000000 */
[--C-:B------:R-:W-:Y:S01]  /*ee10*/  FFMA.FTZ R153, R157, UR29, -R132.reuse ;  /* 0x0000001d9d997c23 */ /* 0x100fe20008010884 */
[----:B------:R-:W-:Y:S01]  /*ee20*/  FMNMX.FTZ R177, R146, R177, !PT ;  /* 0x000000b192b17209 */ /* 0x000fe20007810000 */
[----:B------:R0:W-:Y:S01]  /*ee30*/  MUFU.EX2 R170, R178 ;  /* 0x000000b200aa7308 */ /* 0x0001e20000000800 */
[----:B------:R-:W-:-:S02]  /*ee40*/  FFMA.FTZ R157, R165, UR29, -R132 ;  /* 0x0000001da59d7c23 */ /* 0x000fc40008010884 */
[----:B------:R-:W-:-:S04]  /*ee50*/  FMNMX.FTZ R174, R148, R177, !PT ;  /* 0x000000b194ae7209 */ /* 0x000fc80007810000 */
[----:B------:R-:W-:Y:S01]  /*ee60*/  FMNMX.FTZ R177, R11, R174, !PT ;  /* 0x000000ae0bb17209 */ /* 0x000fe20007810000 */
[----:B------:R-:W-:Y:S01]  /*ee70*/  MUFU.EX2 R133, R133 ;  /* 0x0000008500857308 */ /* 0x000fe20000000800 */
[----:B0-----:R-:W-:-:S01]  /*ee80*/  FFMA.FTZ R178, R159, UR29, -R132 ;  /* 0x0000001d9fb27c23 */ /* 0x001fc20008010884 */
[----:B------:R-:W-:Y:S01]  /*ee90*/  FFMA.FTZ R159, R169, UR29, -R132 ;  /* 0x0000001da99f7c23 */ /* 0x000fe20008010884 */
[----:B------:R-:W-:-:S04]  /*eea0*/  FMNMX.FTZ R177, R152, R177, !PT ;  /* 0x000000b198b17209 */ /* 0x000fc80007810000 */
[----:B------:R-:W-:Y:S01]  /*eeb0*/  FMNMX.FTZ R177, R154, R177, !PT ;  /* 0x000000b19ab17209 */ /* 0x000fe20007810000 */
[----:B------:R-:W-:Y:S03]  /*eec0*/  MUFU.EX2 R134, R179 ;  /* 0x000000b300867308 */ /* 0x000fe60000000800 */
        /* <DEDUP_REMOVED lines=11> */
[----:B------:R-:W-:-:S01]  /*ef80*/  FFMA.FTZ R174, R155, UR29, -R132 ;  /* 0x0000001d9bae7c23 */ /* 0x000fc20008010884 */
[--C-:B------:R-:W-:Y:S01]  /*ef90*/  FFMA.FTZ R155, R161, UR29, -R132.reuse ;  /* 0x0000001da19b7c23 */ /* 0x100fe20008010884 */
[----:B------:R-:W-:-:S01]  /*efa0*/  FFMA.FTZ R161, R175, UR29, -R132 ;  /* 0x0000001dafa17c23 */ /* 0x000fc20008010884 */
[----:B------:R-:W-:Y:S01]  /*efb0*/  FMNMX.FTZ R177, R172, R177, !PT ;  /* 0x000000b1acb17209 */ /* 0x000fe20007810000 */
[----:B------:R-:W-:Y:S04]  /*efc0*/  MUFU.EX2 R142, R142 ;  /* 0x0000008e008e7308 */ /* 0x000fe80000000800 */
[----:B------:R-:W0:Y:S04]  /*efd0*/  SHFL.BFLY PT, R182, R177, 0x2, 0x1f ;  /* 0x0c401f00b1b67f89 */ /* 0x000e2800000e0000 */
[----:B------:R-:W-:Y:S08]  /*efe0*/  MUFU.EX2 R145, R145 ;  /* 0x0000009100917308 */ /* 0x000ff00000000800 */
[----:B------:R-:W-:Y:S08]  /*eff0*/  MUFU.EX2 R147, R147 ;  /* 0x0000009300937308 */ /* 0x000ff00000000800 */
[----:B------:R-:W-:Y:S01]  /*f000*/  MUFU.EX2 R151, R151 ;  /* 0x0000009700977308 */ /* 0x000fe20000000800 */
[----:B0-----:R-:W-:Y:S01]  /*f010*/  FMNMX.FTZ R163, R177, R182, !PT ;  /* 0x000000b6b1a37209 */ /* 0x001fe20007810000 */
[----:B------:R-:W-:Y:S01]  /*f020*/  FFMA.FTZ R182, R167, UR29, -R132 ;  /* 0x0000001da7b67c23 */ /* 0x000fe20008010884 */
[----:B------:R-:W-:-:S05]  /*f030*/  FSEL R132, R9, RZ, P5 ;  /* 0x000000ff09847208 */ /* 0x000fca0002800000 */
[----:B------:R-:W-:Y:S01]  /*f040*/  MUFU.EX2 R174, R174 ;  /* 0x000000ae00ae7308 */ /* 0x000fe20000000800 */
[----:B------:R-:W0:Y:S01]  /*f050*/  SHFL.BFLY PT, R186, R163, 0x1, 0x1f ;  /* 0x0c201f00a3ba7f89 */ /* 0x000e2200000e0000 */
[----:B------:R-:W-:-:S04]  /*f060*/  FADD.FTZ R5, -R132, R5 ;  /* 0x0000000584057221 */ /* 0x000fc80000010100 */
[----:B------:R-:W-:Y:S02]  /*f070*/  FMUL.FTZ R5, R5, UR29 ;  /* 0x0000001d05057c20 */ /* 0x000fe40008410000 */
[----:B------:R-:W-:Y:S08]  /*f080*/  MUFU.EX2 R153, R153 ;  /* 0x0000009900997308 */ /* 0x000ff00000000800 */
[----:B------:R-:W1:Y:S08]  /*f090*/  MUFU.EX2 R5, R5 ;  /* 0x0000000500057308 */ /* 0x000e700000000800 */
[----:B------:R-:W-:Y:S01]  /*f0a0*/  MUFU.EX2 R178, R178 ;  /* 0x000000b200b27308 */ /* 0x000fe20000000800 */
[----:B0-----:R-:W-:Y:S01]  /*f0b0*/  FMNMX.FTZ R132, R163, R186, !PT ;  /* 0x000000baa3847209 */ /* 0x001fe20007810000 */
[----:B------:R-:W-:-:S03]  /*f0c0*/  IMAD.U32 R163, RZ, RZ, UR29 ;  /* 0x0000001dffa37e24 */ /* 0x000fc6000f8e00ff */
[C---:B------:R-:W-:Y:S01]  /*f0d0*/  FSETP.NEU.FTZ.AND P1, PT, R132.reuse, -INF , PT ;  /* 0xff8000008400780b */ /* 0x040fe20003f3d000 */
[----:B------:R-:W-:-:S02]  /*f0e0*/  FFMA.FTZ R163, R132, R163, -8 ;  /* 0xc100000084a37423 */ /* 0x000fc400000100a3 */
[----:B------:R-:W-:Y:S01]  /*f0f0*/  MUFU.EX2 R155, R155 ;  /* 0x0000009b009b7308 */ /* 0x000fe20000000800 */
[----:B------:R-:W-:Y:S02]  /*f100*/  FSEL R165, R132, RZ, P1 ;  /* 0x000000ff84a57208 */ /* 0x000fe40000800000 */
[----:B------:R-:W-:-:S03]  /*f110*/  FSEL R163, R163, RZ, P1 ;  /* 0x000000ffa3a37208 */ /* 0x000fc60000800000 */
[----:B------:R-:W-:Y:S02]  /*f120*/  FADD.FTZ R165, -R165, R4 ;  /* 0x00000004a5a57221 */ /* 0x000fe40000010100 */
        /* <DEDUP_REMOVED lines=58> */
[----:B------:R-:W-:-:S06]  /*f4d0*/  FADD.FTZ R167, R125, R172 ;  /* 0x000000ac7da77221 */ /* 0x000fcc0000010000 */
[----:B------:R-:W1:Y:S01]  /*f4e0*/  MUFU.EX2 R128, R128 ;  /* 0x0000008000807308 */ /* 0x000e620000000800 */
[----:B--2---:R-:W-:-:S07]  /*f4f0*/  FADD.FTZ R2, R124, R3 ;  /* 0x000000037c027221 */ /* 0x004fce0000010000 */
[----:B------:R-:W2:Y:S01]  /*f500*/  MUFU.EX2 R131, R131 ;  /* 0x0000008300837308 */ /* 0x000ea20000000800 */
[----:B0-----:R-:W-:-:S07]  /*f510*/  FADD.FTZ R3, R127, R2 ;  /* 0x000000027f037221 */ /* 0x001fce0000010000 */
[----:B------:R-:W0:Y:S01]  /*f520*/  MUFU.EX2 R8, R8 ;  /* 0x0000000800087308 */ /* 0x000e220000000800 */
[----:B-1----:R-:W-:-:S07]  /*f530*/  FADD.FTZ R2, R128, R3 ;  /* 0x0000000380027221 */ /* 0x002fce0000010000 */
[----:B------:R1:W-:Y:S01]  /*f540*/  MUFU.EX2 R165, R148 ;  /* 0x0000009400a57308 */ /* 0x0003e20000000800 */
[----:B--2---:R-:W-:-:S07]  /*f550*/  FADD.FTZ R3, R131, R2 ;  /* 0x0000000283037221 */ /* 0x004fce0000010000 */
[----:B------:R-:W2:Y:S01]  /*f560*/  MUFU.EX2 R135, R135 ;  /* 0x0000008700877308 */ /* 0x000ea20000000800 */
[----:B-1----:R-:W-:-:S01]  /*f570*/  FADD.FTZ R148, R126, R167 ;  /* 0x000000a77e947221 */ /* 0x002fc20000010000 */
[----:B0-----:R-:W-:-:S03]  /*f580*/  FADD.FTZ R2, R8, R3 ;  /* 0x0000000308027221 */ /* 0x001fc60000010000 */
[----:B------:R-:W-:-:S03]  /*f590*/  FADD.FTZ R167, R129, R148 ;  /* 0x0000009481a77221 */ /* 0x000fc60000010000 */
[----:B------:R-:W0:Y:S01]  /*f5a0*/  MUFU.EX2 R136, R136 ;  /* 0x0000008800887308 */ /* 0x000e220000000800 */
[----:B------:R-:W-:-:S04]  /*f5b0*/  FADD.FTZ R148, R130, R167 ;  /* 0x000000a782947221 */ /* 0x000fc80000010000 */
[----:B------:R-:W-:-:S03]  /*f5c0*/  FADD.FTZ R169, R133, R148 ;  /* 0x0000009485a97221 */ /* 0x000fc60000010000 */
[----:B------:R-:W1:Y:S01]  /*f5d0*/  MUFU.EX2 R139, R139 ;  /* 0x0000008b008b7308 */ /* 0x000e620000000800 */
[----:B------:R-:W-:-:S01]  /*f5e0*/  FADD.FTZ R148, R134, R169 ;  /* 0x000000a986947221 */ /* 0x000fc20000010000 */
[----:B--2---:R-:W-:-:S03]  /*f5f0*/  FADD.FTZ R3, R135, R2 ;  /* 0x0000000287037221 */ /* 0x004fc60000010000 */
[----:B------:R-:W-:-:S03]  /*f600*/  FADD.FTZ R169, R137, R148 ;  /* 0x0000009489a97221 */ /* 0x000fc60000010000 */
        /* <DEDUP_REMOVED lines=16> */
[----:B-1----:R-:W-:-:S01]  /*f710*/  FADD.FTZ R2, R146, R3 ;  /* 0x0000000392027221 */ /* 0x002fc20000010000 */
[----:B------:R-:W-:-:S03]  /*f720*/  FADD.FTZ R3, R151, R148 ;  /* 0x0000009497037221 */ /* 0x000fc60000010000 */
[----:B------:R-:W-:-:S03]  /*f730*/  FADD.FTZ R2, R165, R2 ;  /* 0x00000002a5027221 */ /* 0x000fc60000010000 */
        /* <DEDUP_REMOVED lines=42> */
.L_x_1395:
        /* <DEDUP_REMOVED lines=140> */
.L_x_1377:
[----:B------:R-:W-:Y:S06]  /*102a0*/  BAR.ARV 0x8, 0x180 ;  /* 0x0206000000007b1d */ /* 0x000fec0000002000 */
[----:B------:R-:W-:Y:S05]  /*102b0*/  @!P0 BRA `(.L_x_1397) ;  /* 0x0000000000048947 */ /* 0x000fea0003800000 */
[----:B------:R-:W-:Y:S01]  /*102c0*/  BPT.TRAP 0x1 ;  /* 0x000000040000795c */ /* 0x000fe20000300000 */
.L_x_1397:
[----:B------:R-:W-:Y:S01]  /*102d0*/  ULEA UR9, UR48, UR36, 0x3 ;  /* 0x0000002430097291 */ /* 0x000fe2000f8e183f */
[----:B------:R-:W-:-:S05]  /*102e0*/  IMAD.U32 R0, RZ, RZ, UR49 ;  /* 0x00000031ff007e24 */ /* 0x000fca000f8e00ff */
[----:B------:R-:W-:-:S04]  /*102f0*/  SHF.L.U32 R0, R0, 0x1f, RZ ;  /* 0x0000001f00007819 */ /* 0x000fc800000006ff */
[----:B------:R0:W1:Y:S01]  /*10300*/  SYNCS.PHASECHK.TRANS64.TRYWAIT P1, [UR9+0x2a850], R0 ;  /* 0x02a85000ff0075a7 */ /* 0x0000620008020149 */
[----:B------:R-:W-:Y:S05]  /*10310*/  @!P0 BRA `(.L_x_1398) ;  /* 0x0000000000048947 */ /* 0x000fea0003800000 */
[----:B------:R-:W-:Y:S01]  /*10320*/  BPT.TRAP 0x1 ;  /* 0x000000040000795c */ /* 0x000fe20000300000 */
.L_x_1398:
[----:B-1----:R-:W-:Y:S05]  /*10330*/  @P1 BRA `(.L_x_1399) ;  /* 0x0000000000081947 */ /* 0x002fea0003800000 */
[----:B------:R-:W1:Y:S02]  /*10340*/  SYNCS.PHASECHK.TRANS64.TRYWAIT P1, [UR9+0x2a850], R0 ;  /* 0x02a85000ff0075a7 */ /* 0x000e640008020149 */
[----:B-1----:R-:W-:Y:S05]  /*10350*/  @!P1 BRA `(.L_x_1400) ;  /* 0x000000cc003c9947 */ /* 0x002fea0003800000 */
.L_x_1399:
[----:B------:R-:W-:Y:S01]  /*10360*/  UIADD3 UR36, UR36, 0x400, URZ ;  /* 0x0000040024247890 */ /* 0x000fe2000fffe03f */
[----:B------:R-:W-:Y:S01]  /*10370*/  WARPGROUP.ARRIVE ;  /* 0x00000000000079c5 */ /* 0x000fe20000000000 */
[----:B------:R-:W-:Y:S01]  /*10380*/  UMOV UR7, 0x40000040 ;  /* 0x4000004000077882 */ /* 0x000fe20000000000 */
[----:B------:R-:W-:Y:S01]  /*10390*/  ULDC.64 UR10, c[0x0][0x9a0] ;  /* 0x00026800000a7ab9 */ /* 0x000fe20000000a00 */
[----:B------:R-:W-:Y:S01]  /*103a0*/  USHF.R.U32.HI UR36, URZ, 0x4, UR36 ;  /* 0x000000043f247899 */ /* 0x000fe20008011624 */
[----:B------:R-:W-:Y:S01]  /*103b0*/  IMAD.MOV.U32 R6, RZ, RZ, 0x3f800000 ;  /* 0x3f800000ff067424 */ /* 0x000fe200078e00ff */
[----:B------:R-:W-:Y:S02]  /*103c0*/  UISETP.NE.U32.AND UP0, UPT, UR10, URZ, UPT ;  /* 0x0000003f0a00728c */ /* 0x000fe4000bf05070 */
[----:B------:R-:W-:Y:S02]  /*103d0*/  ULOP3.LUT UR36, UR36, 0x3fff, URZ, 0xc0, !UPT ;  /* 0x00003fff24247892 */ /* 0x000fe4000f8ec03f */
[----:B------:R-:W-:-:S02]  /*103e0*/  UISETP.NE.AND.EX UP0, UPT, UR11, URZ, UPT, UP0 ;  /* 0x0000003f0b00728c */ /* 0x000fc4000bf05300 */
[----:B------:R-:W-:-:S04]  /*103f0*/  ULOP3.LUT UR8, UR36, 0x10000, URZ, 0xfc, !UPT ;  /* 0x0001000024087892 */ /* 0x000fc8000f8efc3f */
[----:B------:R-:W-:Y:S01]  /*10400*/  UIMAD UR8, UR48, 0x600, UR8 ;  /* 0x00000600300878a4 */ /* 0x000fe2000f8e0208 */
[----:B------:R-:W-:-:S04]  /*10410*/  PLOP3.LUT P1, PT, PT, PT, UP0, 0x80, 0x0 ;  /* 0x000000000000781c */ /* 0x000fc80003f2f008 */
[----:B------:R-:W-:Y:S02]  /*10420*/  @UP0 ULDC.64 UR12, c[0x0][0x9c8] ;  /* 0x00027200000c0ab9 */ /* 0x000fe40000000a00 */
[----:B------:R-:W-:Y:S01]  /*10430*/  UMOV UR6, UR8 ;  /* 0x0000000800067c82 */ /* 0x000fe20008000000 */
[----:B------:R-:W-:-:S09]  /*10440*/  @UP0 UIMAD.WIDE.U32 UR4, UR52, UR12, URZ ;  /* 0x0000000c340402a5 */ /* 0x000fd2000f8e003f */
[----:B------:R-:W-:Y:S01]  /*10450*/  QGMMA.64x192x32.F32.E4M3.E4M3 R24, R196, gdesc[UR4], R24, gsb0 ;  /* 0x02e00004c4187df3 */ /* 0x000fe20008000818 */
[----:B------:R-:W-:Y:S01]  /*10460*/  UIADD3 UR6, UR8, 0x2, URZ ;  /* 0x0000000208067890 */ /* 0x000fe2000fffe03f */
[----:B------:R-:W-:Y:S01]  /*10470*/  UMOV UR7, 0x40000040 ;  /* 0x4000004000077882 */ /* 0x000fe20000000000 */
[----:B------:R-:W-:Y:S02]  /*10480*/  WARPGROUP.DEPBAR.LE gsb0, 0x0 ;  /* 0x00008000000079c5 */ /* 0x000fe40000010000 */
[----:B------:R-:W-:-:S15]  /*10490*/  WARPGROUP.ARRIVE ;  /* 0x00000000000079c5 */ /* 0x000fde0000000000 */
[----:B------:R-:W-:Y:S01]  /*104a0*/  QGMMA.64x192x32.F32.E4M3.E4M3 R24, R192, gdesc[UR4], R24, gsb0 ;  /* 0x02e00004c0187df3 */ /* 0x000fe20008000818 */
[----:B------:R-:W-:-:S04]  /*104b0*/  @UP0 USHF.R.S32.HI UR6, URZ, 0x1f, UR52 ;  /* 0x0000001f3f060899 */ /* 0x000fc80008011434 */
[----:B------:R-:W-:-:S04]  /*104c0*/  @UP0 UIMAD UR6, UR6, UR12, URZ ;  /* 0x0000000c060602a4 */ /* 0x000fc8000f8e023f */
[----:B------:R-:W-:-:S04]  /*104d0*/  @UP0 UIMAD UR6, UR52, UR13, UR6 ;  /* 0x0000000d340602a4 */ /* 0x000fc8000f8e0206 */
[----:B------:R-:W-:-:S03]  /*104e0*/  @UP0 UIADD3 UR5, UR5, UR6, URZ ;  /* 0x0000000605050290 */ /* 0x000fc6000fffe03f */
[----:B------:R-:W-:Y:S02]  /*104f0*/  @UP0 ULDC.64 UR6, c[0x0][0x9d0] ;  /* 0x0002740000060ab9 */ /* 0x000fe40000000a00 */
[----:B------:R-:W-:-:S04]  /*10500*/  @UP0 UIMAD.WIDE.U32 UR4, UR43, UR6, UR4 ;  /* 0x000000062b0402a5 */ /* 0x000fc8000f8e0004 */
[----:B------:R-:W-:Y:S02]  /*10510*/  @UP0 UIMAD UR5, UR43, UR7, UR5 ;  /* 0x000000072b0502a4 */ /* 0x000fe4000f8e0205 */
[----:B------:R-:W-:-:S04]  /*10520*/  @UP0 ULEA UR6, UP1, UR4, UR10, 0x2 ;  /* 0x0000000a04060291 */ /* 0x000fc8000f82103f */
[----:B------:R-:W-:Y:S02]  /*10530*/  @UP0 ULEA.HI.X UR7, UR4, UR11, UR5, 0x2, UP1 ;  /* 0x0000000b04070291 */ /* 0x000fe400088f1405 */
[----:B------:R-:W-:-:S04]  /*10540*/  IMAD.U32 R4, RZ, RZ, UR6 ;  /* 0x00000006ff047e24 */ /* 0x000fc8000f8e00ff */
[----:B-1----:R-:W-:-:S05]  /*10550*/  IMAD.U32 R5, RZ, RZ, UR7 ;  /* 0x00000007ff057e24 */ /* 0x002fca000f8e00ff */
[----:B------:R1:W2:Y:S01]  /*10560*/  @P1 LDG.E R6, desc[UR56][R4.64] ;  /* 0x0000003804061981 */ /* 0x0002a2000c1e1900 */
[----:B------:R-:W-:Y:S01]  /*10570*/  UIADD3 UR6, UR8, 0x4, URZ ;  /* 0x0000000408067890 */ /* 0x000fe2000fffe03f */
[----:B------:R-:W-:Y:S01]  /*10580*/  UMOV UR7, 0x40000040 ;  /* 0x4000004000077882 */ /* 0x000fe20000000000 */
[----:B------:R-:W-:Y:S01]  /*10590*/  UIADD3 UR8, UR8, 0x6, URZ ;  /* 0x0000000608087890 */ /* 0x000fe2000fffe03f */
[----:B------:R-:W-:Y:S02]  /*105a0*/  WARPGROUP.DEPBAR.LE gsb0, 0x0 ;  /* 0x00008000000079c5 */ /* 0x000fe40000010000 */
[----:B------:R-:W-:-:S06]  /*105b0*/  WARPGROUP.ARRIVE ;  /* 0x00000000000079c5 */ /* 0x000fcc0000000000 */
[----:B------:R-:W-:Y:S01]  /*105c0*/  QGMMA.64x192x32.F32.E4M3.E4M3 R24, R188, gdesc[UR4], R24, gsb0 ;  /* 0x02e00004bc187df3 */ /* 0x000fe20008000818 */
[----:B------:R-:W-:Y:S01]  /*105d0*/  UMOV UR6, UR8 ;  /* 0x0000000800067c82 */ /* 0x000fe20008000000 */
[----:B------:R-:W-:Y:S01]  /*105e0*/  UMOV UR7, 0x40000040 ;  /* 0x4000004000077882 */ /* 0x000fe20000000000 */
[----:B0-----:R-:W0:Y:S04]  /*105f0*/  SHFL.BFLY PT, R0, R3, 0x2, 0x1f ;  /* 0x0c401f0003007f89 */ /* 0x001e2800000e0000 */
[----:B------:R-:W3:Y:S01]  /*10600*/  SHFL.BFLY PT, R11, R2, 0x2, 0x1f ;  /* 0x0c401f00020b7f89 */ /* 0x000ee200000e0000 */
[----:B0-----:R-:W-:-:S01]  /*10610*/  FADD.FTZ R0, R0, R3 ;  /* 0x0000000300007221 */ /* 0x001fc20000010000 */
[----:B---3--:R-:W-:-:S04]  /*10620*/  FADD.FTZ R11, R11, R2 ;  /* 0x000000020b0b7221 */ /* 0x008fc80000010000 */
[----:B------:R-:W0:Y:S04]  /*10630*/  SHFL.BFLY PT, R7, R0, 0x1, 0x1f ;  /* 0x0c201f0000077f89 */ /* 0x000e2800000e0000 */
        /* <DEDUP_REMOVED lines=33> */
.L_x_1401:
[----:B------:R-:W-:Y:S01]  /*10850*/  UIADD3 UR4, UR9, 0x2a860, URZ ;  /* 0x0002a86009047890 */ /* 0x000fe2000fffe03f */
[-C--:B------:R-:W-:Y:S01]  /*10860*/  FMUL.FTZ R24, R24, R3.reuse ;  /* 0x0000000318187220 */ /* 0x080fe20000410000 */
[----:B------:R-:W-:Y:S01]  /*10870*/  UIADD3 UR48, UR48, 0x1, URZ ;  /* 0x0000000130307890 */ /* 0x000fe2000fffe03f */
[-C--:B------:R-:W-:Y:S01]  /*10880*/  FMUL.FTZ R29, R29, R3.reuse ;  /* 0x000000031d1d7220 */ /* 0x080fe20000410000 */
[----:B------:R-:W-:Y:S01]  /*10890*/  UPRMT UR4, UR37, 0x654, UR4 ;  /* 0x0000065425047896 */ /* 0x000fe20008000004 */
        /* <DEDUP_REMOVED lines=48> */
[----:B------:R-:W-:Y:S01]  /*10ba0*/  USEL UR4, URZ, 0x1, UP0 ;  /* 0x000000013f047887 */ /* 0x000fe20008000000 */
        /* <DEDUP_REMOVED lines=48> */
[----:B------:R-:W-:Y:S01]  /*10eb0*/  FMUL.FTZ R9, R115, R4 ;  /* 0x0000000473097220 */ /* 0x000fe20000410000 */
[----:B------:R-:W-:-:S02]  /*10ec0*/  UIADD3 UR50, UR50, 0x1, URZ ;  /* 0x0000000132327890 */ /* 0x000fc4000fffe03f */
[----:B------:R-:W-:Y:S02]  /*10ed0*/  USEL UR48, UR48, URZ, UP0 ;  /* 0x0000003f30307287 */ /* 0x000fe40008000000 */
[----:B------:R-:W-:-:S12]  /*10ee0*/  ULOP3.LUT UR49, UR49, UR4, URZ, 0x3c, !UPT ;  /* 0x0000000431317292 */ /* 0x000fd8000f8e3c3f */
.L_x_1323:
        /* <DEDUP_REMOVED lines=16> */
[----:B------:R-:W-:Y:S01]  /*10ff0*/  IMAD.MOV.U32 R20, RZ, RZ, 0x2 ;  /* 0x00000002ff147424 */ /* 0x000fe200078e00ff */
[----:B------:R-:W-:Y:S01]  /*11000*/  ULDC.64 UR12, c[0x0][0xc00] ;  /* 0x00030000000c7ab9 */ /* 0x000fe20000000a00 */
[----:B------:R-:W-:Y:S01]  /*11010*/  ULDC.64 UR10, c[0x0][0xc00] ;  /* 0x00030000000a7ab9 */ /* 0x000fe20000000a00 */
[----:B0-----:R-:W-:-:S05]  /*11020*/  IMAD.SHL.U32 R4, R12, 0x4, RZ ;  /* 0x000000040c047824 */ /* 0x001fca00078e00ff */
[----:B------:R-:W-:Y:S01]  /*11030*/  LOP3.LUT R4, R4, 0xc, RZ, 0xc0, !PT ;  /* 0x0000000c04047812 */ /* 0x000fe200078ec0ff */
[----:B------:R-:W-:Y:S03]  /*11040*/  BAR.SYNC.DEFER_BLOCKING 0x1, 0x100 ;  /* 0x0044000000007b1d */ /* 0x000fe60000010000 */
[----:B------:R-:W-:-:S05]  /*11050*/  IADD3 R4, P0, R4, UR8, RZ ;  /* 0x0000000804047c10 */ /* 0x000fca000ff1e0ff */
[----:B------:R-:W-:-:S05]  /*11060*/  IMAD.X R5, RZ, RZ, UR9, P0 ;  /* 0x00000009ff057e24 */ /* 0x000fca00080e06ff */
[----:B------:R-:W2:Y:S01]  /*11070*/  LDG.E.CONSTANT R26, desc[UR56][R4.64] ;  /* 0x00000038041a7981 */ /* 0x000ea2000c1e9900 */
[----:B------:R-:W-:-:S03]  /*11080*/  LOP3.LUT P0, R6, R12, 0x3, RZ, 0xc0, !PT ;  /* 0x000000030c067812 */ /* 0x000fc6000780c0ff */
[----:B------:R-:W3:Y:S01]  /*11090*/  LDL R4, [R1+0x8] ;  /* 0x0000080001047983 */ /* 0x000ee20000100800 */
[----:B------:R-:W-:Y:S01]  /*110a0*/  ISETP.EQ.OR P0, PT, R6, 0x3, !P0 ;  /* 0x000000030600780c */ /* 0x000fe20004702670 */
[----:B------:R-:W-:Y:S01]  /*110b0*/  UMOV UR8, UR7 ;  /* 0x0000000700087c82 */ /* 0x000fe20008000000 */
[----:B-1----:R-:W-:Y:S01]  /*110c0*/  UMOV UR9, UR4 ;  /* 0x0000000400097c82 */ /* 0x002fe20008000000 */
[----:B------:R-:W-:Y:S01]  /*110d0*/  UIMAD.WIDE UR10, UR42, 0x4, UR10 ;  /* 0x000000042a0a78a5 */ /* 0x000fe2000f8e020a */
        /* <DEDUP_REMOVED lines=96> */
[----:B--2---:R-:W-:Y:S04]  /*116e0*/  SHFL.IDX PT, R52, R49, R26, 0x1c1f ;  /* 0x001c1f1a31347589 */ /* 0x004fe800000e0000 */
[----:B------:R-:W-:Y:S04]  /*116f0*/  SHFL.IDX PT, R54, R51, R26, 0x1c1f ;  /* 0x001c1f1a33367589 */ /* 0x000fe800000e0000 */
[----:B------:R-:W-:Y:S01]  /*11700*/  SHFL.IDX PT, R115, R115, R26, 0x1c1f ;  /* 0x001c1f1a73737589 */ /* 0x000fe200000e0000 */
[----:B---3--:R-:W-:-:S03]  /*11710*/  IMAD.WIDE R20, R4, R20, UR8 ;  /* 0x0000000804147e25 */ /* 0x008fc6000f8e0214 */
[----:B------:R-:W-:Y:S01]  /*11720*/  SHFL.IDX PT, R76, R65, R26, 0x1c1f ;  /* 0x001c1f1a414c7589 */ /* 0x000fe200000e0000 */
[----:B------:R-:W-:-:S03]  /*11730*/  LOP3.LUT R3, R20, 0x380, RZ, 0xc0, !PT ;  /* 0x0000038014037812 */ /* 0x000fc600078ec0ff */
[----:B------:R-:W-:Y:S01]  /*11740*/  SHFL.IDX PT, R46, R91, R26, 0x1c1f ;  /* 0x001c1f1a5b2e7589 */ /* 0x000fe200000e0000 */
[C---:B------:R-:W-:Y:S02]  /*11750*/  IADD3 R169, P4, R20.reuse, 0x8060, RZ ;  /* 0x0000806014a97810 */ /* 0x040fe40007f9e0ff */
[C---:B------:R-:W-:Y:S01]  /*11760*/  IADD3 R167, P3, R20.reuse, 0x8040, RZ ;  /* 0x0000804014a77810 */ /* 0x040fe20007f7e0ff */
[----:B------:R-:W-:Y:S01]  /*11770*/  SHFL.IDX PT, R123, R123, R26, 0x1c1f ;  /* 0x001c1f1a7b7b7589 */ /* 0x000fe200000e0000 */
[C---:B------:R-:W-:Y:S01]  /*11780*/  IADD3 R10, P6, R20.reuse, 0x8020, RZ ;  /* 0x00008020140a7810 */ /* 0x040fe20007fde0ff */
[--C-:B------:R-:W-:Y:S01]  /*11790*/  IMAD.X R25, RZ, RZ, R21.reuse, P4 ;  /* 0x000000ffff197224 */ /* 0x100fe200020e0615 */
[C---:B------:R-:W-:Y:S01]  /*117a0*/  IADD3 R119, P5, R20.reuse, 0x8000, RZ ;  /* 0x0000800014777810 */ /* 0x040fe20007fbe0ff */
[--C-:B------:R-:W-:Y:S01]  /*117b0*/  IMAD.X R135, RZ, RZ, R21.reuse, P3 ;  /* 0x000000ffff877224 */ /* 0x100fe200018e0615 */
[----:B------:R-:W-:Y:S01]  /*117c0*/  IADD3 R117, P2, R20, 0x4060, RZ ;  /* 0x0000406014757810 */ /* 0x000fe20007f5e0ff */
[--C-:B------:R-:W-:Y:S01]  /*117d0*/  IMAD.X R15, RZ, RZ, R21.reuse, P6 ;  /* 0x000000ffff0f7224 */ /* 0x100fe200030e0615 */
[----:B------:R-:W-:Y:S01]  /*117e0*/  SHF.R.U64 R3, R3, 0x3, RZ ;  /* 0x0000000303037819 */ /* 0x000fe200000012ff */
[--C-:B------:R-:W-:Y:S01]  /*117f0*/  IMAD.X R137, RZ, RZ, R21.reuse, P5 ;  /* 0x000000ffff897224 */ /* 0x100fe200028e0615 */
[----:B------:R-:W-:Y:S01]  /*11800*/  LOP3.LUT R14, R169, 0x380, RZ, 0xc0, !PT ;  /* 0x00000380a90e7812 */ /* 0x000fe200078ec0ff */
[----:B------:R-:W-:Y:S01]  /*11810*/  IMAD.X R13, RZ, RZ, R21, P2 ;  /* 0x000000ffff0d7224 */ /* 0x000fe200010e0615 */
[----:B------:R-:W-:Y:S01]  /*11820*/  LOP3.LUT R12, R167, 0x380, RZ, 0xc0, !PT ;  /* 0x00000380a70c7812 */ /* 0x000fe200078ec0ff */
[----:B------:R-:W-:Y:S01]  /*11830*/  SHFL.IDX PT, R65, R125, R26, 0x1c1f ;  /* 0x001c1f1a7d417589 */ /* 0x000fe200000e0000 */
[----:B------:R-:W-:-:S02]  /*11840*/  LOP3.LUT R8, R10, 0x380, RZ, 0xc0, !PT ;  /* 0x000003800a087812 */ /* 0x000fc400078ec0ff */
[C---:B------:R-:W-:Y:S01]  /*11850*/  IADD3 R37, P1, R20.reuse, 0x4040, RZ ;  /* 0x0000404014257810 */ /* 0x040fe20007f3e0ff */
[----:B------:R-:W-:Y:S01]  /*11860*/  SHFL.IDX PT, R127, R127, R26, 0x1c1f ;  /* 0x001c1f1a7f7f7589 */ /* 0x000fe200000e0000 */
[C---:B------:R-:W-:Y:S02]  /*11870*/  IADD3 R6, P4, R20.reuse, 0x4020, RZ ;  /* 0x0000402014067810 */ /* 0x040fe40007f9e0ff */
[C---:B------:R-:W-:Y:S01]  /*11880*/  IADD3 R87, P3, R20.reuse, 0x4000, RZ ;  /* 0x0000400014577810 */ /* 0x040fe20007f7e0ff */
[--C-:B------:R-:W-:Y:S01]  /*11890*/  IMAD.X R139, RZ, RZ, R21.reuse, P1 ;  /* 0x000000ffff8b7224 */ /* 0x100fe200008e0615 */
[C---:B------:R-:W-:Y:S01]  /*118a0*/  IADD3 R4, P6, R20.reuse, 0x20, RZ ;  /* 0x0000002014047810 */ /* 0x040fe20007fde0ff */
[--C-:B------:R-:W-:Y:S01]  /*118b0*/  IMAD.X R11, RZ, RZ, R21.reuse, P4 ;  /* 0x000000ffff0b7224 */ /* 0x100fe200020e0615 */
[C---:B------:R-:W-:Y:S01]  /*118c0*/  IADD3 R61, P5, R20.reuse, 0x60, RZ ;  /* 0x00000060143d7810 */ /* 0x040fe20007fbe0ff */
[--C-:B------:R-:W-:Y:S01]  /*118d0*/  IMAD.X R141, RZ, RZ, R21.reuse, P3 ;  /* 0x000000ffff8d7224 */ /* 0x100fe200018e0615 */
[----:B------:R-:W-:Y:S01]  /*118e0*/  IADD3 R38, P2, R20, 0x40, RZ ;  /* 0x0000004014267810 */ /* 0x000fe20007f5e0ff */
[--C-:B------:R-:W-:Y:S01]  /*118f0*/  IMAD.X R9, RZ, RZ, R21.reuse, P6 ;  /* 0x000000ffff097224 */ /* 0x100fe200030e0615 */
[----:B------:R-:W-:Y:S01]  /*11900*/  LOP3.LUT R20, R3, R20, RZ, 0x3c, !PT ;  /* 0x0000001403147212 */ /* 0x000fe200078e3cff */
[--C-:B------:R-:W-:Y:S01]  /*11910*/  IMAD.X R7, RZ, RZ, R21.reuse, P5 ;  /* 0x000000ffff077224 */ /* 0x100fe200028e0615 */
[----:B------:R-:W-:Y:S01]  /*11920*/  SHF.R.U64 R14, R14, 0x3, RZ ;  /* 0x000000030e0e7819 */ /* 0x000fe200000012ff */
[----:B------:R-:W-:Y:S01]  /*11930*/  IMAD.X R5, RZ, RZ, R21, P2 ;  /* 0x000000ffff057224 */ /* 0x000fe200010e0615 */
[----:B------:R-:W-:Y:S01]  /*11940*/  SHF.R.U64 R12, R12, 0x3, RZ ;  /* 0x000000030c0c7819 */ /* 0x000fe200000012ff */
[----:B------:R-:W-:Y:S01]  /*11950*/  SHFL.IDX PT, R143, R143, R26, 0x1c1f ;  /* 0x001c1f1a8f8f7589 */ /* 0x000fe200000e0000 */
[----:B------:R-:W-:-:S02]  /*11960*/  SHF.R.U64 R3, R8, 0x3, RZ ;  /* 0x0000000308037819 */ /* 0x000fc400000012ff */
[----:B------:R-:W-:Y:S01]  /*11970*/  LOP3.LUT R24, R14, R169, RZ, 0x3c, !PT ;  /* 0x000000a90e187212 */ /* 0x000fe200078e3cff */
[----:B------:R-:W-:Y:S01]  /*11980*/  SHFL.IDX PT, R102, R73, R26, 0x1c1f ;  /* 0x001c1f1a49667589 */ /* 0x000fe200000e0000 */
[----:B------:R-:W-:Y:S02]  /*11990*/  LOP3.LUT R134, R12, R167, RZ, 0x3c, !PT ;  /* 0x000000a70c867212 */ /* 0x000fe400078e3cff */
[----:B------:R-:W-:Y:S01]  /*119a0*/  LOP3.LUT R14, R3, R10, RZ, 0x3c, !PT ;  /* 0x0000000a030e7212 */ /* 0x000fe200078e3cff */
[----:B------:R-:W-:Y:S01]  /*119b0*/  SHFL.IDX PT, R131, R131, R26, 0x1c1f ;  /* 0x001c1f1a83837589 */ /* 0x000fe200000e0000 */
[----:B------:R-:W-:Y:S02]  /*119c0*/  LOP3.LUT R12, R119, 0x380, RZ, 0xc0, !PT ;  /* 0x00000380770c7812 */ /* 0x000fe400078ec0ff */
[----:B------:R-:W-:Y:S01]  /*119d0*/  LOP3.LUT R10, R117, 0x380, RZ, 0xc0, !PT ;  /* 0x00000380750a7812 */ /* 0x000fe200078ec0ff */
[----:B------:R-:W-:Y:S01]  /*119e0*/  SHFL.IDX PT, R94, R81, R26, 0x1c1f ;  /* 0x001c1f1a515e7589 */ /* 0x000fe200000e0000 */
[----:B------:R-:W-:-:S02]  /*119f0*/  LOP3.LUT R8, R37, 0x380, RZ, 0xc0, !PT ;  /* 0x0000038025087812 */ /* 0x000fc400078ec0ff */
[----:B------:R-:W-:Y:S01]  /*11a00*/  LOP3.LUT R3, R6, 0x380, RZ, 0xc0, !PT ;  /* 0x0000038006037812 */ /* 0x000fe200078ec0ff */
[----:B------:R-:W-:Y:S01]  /*11a10*/  SHFL.IDX PT, R81, R133, R26, 0x1c1f ;  /* 0x001c1f1a85517589 */ /* 0x000fe200000e0000 */
[----:B------:R-:W-:Y:S02]  /*11a20*/  SHF.R.U64 R12, R12, 0x3, RZ ;  /* 0x000000030c0c7819 */ /* 0x000fe400000012ff */
[----:B------:R-:W-:Y:S01]  /*11a30*/  SHF.R.U64 R10, R10, 0x3, RZ ;  /* 0x000000030a0a7819 */ /* 0x000fe200000012ff */
[----:B------:R-:W-:Y:S01]  /*11a40*/  SHFL.IDX PT, R110, R67, R26, 0x1c1f ;  /* 0x001c1f1a436e7589 */ /* 0x000fe200000e0000 */
[----:B------:R-:W-:Y:S02]  /*11a50*/  SHF.R.U64 R8, R8, 0x3, RZ ;  /* 0x0000000308087819 */ /* 0x000fe400000012ff */
[----:B------:R-:W-:Y:S01]  /*11a60*/  SHF.R.U64 R3, R3, 0x3, RZ ;  /* 0x0000000303037819 */ /* 0x000fe200000012ff */
[----:B------:R-:W-:Y:S01]  /*11a70*/  SHFL.IDX PT, R124, R101, R26, 0x1c1f ;  /* 0x001c1f1a657c7589 */ /* 0x000fe200000e0000 */
[----:B------:R-:W-:-:S02]  /*11a80*/  LOP3.LUT R136, R12, R119, RZ, 0x3c, !PT ;  /* 0x000000770c887212 */ /* 0x000fc400078e3cff */
        /* <DEDUP_REMOVED lines=9> */
[----:B------:R-:W-:Y:S01]  /*11b20*/  SHF.R.U64 R8, R8, 0x3, RZ ;  /* 0x0000000308087819 */ /* 0x000fe200000012ff */
[----:B------:R-:W-:Y:S01]  /*11b30*/  SHFL.IDX PT, R121, R121, R26, 0x1c1f ;  /* 0x001c1f1a79797589 */ /* 0x000fe200000e0000 */
[----:B------:R-:W-:Y:S02]  /*11b40*/  SHF.R.U64 R3, R3, 0x3, RZ ;  /* 0x0000000303037819 */ /* 0x000fe400000012ff */
[----:B------:R-:W-:Y:S01]  /*11b50*/  SHF.R.U64 R37, R37, 0x3, RZ ;  /* 0x0000000325257819 */ /* 0x000fe200000012ff */
[----:B------:R-:W-:Y:S01]  /*11b60*/  SHFL.IDX PT, R59, R153, R26, 0x1c1f ;  /* 0x001c1f1a993b7589 */ /* 0x000fe200000e0000 */
[----:B------:R-:W-:Y:S02]  /*11b70*/  LOP3.LUT R140, R8, R87, RZ, 0x3c, !PT ;  /* 0x00000057088c7212 */ /* 0x000fe400078e3cff */
[----:B------:R-:W-:Y:S01]  /*11b80*/  LOP3.LUT R8, R3, R4, RZ, 0x3c, !PT ;  /* 0x0000000403087212 */ /* 0x000fe200078e3cff */
[----:B------:R-:W-:Y:S01]  /*11b90*/  SHFL.IDX PT, R87, R75, R26, 0x1c1f ;  /* 0x001c1f1a4b577589 */ /* 0x000fe200000e0000 */
[----:B------:R-:W-:-:S02]  /*11ba0*/  LOP3.LUT R4, R37, R38, RZ, 0x3c, !PT ;  /* 0x0000002625047212 */ /* 0x000fc400078e3cff */
[----:B------:R-:W-:Y:S01]  /*11bb0*/  MOV R37, R20 ;  /* 0x0000001400257202 */ /* 0x000fe20000000f00 */
[----:B------:R-:W-:Y:S01]  /*11bc0*/  SHFL.IDX PT, R132, R107, R26, 0x1c1f ;  /* 0x001c1f1a6b847589 */ /* 0x000fe200000e0000 */
[----:B------:R-:W-:Y:S02]  /*11bd0*/  LOP3.LUT R21, R26, 0x2, RZ, 0x3c, !PT ;  /* 0x000000021a157812 */ /* 0x000fe400078e3cff */
[----:B------:R-:W-:Y:S01]  /*11be0*/  LOP3.LUT R6, R61, 0x380, RZ, 0xc0, !PT ;  /* 0x000003803d067812 */ /* 0x000fe200078ec0ff */
[----:B------:R-:W-:Y:S01]  /*11bf0*/  SHFL.IDX PT, R117, R93, R26, 0x1c1f ;  /* 0x001c1f1a5d757589 */ /* 0x000fe200000e0000 */
[----:B------:R-:W-:Y:S02]  /*11c00*/  MOV R136, R136 ;  /* 0x0000008800887202 */ /* 0x000fe40000000f00 */
[----:B------:R-:W-:Y:S01]  /*11c10*/  MOV R138, R138 ;  /* 0x0000008a008a7202 */ /* 0x000fe20000000f00 */
[----:B------:R-:W0:Y:S01]  /*11c20*/  SHFL.IDX PT, R20, R31, R21, 0x1c1f ;  /* 0x001c1f151f147589 */ /* 0x000e2200000e0000 */
[----:B------:R-:W-:-:S02]  /*11c30*/  MOV R137, R12 ;  /* 0x0000000c00897202 */ /* 0x000fc40000000f00 */
[----:B------:R-:W-:Y:S01]  /*11c40*/  MOV R139, R10 ;  /* 0x0000000a008b7202 */ /* 0x000fe20000000f00 */
[----:B------:R-:W-:Y:S01]  /*11c50*/  SHFL.IDX PT, R12, R28, R21, 0x1c1f ;  /* 0x001c1f151c0c7589 */ /* 0x000fe200000e0000 */
[----:B------:R-:W-:Y:S02]  /*11c60*/  MOV R134, R134 ;  /* 0x0000008600867202 */ /* 0x000fe40000000f00 */
[----:B------:R-:W-:Y:S01]  /*11c70*/  SHF.R.U64 R6, R6, 0x3, RZ ;  /* 0x0000000306067819 */ /* 0x000fe200000012ff */
[----:B------:R-:W1:Y:S01]  /*11c80*/  SHFL.IDX PT, R11, R35, R26, 0x1c1f ;  /* 0x001c1f1a230b7589 */ /* 0x000e6200000e0000 */
[----:B------:R-:W-:Y:S02]  /*11c90*/  MOV R135, R14 ;  /* 0x0000000e00877202 */ /* 0x000fe40000000f00 */
[----:B------:R-:W-:Y:S01]  /*11ca0*/  MOV R3, R24 ;  /* 0x0000001800037202 */ /* 0x000fe20000000f00 */
[----:B------:R-:W-:Y:S01]  /*11cb0*/  SHFL.IDX PT, R14, R113, R26, 0x1c1f ;  /* 0x001c1f1a710e7589 */ /* 0x000fe200000e0000 */
[----:B------:R-:W-:-:S02]  /*11cc0*/  LOP3.LUT R6, R6, R61, RZ, 0x3c, !PT ;  /* 0x0000003d06067212 */ /* 0x000fc400078e3cff */
[----:B------:R-:W-:Y:S01]  /*11cd0*/  MOV R140, R140 ;  /* 0x0000008c008c7202 */ /* 0x000fe20000000f00 */
[----:B------:R-:W2:Y:S01]  /*11ce0*/  SHFL.IDX PT, R15, R36, R21, 0x1c1f ;  /* 0x001c1f15240f7589 */ /* 0x000ea200000e0000 */
[----:B------:R-:W-:Y:S02]  /*11cf0*/  MOV R141, R6 ;  /* 0x00000006008d7202 */ /* 0x000fe40000000f00 */
[----:B------:R-:W-:Y:S01]  /*11d00*/  MOV R142, R4 ;  /* 0x00000004008e7202 */ /* 0x000fe20000000f00 */
[----:B------:R-:W-:Y:S01]  /*11d10*/  SHFL.IDX PT, R10, R33, R26, 0x1c1f ;  /* 0x001c1f1a210a7589 */ /* 0x000fe200000e0000 */
[----:B------:R-:W-:-:S03]  /*11d20*/  MOV R61, R8 ;  /* 0x00000008003d7202 */ /* 0x000fc60000000f00 */
[----:B------:R-:W-:Y:S01]  /*11d30*/  SHFL.IDX PT, R24, R41, R26, 0x1c1f ;  /* 0x001c1f1a29187589 */ /* 0x000fe200000e0000 */
[----:B0-----:R-:W-:-:S03]  /*11d40*/  SEL R13, R115, R20, P0 ;  /* 0x00000014730d7207 */ /* 0x001fc60000000000 */
[----:B------:R-:W-:Y:S04]  /*11d50*/  SHFL.IDX PT, R41, R85, R26, 0x1c1f ;  /* 0x001c1f1a55297589 */ /* 0x000fe800000e0000 */
[----:B------:R-:W-:Y:S01]  /*11d60*/  SHFL.IDX PT, R33, R97, R26, 0x1c1f ;  /* 0x001c1f1a61217589 */ /* 0x000fe200000e0000 */
[----:B-1----:R-:W-:Y:S02]  /*11d70*/  SEL R9, R11, R12, P0 ;  /* 0x0000000c0b097207 */ /* 0x002fe40000000000 */
[----:B------:R-:W-:Y:S01]  /*11d80*/  SEL R11, R12, R11, P0 ;  /* 0x0000000b0c0b7207 */ /* 0x000fe20000000000 */
[----:B------:R-:W0:Y:S04]  /*11d90*/  SHFL.IDX PT, R27, R27, R21, 0x1c1f ;  /* 0x001c1f151b1b7589 */ /* 0x000e2800000e0000 */
[----:B------:R-:W1:Y:S01]  /*11da0*/  SHFL.IDX PT, R49, R32, R21, 0x1c1f ;  /* 0x001c1f1520317589 */ /* 0x000e6200000e0000 */
[----:B--2---:R-:W-:-:S02]  /*11db0*/  SEL R12, R14, R15, P0 ;  /* 0x0000000f0e0c7207 */ /* 0x004fc40000000000 */
[----:B------:R-:W-:Y:S01]  /*11dc0*/  SEL R14, R15, R14, P0 ;  /* 0x0000000e0f0e7207 */ /* 0x000fe20000000000 */
[----:B------:R-:W-:Y:S01]  /*11dd0*/  SHFL.IDX PT, R51, R40, R21, 0x1c1f ;  /* 0x001c1f1528337589 */ /* 0x000fe200000e0000 */
[----:B------:R-:W-:-:S03]  /*11de0*/  SEL R15, R20, R115, P0 ;  /* 0x00000073140f7207 */ /* 0x000fc60000000000 */
[----:B------:R-:W-:Y:S04]  /*11df0*/  SHFL.IDX PT, R97, R71, R26, 0x1c1f ;  /* 0x001c1f1a47617589 */ /* 0x000fe800000e0000 */
[----:B------:R-:W-:Y:S04]  /*11e00*/  SHFL.IDX PT, R85, R64, R21, 0x1c1f ;  /* 0x001c1f1540557589 */ /* 0x000fe800000e0000 */
[----:B------:R-:W-:Y:S04]  /*11e10*/  SHFL.IDX PT, R71, R45, R21, 0x1c1f ;  /* 0x001c1f152d477589 */ /* 0x000fe800000e0000 */
[----:B------:R-:W2:Y:S01]  /*11e20*/  SHFL.IDX PT, R64, R39, R21, 0x1c1f ;  /* 0x001c1f1527407589 */ /* 0x000ea200000e0000 */
[----:B0-----:R-:W-:-:S02]  /*11e30*/  SEL R8, R10, R27, P0 ;  /* 0x0000001b0a087207 */ /* 0x001fc40000000000 */
[----:B------:R-:W-:Y:S01]  /*11e40*/  SEL R10, R27, R10, P0 ;  /* 0x0000000a1b0a7207 */ /* 0x000fe20000000000 */
[----:B------:R-:W-:Y:S01]  /*11e50*/  SHFL.IDX PT, R91, R72, R21, 0x1c1f ;  /* 0x001c1f15485b7589 */ /* 0x000fe200000e0000 */
[----:B-1----:R-:W-:Y:S02]  /*11e60*/  SEL R20, R24, R49, P0 ;  /* 0x0000003118147207 */ /* 0x002fe40000000000 */
[----:B------:R-:W-:Y:S01]  /*11e70*/  SEL R24, R49, R24, P0 ;  /* 0x0000001831187207 */ /* 0x000fe20000000000 */
[----:B------:R-:W0:Y:S04]  /*11e80*/  SHFL.IDX PT, R42, R42, R21, 0x1c1f ;  /* 0x001c1f152a2a7589 */ /* 0x000e2800000e0000 */
[----:B------:R-:W-:Y:S04]  /*11e90*/  SHFL.IDX PT, R122, R84, R21, 0x1c1f ;  /* 0x001c1f15547a7589 */ /* 0x000fe800000e0000 */
[----:B------:R-:W-:Y:S04]  /*11ea0*/  SHFL.IDX PT, R72, R47, R21, 0x1c1f ;  /* 0x001c1f152f487589 */ /* 0x000fe800000e0000 */
[----:B------:R1:W3:Y:S04]  /*11eb0*/  SHFL.IDX PT, R84, R50, R21, 0x1c1f ;  /* 0x001c1f1532547589 */ /* 0x0002e800000e0000 */
[----:B------:R-:W-:Y:S01]  /*11ec0*/  SHFL.IDX PT, R6, R105, R26, 0x1c1f ;  /* 0x001c1f1a69067589 */ /* 0x000fe200000e0000 */
[----:B--2---:R-:W-:-:S02]  /*11ed0*/  SEL R27, R123, R64, P0 ;  /* 0x000000407b1b7207 */ /* 0x004fc40000000000 */
[----:B------:R-:W-:Y:S01]  /*11ee0*/  SEL R49, R64, R123, P0 ;  /* 0x0000007b40317207 */ /* 0x000fe20000000000 */
[----:B------:R-:W-:Y:S01]  /*11ef0*/  SHFL.IDX PT, R4, R109, R26, 0x1c1f ;  /* 0x001c1f1a6d047589 */ /* 0x000fe200000e0000 */
[----:B-1----:R-:W-:-:S03]  /*11f00*/  SEL R50, R52, R51, P0 ;  /* 0x0000003334327207 */ /* 0x002fc60000000000 */
[----:B------:R-:W-:Y:S01]  /*11f10*/  SHFL.IDX PT, R105, R79, R26, 0x1c1f ;  /* 0x001c1f1a4f697589 */ /* 0x000fe200000e0000 */
[----:B------:R-:W-:Y:S02]  /*11f20*/  SEL R52, R51, R52, P0 ;  /* 0x0000003433347207 */ /* 0x000fe40000000000 */
[----:B------:R-:W-:Y:S01]  /*11f30*/  SEL R51, R54, R71, P0 ;  /* 0x0000004736337207 */ /* 0x000fe20000000000 */
[----:B------:R-:W-:Y:S01]  /*11f40*/  SHFL.IDX PT, R126, R69, R21, 0x1c1f ;  /* 0x001c1f15457e7589 */ /* 0x000fe200000e0000 */
[----:B0-----:R-:W-:-:S03]  /*11f50*/  SEL R64, R42, R65, P0 ;  /* 0x000000412a407207 */ /* 0x001fc60000000000 */
[----:B------:R-:W-:Y:S04]  /*11f60*/  SHFL.IDX PT, R109, R92, R21, 0x1c1f ;  /* 0x001c1f155c6d7589 */ /* 0x000fe800000e0000 */
[----:B------:R-:W-:Y:S04]  /*11f70*/  SHFL.IDX PT, R79, R30, R21, 0x1c1f ;  /* 0x001c1f151e4f7589 */ /* 0x000fe800000e0000 */
[----:B------:R3:W-:Y:S04]  /*11f80*/  SHFL.IDX PT, R92, R70, R21, 0x1c1f ;  /* 0x001c1f15465c7589 */ /* 0x0007e800000e0000 */
[----:B------:R-:W0:Y:S04]  /*11f90*/  SHFL.IDX PT, R75, R56, R21, 0x1c1f ;  /* 0x001c1f15384b7589 */ /* 0x000e2800000e0000 */
[----:B------:R-:W-:Y:S01]  /*11fa0*/  SHFL.IDX PT, R30, R96, R21, 0x1c1f ;  /* 0x001c1f15601e7589 */ /* 0x000fe200000e0000 */
[----:B---3--:R-:W-:-:S03]  /*11fb0*/  SEL R70, R143, R84, P0 ;  /* 0x000000548f467207 */ /* 0x008fc60000000000 */
[----:B------:R0:W-:Y:S04]  /*11fc0*/  SHFL.IDX PT, R96, R74, R21, 0x1c1f ;  /* 0x001c1f154a607589 */ /* 0x0001e800000e0000 */
[----:B------:R-:W1:Y:S04]  /*11fd0*/  SHFL.IDX PT, R28, R100, R21, 0x1c1f ;  /* 0x001c1f15641c7589 */ /* 0x000e6800000e0000 */
[----:B------:R-:W-:Y:S04]  /*11fe0*/  SHFL.IDX PT, R133, R112, R21, 0x1c1f ;  /* 0x001c1f1570857589 */ /* 0x000fe800000e0000 */
[----:B------:R-:W-:Y:S04]  /*11ff0*/  SHFL.IDX PT, R113, R151, R26, 0x1c1f ;  /* 0x001c1f1a97717589 */ /* 0x000fe800000e0000 */
[----:B------:R-:W-:Y:S01]  /*12000*/  SHFL.IDX PT, R100, R78, R21, 0x1c1f ;  /* 0x001c1f154e647589 */ /* 0x000fe200000e0000 */
[----:B0-----:R-:W-:-:S02]  /*12010*/  SEL R74, R76, R75, P0 ;  /* 0x0000004b4c4a7207 */ /* 0x001fc40000000000 */
[----:B------:R-:W-:Y:S01]  /*12020*/  SEL R76, R75, R76, P0 ;  /* 0x0000004c4b4c7207 */ /* 0x000fe20000000000 */
[----:B------:R0:W-:Y:S01]  /*12030*/  SHFL.IDX PT, R112, R90, R21, 0x1c1f ;  /* 0x001c1f155a707589 */ /* 0x0001e200000e0000 */
[----:B------:R-:W-:-:S03]  /*12040*/  SEL R75, R110, R79, P0 ;  /* 0x0000004f6e4b7207 */ /* 0x000fc60000000000 */
[----:B------:R-:W-:Y:S04]  /*12050*/  SHFL.IDX PT, R25, R43, R26, 0x1c1f ;  /* 0x001c1f1a2b197589 */ /* 0x000fe800000e0000 */
[----:B------:R-:W-:Y:S01]  /*12060*/  SHFL.IDX PT, R67, R48, R21, 0x1c1f ;  /* 0x001c1f1530437589 */ /* 0x000fe200000e0000 */
[----:B-1----:R-:W-:Y:S02]  /*12070*/  SEL R115, R33, R28, P0 ;  /* 0x0000001c21737207 */ /* 0x002fe40000000000 */
[----:B0-----:R-:W-:Y:S01]  /*12080*/  SEL R90, R94, R91, P0 ;  /* 0x0000005b5e5a7207 */ /* 0x001fe20000000000 */
[----:B------:R-:W-:Y:S04]  /*12090*/  SHFL.IDX PT, R101, R80, R21, 0x1c1f ;  /* 0x001c1f1550657589 */ /* 0x000fe800000e0000 */
[----:B------:R-:W0:Y:S04]  /*120a0*/  SHFL.IDX PT, R43, R99, R26, 0x1c1f ;  /* 0x001c1f1a632b7589 */ /* 0x000e2800000e0000 */
[----:B------:R-:W-:Y:S04]  /*120b0*/  SHFL.IDX PT, R144, R29, R21, 0x1c1f ;  /* 0x001c1f151d907589 */ /* 0x000fe800000e0000 */
[----:B------:R-:W-:Y:S04]  /*120c0*/  SHFL.IDX PT, R32, R88, R21, 0x1c1f ;  /* 0x001c1f1558207589 */ /* 0x000fe800000e0000 */
[----:B------:R-:W-:Y:S04]  /*120d0*/  SHFL.IDX PT, R48, R34, R21, 0x1c1f ;  /* 0x001c1f1522307589 */ /* 0x000fe800000e0000 */
[----:B------:R1:W-:Y:S04]  /*120e0*/  SHFL.IDX PT, R40, R95, R21, 0x1c1f ;  /* 0x001c1f155f287589 */ /* 0x0003e800000e0000 */
[----:B------:R2:W3:Y:S04]  /*120f0*/  SHFL.IDX PT, R130, R53, R21, 0x1c1f ;  /* 0x001c1f1535827589 */ /* 0x0004e800000e0000 */
[----:B------:R-:W-:Y:S01]  /*12100*/  SHFL.IDX PT, R125, R104, R21, 0x1c1f ;  /* 0x001c1f15687d7589 */ /* 0x000fe200000e0000 */
[----:B0-----:R-:W-:-:S02]  /*12110*/  SEL R99, R43, R122, P0 ;  /* 0x0000007a2b637207 */ /* 0x001fc40000000000 */
[----:B-1----:R-:W-:Y:S01]  /*12120*/  SEL R95, R129, R100, P0 ;  /* 0x00000064815f7207 */ /* 0x002fe20000000000 */
[----:B------:R-:W-:Y:S01]  /*12130*/  SHFL.IDX PT, R145, R145, R26, 0x1c1f ;  /* 0x001c1f1a91917589 */ /* 0x000fe200000e0000 */
[----:B--2---:R-:W-:-:S03]  /*12140*/  SEL R53, R71, R54, P0 ;  /* 0x0000003647357207 */ /* 0x004fc60000000000 */
[----:B------:R0:W1:Y:S01]  /*12150*/  SHFL.IDX PT, R80, R55, R21, 0x1c1f ;  /* 0x001c1f1537507589 */ /* 0x00006200000e0000 */
[----:B------:R-:W-:Y:S02]  /*12160*/  SEL R54, R65, R42, P0 ;  /* 0x0000002a41367207 */ /* 0x000fe40000000000 */
[----:B------:R-:W-:Y:S01]  /*12170*/  SEL R65, R72, R127, P0 ;  /* 0x0000007f48417207 */ /* 0x000fe20000000000 */
[----:B------:R-:W-:Y:S01]  /*12180*/  SHFL.IDX PT, R62, R62, R21, 0x1c1f ;  /* 0x001c1f153e3e7589 */ /* 0x000fe200000e0000 */
[----:B------:R-:W-:-:S03]  /*12190*/  F2FP.BF16.F32.PACK_AB R42, R11, R10 ;  /* 0x0000000a0b2a723e */ /* 0x000fc600000010ff */
[----:B------:R-:W-:Y:S01]  /*121a0*/  SHFL.IDX PT, R147, R147, R26, 0x1c1f ;  /* 0x001c1f1a93937589 */ /* 0x000fe200000e0000 */
[----:B0-----:R-:W-:-:S03]  /*121b0*/  SEL R55, R127, R72, P0 ;  /* 0x000000487f377207 */ /* 0x001fc60000000000 */
[----:B------:R-:W-:Y:S01]  /*121c0*/  SHFL.IDX PT, R63, R63, R26, 0x1c1f ;  /* 0x001c1f1a3f3f7589 */ /* 0x000fe200000e0000 */
[----:B------:R-:W-:Y:S02]  /*121d0*/  SEL R72, R84, R143, P0 ;  /* 0x0000008f54487207 */ /* 0x000fe40000000000 */
[----:B------:R-:W-:Y:S01]  /*121e0*/  SEL R84, R85, R102, P0 ;  /* 0x0000006655547207 */ /* 0x000fe20000000000 */
[----:B------:R-:W-:Y:S01]  /*121f0*/  SHFL.IDX PT, R44, R161, R26, 0x1c1f ;  /* 0x001c1f1aa12c7589 */ /* 0x000fe200000e0000 */
[----:B---3--:R-:W-:-:S03]  /*12200*/  SEL R69, R130, R119, P0 ;  /* 0x0000007782457207 */ /* 0x008fc60000000000 */
[----:B------:R0:W-:Y:S04]  /*12210*/  SHFL.IDX PT, R45, R108, R21, 0x1c1f ;  /* 0x001c1f156c2d7589 */ /* 0x0001e800000e0000 */
[----:B------:R2:W-:Y:S01]  /*12220*/  SHFL.IDX PT, R29, R116, R21, 0x1c1f ;  /* 0x001c1f15741d7589 */ /* 0x0005e200000e0000 */
[----:B-1----:R-:W-:Y:S02]  /*12230*/  SEL R71, R145, R80, P0 ;  /* 0x0000005091477207 */ /* 0x002fe40000000000 */
[----:B------:R-:W-:Y:S01]  /*12240*/  SEL R73, R80, R145, P0 ;  /* 0x0000009150497207 */ /* 0x000fe20000000000 */
[----:B------:R-:W1:Y:S01]  /*12250*/  SHFL.IDX PT, R58, R58, R21, 0x1c1f ;  /* 0x001c1f153a3a7589 */ /* 0x000e6200000e0000 */
[----:B0-----:R-:W-:-:S03]  /*12260*/  SEL R108, R32, R41, P0 ;  /* 0x00000029206c7207 */ /* 0x001fc60000000000 */
[----:B------:R0:W-:Y:S01]  /*12270*/  SHFL.IDX PT, R88, R66, R21, 0x1c1f ;  /* 0x001c1f1542587589 */ /* 0x0001e200000e0000 */
[----:B--2---:R-:W-:-:S03]  /*12280*/  SEL R116, R30, R117, P0 ;  /* 0x000000751e747207 */ /* 0x004fc60000000000 */
[----:B------:R2:W3:Y:S04]  /*12290*/  SHFL.IDX PT, R31, R111, R21, 0x1c1f ;  /* 0x001c1f156f1f7589 */ /* 0x0004e800000e0000 */
[----:B------:R4:W-:Y:S01]  /*122a0*/  SHFL.IDX PT, R60, R83, R26, 0x1c1f ;  /* 0x001c1f1a533c7589 */ /* 0x0009e200000e0000 */
[----:B0-----:R-:W-:-:S03]  /*122b0*/  SEL R66, R68, R67, P0 ;  /* 0x0000004344427207 */ /* 0x001fc60000000000 */
[----:B------:R0:W-:Y:S01]  /*122c0*/  SHFL.IDX PT, R38, R89, R26, 0x1c1f ;  /* 0x001c1f1a59267589 */ /* 0x0001e200000e0000 */
[----:B------:R-:W-:Y:S02]  /*122d0*/  SEL R68, R67, R68, P0 ;  /* 0x0000004443447207 */ /* 0x000fe40000000000 */
[----:B--2---:R-:W-:Y:S01]  /*122e0*/  SEL R111, R59, R40, P0 ;  /* 0x000000283b6f7207 */ /* 0x004fe20000000000 */
[----:B------:R-:W-:Y:S01]  /*122f0*/  SHFL.IDX PT, R128, R159, R26, 0x1c1f ;  /* 0x001c1f1a9f807589 */ /* 0x000fe200000e0000 */
[----:B------:R-:W-:Y:S02]  /*12300*/  SEL R67, R119, R130, P0 ;  /* 0x0000008277437207 */ /* 0x000fe40000000000 */
[----:B----4-:R-:W-:Y:S01]  /*12310*/  SEL R83, R87, R126, P0 ;  /* 0x0000007e57537207 */ /* 0x010fe20000000000 */
[----:B------:R-:W-:Y:S01]  /*12320*/  SHFL.IDX PT, R35, R163, R26, 0x1c1f ;  /* 0x001c1f1aa3237589 */ /* 0x000fe200000e0000 */
[----:B------:R-:W-:Y:S02]  /*12330*/  SEL R130, R132, R133, P0 ;  /* 0x0000008584827207 */ /* 0x000fe40000000000 */
[----:B0-----:R-:W-:Y:S01]  /*12340*/  SEL R89, R92, R131, P0 ;  /* 0x000000835c597207 */ /* 0x001fe20000000000 */
[----:B------:R0:W2:Y:S01]  /*12350*/  SHFL.IDX PT, R93, R77, R21, 0x1c1f ;  /* 0x001c1f154d5d7589 */ /* 0x0000a200000e0000 */
[----:B------:R-:W-:-:S02]  /*12360*/  SEL R132, R133, R132, P0 ;  /* 0x0000008485847207 */ /* 0x000fc40000000000 */
[----:B-1----:R-:W-:Y:S01]  /*12370*/  SEL R78, R147, R58, P0 ;  /* 0x0000003a934e7207 */ /* 0x002fe20000000000 */
[----:B------:R1:W4:Y:S01]  /*12380*/  SHFL.IDX PT, R104, R82, R21, 0x1c1f ;  /* 0x001c1f1552687589 */ /* 0x00032200000e0000 */
[----:B------:R-:W-:Y:S02]  /*12390*/  SEL R80, R58, R147, P0 ;  /* 0x000000933a507207 */ /* 0x000fe40000000000 */
[----:B------:R-:W-:Y:S01]  /*123a0*/  SEL R123, R6, R45, P0 ;  /* 0x0000002d067b7207 */ /* 0x000fe20000000000 */
[----:B------:R2:W4:Y:S01]  /*123b0*/  SHFL.IDX PT, R39, R106, R21, 0x1c1f ;  /* 0x001c1f156a277589 */ /* 0x00052200000e0000 */
[----:B---3--:R-:W-:Y:S02]  /*123c0*/  SEL R127, R44, R31, P0 ;  /* 0x0000001f2c7f7207 */ /* 0x008fe40000000000 */
[----:B0-----:R-:W-:Y:S01]  /*123d0*/  SEL R77, R79, R110, P0 ;  /* 0x0000006e4f4d7207 */ /* 0x001fe20000000000 */
[----:B------:R0:W3:Y:S01]  /*123e0*/  SHFL.IDX PT, R34, R114, R21, 0x1c1f ;  /* 0x001c1f1572227589 */ /* 0x0000e200000e0000 */
[----:B------:R-:W-:-:S02]  /*123f0*/  SEL R110, R113, R112, P0 ;  /* 0x00000070716e7207 */ /* 0x000fc40000000000 */
[----:B-1----:R-:W-:Y:S01]  /*12400*/  SEL R82, R102, R85, P0 ;  /* 0x0000005566527207 */ /* 0x002fe20000000000 */
[----:B------:R-:W-:Y:S01]  /*12410*/  SHFL.IDX PT, R57, R157, R26, 0x1c1f ;  /* 0x001c1f1a9d397589 */ /* 0x000fe200000e0000 */
[----:B------:R-:W-:Y:S02]  /*12420*/  SEL R85, R126, R87, P0 ;  /* 0x000000577e557207 */ /* 0x000fe40000000000 */
[----:B------:R-:W-:Y:S01]  /*12430*/  SEL R87, R131, R92, P0 ;  /* 0x0000005c83577207 */ /* 0x000fe20000000000 */
[----:B------:R-:W-:Y:S01]  /*12440*/  SHFL.IDX PT, R165, R165, R26, 0x1c1f ;  /* 0x001c1f1aa5a57589 */ /* 0x000fe200000e0000 */
[----:B------:R-:W-:Y:S02]  /*12450*/  SEL R92, R91, R94, P0 ;  /* 0x0000005e5b5c7207 */ /* 0x000fe40000000000 */
[----:B------:R-:W-:Y:S01]  /*12460*/  SEL R94, R97, R96, P0 ;  /* 0x00000060615e7207 */ /* 0x000fe20000000000 */
[----:B------:R-:W1:Y:S01]  /*12470*/  SHFL.IDX PT, R118, R118, R21, 0x1c1f ;  /* 0x001c1f1576767589 */ /* 0x000e6200000e0000 */
[----:B------:R-:W-:-:S02]  /*12480*/  SEL R96, R96, R97, P0 ;  /* 0x0000006160607207 */ /* 0x000fc40000000000 */
[----:B------:R-:W-:Y:S01]  /*12490*/  SEL R97, R100, R129, P0 ;  /* 0x0000008164617207 */ /* 0x000fe20000000000 */
[----:B------:R-:W1:Y:S01]  /*124a0*/  SHFL.IDX PT, R36, R103, R21, 0x1c1f ;  /* 0x001c1f1567247589 */ /* 0x000e6200000e0000 */
[----:B------:R-:W-:Y:S02]  /*124b0*/  SEL R100, R101, R46, P0 ;  /* 0x0000002e65647207 */ /* 0x000fe40000000000 */
[----:B------:R-:W-:Y:S01]  /*124c0*/  SEL R112, R112, R113, P0 ;  /* 0x0000007170707207 */ /* 0x000fe20000000000 */
[----:B------:R-:W-:Y:S01]  /*124d0*/  SHFL.IDX PT, R149, R149, R26, 0x1c1f ;  /* 0x001c1f1a95957589 */ /* 0x000fe200000e0000 */
[----:B--2---:R-:W-:Y:S02]  /*124e0*/  SEL R106, R41, R32, P0 ;  /* 0x00000020296a7207 */ /* 0x004fe40000000000 */
[----:B------:R-:W-:Y:S01]  /*124f0*/  SEL R113, R40, R59, P0 ;  /* 0x0000003b28717207 */ /* 0x000fe20000000000 */
[----:B------:R2:W-:Y:S01]  /*12500*/  SHFL.IDX PT, R120, R155, R26, 0x1c1f ;  /* 0x001c1f1a9b787589 */ /* 0x0005e200000e0000 */
[----:B------:R-:W-:-:S02]  /*12510*/  F2FP.BF16.F32.PACK_AB R40, R9, R8 ;  /* 0x000000080928723e */ /* 0x000fc400000010ff */
[----:B------:R-:W-:Y:S01]  /*12520*/  F2FP.BF16.F32.PACK_AB R41, R13, R12 ;  /* 0x0000000c0d29723e */ /* 0x000fe200000010ff */
[----:B------:R4:W1:Y:S01]  /*12530*/  SHFL.IDX PT, R56, R86, R21, 0x1c1f ;  /* 0x001c1f1556387589 */ /* 0x00086200000e0000 */
[----:B------:R-:W-:Y:S02]  /*12540*/  SEL R79, R81, R62, P0 ;  /* 0x0000003e514f7207 */ /* 0x000fe40000000000 */
[----:B0-----:R-:W-:Y:S01]  /*12550*/  SEL R114, R117, R30, P0 ;  /* 0x0000001e75727207 */ /* 0x001fe20000000000 */
[----:B------:R0:W1:Y:S01]  /*12560*/  SHFL.IDX PT, R47, R98, R21, 0x1c1f ;  /* 0x001c1f15622f7589 */ /* 0x00006200000e0000 */
[----:B------:R-:W-:Y:S02]  /*12570*/  SEL R81, R62, R81, P0 ;  /* 0x000000513e517207 */ /* 0x000fe40000000000 */
[----:B--2---:R-:W-:Y:S02]  /*12580*/  SEL R26, R121, R48, P0 ;  /* 0x00000030791a7207 */ /* 0x004fe40000000000 */
[----:B------:R-:W-:-:S02]  /*12590*/  SEL R48, R48, R121, P0 ;  /* 0x0000007930307207 */ /* 0x000fc40000000000 */
[----:B----4-:R-:W-:Y:S02]  /*125a0*/  SEL R86, R63, R88, P0 ;  /* 0x000000583f567207 */ /* 0x010fe40000000000 */
[----:B------:R-:W-:Y:S02]  /*125b0*/  SEL R117, R28, R33, P0 ;  /* 0x000000211c757207 */ /* 0x000fe40000000000 */
[----:B0-----:R-:W-:Y:S02]  /*125c0*/  SEL R98, R46, R101, P0 ;  /* 0x000000652e627207 */ /* 0x001fe40000000000 */
[----:B------:R-:W-:Y:S02]  /*125d0*/  SEL R21, R25, R144, P0 ;  /* 0x0000009019157207 */ /* 0x000fe40000000000 */
[----:B------:R-:W-:Y:S02]  /*125e0*/  SEL R101, R122, R43, P0 ;  /* 0x0000002b7a657207 */ /* 0x000fe40000000000 */
[----:B------:R-:W-:-:S02]  /*125f0*/  SEL R25, R144, R25, P0 ;  /* 0x0000001990197207 */ /* 0x000fc40000000000 */
[----:B------:R-:W-:Y:S02]  /*12600*/  F2FP.BF16.F32.PACK_AB R43, R15, R14 ;  /* 0x0000000e0f2b723e */ /* 0x000fe400000010ff */
[----:B------:R-:W-:Y:S02]  /*12610*/  SEL R122, R124, R125, P0 ;  /* 0x0000007d7c7a7207 */ /* 0x000fe40000000000 */
[----:B------:R-:W-:Y:S01]  /*12620*/  SEL R124, R125, R124, P0 ;  /* 0x0000007c7d7c7207 */ /* 0x000fe20000000000 */
[----:B------:R0:W-:Y:S01]  /*12630*/  STSM.16.M88.4 [R37], R40 ;  /* 0x0000002825007844 */ /* 0x0001e20000000200 */
        /* <DEDUP_REMOVED lines=9> */
[----:B---3--:R-:W-:Y:S02]  /*126d0*/  SEL R4, R35, R34, P0 ;  /* 0x0000002223047207 */ /* 0x008fe40000000000 */
[----:B------:R-:W-:Y:S02]  /*126e0*/  SEL R6, R34, R35, P0 ;  /* 0x0000002322067207 */ /* 0x000fe40000000000 */
[----:B------:R-:W-:Y:S02]  /*126f0*/  F2FP.BF16.F32.PACK_AB R28, R21, R20 ;  /* 0x00000014151c723e */ /* 0x000fe400000010ff */
[----:B------:R-:W-:Y:S02]  /*12700*/  F2FP.BF16.F32.PACK_AB R29, R27, R26 ;  /* 0x0000001a1b1d723e */ /* 0x000fe400000010ff */
[----:B------:R-:W-:Y:S02]  /*12710*/  F2FP.BF16.F32.PACK_AB R30, R25, R24 ;  /* 0x00000018191e723e */ /* 0x000fe400000010ff */
[----:B------:R-:W-:-:S02]  /*12720*/  F2FP.BF16.F32.PACK_AB R31, R49, R48 ;  /* 0x00000030311f723e */ /* 0x000fc400000010ff */
[----:B-1----:R-:W-:Y:S02]  /*12730*/  SEL R5, R165, R118, P0 ;  /* 0x00000076a5057207 */ /* 0x002fe40000000000 */
[----:B------:R-:W-:Y:S01]  /*12740*/  SEL R7, R118, R165, P0 ;  /* 0x000000a576077207 */ /* 0x000fe20000000000 */
[----:B------:R1:W-:Y:S01]  /*12750*/  STSM.16.M88.4 [R61], R28 ;  /* 0x0000001c3d007844 */ /* 0x0003e20000000200 */
[----:B------:R-:W-:Y:S02]  /*12760*/  SEL R93, R93, R60, P0 ;  /* 0x0000003c5d5d7207 */ /* 0x000fe40000000000 */
[----:B------:R-:W-:Y:S02]  /*12770*/  SEL R104, R104, R105, P0 ;  /* 0x0000006968687207 */ /* 0x000fe40000000000 */
[----:B------:R-:W-:Y:S02]  /*12780*/  SEL R109, R109, R38, P0 ;  /* 0x000000266d6d7207 */ /* 0x000fe40000000000 */
[----:B------:R-:W-:-:S02]  /*12790*/  SEL R119, R57, R36, P0 ;  /* 0x0000002439777207 */ /* 0x000fc40000000000 */
[----:B------:R-:W-:Y:S02]  /*127a0*/  SEL R121, R36, R57, P0 ;  /* 0x0000003924797207 */ /* 0x000fe40000000000 */
[----:B------:R-:W-:Y:S02]  /*127b0*/  SEL R128, R39, R128, P0 ;  /* 0x0000008027807207 */ /* 0x000fe40000000000 */
[----:B------:R-:W-:Y:S02]  /*127c0*/  F2FP.BF16.F32.PACK_AB R32, R51, R50 ;  /* 0x000000323320723e */ /* 0x000fe400000010ff */
[----:B------:R-:W-:Y:S02]  /*127d0*/  F2FP.BF16.F32.PACK_AB R34, R53, R52 ;  /* 0x000000343522723e */ /* 0x000fe400000010ff */
[----:B------:R-:W-:Y:S02]  /*127e0*/  F2FP.BF16.F32.PACK_AB R35, R65, R64 ;  /* 0x000000404123723e */ /* 0x000fe400000010ff */
[----:B------:R-:W-:-:S02]  /*127f0*/  F2FP.BF16.F32.PACK_AB R33, R55, R54 ;  /* 0x000000363721723e */ /* 0x000fc400000010ff */
[----:B------:R-:W-:Y:S02]  /*12800*/  SEL R103, R149, R56, P0 ;  /* 0x0000003895677207 */ /* 0x000fe40000000000 */
[----:B------:R-:W-:Y:S01]  /*12810*/  SEL R105, R56, R149, P0 ;  /* 0x0000009538697207 */ /* 0x000fe20000000000 */
[----:B------:R-:W-:Y:S01]  /*12820*/  STSM.16.M88.4 [R142], R32 ;  /* 0x000000208e007844 */ /* 0x000fe20000000200 */
[----:B------:R-:W-:Y:S02]  /*12830*/  SEL R118, R120, R47, P0 ;  /* 0x0000002f78767207 */ /* 0x000fe40000000000 */
[----:B------:R-:W-:Y:S02]  /*12840*/  F2FP.BF16.F32.PACK_AB R36, R67, R66 ;  /* 0x000000424324723e */ /* 0x000fe400000010ff */
[----:B------:R-:W-:Y:S02]  /*12850*/  F2FP.BF16.F32.PACK_AB R38, R69, R68 ;  /* 0x000000444526723e */ /* 0x000fe400000010ff */
[----:B------:R-:W-:-:S02]  /*12860*/  F2FP.BF16.F32.PACK_AB R39, R73, R72 ;  /* 0x000000484927723e */ /* 0x000fc400000010ff */
[----:B0-----:R-:W-:Y:S02]  /*12870*/  F2FP.BF16.F32.PACK_AB R37, R71, R70 ;  /* 0x000000464725723e */ /* 0x001fe400000010ff */
[----:B------:R-:W-:Y:S02]  /*12880*/  SEL R120, R47, R120, P0 ;  /* 0x000000782f787207 */ /* 0x000fe40000000000 */
[----:B------:R-:W-:Y:S01]  /*12890*/  F2FP.BF16.F32.PACK_AB R40, R75, R74 ;  /* 0x0000004a4b28723e */ /* 0x000fe200000010ff */
[----:B------:R-:W-:Y:S01]  /*128a0*/  STSM.16.M88.4 [R141], R36 ;  /* 0x000000248d007844 */ /* 0x000fe20000000200 */
[----:B------:R-:W-:Y:S02]  /*128b0*/  F2FP.BF16.F32.PACK_AB R42, R77, R76 ;  /* 0x0000004c4d2a723e */ /* 0x000fe400000010ff */
[----:B------:R-:W-:Y:S02]  /*128c0*/  F2FP.BF16.F32.PACK_AB R43, R81, R80 ;  /* 0x00000050512b723e */ /* 0x000fe400000010ff */
[----:B------:R-:W-:-:S02]  /*128d0*/  F2FP.BF16.F32.PACK_AB R41, R79, R78 ;  /* 0x0000004e4f29723e */ /* 0x000fc400000010ff */
[----:B------:R-:W-:Y:S02]  /*128e0*/  F2FP.BF16.F32.PACK_AB R44, R83, R82 ;  /* 0x00000052532c723e */ /* 0x000fe400000010ff */
[----:B------:R-:W-:Y:S01]  /*128f0*/  F2FP.BF16.F32.PACK_AB R46, R85, R84 ;  /* 0x00000054552e723e */ /* 0x000fe200000010ff */
[----:B------:R-:W-:Y:S01]  /*12900*/  STSM.16.M88.4 [R140], R40 ;  /* 0x000000288c007844 */ /* 0x000fe20000000200 */
        /* <DEDUP_REMOVED lines=8> */
[----:B------:R-:W-:Y:S01]  /*12990*/  F2FP.BF16.F32.PACK_AB R62, R101, R100 ;  /* 0x00000064653e723e */ /* 0x000fe200000010ff */
[----:B------:R-:W-:Y:S01]  /*129a0*/  STSM.16.M88.4 [R138], R56 ;  /* 0x000000388a007844 */ /* 0x000fe20000000200 */
[----:B------:R-:W-:Y:S02]  /*129b0*/  F2FP.BF16.F32.PACK_AB R63, R105, R104 ;  /* 0x00000068693f723e */ /* 0x000fe400000010ff */
[----:B-1----:R-:W-:Y:S02]  /*129c0*/  F2FP.BF16.F32.PACK_AB R61, R103, R102 ;  /* 0x00000066673d723e */ /* 0x002fe400000010ff */
[----:B------:R-:W-:-:S02]  /*129d0*/  F2FP.BF16.F32.PACK_AB R28, R107, R106 ;  /* 0x0000006a6b1c723e */ /* 0x000fc400000010ff */
[----:B------:R-:W-:Y:S01]  /*129e0*/  F2FP.BF16.F32.PACK_AB R30, R109, R108 ;  /* 0x0000006c6d1e723e */ /* 0x000fe200000010ff */
[----:B------:R-:W-:Y:S01]  /*129f0*/  STSM.16.M88.4 [R137], R60 ;  /* 0x0000003c89007844 */ /* 0x000fe20000000200 */
[----:B------:R-:W-:Y:S01]  /*12a00*/  F2FP.BF16.F32.PACK_AB R31, R113, R112 ;  /* 0x00000070711f723e */ /* 0x000fe200000010ff */
[----:B0-----:R-:W-:Y:S01]  /*12a10*/  IMAD.U32 R44, RZ, RZ, UR10 ;  /* 0x0000000aff2c7e24 */ /* 0x001fe2000f8e00ff */
[----:B------:R-:W-:Y:S01]  /*12a20*/  F2FP.BF16.F32.PACK_AB R29, R111, R110 ;  /* 0x0000006e6f1d723e */ /* 0x000fe200000010ff */
[----:B------:R-:W-:Y:S01]  /*12a30*/  IMAD.U32 R45, RZ, RZ, UR11 ;  /* 0x0000000bff2d7e24 */ /* 0x000fe2000f8e00ff */
[----:B------:R-:W-:Y:S01]  /*12a40*/  F2FP.BF16.F32.PACK_AB R32, R115, R114 ;  /* 0x000000727320723e */ /* 0x000fe200000010ff */
[----:B------:R-:W-:Y:S01]  /*12a50*/  ULDC.64 UR10, c[0x0][0xc08] ;  /* 0x00030200000a7ab9 */ /* 0x000fe20000000a00 */
[----:B------:R-:W-:Y:S01]  /*12a60*/  F2FP.BF16.F32.PACK_AB R34, R117, R116 ;  /* 0x000000747522723e */ /* 0x000fe200000010ff */
[----:B------:R-:W-:Y:S01]  /*12a70*/  STSM.16.M88.4 [R136], R28 ;  /* 0x0000001c88007844 */ /* 0x000fe20000000200 */
[----:B------:R-:W-:-:S02]  /*12a80*/  F2FP.BF16.F32.PACK_AB R35, R121, R120 ;  /* 0x000000787923723e */ /* 0x000fc400000010ff */
[----:B------:R-:W-:Y:S02]  /*12a90*/  F2FP.BF16.F32.PACK_AB R33, R119, R118 ;  /* 0x000000767721723e */ /* 0x000fe400000010ff */
[----:B------:R-:W-:Y:S02]  /*12aa0*/  F2FP.BF16.F32.PACK_AB R36, R123, R122 ;  /* 0x0000007a7b24723e */ /* 0x000fe400000010ff */
[----:B------:R-:W-:Y:S01]  /*12ab0*/  F2FP.BF16.F32.PACK_AB R38, R125, R124 ;  /* 0x0000007c7d26723e */ /* 0x000fe200000010ff */
[----:B------:R-:W-:Y:S01]  /*12ac0*/  STSM.16.M88.4 [R135], R32 ;  /* 0x0000002087007844 */ /* 0x000fe20000000200 */
[----:B------:R-:W-:Y:S02]  /*12ad0*/  F2FP.BF16.F32.PACK_AB R39, R129, R128 ;  /* 0x000000808127723e */ /* 0x000fe400000010ff */
[----:B------:R-:W-:Y:S02]  /*12ae0*/  F2FP.BF16.F32.PACK_AB R37, R127, R126 ;  /* 0x0000007e7f25723e */ /* 0x000fe400000010ff */
[----:B------:R-:W-:-:S02]  /*12af0*/  F2FP.BF16.F32.PACK_AB R41, R5, R4 ;  /* 0x000000040529723e */ /* 0x000fc400000010ff */
[----:B------:R-:W-:Y:S01]  /*12b00*/  F2FP.BF16.F32.PACK_AB R42, R133, R132 ;  /* 0x00000084852a723e */ /* 0x000fe200000010ff */
[----:B------:R-:W-:Y:S01]  /*12b10*/  STSM.16.M88.4 [R134], R36 ;  /* 0x0000002486007844 */ /* 0x000fe20000000200 */
[----:B------:R-:W-:Y:S02]  /*12b20*/  F2FP.BF16.F32.PACK_AB R43, R7, R6 ;  /* 0x00000006072b723e */ /* 0x000fe400000010ff */
[----:B------:R-:W-:Y:S02]  /*12b30*/  F2FP.BF16.F32.PACK_AB R40, R131, R130 ;  /* 0x000000828328723e */ /* 0x000fe400000010ff */
[----:B------:R-:W-:-:S03]  /*12b40*/  ISETP.NE.U32.AND P0, PT, RZ, UR12, PT ;  /* 0x0000000cff007c0c */ /* 0x000fc6000bf05070 */
[----:B------:R0:W-:Y:S01]  /*12b50*/  STSM.16.M88.4 [R3], R40 ;  /* 0x0000002803007844 */ /* 0x0001e20000000200 */
[----:B------:R-:W-:Y:S01]  /*12b60*/  ISETP.NE.AND.EX P0, PT, RZ, UR13, PT, P0 ;  /* 0x0000000dff007c0c */ /* 0x000fe2000bf05300 */
[----:B------:R-:W-:Y:S08]  /*12b70*/  BAR.SYNC.DEFER_BLOCKING 0x1, 0x100 ;  /* 0x0044000000007b1d */ /* 0x000ff00000010000 */
[----:B0-----:R-:W0:Y:S04]  /*12b80*/  LDC R3, c[0x0][0xbe8] ;  /* 0x0002fa00ff037b82 */ /* 0x001e280000000800 */
[----:B------:R-:W2:Y:S01]  /*12b90*/  @P0 LDG.E R46, desc[UR56][R44.64] ;  /* 0x000000382c2e0981 */ /* 0x000ea2000c1e1900 */
[----:B------:R-:W-:-:S02]  /*12ba0*/  UISETP.NE.U32.AND UP0, UPT, UR10, URZ, UPT ;  /* 0x0000003f0a00728c */ /* 0x000fc4000bf05070 */
[----:B------:R-:W-:Y:S02]  /*12bb0*/  UISETP.GT.AND UP1, UPT, UR46, 0x1, UPT ;  /* 0x000000012e00788c */ /* 0x000fe4000bf24270 */
[----:B------:R-:W-:Y:S01]  /*12bc0*/  UISETP.NE.AND.EX UP0, UPT, UR11, URZ, UPT, UP0 ;  /* 0x0000003f0b00728c */ /* 0x000fe2000bf05300 */
[----:B------:R-:W-:Y:S01]  /*12bd0*/  UMOV UR19, 0x9b8 ;  /* 0x000009b800137882 */ /* 0x000fe20000000000 */
[----:B------:R-:W-:Y:S01]  /*12be0*/  ULDC UR4, c[0x0][0xa88] ;  /* 0x0002a20000047ab9 */ /* 0x000fe20000000800 */
[----:B0-----:R-:W-:Y:S01]  /*12bf0*/  ISETP.NE.AND P1, PT, R3, 0x1, PT ;  /* 0x000000010300780c */ /* 0x001fe20003f25270 */
[----:B------:R-:W-:Y:S02]  /*12c00*/  USEL UR19, UR19, 0x978, UP1 ;  /* 0x0000097813137887 */ /* 0x000fe40008800000 */
[----:B------:R-:W-:Y:S01]  /*12c10*/  PLOP3.LUT P4, PT, PT, PT, UP0, 0x80, 0x0 ;  /* 0x000000000000781c */ /* 0x000fe20003f8f008 */
[----:B------:R-:W-:-:S04]  /*12c20*/  IMAD.U32 R60, RZ, RZ, UR4 ;  /* 0x00000004ff3c7e24 */ /* 0x000fc8000f8e00ff */
[----:B------:R-:W-:Y:S02]  /*12c30*/  @UP0 ULDC.64 UR10, c[0x0][0xc08] ;  /* 0x00030200000a0ab9 */ /* 0x000fe40000000a00 */
[----:B------:R-:W-:-:S03]  /*12c40*/  @UP0 UIMAD.WIDE UR10, UR42, 0x4, UR10 ;  /* 0x000000042a0a08a5 */ /* 0x000fc6000f8e020a */
[----:B------:R-:W0:Y:S08]  /*12c50*/  @P1 LDC R30, c[0x0][0xbec] ;  /* 0x0002fb00ff1e1b82 */ /* 0x000e300000000800 */
[----:B------:R-:W1:Y:S01]  /*12c60*/  @P1 LDC R33, c[0x0][0xbf0] ;  /* 0x0002fc00ff211b82 */ /* 0x000e620000000800 */
[----:B------:R-:W-:Y:S01]  /*12c70*/  UISETP.NE.U32.AND UP0, UPT, UR12, URZ, UPT ;  /* 0x0000003f0c00728c */ /* 0x000fe2000bf05070 */
[----:B------:R-:W-:-:S02]  /*12c80*/  IMAD.U32 R28, RZ, RZ, UR10 ;  /* 0x0000000aff1c7e24 */ /* 0x000fc4000f8e00ff */
[----:B------:R-:W-:Y:S01]  /*12c90*/  IMAD.U32 R29, RZ, RZ, UR11 ;  /* 0x0000000bff1d7e24 */ /* 0x000fe2000f8e00ff */
[----:B------:R-:W-:Y:S01]  /*12ca0*/  UISETP.NE.AND.EX UP0, UPT, UR13, URZ, UPT, UP0 ;  /* 0x0000003f0d00728c */ /* 0x000fe2000bf05300 */
[----:B------:R-:W-:Y:S01]  /*12cb0*/  ULDC.64 UR10, c[0x0][UR19+0x218] ;  /* 0x00008600130a7abb */ /* 0x000fe20008000a00 */
[----:B------:R-:W-:Y:S01]  /*12cc0*/  UMOV UR4, URZ ;  /* 0x0000003f00047c82 */ /* 0x000fe20008000000 */
[----:B------:R-:W-:Y:S01]  /*12cd0*/  UIMAD.WIDE.U32 UR12, UR10, UR43, URZ ;  /* 0x0000002b0a0c72a5 */ /* 0x000fe2000f8e003f */
[----:B------:R-:W-:Y:S01]  /*12ce0*/  VIADD R37, R17, UR41 ;  /* 0x0000002911257c36 */ /* 0x000fe20008000000 */
[----:B------:R-:W-:Y:S01]  /*12cf0*/  UIMAD UR20, UR11, UR43, URZ ;  /* 0x0000002b0b1472a4 */ /* 0x000fe2000f8e023f */
[----:B------:R0:W5:Y:S01]  /*12d00*/  @P4 LDG.E R60, desc[UR56][R28.64] ;  /* 0x000000381c3c4981 */ /* 0x000162000c1e1900 */
[----:B------:R-:W-:Y:S01]  /*12d10*/  USHF.R.S32.HI UR21, URZ, 0x1f, UR42 ;  /* 0x0000001f3f157899 */ /* 0x000fe2000801142a */
[----:B------:R-:W-:Y:S01]  /*12d20*/  IMAD.MOV.U32 R31, RZ, RZ, R37 ;  /* 0x000000ffff1f7224 */ /* 0x000fe200078e0025 */
[----:B------:R-:W-:-:S02]  /*12d30*/  USEL UR10, UR42, URZ, !UP0 ;  /* 0x0000003f2a0a7287 */ /* 0x000fc4000c000000 */
[----:B------:R-:W-:Y:S01]  /*12d40*/  USEL UR18, UR39, URZ, UP1 ;  /* 0x0000003f27127287 */ /* 0x000fe20008800000 */
[----:B------:R-:W-:Y:S01]  /*12d50*/  ULDC.64 UR14, c[0x0][UR19+0x220] ;  /* 0x00008800130e7abb */ /* 0x000fe20008000a00 */
[----:B------:R-:W-:Y:S01]  /*12d60*/  UIADD3 UR20, UR13, UR20, URZ ;  /* 0x000000140d147290 */ /* 0x000fe2000fffe03f */
[----:B0-----:R-:W-:Y:S01]  /*12d70*/  @P1 IMAD.HI.U32 R28, R37, R30, RZ ;  /* 0x0000001e251c1227 */ /* 0x001fe200078e00ff */
[----:B------:R-:W-:Y:S01]  /*12d80*/  ULDC.64 UR16, c[0x0][UR19+0x228] ;  /* 0x00008a0013107abb */ /* 0x000fe20008000a00 */
[----:B------:R-:W-:Y:S02]  /*12d90*/  USEL UR11, UR21, URZ, !UP0 ;  /* 0x0000003f150b7287 */ /* 0x000fe4000c000000 */
[----:B------:R-:W-:Y:S01]  /*12da0*/  UIMAD UR13, UR15, UR10, URZ ;  /* 0x0000000a0f0d72a4 */ /* 0x000fe2000f8e023f */
[----:B-1----:R-:W-:Y:S01]  /*12db0*/  @P1 SHF.R.U32.HI R31, RZ, R33, R28 ;  /* 0x00000021ff1f1219 */ /* 0x002fe2000001161c */
[----:B------:R-:W-:Y:S02]  /*12dc0*/  UIMAD.WIDE.U32 UR22, UR16, UR18, URZ ;  /* 0x00000012101672a5 */ /* 0x000fe4000f8e003f */
[----:B------:R-:W-:-:S02]  /*12dd0*/  UIMAD UR18, UR17, UR18, URZ ;  /* 0x00000012111272a4 */ /* 0x000fc4000f8e023f */
[----:B------:R-:W-:Y:S01]  /*12de0*/  UIMAD.WIDE.U32 UR16, UR14, UR10, URZ ;  /* 0x0000000a0e1072a5 */ /* 0x000fe2000f8e003f */
[----:B------:R-:W-:Y:S01]  /*12df0*/  IMAD.MOV R30, RZ, RZ, -R31 ;  /* 0x000000ffff1e7224 */ /* 0x000fe200078e0a1f */
[----:B------:R-:W-:Y:S01]  /*12e00*/  UIMAD UR11, UR14, UR11, UR13 ;  /* 0x0000000b0e0b72a4 */ /* 0x000fe2000f8e020d */
[----:B------:R-:W-:Y:S01]  /*12e10*/  IMAD.U32 R28, RZ, RZ, UR22 ;  /* 0x00000016ff1c7e24 */ /* 0x000fe2000f8e00ff */
[----:B------:R-:W-:Y:S02]  /*12e20*/  UIADD3 UR18, UR23, UR18, URZ ;  /* 0x0000001217127290 */ /* 0x000fe4000fffe03f */
[----:B------:R-:W-:Y:S01]  /*12e30*/  IMAD.U32 R29, RZ, RZ, UR23 ;  /* 0x00000017ff1d7e24 */ /* 0x000fe2000f8e00ff */
[----:B------:R-:W-:Y:S01]  /*12e40*/  UIADD3 UR11, UR17, UR11, URZ ;  /* 0x0000000b110b7290 */ /* 0x000fe2000fffe03f */
[----:B------:R-:W-:Y:S01]  /*12e50*/  IMAD R33, R3, R30, R37 ;  /* 0x0000001e03217224 */ /* 0x000fe200078e0225 */
[----:B------:R-:W-:Y:S01]  /*12e60*/  SHF.R.S32.HI R29, RZ, 0x1f, R31 ;  /* 0x0000001fff1d7819 */ /* 0x000fe2000001141f */
        /* <DEDUP_REMOVED lines=9> */
[----:B------:R-:W-:Y:S01]  /*12f00*/  ULDC.64 UR12, c[0x0][UR19+0x210] ;  /* 0x00008400130c7abb */ /* 0x000fe20008000a00 */
[----:B------:R-:W-:Y:S01]  /*12f10*/  @!UP1 ULDC UR17, c[0x0][0xb54] ;  /* 0x0002d50000119ab9 */ /* 0x000fe20000000800 */
[----:B------:R-:W-:-:S02]  /*12f20*/  IMAD R31, R33, UR13, RZ ;  /* 0x0000000d211f7c24 */ /* 0x000fc4000f8e02ff */
[----:B------:R-:W-:Y:S02]  /*12f30*/  IADD3.X R29, R29, UR11, R32, P2, P3 ;  /* 0x0000000b1d1d7c10 */ /* 0x000fe400097e6420 */
[----:B------:R-:W-:Y:S02]  /*12f40*/  IMAD R31, R30, UR12, R31 ;  /* 0x0000000c1e1f7c24 */ /* 0x000fe4000f8e021f */
[----:B------:R-:W-:-:S04]  /*12f50*/  IMAD.WIDE.U32 R28, R33, UR12, R28 ;  /* 0x0000000c211c7c25 */ /* 0x000fc8000f8e001c */
[----:B------:R-:W-:Y:S01]  /*12f60*/  IMAD.IADD R29, R29, 0x1, R31 ;  /* 0x000000011d1d7824 */ /* 0x000fe200078e021f */
[----:B------:R-:W-:-:S04]  /*12f70*/  LEA R32, P2, R28, UR16, 0x2 ;  /* 0x000000101c207c11 */ /* 0x000fc8000f8410ff */
[----:B------:R-:W-:Y:S01]  /*12f80*/  LEA.HI.X R34, R28, UR17, R29, 0x2, P2 ;  /* 0x000000111c227c11 */ /* 0x000fe200090f141d */
[----:B------:R-:W-:Y:S08]  /*12f90*/  @P4 BRA `(.L_x_1404) ;  /* 0x0000000000104947 */ /* 0x000ff00003800000 */
[----:B------:R-:W-:Y:S05]  /*12fa0*/  @!P0 BRA `(.L_x_1404) ;  /* 0x00000000000c8947 */ /* 0x000fea0003800000 */
[----:B------:R-:W2:Y:S04]  /*12fb0*/  LDG.E R29, desc[UR56][R44.64] ;  /* 0x000000382c1d7981 */ /* 0x000ea8000c1e1900 */
[----:B-----5:R-:W2:Y:S02]  /*12fc0*/  LDG.E R60, desc[UR56][R44.64+0x4] ;  /* 0x000004382c3c7981 */ /* 0x020ea4000c1e1900 */
[----:B--2---:R-:W-:-:S07]  /*12fd0*/  IMAD.IADD R60, R60, 0x1, -R29 ;  /* 0x000000013c3c7824 */ /* 0x004fce00078e0a1d */
.L_x_1404:
[----:B------:R-:W2:Y:S01]  /*12fe0*/  LDL R33, [R1+0x4] ;  /* 0x0000040001217983 */ /* 0x000ea20000100800 */
[----:B-----5:R-:W-:Y:S01]  /*12ff0*/  IMAD R60, R60, R3, RZ ;  /* 0x000000033c3c7224 */ /* 0x020fe200078e02ff */
[----:B------:R-:W-:Y:S02]  /*13000*/  LOP3.LUT P0, RZ, R218, 0x3, RZ, 0xc0, !PT ;  /* 0x00000003daff7812 */ /* 0x000fe4000780c0ff */
[----:B------:R-:W-:Y:S01]  /*13010*/  SHFL.IDX PT, R28, R32, RZ, 0x1c1f ;  /* 0x001c1fff201c7589 */ /* 0x000fe200000e0000 */
[----:B------:R-:W-:-:S03]  /*13020*/  PLOP3.LUT P3, PT, PT, PT, UP1, 0x80, 0x0 ;  /* 0x000000000000781c */ /* 0x000fc60003f6f018 */
[----:B------:R-:W0:Y:S04]  /*13030*/  SHFL.IDX PT, R29, R34, RZ, 0x1c1f ;  /* 0x001c1fff221d7589 */ /* 0x000e2800000e0000 */
[----:B------:R-:W-:Y:S04]  /*13040*/  SHFL.IDX PT, R30, R32, 0x1, 0x1c1f ;  /* 0x003c1f00201e7f89 */ /* 0x000fe800000e0000 */
[----:B------:R-:W1:Y:S01]  /*13050*/  SHFL.IDX PT, R31, R34, 0x1, 0x1c1f ;  /* 0x003c1f00221f7f89 */ /* 0x000e6200000e0000 */
[----:B--2---:R-:W-:-:S04]  /*13060*/  VIADD R35, R33, UR41 ;  /* 0x0000002921237c36 */ /* 0x004fc80008000000 */
        /* <DEDUP_REMOVED lines=8> */
[----:B0-----:R-:W-:Y:S01]  /*130f0*/  IMAD.SHL.U32 R0, R18, 0x8, RZ ;  /* 0x0000000812007824 */ /* 0x001fe200078e00ff */
[----:B------:R-:W0:Y:S01]  /*13100*/  @P1 LDC R20, c[0x0][0xbec] ;  /* 0x0002fb00ff141b82 */ /* 0x000e220000000800 */
[----:B------:R-:W-:Y:S01]  /*13110*/  IMAD.MOV.U32 R5, RZ, RZ, 0x2 ;  /* 0x00000002ff057424 */ /* 0x000fe200078e00ff */
[----:B------:R-:W-:Y:S01]  /*13120*/  ULDC.64 UR12, c[0x0][0xaa0] ;  /* 0x0002a800000c7ab9 */ /* 0x000fe20000000a00 */
[----:B------:R-:W-:-:S04]  /*13130*/  IMAD R4, R217, 0x40, R0 ;  /* 0x00000040d9047824 */ /* 0x000fc800078e0200 */
[----:B------:R-:W-:Y:S01]  /*13140*/  IMAD.WIDE R4, R4, R5, UR8 ;  /* 0x0000000804047e25 */ /* 0x000fe2000f8e0205 */
[----:B------:R-:W1:Y:S02]  /*13150*/  @P1 LDC R21, c[0x0][0xbf0] ;  /* 0x0002fc00ff151b82 */ /* 0x000e640000000800 */
[C---:B------:R-:W-:Y:S01]  /*13160*/  IADD3 R33, P2, R4.reuse, 0x5000, RZ ;  /* 0x0000500004217810 */ /* 0x040fe20007f5e0ff */
[----:B------:R-:W-:Y:S01]  /*13170*/  UIMAD UR11, UR14, UR12, URZ ;  /* 0x0000000c0e0b72a4 */ /* 0x000fe2000f8e023f */
[C---:B------:R-:W-:Y:S02]  /*13180*/  IADD3 R9, P4, R4.reuse, 0x1000, RZ ;  /* 0x0000100004097810 */ /* 0x040fe40007f9e0ff */
[----:B------:R-:W-:Y:S01]  /*13190*/  LOP3.LUT R32, R33, 0x380, RZ, 0xc0, !PT ;  /* 0x0000038021207812 */ /* 0x000fe200078ec0ff */
[----:B------:R-:W-:Y:S01]  /*131a0*/  UIMAD.WIDE.U32 UR8, UR4, UR12, URZ ;  /* 0x0000000c040872a5 */ /* 0x000fe2000f8e003f */
[----:B------:R-:W-:Y:S02]  /*131b0*/  IADD3 R13, P3, R4, 0x2000, RZ ;  /* 0x00002000040d7810 */ /* 0x000fe40007f7e0ff */
[----:B------:R-:W-:Y:S01]  /*131c0*/  SHF.R.U64 R32, R32, 0x3, RZ ;  /* 0x0000000320207819 */ /* 0x000fe200000012ff */
[----:B------:R-:W-:Y:S01]  /*131d0*/  UIMAD UR11, UR4, UR13, UR11 ;  /* 0x0000000d040b72a4 */ /* 0x000fe2000f8e020b */
[----:B------:R-:W-:-:S02]  /*131e0*/  IADD3 R25, P6, R4, 0x3000, RZ ;  /* 0x0000300004197810 */ /* 0x000fc40007fde0ff */
[----:B------:R-:W-:Y:S01]  /*131f0*/  LOP3.LUT R32, R32, R33, RZ, 0x3c, !PT ;  /* 0x0000002120207212 */ /* 0x000fe200078e3cff */
[--C-:B------:R-:W-:Y:S01]  /*13200*/  IMAD.X R33, RZ, RZ, R5.reuse, P2 ;  /* 0x000000ffff217224 */ /* 0x100fe200010e0605 */
[C---:B------:R-:W-:Y:S02]  /*13210*/  IADD3 R7, P2, R4.reuse, 0xb000, RZ ;  /* 0x0000b00004077810 */ /* 0x040fe40007f5e0ff */
[----:B------:R-:W-:Y:S01]  /*13220*/  IADD3 R29, P5, R4, 0x4000, RZ ;  /* 0x00004000041d7810 */ /* 0x000fe20007fbe0ff */
[----:B------:R-:W-:Y:S01]  /*13230*/  ULDC.64 UR12, c[0x0][0xae8] ;  /* 0x0002ba00000c7ab9 */ /* 0x000fe20000000a00 */
[----:B------:R-:W-:Y:S01]  /*13240*/  LOP3.LUT R2, R7, 0x380, RZ, 0xc0, !PT ;  /* 0x0000038007027812 */ /* 0x000fe200078ec0ff */
[----:B------:R-:W-:Y:S01]  /*13250*/  UIADD3 UR9, UR9, UR11, URZ ;  /* 0x0000000b09097290 */ /* 0x000fe2000fffe03f */
[----:B------:R-:W-:Y:S02]  /*13260*/  LOP3.LUT R8, R9, 0x380, RZ, 0xc0, !PT ;  /* 0x0000038009087812 */ /* 0x000fe400078ec0ff */
[----:B------:R-:W-:Y:S01]  /*13270*/  LOP3.LUT R12, R13, 0x380, RZ, 0xc0, !PT ;  /* 0x000003800d0c7812 */ /* 0x000fe200078ec0ff */
[----:B------:R-:W-:Y:S01]  /*13280*/  USHF.R.S32.HI UR4, URZ, 0x1f, UR10 ;  /* 0x0000001f3f047899 */ /* 0x000fe2000801140a */
[----:B------:R-:W-:Y:S01]  /*13290*/  SHF.R.U64 R2, R2, 0x3, RZ ;  /* 0x0000000302027819 */ /* 0x000fe200000012ff */
[----:B------:R-:W-:Y:S01]  /*132a0*/  IMAD.X R57, RZ, RZ, R5, P2 ;  /* 0x000000ffff397224 */ /* 0x000fe200010e0605 */
[----:B------:R-:W-:Y:S01]  /*132b0*/  LOP3.LUT R24, R25, 0x380, RZ, 0xc0, !PT ;  /* 0x0000038019187812 */ /* 0x000fe200078ec0ff */
[----:B------:R-:W5:Y:S01]  /*132c0*/  LD.E.128 R32, desc[UR56][R32.64] ;  /* 0x0000003820207980 */ /* 0x000f62000c101d00 */
[----:B------:R-:W-:-:S02]  /*132d0*/  LOP3.LUT R28, R29, 0x380, RZ, 0xc0, !PT ;  /* 0x000003801d1c7812 */ /* 0x000fc400078ec0ff */
[----:B------:R-:W-:Y:S01]  /*132e0*/  LOP3.LUT R56, R2, R7, RZ, 0x3c, !PT ;  /* 0x0000000702387212 */ /* 0x000fe200078e3cff */
[----:B------:R-:W-:Y:S01]  /*132f0*/  IMAD R2, R18, 0x20, R217 ;  /* 0x0000002012027824 */ /* 0x000fe200078e02d9 */
[----:B------:R-:W-:Y:S01]  /*13300*/  SHF.R.U64 R8, R8, 0x3, RZ ;  /* 0x0000000308087819 */ /* 0x000fe200000012ff */
[----:B------:R-:W-:Y:S01]  /*13310*/  UIMAD.WIDE.U32 UR8, UR43, UR12, UR8 ;  /* 0x0000000c2b0872a5 */ /* 0x000fe2000f8e0008 */
[----:B------:R-:W-:Y:S02]  /*13320*/  SHF.R.U64 R12, R12, 0x3, RZ ;  /* 0x000000030c0c7819 */ /* 0x000fe400000012ff */
[----:B------:R-:W-:Y:S02]  /*13330*/  SHF.R.U64 R24, R24, 0x3, RZ ;  /* 0x0000000318187819 */ /* 0x000fe400000012ff */
[----:B------:R-:W-:Y:S01]  /*13340*/  SHF.R.U64 R28, R28, 0x3, RZ ;  /* 0x000000031c1c7819 */ /* 0x000fe200000012ff */
[----:B------:R-:W-:Y:S01]  /*13350*/  VIADD R63, R2, UR41 ;  /* 0x00000029023f7c36 */ /* 0x000fe20008000000 */
[----:B------:R-:W-:Y:S01]  /*13360*/  LOP3.LUT R8, R8, R9, RZ, 0x3c, !PT ;  /* 0x0000000908087212 */ /* 0x000fe200078e3cff */
[----:B------:R-:W-:Y:S01]  /*13370*/  UIMAD UR9, UR43, UR13, UR9 ;  /* 0x0000000d2b0972a4 */ /* 0x000fe2000f8e0209 */
[----:B------:R-:W-:Y:S01]  /*13380*/  LOP3.LUT R12, R12, R13, RZ, 0x3c, !PT ;  /* 0x0000000d0c0c7212 */ /* 0x000fe200078e3cff */
[--C-:B------:R-:W-:Y:S01]  /*13390*/  IMAD.X R9, RZ, RZ, R5.reuse, P4 ;  /* 0x000000ffff097224 */ /* 0x100fe200020e0605 */
[----:B------:R-:W-:Y:S01]  /*133a0*/  LOP3.LUT R24, R24, R25, RZ, 0x3c, !PT ;  /* 0x0000001918187212 */ /* 0x000fe200078e3cff */
[--C-:B------:R-:W-:Y:S01]  /*133b0*/  IMAD.X R13, RZ, RZ, R5.reuse, P3 ;  /* 0x000000ffff0d7224 */ /* 0x100fe200018e0605 */
[----:B------:R-:W-:Y:S01]  /*133c0*/  LOP3.LUT R28, R28, R29, RZ, 0x3c, !PT ;  /* 0x0000001d1c1c7212 */ /* 0x000fe200078e3cff */
[--C-:B------:R-:W-:Y:S01]  /*133d0*/  IMAD.X R25, RZ, RZ, R5.reuse, P6 ;  /* 0x000000ffff197224 */ /* 0x100fe200030e0605 */
[----:B------:R-:W-:Y:S01]  /*133e0*/  ULDC.64 UR12, c[0x0][0xaf0] ;  /* 0x0002bc00000c7ab9 */ /* 0x000fe20000000a00 */
[----:B------:R-:W-:Y:S01]  /*133f0*/  IMAD.X R29, RZ, RZ, R5, P5 ;  /* 0x000000ffff1d7224 */ /* 0x000fe200028e0605 */
[C---:B------:R-:W-:Y:S01]  /*13400*/  IADD3 R37, P0, R4.reuse, 0x6000, RZ ;  /* 0x0000600004257810 */ /* 0x040fe20007f1e0ff */
[----:B------:R-:W-:Y:S01]  /*13410*/  UIMAD UR4, UR4, UR12, URZ ;  /* 0x0000000c040472a4 */ /* 0x000fe2000f8e023f */
[C---:B------:R-:W-:Y:S01]  /*13420*/  IADD3 R41, P4, R4.reuse, 0x7000, RZ ;  /* 0x0000700004297810 */ /* 0x040fe20007f9e0ff */
[----:B0-----:R-:W-:Y:S01]  /*13430*/  @P1 IMAD.HI.U32 R2, R63, R20, RZ ;  /* 0x000000143f021227 */ /* 0x001fe200078e00ff */
[C---:B------:R-:W-:Y:S01]  /*13440*/  IADD3 R45, P3, R4.reuse, 0x8000, RZ ;  /* 0x00008000042d7810 */ /* 0x040fe20007f7e0ff */
[----:B------:R-:W5:Y:S01]  /*13450*/  LD.E.128 R12, desc[UR56][R12.64] ;  /* 0x000000380c0c7980 */ /* 0x000f62000c101d00 */
[----:B------:R-:W-:-:S02]  /*13460*/  IADD3 R49, P6, R4, 0x9000, RZ ;  /* 0x0000900004317810 */ /* 0x000fc40007fde0ff */
[C---:B------:R-:W-:Y:S01]  /*13470*/  IADD3 R53, P5, R4.reuse, 0xa000, RZ ;  /* 0x0000a00004357810 */ /* 0x040fe20007fbe0ff */
[----:B------:R-:W-:Y:S01]  /*13480*/  UIMAD UR4, UR10, UR13, UR4 ;  /* 0x0000000d0a0472a4 */ /* 0x000fe2000f8e0204 */
[----:B------:R-:W-:Y:S01]  /*13490*/  LOP3.LUT R36, R37, 0x380, RZ, 0xc0, !PT ;  /* 0x0000038025247812 */ /* 0x000fe200078ec0ff */
[----:B------:R-:W-:Y:S01]  /*134a0*/  IMAD.MOV.U32 R61, RZ, RZ, R63 ;  /* 0x000000ffff3d7224 */ /* 0x000fe200078e003f */
[----:B------:R-:W-:Y:S01]  /*134b0*/  LOP3.LUT R40, R41, 0x380, RZ, 0xc0, !PT ;  /* 0x0000038029287812 */ /* 0x000fe200078ec0ff */
[----:B------:R-:W5:Y:S01]  /*134c0*/  LD.E.128 R24, desc[UR56][R24.64] ;  /* 0x0000003818187980 */ /* 0x000f62000c101d00 */
[----:B------:R-:W-:Y:S02]  /*134d0*/  LOP3.LUT R44, R45, 0x380, RZ, 0xc0, !PT ;  /* 0x000003802d2c7812 */ /* 0x000fe400078ec0ff */
[----:B------:R-:W-:Y:S01]  /*134e0*/  LOP3.LUT R48, R49, 0x380, RZ, 0xc0, !PT ;  /* 0x0000038031307812 */ /* 0x000fe200078ec0ff */
[----:B------:R-:W5:Y:S01]  /*134f0*/  LD.E.128 R28, desc[UR56][R28.64] ;  /* 0x000000381c1c7980 */ /* 0x000f62000c101d00 */
[----:B------:R-:W-:Y:S01]  /*13500*/  LOP3.LUT R52, R53, 0x380, RZ, 0xc0, !PT ;  /* 0x0000038035347812 */ /* 0x000fe200078ec0ff */
[----:B------:R-:W-:Y:S01]  /*13510*/  UIMAD.WIDE.U32 UR10, UR10, UR12, UR8 ;  /* 0x0000000c0a0a72a5 */ /* 0x000fe2000f8e0008 */
[----:B------:R-:W-:Y:S01]  /*13520*/  LOP3.LUT R11, R4, 0x380, RZ, 0xc0, !PT ;  /* 0x00000380040b7812 */ /* 0x000fe200078ec0ff */
[----:B------:R-:W5:Y:S01]  /*13530*/  LD.E.128 R56, desc[UR56][R56.64] ;  /* 0x0000003838387980 */ /* 0x000f62000c101d00 */
[----:B-1----:R-:W-:-:S02]  /*13540*/  @P1 SHF.R.U32.HI R61, RZ, R21, R2 ;  /* 0x00000015ff3d1219 */ /* 0x002fc40000011602 */
[----:B------:R-:W-:Y:S02]  /*13550*/  SHF.R.U64 R36, R36, 0x3, RZ ;  /* 0x0000000324247819 */ /* 0x000fe400000012ff */
[----:B------:R-:W-:Y:S02]  /*13560*/  SHF.R.U64 R40, R40, 0x3, RZ ;  /* 0x0000000328287819 */ /* 0x000fe400000012ff */
[----:B------:R-:W-:Y:S02]  /*13570*/  SHF.R.U64 R44, R44, 0x3, RZ ;  /* 0x000000032c2c7819 */ /* 0x000fe400000012ff */
[----:B------:R-:W-:Y:S02]  /*13580*/  SHF.R.U64 R48, R48, 0x3, RZ ;  /* 0x0000000330307819 */ /* 0x000fe400000012ff */
[----:B------:R-:W-:Y:S01]  /*13590*/  SHF.R.U64 R52, R52, 0x3, RZ ;  /* 0x0000000334347819 */ /* 0x000fe200000012ff */
[----:B------:R-:W-:Y:S01]  /*135a0*/  UIADD3 UR4, UR11, UR4, URZ ;  /* 0x000000040b047290 */ /* 0x000fe2000fffe03f */
[----:B------:R-:W-:Y:S01]  /*135b0*/  SHF.R.U64 R11, R11, 0x3, RZ ;  /* 0x000000030b0b7819 */ /* 0x000fe200000012ff */
[----:B------:R-:W-:Y:S01]  /*135c0*/  ULDC.64 UR8, c[0x0][0xae0] ;  /* 0x0002b80000087ab9 */ /* 0x000fe20000000a00 */
        /* <DEDUP_REMOVED lines=13> */
[----:B------:R-:W-:Y:S01]  /*136a0*/  IMAD.U32 R21, RZ, RZ, UR11 ;  /* 0x0000000bff157e24 */ /* 0x000fe2000f8e00ff */
[----:B------:R-:W5:Y:S01]  /*136b0*/  LD.E.128 R8, desc[UR56][R8.64] ;  /* 0x0000003808087980 */ /* 0x000f62000c101d00 */
[----:B------:R-:W-:-:S02]  /*136c0*/  IMAD R2, R2, UR8, RZ ;  /* 0x0000000802027c24 */ /* 0x000fc4000f8e02ff */
[----:B------:R-:W-:Y:S01]  /*136d0*/  IMAD.U32 R20, RZ, RZ, UR10 ;  /* 0x0000000aff147e24 */ /* 0x000fe2000f8e00ff */
[----:B------:R-:W5:Y:S01]  /*136e0*/  LD.E.128 R4, desc[UR56][R4.64] ;  /* 0x0000003804047980 */ /* 0x000f62000c101d00 */
[----:B------:R-:W-:Y:S02]  /*136f0*/  IMAD.U32 R21, RZ, RZ, UR4 ;  /* 0x00000004ff157e24 */ /* 0x000fe4000f8e00ff */
[----:B------:R-:W-:Y:S01]  /*13700*/  IMAD R63, R3, R62, R63 ;  /* 0x0000003e033f7224 */ /* 0x000fe200078e023f */
[----:B------:R-:W5:Y:S01]  /*13710*/  LD.E.128 R36, desc[UR56][R36.64] ;  /* 0x0000003824247980 */ /* 0x000f62000c101d00 */
[C---:B------:R-:W-:Y:S02]  /*13720*/  IMAD R65, R61.reuse, UR9, R2 ;  /* 0x000000093d417c24 */ /* 0x040fe4000f8e0202 */
[----:B------:R-:W-:Y:S01]  /*13730*/  IMAD.WIDE.U32 R2, R61, UR8, R20 ;  /* 0x000000083d027c25 */ /* 0x000fe2000f8e0014 */
[----:B------:R-:W5:Y:S01]  /*13740*/  LD.E.128 R40, desc[UR56][R40.64] ;  /* 0x0000003828287980 */ /* 0x000f62000c101d00 */
[----:B------:R-:W-:Y:S01]  /*13750*/  SHF.R.S32.HI R20, RZ, 0x1f, R63 ;  /* 0x0000001fff147819 */ /* 0x000fe2000001143f */
[----:B------:R-:W-:-:S02]  /*13760*/  ULDC.64 UR8, c[0x0][0xad8] ;  /* 0x0002b60000087ab9 */ /* 0x000fc40000000a00 */
        /* <DEDUP_REMOVED lines=9> */
[----:B------:R-:W-:-:S02]  /*13800*/  VIADD R67, R217, UR41 ;  /* 0x00000029d9437c36 */ /* 0x000fc40008000000 */
        /* <DEDUP_REMOVED lines=14> */
[C---:B------:R-:W-:Y:S01]  /*138f0*/  VIADD R66, R0.reuse, 0x80 ;  /* 0x0000008000427836 */ /* 0x040fe20000000000 */
[----:B------:R-:W-:Y:S01]  /*13900*/  ISETP.GE.AND P0, PT, R21, R60, PT ;  /* 0x0000003c1500720c */ /* 0x000fe20003f06270 */
[----:B------:R-:W-:Y:S01]  /*13910*/  VIADD R70, R0, 0x40 ;  /* 0x0000004000467836 */ /* 0x000fe20000000000 */
[----:B0-----:R-:W-:Y:S01]  /*13920*/  SYNCS.ARRIVE.TRANS64.RED.A1T0 RZ, [UR7], RZ ;  /* 0x000000ffffff79a7 */ /* 0x001fe20008100407 */
[----:B------:R0:W1:Y:S01]  /*13930*/  SHFL.IDX PT, R21, R61, RZ, 0x181f ;  /* 0x00181fff3d157589 */ /* 0x00006200000e0000 */
[----:B------:R-:W-:Y:S03]  /*13940*/  BSSY B1, `(.L_x_1406) ;  /* 0x0000013000017945 */ /* 0x000fe60003800000 */
[----:B------:R0:W2:Y:S01]  /*13950*/  SHFL.IDX PT, R63, R64, RZ, 0x181f ;  /* 0x00181fff403f7589 */ /* 0x0000a200000e0000 */
[----:B------:R-:W-:-:S02]  /*13960*/  SHF.R.S32.HI R68, RZ, 0x1f, R0 ;  /* 0x0000001fff447819 */ /* 0x000fc40000011400 */
        /* <DEDUP_REMOVED lines=12> */
[----:B-----5:R3:W-:Y:S01]  /*13a30*/  @!P4 ST.E.128 desc[UR56][R2.64], R4 ;  /* 0x000000040200c985 */ /* 0x0207e2000c101d38 */
[----:B------:R-:W-:-:S03]  /*13a40*/  @!P2 LEA.HI.X R63, R66, R63, R65, 0x1, P6 ;  /* 0x0000003f423fa211 */ /* 0x000fc600030f0c41 */
[----:B------:R3:W-:Y:S04]  /*13a50*/  @!P3 ST.E.128 desc[UR56][R20.64], R28 ;  /* 0x0000001c1400b985 */ /* 0x0007e8000c101d38 */
[----:B------:R3:W-:Y:S02]  /*13a60*/  @!P2 ST.E.128 desc[UR56][R62.64], R44 ;  /* 0x0000002c3e00a985 */ /* 0x0007e4000c101d38 */
.L_x_1407:
[----:B------:R-:W-:Y:S05]  /*13a70*/  BSYNC B1 ;  /* 0x0000000000017941 */ /* 0x000fea0003800000 */
.L_x_1406:
[----:B---3-5:R3:W4:Y:S01]  /*13a80*/  SHFL.IDX PT, R7, R64, 0x1, 0x181f ;  /* 0x00381f0040077f89 */ /* 0x02872200000e0000 */
[----:B------:R-:W-:Y:S03]  /*13a90*/  BSSY B1, `(.L_x_1408) ;  /* 0x0000010000017945 */ /* 0x000fe60003800000 */
[----:B------:R3:W0:Y:S01]  /*13aa0*/  SHFL.IDX PT, R3, R61, 0x1, 0x181f ;  /* 0x00381f003d037f89 */ /* 0x00062200000e0000 */
        /* <DEDUP_REMOVED lines=8> */
[-C--:B----4-:R-:W-:Y:S02]  /*13b30*/  @!P4 LEA.HI.X R3, R0, R7.reuse, R68, 0x1, P0 ;  /* 0x000000070003c211 */ /* 0x090fe400000f0c44 */
[-C--:B------:R-:W-:Y:S02]  /*13b40*/  @!P5 LEA.HI.X R5, R70, R7.reuse, R69, 0x1, P2 ;  /* 0x000000074605d211 */ /* 0x080fe400010f0c45 */
[----:B------:R-:W-:Y:S01]  /*13b50*/  @!P6 LEA.HI.X R7, R66, R7, R65, 0x1, P3 ;  /* 0x000000074207e211 */ /* 0x000fe200018f0c41 */
[----:B------:R0:W-:Y:S04]  /*13b60*/  @!P4 ST.E.128 desc[UR56][R2.64], R8 ;  /* 0x000000080200c985 */ /* 0x0001e8000c101d38 */
[----:B------:R0:W-:Y:S04]  /*13b70*/  @!P5 ST.E.128 desc[UR56][R4.64], R32 ;  /* 0x000000200400d985 */ /* 0x0001e8000c101d38 */
[----:B------:R0:W-:Y:S02]  /*13b80*/  @!P6 ST.E.128 desc[UR56][R6.64], R48 ;  /* 0x000000300600e985 */ /* 0x0001e4000c101d38 */
.L_x_1409:
[----:B------:R-:W-:Y:S05]  /*13b90*/  BSYNC B1 ;  /* 0x0000000000017941 */ /* 0x000fea0003800000 */
.L_x_1408:
[----:B0---4-:R0:W4:Y:S01]  /*13ba0*/  SHFL.IDX PT, R7, R64, 0x2, 0x181f ;  /* 0x00581f0040077f89 */ /* 0x01112200000e0000 */
        /* <DEDUP_REMOVED lines=16> */
.L_x_1411:
[----:B------:R-:W-:Y:S05]  /*13cb0*/  BSYNC B1 ;  /* 0x0000000000017941 */ /* 0x000fea0003800000 */
.L_x_1410:
[----:B0-----:R-:W-:Y:S01]  /*13cc0*/  VIADD R3, R67, 0x60 ;  /* 0x0000006043037836 */ /* 0x001fe20000000000 */
[----:B----4-:R0:W4:Y:S04]  /*13cd0*/  SHFL.IDX PT, R7, R64, 0x3, 0x181f ;  /* 0x00781f0040077f89 */ /* 0x01012800000e0000 */
[----:B------:R-:W-:Y:S01]  /*13ce0*/  ISETP.GE.AND P0, PT, R3, R60, PT ;  /* 0x0000003c0300720c */ /* 0x000fe20003f06270 */
[----:B---3--:R-:W3:-:S12]  /*13cf0*/  SHFL.IDX PT, R61, R61, 0x3, 0x181f ;  /* 0x00781f003d3d7f89 */ /* 0x008ed800000e0000 */
[----:B0-----:R-:W-:Y:S05]  /*13d00*/  @P0 BRA `(.L_x_1412) ;  /* 0x0000001c00f40947 */ /* 0x001fea0003800000 */
[----:B------:R-:W-:Y:S02]  /*13d10*/  ULDC UR4, c[0x0][0xac8] ;  /* 0x0002b20000047ab9 */ /* 0x000fe40000000800 */
[----:B------:R-:W-:Y:S02]  /*13d20*/  ISETP.GE.AND P2, PT, R0, UR4, PT ;  /* 0x0000000400007c0c */ /* 0x000fe4000bf46270 */
[----:B------:R-:W-:-:S11]  /*13d30*/  ISETP.GE.AND P3, PT, R70, UR4, PT ;  /* 0x0000000446007c0c */ /* 0x000fd6000bf66270 */
[-C--:B---3--:R-:W-:Y:S02]  /*13d40*/  @!P2 LEA R2, P0, R0, R61.reuse, 0x1 ;  /* 0x0000003d0002a211 */ /* 0x088fe400078008ff */
[----:B------:R-:W-:Y:S02]  /*13d50*/  @!P3 LEA R4, P1, R70, R61, 0x1 ;  /* 0x0000003d4604b211 */ /* 0x000fe400078208ff */
[-C--:B----4-:R-:W-:Y:S02]  /*13d60*/  @!P2 LEA.HI.X R3, R0, R7.reuse, R68, 0x1, P0 ;  /* 0x000000070003a211 */ /* 0x090fe400000f0c44 */
        /* <DEDUP_REMOVED lines=9> */
.L_x_1405:
        /* <DEDUP_REMOVED lines=32> */
[----:B------:R-:W-:Y:S01]  /*14000*/  UMOV UR8, UR10 ;  /* 0x0000000a00087c82 */ /* 0x000fe20008000000 */
[----:B------:R-:W-:Y:S01]  /*14010*/  ULDC.64 UR10, c[0x0][0xb30] ;  /* 0x0002cc00000a7ab9 */ /* 0x000fe20000000a00 */
[----:B------:R-:W-:Y:S01]  /*14020*/  UIMAD.WIDE.U32 UR8, UR39, UR12, UR8 ;  /* 0x0000000c270872a5 */ /* 0x000fe2000f8e0008 */
[--C-:B------:R-:W-:Y:S01]  /*14030*/  SHF.R.S32.HI R0, RZ, 0x1f, R29.reuse ;  /* 0x0000001fff007819 */ /* 0x100fe2000001141d */
[----:B------:R-:W-:Y:S02]  /*14040*/  IMAD.MOV R2, RZ, RZ, -R29 ;  /* 0x000000ffff027224 */ /* 0x000fe400078e0a1d */
[----:B------:R-:W-:-:S02]  /*14050*/  UIMAD UR39, UR39, UR13, UR9 ;  /* 0x0000000d272772a4 */ /* 0x000fc4000f8e0209 */
[----:B------:R-:W-:Y:S02]  /*14060*/  IMAD R31, R3, R2, R37 ;  /* 0x00000002031f7224 */ /* 0x000fe400078e0225 */
[----:B------:R-:W-:Y:S02]  /*14070*/  IMAD R0, R0, UR10, RZ ;  /* 0x0000000a00007c24 */ /* 0x000fe4000f8e02ff */
[----:B------:R-:W-:Y:S02]  /*14080*/  IMAD.U32 R3, RZ, RZ, UR9 ;  /* 0x00000009ff037e24 */ /* 0x000fe4000f8e00ff */
        /* <DEDUP_REMOVED lines=13> */
[----:B------:R-:W-:Y:S01]  /*14160*/  LEA.HI.X R34, R2, UR9, R3, 0x2, P1 ;  /* 0x0000000902227c11 */ /* 0x000fe200088f1403 */
[----:B------:R0:W1:Y:S04]  /*14170*/  SHFL.IDX PT, R37, R0, RZ, 0x1c1f ;  /* 0x001c1fff00257589 */ /* 0x00006800000e0000 */
[----:B------:R0:W2:Y:S01]  /*14180*/  SHFL.IDX PT, R35, R34, RZ, 0x1c1f ;  /* 0x001c1fff22237589 */ /* 0x0000a200000e0000 */
[----:B------:R-:W-:Y:S05]  /*14190*/  @P2 BRA `(.L_x_1414) ;  /* 0x0000000400a42947 */ /* 0x000fea0003800000 */
[----:B------:R-:W-:Y:S01]  /*141a0*/  ULDC UR4, c[0x0][0xac8] ;  /* 0x0002b20000047ab9 */ /* 0x000fe20000000800 */
[C---:B------:R-:W-:Y:S01]  /*141b0*/  VIADD R36, R16.reuse, 0x20 ;  /* 0x0000002010247836 */ /* 0x040fe20000000000 */
[C---:B------:R-:W-:Y:S01]  /*141c0*/  ISETP.GE.AND P4, PT, R16.reuse, UR4, PT ;  /* 0x0000000410007c0c */ /* 0x040fe2000bf86270 */
[----:B------:R-:W-:Y:S01]  /*141d0*/  VIADD R38, R16, 0x28 ;  /* 0x0000002810267836 */ /* 0x000fe20000000000 */
[----:B------:R-:W-:Y:S01]  /*141e0*/  ISETP.GE.AND P3, PT, R216, UR4, PT ;  /* 0x00000004d8007c0c */ /* 0x000fe2000bf66270 */
[----:B------:R-:W-:Y:S01]  /*141f0*/  VIADD R40, R16, 0x30 ;  /* 0x0000003010287836 */ /* 0x000fe20000000000 */
[----:B------:R-:W-:Y:S02]  /*14200*/  ISETP.GE.AND P2, PT, R215, UR4, PT ;  /* 0x00000004d7007c0c */ /* 0x000fe4000bf46270 */
[----:B------:R-:W-:-:S07]  /*14210*/  SHF.R.S32.HI R33, RZ, 0x1f, R22 ;  /* 0x0000001fff217819 */ /* 0x000fce0000011416 */
[-C--:B-1----:R-:W-:Y:S02]  /*14220*/  @!P4 LEA R2, P1, R16, R37.reuse, 0x2 ;  /* 0x000000251002c211 */ /* 0x082fe400078210ff */
[----:B------:R-:W-:Y:S02]  /*14230*/  @!P3 LEA R28, P5, R216, R37, 0x2 ;  /* 0x00000025d81cb211 */ /* 0x000fe400078a10ff */
[-C--:B--2---:R-:W-:Y:S02]  /*14240*/  @!P4 LEA.HI.X R3, R16, R35.reuse, R47, 0x2, P1 ;  /* 0x000000231003c211 */ /* 0x084fe400008f142f */
[----:B------:R-:W-:Y:S02]  /*14250*/  ISETP.GE.AND P1, PT, R22, UR4, PT ;  /* 0x0000000416007c0c */ /* 0x000fe4000bf26270 */
[----:B------:R-:W-:Y:S01]  /*14260*/  @!P3 LEA.HI.X R29, R216, R35, R46, 0x2, P5 ;  /* 0x00000023d81db211 */ /* 0x000fe200028f142e */
[----:B------:R1:W-:Y:S01]  /*14270*/  @!P4 ST.E.64 desc[UR56][R2.64], R8 ;  /* 0x000000080200c985 */ /* 0x0003e2000c101b38 */
[----:B------:R-:W-:-:S02]  /*14280*/  ISETP.GE.AND P5, PT, R36, UR4, PT ;  /* 0x0000000424007c0c */ /* 0x000fc4000bfa6270 */
[----:B------:R-:W-:Y:S01]  /*14290*/  ISETP.GE.AND P4, PT, R38, UR4, PT ;  /* 0x0000000426007c0c */ /* 0x000fe2000bf86270 */
[----:B------:R2:W-:Y:S01]  /*142a0*/  @!P3 ST.E.64 desc[UR56][R28.64], R10 ;  /* 0x0000000a1c00b985 */ /* 0x0005e2000c101b38 */
[----:B------:R-:W-:-:S04]  /*142b0*/  @!P2 LEA R30, P3, R215, R37, 0x2 ;  /* 0x00000025d71ea211 */ /* 0x000fc800078610ff */
[----:B------:R-:W-:Y:S02]  /*142c0*/  @!P2 LEA.HI.X R31, R215, R35, R45, 0x2, P3 ;  /* 0x00000023d71fa211 */ /* 0x000fe400018f142d */
[----:B------:R-:W-:Y:S02]  /*142d0*/  @!P1 LEA R32, P6, R22, R37, 0x2 ;  /* 0x0000002516209211 */ /* 0x000fe400078c10ff */
[----:B------:R-:W-:Y:S01]  /*142e0*/  ISETP.GE.AND P3, PT, R40, UR4, PT ;  /* 0x0000000428007c0c */ /* 0x000fe2000bf66270 */
[----:B------:R3:W-:Y:S01]  /*142f0*/  @!P2 ST.E.64 desc[UR56][R30.64], R20 ;  /* 0x000000141e00a985 */ /* 0x0007e2000c101b38 */
[----:B------:R-:W-:Y:S02]  /*14300*/  @!P1 LEA.HI.X R33, R22, R35, R33, 0x2, P6 ;  /* 0x0000002316219211 */ /* 0x000fe400030f1421 */
[----:B-1----:R-:W-:Y:S02]  /*14310*/  SHF.R.S32.HI R3, RZ, 0x1f, R36 ;  /* 0x0000001fff037819 */ /* 0x002fe40000011424 */
[----:B------:R-:W-:Y:S01]  /*14320*/  @!P5 LEA R2, P6, R36, R37, 0x2 ;  /* 0x000000252402d211 */ /* 0x000fe200078c10ff */
[----:B------:R-:W-:Y:S01]  /*14330*/  @!P1 ST.E.64 desc[UR56][R32.64], R24 ;  /* 0x0000001820009985 */ /* 0x000fe2000c101b38 */
[----:B------:R-:W-:-:S02]  /*14340*/  ISETP.GE.AND P2, PT, R19, UR4, PT ;  /* 0x0000000413007c0c */ /* 0x000fc4000bf46270 */
[----:B------:R-:W-:Y:S02]  /*14350*/  @!P5 LEA.HI.X R3, R36, R35, R3, 0x2, P6 ;  /* 0x000000232403d211 */ /* 0x000fe400030f1403 */
[----:B------:R-:W-:Y:S02]  /*14360*/  SHF.R.S32.HI R9, RZ, 0x1f, R38 ;  /* 0x0000001fff097819 */ /* 0x000fe40000011426 */
[----:B------:R-:W-:Y:S01]  /*14370*/  @!P4 LEA R8, P6, R38, R37, 0x2 ;  /* 0x000000252608c211 */ /* 0x000fe200078c10ff */
[----:B------:R1:W-:Y:S01]  /*14380*/  @!P5 ST.E.64 desc[UR56][R2.64], R50 ;  /* 0x000000320200d985 */ /* 0x0003e2000c101b38 */
[----:B------:R-:W-:Y:S02]  /*14390*/  ISETP.GE.AND P1, PT, R214, UR4, PT ;  /* 0x00000004d6007c0c */ /* 0x000fe4000bf26270 */
[----:B------:R-:W-:Y:S02]  /*143a0*/  @!P4 LEA.HI.X R9, R38, R35, R9, 0x2, P6 ;  /* 0x000000232609c211 */ /* 0x000fe400030f1409 */
[----:B--2---:R-:W-:-:S02]  /*143b0*/  SHF.R.S32.HI R11, RZ, 0x1f, R40 ;  /* 0x0000001fff0b7819 */ /* 0x004fc40000011428 */
[C---:B------:R-:W-:Y:S01]  /*143c0*/  @!P3 LEA R10, P6, R40.reuse, R37, 0x2 ;  /* 0x00000025280ab211 */ /* 0x040fe200078c10ff */
[----:B------:R2:W-:Y:S01]  /*143d0*/  @!P4 ST.E.64 desc[UR56][R8.64], R52 ;  /* 0x000000340800c985 */ /* 0x0005e2000c101b38 */
[----:B------:R-:W-:Y:S02]  /*143e0*/  SHF.R.S32.HI R36, RZ, 0x1f, R19 ;  /* 0x0000001fff247819 */ /* 0x000fe40000011413 */
[----:B------:R-:W-:Y:S02]  /*143f0*/  @!P3 LEA.HI.X R11, R40, R35, R11, 0x2, P6 ;  /* 0x00000023280bb211 */ /* 0x000fe400030f140b */
[----:B------:R-:W-:Y:S02]  /*14400*/  ISETP.GE.AND P4, PT, R213, UR4, PT ;  /* 0x00000004d5007c0c */ /* 0x000fe4000bf86270 */
[----:B------:R-:W-:Y:S01]  /*14410*/  @!P2 LEA R28, P5, R19, R37, 0x2 ;  /* 0x00000025131ca211 */ /* 0x000fe200078a10ff */
[----:B------:R4:W-:Y:S01]  /*14420*/  @!P3 ST.E.64 desc[UR56][R10.64], R66 ;  /* 0x000000420a00b985 */ /* 0x0009e2000c101b38 */
[----:B------:R-:W-:-:S02]  /*14430*/  ISETP.GE.AND P3, PT, R212, UR4, PT ;  /* 0x00000004d4007c0c */ /* 0x000fc4000bf66270 */
[----:B------:R-:W-:Y:S02]  /*14440*/  @!P2 LEA.HI.X R29, R19, R35, R36, 0x2, P5 ;  /* 0x00000023131da211 */ /* 0x000fe400028f1424 */
[----:B---3--:R-:W-:-:S03]  /*14450*/  @!P1 LEA R20, P5, R214, R37, 0x2 ;  /* 0x00000025d6149211 */ /* 0x008fc600078a10ff */
[----:B------:R-:W-:Y:S01]  /*14460*/  @!P2 ST.E.64 desc[UR56][R28.64], R68 ;  /* 0x000000441c00a985 */ /* 0x000fe2000c101b38 */
[----:B------:R-:W-:Y:S02]  /*14470*/  @!P1 LEA.HI.X R21, R214, R35, R44, 0x2, P5 ;  /* 0x00000023d6159211 */ /* 0x000fe400028f142c */
[----:B------:R-:W-:Y:S02]  /*14480*/  ISETP.GE.AND P2, PT, R211, UR4, PT ;  /* 0x00000004d3007c0c */ /* 0x000fe4000bf46270 */
[C---:B-1----:R-:W-:Y:S01]  /*14490*/  @!P4 LEA R2, P6, R213.reuse, R37, 0x2 ;  /* 0x00000025d502c211 */ /* 0x042fe200078c10ff */
[----:B------:R1:W-:Y:S01]  /*144a0*/  @!P1 ST.E.64 desc[UR56][R20.64], R74 ;  /* 0x0000004a14009985 */ /* 0x0003e2000c101b38 */
[----:B------:R-:W-:Y:S02]  /*144b0*/  ISETP.GE.AND P1, PT, R210, UR4, PT ;  /* 0x00000004d2007c0c */ /* 0x000fe4000bf26270 */
[----:B------:R-:W-:Y:S02]  /*144c0*/  @!P4 LEA.HI.X R3, R213, R35, R43, 0x2, P6 ;  /* 0x00000023d503c211 */ /* 0x000fe400030f142b */
[----:B--2---:R-:W-:-:S02]  /*144d0*/  @!P3 LEA R8, P6, R212, R37, 0x2 ;  /* 0x00000025d408b211 */ /* 0x004fc400078c10ff */
[----:B------:R-:W-:Y:S01]  /*144e0*/  ISETP.GE.AND P5, PT, R209, UR4, PT ;  /* 0x00000004d1007c0c */ /* 0x000fe2000bfa6270 */
[----:B------:R2:W-:Y:S01]  /*144f0*/  @!P4 ST.E.64 desc[UR56][R2.64], R76 ;  /* 0x0000004c0200c985 */ /* 0x0005e2000c101b38 */
[----:B------:R-:W-:Y:S02]  /*14500*/  @!P3 LEA.HI.X R9, R212, R35, R42, 0x2, P6 ;  /* 0x00000023d409b211 */ /* 0x000fe400030f142a */
[----:B----4-:R-:W-:-:S03]  /*14510*/  @!P2 LEA R10, P4, R211, R37, 0x2 ;  /* 0x00000025d30aa211 */ /* 0x010fc600078810ff */
[----:B------:R3:W-:Y:S01]  /*14520*/  @!P3 ST.E.64 desc[UR56][R8.64], R82 ;  /* 0x000000520800b985 */ /* 0x0007e2000c101b38 */
[----:B------:R-:W-:Y:S02]  /*14530*/  @!P2 LEA.HI.X R11, R211, R35, R41, 0x2, P4 ;  /* 0x00000023d30ba211 */ /* 0x000fe400020f1429 */
[----:B------:R-:W-:Y:S02]  /*14540*/  ISETP.GE.AND P3, PT, R208, UR4, PT ;  /* 0x00000004d0007c0c */ /* 0x000fe4000bf66270 */
[C---:B------:R-:W-:Y:S01]  /*14550*/  @!P1 LEA R24, P4, R210.reuse, R37, 0x2 ;  /* 0x00000025d2189211 */ /* 0x040fe200078810ff */
[----:B------:R4:W-:Y:S01]  /*14560*/  @!P2 ST.E.64 desc[UR56][R10.64], R84 ;  /* 0x000000540a00a985 */ /* 0x0009e2000c101b38 */
[----:B------:R-:W-:Y:S02]  /*14570*/  ISETP.GE.AND P2, PT, R207, UR4, PT ;  /* 0x00000004cf007c0c */ /* 0x000fe4000bf46270 */
[----:B------:R-:W-:Y:S02]  /*14580*/  @!P1 LEA.HI.X R25, R210, R35, R39, 0x2, P4 ;  /* 0x00000023d2199211 */ /* 0x000fe400020f1427 */
[----:B-1----:R-:W-:-:S03]  /*14590*/  @!P5 LEA R20, P6, R209, R37, 0x2 ;  /* 0x00000025d114d211 */ /* 0x002fc600078c10ff */
[----:B------:R1:W-:Y:S01]  /*145a0*/  @!P1 ST.E.64 desc[UR56][R24.64], R90 ;  /* 0x0000005a18009985 */ /* 0x0003e2000c101b38 */
[----:B------:R-:W-:Y:S02]  /*145b0*/  ISETP.GE.AND P1, PT, R206, UR4, PT ;  /* 0x00000004ce007c0c */ /* 0x000fe4000bf26270 */
[----:B------:R-:W-:Y:S02]  /*145c0*/  @!P5 LEA.HI.X R21, R209, R35, R229, 0x2, P6 ;  /* 0x00000023d115d211 */ /* 0x000fe400030f14e5 */
[CC--:B--2---:R-:W-:Y:S02]  /*145d0*/  @!P3 LEA R2, P4, R208.reuse, R37.reuse, 0x2 ;  /* 0x00000025d002b211 */ /* 0x0c4fe400078810ff */
[----:B---3--:R-:W-:Y:S01]  /*145e0*/  @!P2 LEA R8, P6, R207, R37, 0x2 ;  /* 0x00000025cf08a211 */ /* 0x008fe200078c10ff */
[----:B------:R2:W-:Y:S01]  /*145f0*/  @!P5 ST.E.64 desc[UR56][R20.64], R92 ;  /* 0x0000005c1400d985 */ /* 0x0005e2000c101b38 */
[----:B------:R-:W-:Y:S02]  /*14600*/  @!P3 LEA.HI.X R3, R208, R35, R228, 0x2, P4 ;  /* 0x00000023d003b211 */ /* 0x000fe400020f14e4 */
[----:B------:R-:W-:-:S02]  /*14610*/  ISETP.GE.AND P5, PT, R205, UR4, PT ;  /* 0x00000004cd007c0c */ /* 0x000fc4000bfa6270 */
[----:B------:R-:W-:Y:S01]  /*14620*/  ISETP.GE.AND P4, PT, R204, UR4, PT ;  /* 0x00000004cc007c0c */ /* 0x000fe2000bf86270 */
[----:B------:R3:W-:Y:S01]  /*14630*/  @!P3 ST.E.64 desc[UR56][R2.64], R98 ;  /* 0x000000620200b985 */ /* 0x0007e2000c101b38 */
[----:B------:R-:W-:Y:S02]  /*14640*/  @!P2 LEA.HI.X R9, R207, R35, R227, 0x2, P6 ;  /* 0x00000023cf09a211 */ /* 0x000fe400030f14e3 */
[----:B----4-:R-:W-:-:S03]  /*14650*/  @!P1 LEA R10, P3, R206, R37, 0x2 ;  /* 0x00000025ce0a9211 */ /* 0x010fc600078610ff */
[----:B------:R4:W-:Y:S01]  /*14660*/  @!P2 ST.E.64 desc[UR56][R8.64], R100 ;  /* 0x000000640800a985 */ /* 0x0009e2000c101b38 */
[----:B------:R-:W-:Y:S02]  /*14670*/  @!P1 LEA.HI.X R11, R206, R35, R226, 0x2, P3 ;  /* 0x00000023ce0b9211 */ /* 0x000fe400018f14e2 */
[----:B------:R-:W-:Y:S02]  /*14680*/  ISETP.GE.AND P2, PT, R203, UR4, PT ;  /* 0x00000004cb007c0c */ /* 0x000fe4000bf46270 */
[CC--:B-1----:R-:W-:Y:S01]  /*14690*/  @!P5 LEA R24, P6, R205.reuse, R37.reuse, 0x2 ;  /* 0x00000025cd18d211 */ /* 0x0c2fe200078c10ff */
[----:B------:R1:W-:Y:S01]  /*146a0*/  @!P1 ST.E.64 desc[UR56][R10.64], R106 ;  /* 0x0000006a0a009985 */ /* 0x0003e2000c101b38 */
[----:B------:R-:W-:Y:S02]  /*146b0*/  ISETP.GE.AND P1, PT, R202, UR4, PT ;  /* 0x00000004ca007c0c */ /* 0x000fe4000bf26270 */
[----:B--2---:R-:W-:Y:S02]  /*146c0*/  @!P4 LEA R20, P3, R204, R37, 0x2 ;  /* 0x00000025cc14c211 */ /* 0x004fe400078610ff */
[----:B------:R-:W-:-:S02]  /*146d0*/  @!P5 LEA.HI.X R25, R205, R35, R225, 0x2, P6 ;  /* 0x00000023cd19d211 */ /* 0x000fc400030f14e1 */
[----:B------:R-:W-:Y:S02]  /*146e0*/  @!P4 LEA.HI.X R21, R204, R35, R224, 0x2, P3 ;  /* 0x00000023cc15c211 */ /* 0x000fe400018f14e0 */
[----:B------:R-:W-:Y:S01]  /*146f0*/  ISETP.GE.AND P6, PT, R200, UR4, PT ;  /* 0x00000004c8007c0c */ /* 0x000fe2000bfc6270 */
[----:B------:R2:W-:Y:S01]  /*14700*/  @!P5 ST.E.64 desc[UR56][R24.64], R108 ;  /* 0x0000006c1800d985 */ /* 0x0005e2000c101b38 */
[----:B---3--:R-:W-:Y:S02]  /*14710*/  @!P2 LEA R2, P3, R203, R37, 0x2 ;  /* 0x00000025cb02a211 */ /* 0x008fe400078610ff */
[----:B------:R-:W-:Y:S01]  /*14720*/  ISETP.GE.AND P5, PT, R201, UR4, PT ;  /* 0x00000004c9007c0c */ /* 0x000fe2000bfa6270 */
[----:B------:R3:W-:Y:S01]  /*14730*/  @!P4 ST.E.64 desc[UR56][R20.64], R114 ;  /* 0x000000721400c985 */ /* 0x0007e2000c101b38 */
[----:B------:R-:W-:Y:S02]  /*14740*/  ISETP.GE.AND P4, PT, R23, UR4, PT ;  /* 0x0000000417007c0c */ /* 0x000fe4000bf86270 */
[----:B------:R-:W-:-:S02]  /*14750*/  @!P2 LEA.HI.X R3, R203, R35, R223, 0x2, P3 ;  /* 0x00000023cb03a211 */ /* 0x000fc400018f14df */
[----:B----4-:R-:W-:-:S03]  /*14760*/  @!P1 LEA R8, P3, R202, R37, 0x2 ;  /* 0x00000025ca089211 */ /* 0x010fc600078610ff */
[----:B------:R3:W-:Y:S01]  /*14770*/  @!P2 ST.E.64 desc[UR56][R2.64], R116 ;  /* 0x000000740200a985 */ /* 0x0007e2000c101b38 */
[----:B------:R-:W-:-:S03]  /*14780*/  @!P1 LEA.HI.X R9, R202, R35, R222, 0x2, P3 ;  /* 0x00000023ca099211 */ /* 0x000fc600018f14de */
[-C--:B-1----:R-:W-:Y:S02]  /*14790*/  @!P5 LEA R10, P2, R201, R37.reuse, 0x2 ;  /* 0x00000025c90ad211 */ /* 0x082fe400078410ff */
[----:B------:R3:W-:Y:S01]  /*147a0*/  @!P1 ST.E.64 desc[UR56][R8.64], R122 ;  /* 0x0000007a08009985 */ /* 0x0007e2000c101b38 */
[CC--:B--2---:R-:W-:Y:S02]  /*147b0*/  @!P6 LEA R24, P1, R200.reuse, R37.reuse, 0x2 ;  /* 0x00000025c818e211 */ /* 0x0c4fe400078210ff */
[----:B------:R-:W-:Y:S02]  /*147c0*/  @!P4 LEA R28, P3, R23, R37, 0x2 ;  /* 0x00000025171cc211 */ /* 0x000fe400078610ff */
[-C--:B------:R-:W-:Y:S02]  /*147d0*/  @!P5 LEA.HI.X R11, R201, R35.reuse, R221, 0x2, P2 ;  /* 0x00000023c90bd211 */ /* 0x080fe400010f14dd */
[-C--:B------:R-:W-:Y:S02]  /*147e0*/  @!P6 LEA.HI.X R25, R200, R35.reuse, R220, 0x2, P1 ;  /* 0x00000023c819e211 */ /* 0x080fe400008f14dc */
[----:B------:R-:W-:Y:S01]  /*147f0*/  @!P4 LEA.HI.X R29, R23, R35, R219, 0x2, P3 ;  /* 0x00000023171dc211 */ /* 0x000fe200018f14db */
[----:B------:R3:W-:Y:S04]  /*14800*/  @!P5 ST.E.64 desc[UR56][R10.64], R124 ;  /* 0x0000007c0a00d985 */ /* 0x0007e8000c101b38 */
[----:B------:R3:W-:Y:S04]  /*14810*/  @!P6 ST.E.64 desc[UR56][R24.64], R130 ;  /* 0x000000821800e985 */ /* 0x0007e8000c101b38 */
[----:B------:R3:W-:Y:S02]  /*14820*/  @!P4 ST.E.64 desc[UR56][R28.64], R132 ;  /* 0x000000841c00c985 */ /* 0x0007e4000c101b38 */
.L_x_1414:
[----:B------:R-:W-:Y:S05]  /*14830*/  BSYNC B1 ;  /* 0x0000000000017941 */ /* 0x000fea0003800000 */
.L_x_1413:
[----:B0-----:R-:W0:Y:S04]  /*14840*/  SHFL.IDX PT, R34, R34, 0x1, 0x1c1f ;  /* 0x003c1f0022227f89 */ /* 0x001e2800000e0000 */
[----:B---3--:R3:W4:Y:S01]  /*14850*/  SHFL.IDX PT, R25, R0, 0x1, 0x1c1f ;  /* 0x003c1f0000197f89 */ /* 0x00872200000e0000 */
[----:B------:R-:W-:Y:S05]  /*14860*/  @P0 BRA `(.L_x_1412) ;  /* 0x00000014001c0947 */ /* 0x000fea0003800000 */
[----:B------:R-:W-:Y:S01]  /*14870*/  ULDC UR4, c[0x0][0xac8] ;  /* 0x0002b20000047ab9 */ /* 0x000fe20000000800 */
[C---:B------:R-:W-:Y:S01]  /*14880*/  VIADD R11, R16.reuse, 0x20 ;  /* 0x00000020100b7836 */ /* 0x040fe20000000000 */
[C---:B------:R-:W-:Y:S01]  /*14890*/  ISETP.GE.AND P3, PT, R16.reuse, UR4, PT ;  /* 0x0000000410007c0c */ /* 0x040fe2000bf66270 */
[----:B---3--:R-:W-:Y:S01]  /*148a0*/  VIADD R0, R16, 0x28 ;  /* 0x0000002810007836 */ /* 0x008fe20000000000 */
[----:B------:R-:W-:Y:S01]  /*148b0*/  ISETP.GE.AND P5, PT, R216, UR4, PT ;  /* 0x00000004d8007c0c */ /* 0x000fe2000bfa6270 */
[----:B------:R-:W-:Y:S01]  /*148c0*/  VIADD R24, R16, 0x30 ;  /* 0x0000003010187836 */ /* 0x000fe20000000000 */
[----:B------:R-:W-:Y:S02]  /*148d0*/  ISETP.GE.AND P2, PT, R11, UR4, PT ;  /* 0x000000040b007c0c */ /* 0x000fe4000bf46270 */
[----:B------:R-:W-:Y:S02]  /*148e0*/  ISETP.GE.AND P4, PT, R0, UR4, PT ;  /* 0x0000000400007c0c */ /* 0x000fe4000bf86270 */
[----:B------:R-:W-:-:S02]  /*148f0*/  SHF.R.S32.HI R28, RZ, 0x1f, R11 ;  /* 0x0000001fff1c7819 */ /* 0x000fc4000001140b */
[----:B------:R-:W-:Y:S02]  /*14900*/  SHF.R.S32.HI R21, RZ, 0x1f, R0 ;  /* 0x0000001fff157819 */ /* 0x000fe40000011400 */
[----:B------:R-:W-:Y:S02]  /*14910*/  SHF.R.S32.HI R29, RZ, 0x1f, R22 ;  /* 0x0000001fff1d7819 */ /* 0x000fe40000011416 */
[-C--:B----4-:R-:W-:Y:S02]  /*14920*/  @!P3 LEA R2, P0, R16, R25.reuse, 0x2 ;  /* 0x000000191002b211 */ /* 0x090fe400078010ff */
[----:B------:R-:W-:Y:S02]  /*14930*/  @!P5 LEA R8, P1, R216, R25, 0x2 ;  /* 0x00000019d808d211 */ /* 0x000fe400078210ff */
[-C--:B0-----:R-:W-:Y:S02]  /*14940*/  @!P3 LEA.HI.X R3, R16, R34.reuse, R47, 0x2, P0 ;  /* 0x000000221003b211 */ /* 0x081fe400000f142f */
[----:B------:R-:W-:-:S02]  /*14950*/  @!P5 LEA.HI.X R9, R216, R34, R46, 0x2, P1 ;  /* 0x00000022d809d211 */ /* 0x000fc400008f142e */
[----:B------:R-:W-:Y:S01]  /*14960*/  ISETP.GE.AND P0, PT, R24, UR4, PT ;  /* 0x0000000418007c0c */ /* 0x000fe2000bf06270 */
[----:B------:R0:W-:Y:S01]  /*14970*/  @!P3 ST.E.64 desc[UR56][R2.64], R12 ;  /* 0x0000000c0200b985 */ /* 0x0001e2000c101b38 */
[----:B------:R-:W-:Y:S02]  /*14980*/  ISETP.GE.AND P3, PT, R215, UR4, PT ;  /* 0x00000004d7007c0c */ /* 0x000fe4000bf66270 */
[CC--:B------:R-:W-:Y:S01]  /*14990*/  @!P2 LEA R10, P6, R11.reuse, R25.reuse, 0x2 ;  /* 0x000000190b0aa211 */ /* 0x0c0fe200078c10ff */
[----:B------:R3:W-:Y:S01]  /*149a0*/  @!P5 ST.E.64 desc[UR56][R8.64], R14 ;  /* 0x0000000e0800d985 */ /* 0x0007e2000c101b38 */
[----:B------:R-:W-:Y:S02]  /*149b0*/  ISETP.GE.AND P5, PT, R22, UR4, PT ;  /* 0x0000000416007c0c */ /* 0x000fe4000bfa6270 */
[----:B------:R-:W-:Y:S02]  /*149c0*/  @!P2 LEA.HI.X R11, R11, R34, R28, 0x2, P6 ;  /* 0x000000220b0ba211 */ /* 0x000fe400030f141c */
[----:B------:R-:W-:-:S04]  /*149d0*/  @!P4 LEA R20, P1, R0, R25, 0x2 ;  /* 0x000000190014c211 */ /* 0x000fc800078210ff */
[-C--:B------:R-:W-:Y:S02]  /*149e0*/  @!P4 LEA.HI.X R21, R0, R34.reuse, R21, 0x2, P1 ;  /* 0x000000220015c211 */ /* 0x080fe400008f1415 */
[CC--:B0-----:R-:W-:Y:S02]  /*149f0*/  @!P3 LEA R2, P6, R215.reuse, R25.reuse, 0x2 ;  /* 0x00000019d702b211 */ /* 0x0c1fe400078c10ff */
[----:B------:R-:W-:Y:S02]  /*14a00*/  SHF.R.S32.HI R0, RZ, 0x1f, R19 ;  /* 0x0000001fff007819 */ /* 0x000fe40000011413 */
[----:B------:R-:W-:Y:S02]  /*14a10*/  @!P3 LEA.HI.X R3, R215, R34, R45, 0x2, P6 ;  /* 0x00000022d703b211 */ /* 0x000fe400030f142d */
[----:B---3--:R-:W-:Y:S02]  /*14a20*/  SHF.R.S32.HI R9, RZ, 0x1f, R24 ;  /* 0x0000001fff097819 */ /* 0x008fe40000011418 */
[-C--:B------:R-:W-:Y:S01]  /*14a30*/  @!P0 LEA R12, P6, R24, R25.reuse, 0x2 ;  /* 0x00000019180c8211 */ /* 0x080fe200078c10ff */
[----:B------:R-:W-:Y:S01]  /*14a40*/  @!P3 ST.E.64 desc[UR56][R2.64], R26 ;  /* 0x0000001a0200b985 */ /* 0x000fe2000c101b38 */
[----:B------:R-:W-:-:S02]  /*14a50*/  @!P5 LEA R8, P1, R22, R25, 0x2 ;  /* 0x000000191608d211 */ /* 0x000fc400078210ff */
[-C--:B------:R-:W-:Y:S02]  /*14a60*/  @!P0 LEA.HI.X R13, R24, R34.reuse, R9, 0x2, P6 ;  /* 0x00000022180d8211 */ /* 0x080fe400030f1409 */
[----:B------:R-:W-:Y:S02]  /*14a70*/  @!P5 LEA.HI.X R9, R22, R34, R29, 0x2, P1 ;  /* 0x000000221609d211 */ /* 0x000fe400008f141d */
[----:B------:R-:W-:Y:S02]  /*14a80*/  ISETP.GE.AND P1, PT, R19, UR4, PT ;  /* 0x0000000413007c0c */ /* 0x000fe4000bf26270 */
[----:B------:R-:W-:Y:S01]  /*14a90*/  ISETP.GE.AND P3, PT, R213, UR4, PT ;  /* 0x00000004d5007c0c */ /* 0x000fe2000bf66270 */
[----:B------:R0:W-:Y:S04]  /*14aa0*/  @!P5 ST.E.64 desc[UR56][R8.64], R48 ;  /* 0x000000300800d985 */ /* 0x0001e8000c101b38 */
[----:B------:R3:W-:Y:S01]  /*14ab0*/  @!P2 ST.E.64 desc[UR56][R10.64], R54 ;  /* 0x000000360a00a985 */ /* 0x0007e2000c101b38 */
[----:B------:R-:W-:-:S03]  /*14ac0*/  ISETP.GE.AND P2, PT, R214, UR4, PT ;  /* 0x00000004d6007c0c */ /* 0x000fc6000bf46270 */
[----:B------:R-:W-:Y:S01]  /*14ad0*/  @!P4 ST.E.64 desc[UR56][R20.64], R64 ;  /* 0x000000401400c985 */ /* 0x000fe2000c101b38 */
[----:B------:R-:W-:Y:S02]  /*14ae0*/  ISETP.GE.AND P4, PT, R212, UR4, PT ;  /* 0x00000004d4007c0c */ /* 0x000fe4000bf86270 */
[-C--:B------:R-:W-:Y:S01]  /*14af0*/  @!P1 LEA R14, P5, R19, R25.reuse, 0x2 ;  /* 0x00000019130e9211 */ /* 0x080fe200078a10ff */
[----:B------:R4:W-:Y:S01]  /*14b00*/  @!P0 ST.E.64 desc[UR56][R12.64], R70 ;  /* 0x000000460c008985 */ /* 0x0009e2000c101b38 */
[----:B------:R-:W-:Y:S02]  /*14b10*/  ISETP.GE.AND P0, PT, R211, UR4, PT ;  /* 0x00000004d3007c0c */ /* 0x000fe4000bf06270 */
[----:B------:R-:W-:Y:S02]  /*14b20*/  @!P1 LEA.HI.X R15, R19, R34, R0, 0x2, P5 ;  /* 0x00000022130f9211 */ /* 0x000fe400028f1400 */
[-C--:B0-----:R-:W-:Y:S02]  /*14b30*/  @!P3 LEA R8, P6, R213, R25.reuse, 0x2 ;  /* 0x00000019d508b211 */ /* 0x081fe400078c10ff */
[----:B------:R-:W-:Y:S01]  /*14b40*/  @!P2 LEA R2, P5, R214, R25, 0x2 ;  /* 0x00000019d602a211 */ /* 0x000fe200078a10ff */
[----:B------:R0:W-:Y:S01]  /*14b50*/  @!P1 ST.E.64 desc[UR56][R14.64], R72 ;  /* 0x000000480e009985 */ /* 0x0001e2000c101b38 */
[----:B------:R-:W-:-:S02]  /*14b60*/  ISETP.GE.AND P1, PT, R210, UR4, PT ;  /* 0x00000004d2007c0c */ /* 0x000fc4000bf26270 */
[-C--:B------:R-:W-:Y:S02]  /*14b70*/  @!P2 LEA.HI.X R3, R214, R34.reuse, R44, 0x2, P5 ;  /* 0x00000022d603a211 */ /* 0x080fe400028f142c */
[CC--:B---3--:R-:W-:Y:S02]  /*14b80*/  @!P4 LEA R10, P5, R212.reuse, R25.reuse, 0x2 ;  /* 0x00000019d40ac211 */ /* 0x0c8fe400078a10ff */
[-C--:B------:R-:W-:Y:S01]  /*14b90*/  @!P3 LEA.HI.X R9, R213, R34.reuse, R43, 0x2, P6 ;  /* 0x00000022d509b211 */ /* 0x080fe200030f142b */
[----:B------:R3:W-:Y:S01]  /*14ba0*/  @!P2 ST.E.64 desc[UR56][R2.64], R78 ;  /* 0x0000004e0200a985 */ /* 0x0007e2000c101b38 */
[----:B------:R-:W-:Y:S02]  /*14bb0*/  ISETP.GE.AND P2, PT, R209, UR4, PT ;  /* 0x00000004d1007c0c */ /* 0x000fe4000bf46270 */
[----:B------:R-:W-:Y:S01]  /*14bc0*/  @!P4 LEA.HI.X R11, R212, R34, R42, 0x2, P5 ;  /* 0x00000022d40bc211 */ /* 0x000fe200028f142a */
[----:B------:R5:W-:Y:S01]  /*14bd0*/  @!P3 ST.E.64 desc[UR56][R8.64], R80 ;  /* 0x000000500800b985 */ /* 0x000be2000c101b38 */
[----:B----4-:R-:W-:-:S02]  /*14be0*/  @!P0 LEA R12, P5, R211, R25, 0x2 ;  /* 0x00000019d30c8211 */ /* 0x010fc400078a10ff */
[----:B------:R-:W-:Y:S01]  /*14bf0*/  ISETP.GE.AND P3, PT, R208, UR4, PT ;  /* 0x00000004d0007c0c */ /* 0x000fe2000bf66270 */
[----:B------:R4:W-:Y:S01]  /*14c00*/  @!P4 ST.E.64 desc[UR56][R10.64], R86 ;  /* 0x000000560a00c985 */ /* 0x0009e2000c101b38 */
[CC--:B0-----:R-:W-:Y:S02]  /*14c10*/  @!P1 LEA R14, P6, R210.reuse, R25.reuse, 0x2 ;  /* 0x00000019d20e9211 */ /* 0x0c1fe400078c10ff */
[-C--:B------:R-:W-:Y:S02]  /*14c20*/  @!P0 LEA.HI.X R13, R211, R34.reuse, R41, 0x2, P5 ;  /* 0x00000022d30d8211 */ /* 0x080fe400028f1429 */
[----:B------:R-:W-:Y:S02]  /*14c30*/  ISETP.GE.AND P4, PT, R207, UR4, PT ;  /* 0x00000004cf007c0c */ /* 0x000fe4000bf86270 */
[----:B------:R-:W-:Y:S01]  /*14c40*/  @!P2 LEA R20, P5, R209, R25, 0x2 ;  /* 0x00000019d114a211 */ /* 0x000fe200078a10ff */
[----:B------:R0:W-:Y:S01]  /*14c50*/  @!P0 ST.E.64 desc[UR56][R12.64], R88 ;  /* 0x000000580c008985 */ /* 0x0001e2000c101b38 */
[----:B------:R-:W-:-:S02]  /*14c60*/  @!P1 LEA.HI.X R15, R210, R34, R39, 0x2, P6 ;  /* 0x00000022d20f9211 */ /* 0x000fc400030f1427 */
[----:B------:R-:W-:Y:S02]  /*14c70*/  @!P2 LEA.HI.X R21, R209, R34, R229, 0x2, P5 ;  /* 0x00000022d115a211 */ /* 0x000fe400028f14e5 */
[----:B------:R-:W-:Y:S01]  /*14c80*/  ISETP.GE.AND P0, PT, R206, UR4, PT ;  /* 0x00000004ce007c0c */ /* 0x000fe2000bf06270 */
[----:B------:R1:W-:Y:S01]  /*14c90*/  @!P1 ST.E.64 desc[UR56][R14.64], R94 ;  /* 0x0000005e0e009985 */ /* 0x0003e2000c101b38 */
[----:B---3--:R-:W-:-:S03]  /*14ca0*/  @!P3 LEA R2, P1, R208, R25, 0x2 ;  /* 0x00000019d002b211 */ /* 0x008fc600078210ff */
[----:B------:R-:W-:Y:S01]  /*14cb0*/  @!P2 ST.E.64 desc[UR56][R20.64], R96 ;  /* 0x000000601400a985 */ /* 0x000fe2000c101b38 */
[----:B------:R-:W-:Y:S02]  /*14cc0*/  ISETP.GE.AND P2, PT, R205, UR4, PT ;  /* 0x00000004cd007c0c */ /* 0x000fe4000bf46270 */
[CC--:B-----5:R-:W-:Y:S02]  /*14cd0*/  @!P4 LEA R8, P5, R207.reuse, R25.reuse, 0x2 ;  /* 0x00000019cf08c211 */ /* 0x0e0fe400078a10ff */
[-C--:B------:R-:W-:Y:S02]  /*14ce0*/  @!P3 LEA.HI.X R3, R208, R34.reuse, R228, 0x2, P1 ;  /* 0x00000022d003b211 */ /* 0x080fe400008f14e4 */
[----:B------:R-:W-:Y:S02]  /*14cf0*/  ISETP.GE.AND P1, PT, R204, UR4, PT ;  /* 0x00000004cc007c0c */ /* 0x000fe4000bf26270 */
[----:B------:R-:W-:Y:S01]  /*14d00*/  @!P4 LEA.HI.X R9, R207, R34, R227, 0x2, P5 ;  /* 0x00000022cf09c211 */ /* 0x000fe200028f14e3 */
[----:B------:R3:W-:Y:S01]  /*14d10*/  @!P3 ST.E.64 desc[UR56][R2.64], R102 ;  /* 0x000000660200b985 */ /* 0x0007e2000c101b38 */
[----:B----4-:R-:W-:-:S02]  /*14d20*/  @!P0 LEA R10, P6, R206, R25, 0x2 ;  /* 0x00000019ce0a8211 */ /* 0x010fc400078c10ff */
[----:B------:R-:W-:Y:S01]  /*14d30*/  ISETP.GE.AND P3, PT, R203, UR4, PT ;  /* 0x00000004cb007c0c */ /* 0x000fe2000bf66270 */
[----:B------:R4:W-:Y:S01]  /*14d40*/  @!P4 ST.E.64 desc[UR56][R8.64], R104 ;  /* 0x000000680800c985 */ /* 0x0009e2000c101b38 */
[-C--:B------:R-:W-:Y:S02]  /*14d50*/  @!P0 LEA.HI.X R11, R206, R34.reuse, R226, 0x2, P6 ;  /* 0x00000022ce0b8211 */ /* 0x080fe400030f14e2 */
[C---:B0-----:R-:W-:Y:S02]  /*14d60*/  @!P2 LEA R12, P4, R205.reuse, R25, 0x2 ;  /* 0x00000019cd0ca211 */ /* 0x041fe400078810ff */
[----:B------:R-:W-:Y:S01]  /*14d70*/  ISETP.GE.AND P5, PT, R202, UR4, PT ;  /* 0x00000004ca007c0c */ /* 0x000fe2000bfa6270 */
[----:B------:R0:W-:Y:S01]  /*14d80*/  @!P0 ST.E.64 desc[UR56][R10.64], R110 ;  /* 0x0000006e0a008985 */ /* 0x0001e2000c101b38 */
[----:B------:R-:W-:Y:S02]  /*14d90*/  @!P2 LEA.HI.X R13, R205, R34, R225, 0x2, P4 ;  /* 0x00000022cd0da211 */ /* 0x000fe400020f14e1 */
[----:B------:R-:W-:-:S02]  /*14da0*/  ISETP.GE.AND P4, PT, R201, UR4, PT ;  /* 0x00000004c9007c0c */ /* 0x000fc4000bf86270 */
[----:B------:R-:W-:Y:S01]  /*14db0*/  ISETP.GE.AND P0, PT, R200, UR4, PT ;  /* 0x00000004c8007c0c */ /* 0x000fe2000bf06270 */
[----:B------:R2:W-:Y:S01]  /*14dc0*/  @!P2 ST.E.64 desc[UR56][R12.64], R112 ;  /* 0x000000700c00a985 */ /* 0x0005e2000c101b38 */
[CC--:B-1----:R-:W-:Y:S02]  /*14dd0*/  @!P1 LEA R14, P6, R204.reuse, R25.reuse, 0x2 ;  /* 0x00000019cc0e9211 */ /* 0x0c2fe400078c10ff */
[C---:B---3--:R-:W-:Y:S02]  /*14de0*/  @!P3 LEA R2, P2, R203.reuse, R25, 0x2 ;  /* 0x00000019cb02b211 */ /* 0x048fe400078410ff */
[-C--:B------:R-:W-:Y:S02]  /*14df0*/  @!P1 LEA.HI.X R15, R204, R34.reuse, R224, 0x2, P6 ;  /* 0x00000022cc0f9211 */ /* 0x080fe400030f14e0 */
[----:B------:R-:W-:-:S03]  /*14e00*/  @!P3 LEA.HI.X R3, R203, R34, R223, 0x2, P2 ;  /* 0x00000022cb03b211 */ /* 0x000fc600010f14df */
[----:B------:R1:W-:Y:S01]  /*14e10*/  @!P1 ST.E.64 desc[UR56][R14.64], R118 ;  /* 0x000000760e009985 */ /* 0x0003e2000c101b38 */
[-C--:B----4-:R-:W-:Y:S02]  /*14e20*/  @!P5 LEA R8, P1, R202, R25.reuse, 0x2 ;  /* 0x00000019ca08d211 */ /* 0x090fe400078210ff */
[CC--:B0-----:R-:W-:Y:S01]  /*14e30*/  @!P4 LEA R10, P2, R201.reuse, R25.reuse, 0x2 ;  /* 0x00000019c90ac211 */ /* 0x0c1fe200078410ff */
[----:B------:R1:W-:Y:S01]  /*14e40*/  @!P3 ST.E.64 desc[UR56][R2.64], R120 ;  /* 0x000000780200b985 */ /* 0x0003e2000c101b38 */
[----:B------:R-:W-:Y:S02]  /*14e50*/  @!P0 LEA R20, P6, R200, R25, 0x2 ;  /* 0x00000019c8148211 */ /* 0x000fe400078c10ff */
[-C--:B------:R-:W-:Y:S02]  /*14e60*/  @!P5 LEA.HI.X R9, R202, R34.reuse, R222, 0x2, P1 ;  /* 0x00000022ca09d211 */ /* 0x080fe400008f14de */
[-C--:B------:R-:W-:Y:S02]  /*14e70*/  @!P4 LEA.HI.X R11, R201, R34.reuse, R221, 0x2, P2 ;  /* 0x00000022c90bc211 */ /* 0x080fe400010f14dd */
[----:B------:R-:W-:Y:S01]  /*14e80*/  @!P0 LEA.HI.X R21, R200, R34, R220, 0x2, P6 ;  /* 0x00000022c8158211 */ /* 0x000fe200030f14dc */
[----:B------:R1:W-:Y:S04]  /*14e90*/  @!P5 ST.E.64 desc[UR56][R8.64], R126 ;  /* 0x0000007e0800d985 */ /* 0x0003e8000c101b38 */
[----:B------:R1:W-:Y:S04]  /*14ea0*/  @!P4 ST.E.64 desc[UR56][R10.64], R128 ;  /* 0x000000800a00c985 */ /* 0x0003e8000c101b38 */
[----:B------:R1:W-:Y:S01]  /*14eb0*/  @!P0 ST.E.64 desc[UR56][R20.64], R4 ;  /* 0x0000000414008985 */ /* 0x0003e2000c101b38 */
[----:B------:R-:W-:-:S13]  /*14ec0*/  ISETP.GE.AND P0, PT, R23, UR4, PT ;  /* 0x0000000417007c0c */ /* 0x000fda000bf06270 */
[----:B-12---:R-:W-:Y:S05]  /*14ed0*/  @P0 BRA `(.L_x_1412) ;  /* 0x0000000c00800947 */ /* 0x006fea0003800000 */
[----:B------:R-:W-:-:S04]  /*14ee0*/  LEA R2, P0, R23, R25, 0x2 ;  /* 0x0000001917027211 */ /* 0x000fc800078010ff */
[----:B------:R-:W-:-:S05]  /*14ef0*/  LEA.HI.X R3, R23, R34, R219, 0x2, P0 ;  /* 0x0000002217037211 */ /* 0x000fca00000f14db */
[----:B------:R0:W-:Y:S01]  /*14f00*/  ST.E.64 desc[UR56][R2.64], R6 ;  /* 0x0000000602007985 */ /* 0x0001e2000c101b38 */
[----:B------:R-:W-:Y:S05]  /*14f10*/  BRA `(.L_x_1412) ;  /* 0x0000000c00707947 */ /* 0x000fea0003800000 */
.L_x_1403:
        /* <DEDUP_REMOVED lines=9> */
[----:B------:R-:W-:Y:S01]  /*14fb0*/  UISETP.NE.U32.AND UP1, UPT, UR8, URZ, UPT ;  /* 0x0000003f0800728c */ /* 0x000fe2000bf25070 */
[----:B------:R-:W-:Y:S02]  /*14fc0*/  ULDC UR4, c[0x0][0xa88] ;  /* 0x0002a20000047ab9 */ /* 0x000fe40000000800 */
[----:B------:R-:W2:Y:S01]  /*14fd0*/  @P1 LDG.E R6, desc[UR56][R2.64] ;  /* 0x0000003802061981 */ /* 0x000ea2000c1e1900 */
[----:B------:R-:W-:Y:S01]  /*14fe0*/  UISETP.NE.AND.EX UP1, UPT, UR9, URZ, UPT, UP1 ;  /* 0x0000003f0900728c */ /* 0x000fe2000bf25310 */
[----:B------:R-:W-:Y:S01]  /*14ff0*/  IMAD.U32 R0, RZ, RZ, UR4 ;  /* 0x00000004ff007e24 */ /* 0x000fe2000f8e00ff */
[----:B------:R-:W0:Y:S04]  /*15000*/  S2R R7, SR_TID.X ;  /* 0x0000000000077919 */ /* 0x000e280000002100 */
        /* <DEDUP_REMOVED lines=9> */
[----:B--2---:R-:W-:Y:S01]  /*150a0*/  @P1 R2UR UR4, R6 ;  /* 0x00000000060412ca */ /* 0x004fe200000e0000 */
[----:B-1----:R-:W-:-:S14]  /*150b0*/  @P2 BRA `(.L_x_1415) ;  /* 0x0000000000102947 */ /* 0x002fdc0003800000 */
[----:B------:R-:W-:Y:S05]  /*150c0*/  @!P1 BRA `(.L_x_1415) ;  /* 0x00000000000c9947 */ /* 0x000fea0003800000 */
[----:B------:R-:W2:Y:S04]  /*150d0*/  LDG.E R5, desc[UR56][R2.64] ;  /* 0x0000003802057981 */ /* 0x000ea8000c1e1900 */
[----:B-----5:R-:W2:Y:S02]  /*150e0*/  LDG.E R0, desc[UR56][R2.64+0x4] ;  /* 0x0000043802007981 */ /* 0x020ea4000c1e1900 */
[----:B--2---:R-:W-:-:S07]  /*150f0*/  IMAD.IADD R0, R0, 0x1, -R5 ;  /* 0x0000000100007824 */ /* 0x004fce00078e0a05 */
.L_x_1415:
[----:B------:R-:W-:Y:S01]  /*15100*/  USHF.R.S32.HI UR12, URZ, 0x1f, UR42 ;  /* 0x0000001f3f0c7899 */ /* 0x000fe2000801142a */
[----:B------:R-:W-:Y:S01]  /*15110*/  BSSY B1, `(.L_x_1416) ;  /* 0x000003a000017945 */ /* 0x000fe20003800000 */
[----:B------:R-:W-:Y:S02]  /*15120*/  USHF.R.S32.HI UR18, URZ, 0x1f, UR4 ;  /* 0x0000001f3f127899 */ /* 0x000fe40008011404 */
[----:B------:R-:W-:Y:S02]  /*15130*/  USEL UR7, UR42, URZ, !UP0 ;  /* 0x0000003f2a077287 */ /* 0x000fe4000c000000 */
[----:B------:R-:W-:Y:S01]  /*15140*/  USEL UR12, UR12, URZ, !UP0 ;  /* 0x0000003f0c0c7287 */ /* 0x000fe2000c000000 */
[----:B------:R-:W-:Y:S11]  /*15150*/  @P0 BRA `(.L_x_1417) ;  /* 0x0000000000d40947 */ /* 0x000ff60003800000 */
[----:B------:R-:W0:Y:S01]  /*15160*/  S2R R3, SR_TID.X ;  /* 0x0000000000037919 */ /* 0x000e220000002100 */
[----:B------:R-:W1:Y:S01]  /*15170*/  LDC R9, c[0x0][0xbe8] ;  /* 0x0002fa00ff097b82 */ /* 0x000e620000000800 */
[----:B------:R-:W-:Y:S02]  /*15180*/  IMAD.U32 R4, RZ, RZ, UR41 ;  /* 0x00000029ff047e24 */ /* 0x000fe4000f8e00ff */
[----:B-1---5:R-:W-:-:S03]  /*15190*/  IMAD R2, R0, R9, RZ ;  /* 0x0000000900027224 */ /* 0x022fc600078e02ff */
[----:B0-----:R-:W-:-:S04]  /*151a0*/  IADD3 R4, R4, -0x80, R3 ;  /* 0xffffff8004047810 */ /* 0x001fc80007ffe003 */
[----:B------:R-:W-:-:S13]  /*151b0*/  ISETP.GE.AND P0, PT, R4, R2, PT ;  /* 0x000000020400720c */ /* 0x000fda0003f06270 */
[----:B------:R-:W-:Y:S05]  /*151c0*/  @P0 BRA `(.L_x_1417) ;  /* 0x0000000000b80947 */ /* 0x000fea0003800000 */
[----:B------:R-:W-:Y:S01]  /*151d0*/  ISETP.NE.AND P0, PT, R9, 0x1, PT ;  /* 0x000000010900780c */ /* 0x000fe20003f05270 */
[----:B------:R-:W-:Y:S01]  /*151e0*/  UISETP.GT.AND UP2, UPT, UR46, 0x1, UPT ;  /* 0x000000012e00788c */ /* 0x000fe2000bf44270 */
[----:B------:R-:W-:Y:S01]  /*151f0*/  IMAD.MOV.U32 R5, RZ, RZ, R4 ;  /* 0x000000ffff057224 */ /* 0x000fe200078e0004 */
[----:B------:R-:W-:Y:S02]  /*15200*/  UMOV UR8, 0x9b8 ;  /* 0x000009b800087882 */ /* 0x000fe40000000000 */
        /* <DEDUP_REMOVED lines=19> */
[----:B------:R-:W-:Y:S02]  /*15340*/  IMAD.U32 R3, RZ, RZ, UR23 ;  /* 0x00000017ff037e24 */ /* 0x000fe4000f8e00ff */
[----:B------:R-:W-:Y:S01]  /*15350*/  IMAD.U32 R6, RZ, RZ, UR8 ;  /* 0x00000008ff067e24 */ /* 0x000fe2000f8e00ff */
[----:B------:R-:W-:Y:S01]  /*15360*/  ULDC.64 UR8, c[0x0][UR19+0x210] ;  /* 0x0000840013087abb */ /* 0x000fe20008000a00 */
[----:B-1----:R-:W-:Y:S01]  /*15370*/  @P0 SHF.R.U32.HI R5, RZ, R7, R2 ;  /* 0x00000007ff050219 */ /* 0x002fe20000011602 */
[----:B------:R-:W-:-:S04]  /*15380*/  IMAD.U32 R2, RZ, RZ, UR22 ;  /* 0x00000016ff027e24 */ /* 0x000fc8000f8e00ff */
[--C-:B------:R-:W-:Y:S01]  /*15390*/  IMAD.MOV R7, RZ, RZ, -R5.reuse ;  /* 0x000000ffff077224 */ /* 0x100fe200078e0a05 */
[----:B------:R-:W-:Y:S01]  /*153a0*/  IADD3 R2, P0, P1, R5, UR10, R2 ;  /* 0x0000000a05027c10 */ /* 0x000fe2000f91e002 */
[----:B------:R-:W-:Y:S01]  /*153b0*/  UIADD3.X UR10, UR13, UR11, UR18, UP0, UP1 ;  /* 0x0000000b0d0a7290 */ /* 0x000fe200087e2412 */
[----:B------:R-:W-:Y:S01]  /*153c0*/  SHF.R.S32.HI R5, RZ, 0x1f, R5 ;  /* 0x0000001fff057819 */ /* 0x000fe20000011405 */
        /* <DEDUP_REMOVED lines=14> */
.L_x_1417:
[----:B------:R-:W-:Y:S05]  /*154b0*/  BSYNC B1 ;  /* 0x0000000000017941 */ /* 0x000fea0003800000 */
.L_x_1416:
[----:B------:R-:W-:-:S06]  /*154c0*/  UISETP.GT.AND UP0, UPT, UR46, 0x1, UPT ;  /* 0x000000012e00788c */ /* 0x000fcc000bf04270 */
[----:B------:R-:W-:-:S13]  /*154d0*/  PLOP3.LUT P0, PT, PT, PT, UP0, 0x80, 0x0 ;  /* 0x000000000000781c */ /* 0x000fda0003f0f008 */
[----:B------:R-:W-:Y:S05]  /*154e0*/  @P0 BRA `(.L_x_1412) ;  /* 0x0000000400fc0947 */ /* 0x000fea0003800000 */
[----:B------:R-:W1:Y:S01]  /*154f0*/  LDC R11, c[0x0][0xbe8] ;  /* 0x0002fa00ff0b7b82 */ /* 0x000e620000000800 */
[----:B------:R-:W-:Y:S01]  /*15500*/  ULDC.64 UR14, c[0x0][0xaa0] ;  /* 0x0002a800000e7ab9 */ /* 0x000fe20000000a00 */
[----:B------:R-:W-:Y:S01]  /*15510*/  IMAD R2, R18, 0x20, R217 ;  /* 0x0000002012027824 */ /* 0x000fe200078e02d9 */
[----:B------:R-:W-:Y:S01]  /*15520*/  UIMAD UR10, UR18, UR14, URZ ;  /* 0x0000000e120a72a4 */ /* 0x000fe2000f8e023f */
[----:B------:R-:W-:Y:S01]  /*15530*/  VIADD R8, R217, UR41 ;  /* 0x00000029d9087c36 */ /* 0x000fe20008000000 */
[----:B------:R-:W-:Y:S01]  /*15540*/  UIMAD.WIDE.U32 UR8, UR4, UR14, URZ ;  /* 0x0000000e040872a5 */ /* 0x000fe2000f8e003f */
[----:B------:R-:W-:Y:S01]  /*15550*/  VIADD R6, R2, UR41 ;  /* 0x0000002902067c36 */ /* 0x000fe20008000000 */
[----:B------:R-:W-:Y:S01]  /*15560*/  UIMAD UR10, UR4, UR15, UR10 ;  /* 0x0000000f040a72a4 */ /* 0x000fe2000f8e020a */
[----:B------:R-:W-:Y:S02]  /*15570*/  BSSY B1, `(.L_x_1418) ;  /* 0x0000040000017945 */ /* 0x000fe40003800000 */
[----:B0-----:R-:W-:Y:S01]  /*15580*/  IMAD.MOV.U32 R5, RZ, RZ, R6 ;  /* 0x000000ffff057224 */ /* 0x001fe200078e0006 */
[----:B------:R-:W-:-:S03]  /*15590*/  UIADD3 UR9, UR9, UR10, URZ ;  /* 0x0000000a09097290 */ /* 0x000fc6000fffe03f */
[----:B------:R-:W-:Y:S02]  /*155a0*/  ULDC.64 UR10, c[0x0][0xae8] ;  /* 0x0002ba00000a7ab9 */ /* 0x000fe40000000a00 */
[----:B------:R-:W-:-:S04]  /*155b0*/  UIMAD.WIDE.U32 UR8, UR43, UR10, UR8 ;  /* 0x0000000a2b0872a5 */ /* 0x000fc8000f8e0008 */
[----:B------:R-:W-:-:S03]  /*155c0*/  UIMAD UR9, UR43, UR11, UR9 ;  /* 0x0000000b2b0972a4 */ /* 0x000fc6000f8e0209 */
[----:B------:R-:W-:Y:S01]  /*155d0*/  ULDC.64 UR10, c[0x0][0xaf0] ;  /* 0x0002bc00000a7ab9 */ /* 0x000fe20000000a00 */
[----:B-1----:R-:W-:Y:S01]  /*155e0*/  ISETP.NE.AND P0, PT, R11, 0x1, PT ;  /* 0x000000010b00780c */ /* 0x002fe20003f05270 */
[----:B------:R-:W-:Y:S02]  /*155f0*/  UIMAD UR12, UR12, UR10, URZ ;  /* 0x0000000a0c0c72a4 */ /* 0x000fe4000f8e023f */
[----:B------:R-:W-:Y:S02]  /*15600*/  UIMAD.WIDE.U32 UR8, UR7, UR10, UR8 ;  /* 0x0000000a070872a5 */ /* 0x000fe4000f8e0008 */
[----:B------:R-:W-:-:S03]  /*15610*/  UIMAD UR4, UR7, UR11, UR12 ;  /* 0x0000000b070472a4 */ /* 0x000fc6000f8e020c */
[----:B------:R-:W-:Y:S01]  /*15620*/  ULDC.64 UR10, c[0x0][0xae0] ;  /* 0x0002b800000a7ab9 */ /* 0x000fe20000000a00 */
[----:B------:R-:W-:-:S04]  /*15630*/  UIADD3 UR4, UR9, UR4, URZ ;  /* 0x0000000409047290 */ /* 0x000fc8000fffe03f */
        /* <DEDUP_REMOVED lines=9> */
[----:B------:R-:W-:Y:S02]  /*156d0*/  IMAD R7, R11, R7, R6 ;  /* 0x000000070b077224 */ /* 0x000fe400078e0206 */
[----:B------:R-:W-:Y:S01]  /*156e0*/  IMAD.U32 R2, RZ, RZ, UR8 ;  /* 0x00000008ff027e24 */ /* 0x000fe2000f8e00ff */
[----:B------:R-:W-:Y:S01]  /*156f0*/  ULDC.64 UR8, c[0x0][0xad8] ;  /* 0x0002b60000087ab9 */ /* 0x000fe20000000a00 */
[C---:B------:R-:W-:Y:S01]  /*15700*/  IMAD R9, R5.reuse, UR11, R4 ;  /* 0x0000000b05097c24 */ /* 0x040fe2000f8e0204 */
[----:B------:R-:W-:Y:S01]  /*15710*/  SHF.R.S32.HI R4, RZ, 0x1f, R7 ;  /* 0x0000001fff047819 */ /* 0x000fe20000011407 */
[----:B------:R-:W-:-:S04]  /*15720*/  IMAD.WIDE.U32 R2, R5, UR10, R2 ;  /* 0x0000000a05027c25 */ /* 0x000fc8000f8e0002 */
[----:B------:R-:W-:Y:S02]  /*15730*/  IMAD.IADD R3, R3, 0x1, R9 ;  /* 0x0000000103037824 */ /* 0x000fe400078e0209 */
[----:B------:R-:W-:Y:S02]  /*15740*/  IMAD R6, R4, UR8, RZ ;  /* 0x0000000804067c24 */ /* 0x000fe4000f8e02ff */
[----:B-----5:R-:W-:Y:S02]  /*15750*/  IMAD R11, R0, R11, RZ ;  /* 0x0000000b000b7224 */ /* 0x020fe400078e02ff */
[C---:B------:R-:W-:Y:S02]  /*15760*/  VIADD R4, R8.reuse, 0x40 ;  /* 0x0000004008047836 */ /* 0x040fe40000000000 */
[C---:B------:R-:W-:Y:S01]  /*15770*/  IMAD R5, R7.reuse, UR9, R6 ;  /* 0x0000000907057c24 */ /* 0x040fe2000f8e0206 */
[-C--:B------:R-:W-:Y:S01]  /*15780*/  ISETP.GE.AND P2, PT, R8, R11.reuse, PT ;  /* 0x0000000b0800720c */ /* 0x080fe20003f46270 */
[----:B------:R-:W-:Y:S01]  /*15790*/  IMAD.WIDE.U32 R2, R7, UR8, R2 ;  /* 0x0000000807027c25 */ /* 0x000fe2000f8e0002 */
[----:B------:R-:W-:Y:S01]  /*157a0*/  ULDC.64 UR8, c[0x0][0xa80] ;  /* 0x0002a00000087ab9 */ /* 0x000fe20000000a00 */
[----:B------:R-:W-:-:S02]  /*157b0*/  ISETP.GE.AND P1, PT, R4, R11, PT ;  /* 0x0000000b0400720c */ /* 0x000fc40003f26270 */
        /* <DEDUP_REMOVED lines=27> */
.L_x_1419:
[----:B------:R-:W-:Y:S05]  /*15970*/  BSYNC B1 ;  /* 0x0000000000017941 */ /* 0x000fea0003800000 */
.L_x_1418:
        /* <DEDUP_REMOVED lines=17> */
.L_x_1421:
[----:B------:R-:W-:Y:S05]  /*15a90*/  BSYNC B1 ;  /* 0x0000000000017941 */ /* 0x000fea0003800000 */
.L_x_1420:
        /* <DEDUP_REMOVED lines=17> */
.L_x_1423:
[----:B------:R-:W-:Y:S05]  /*15bb0*/  BSYNC B1 ;  /* 0x0000000000017941 */ /* 0x000fea0003800000 */
.L_x_1422:
        /* <DEDUP_REMOVED lines=18> */
.L_x_1412:
[----:B------:R-:W-:Y:S05]  /*15ce0*/  BSYNC B0 ;  /* 0x0000000000007941 */ /* 0x000fea0003800000 */
.L_x_1402:
[----:B------:R-:W-:Y:S02]  /*15cf0*/  ULDC UR4, c[0x0][0xc3c] ;  /* 0x00030f0000047ab9 */ /* 0x000fe40000000800 */
[----:B------:R-:W-:-:S06]  /*15d00*/  UISETP.GE.AND UP0, UPT, UR52, UR4, UPT ;  /* 0x000000043400728c */ /* 0x000fcc000bf06270 */
[----:B------:R-:W-:-:S13]  /*15d10*/  PLOP3.LUT P0, PT, PT, PT, UP0, 0x80, 0x0 ;  /* 0x000000000000781c */ /* 0x000fda0003f0f008 */
[----:B------:R-:W-:Y:S05]  /*15d20*/  @!P0 BRA `(.L_x_1424) ;  /* 0xfffffeb000a08947 */ /* 0x000fea000383ffff */
[----:B------:R-:W-:Y:S05]  /*15d30*/  EXIT ;  /* 0x000000000000794d */ /* 0x000fea0003800000 */
.L_x_1311:
        /* <DEDUP_REMOVED lines=10> */
[----:B------:R-:W0:Y:S02]  /*15de0*/  @P0 LDS.128 R24, [R2+0x2a8d0] ;  /* 0x02a8d00002180984 */ /* 0x000e240000000c00 */
[----:B0-----:R-:W-:Y:S01]  /*15df0*/  @P0 R2UR UR40, R27 ;  /* 0x000000001b2802ca */ /* 0x001fe200000e0000 */
[----:B------:R-:W-:Y:S06]  /*15e00*/  @P0 BAR.ARV 0x4, 0x180 ;  /* 0x0106000000000b1d */ /* 0x000fec0000002000 */
[----:B------:R-:W-:Y:S08]  /*15e10*/  @P0 BRA `(.L_x_1425) ;  /* 0x0000000c00b80947 */ /* 0x000ff00003800000 */
[----:B------:R-:W0:Y:S01]  /*15e20*/  S2R R4, SR_TID.X ;  /* 0x0000000000047919 */ /* 0x000e220000002100 */
[----:B------:R-:W-:Y:S01]  /*15e30*/  ULDC UR4, c[0x0][0xc3c] ;  /* 0x00030f0000047ab9 */ /* 0x000fe20000000800 */
[----:B------:R-:W-:Y:S02]  /*15e40*/  IMAD.MOV.U32 R0, RZ, RZ, RZ ;  /* 0x000000ffff007224 */ /* 0x000fe400078e00ff */
[----:B------:R-:W-:Y:S01]  /*15e50*/  IMAD.MOV.U32 R9, RZ, RZ, RZ ;  /* 0x000000ffff097224 */ /* 0x000fe200078e00ff */
[----:B0-----:R-:W-:-:S04]  /*15e60*/  LOP3.LUT R7, R4, 0x1f, RZ, 0xc0, !PT ;  /* 0x0000001f04077812 */ /* 0x001fc800078ec0ff */
[----:B------:R-:W-:-:S04]  /*15e70*/  ISETP.NE.AND P0, PT, R7, 0x1f, PT ;  /* 0x0000001f0700780c */ /* 0x000fc80003f05270 */
[----:B------:R-:W-:-:S13]  /*15e80*/  ISETP.GE.OR P1, PT, R7, UR4, !P0 ;  /* 0x0000000407007c0c */ /* 0x000fda000c726670 */
[----:B------:R-:W0:Y:S08]  /*15e90*/  @!P1 LDC.64 R4, c[0x0][0xc80] ;  /* 0x00032000ff049b82 */ /* 0x000e300000000a00 */
[----:B------:R-:W1:Y:S01]  /*15ea0*/  @!P1 LDC.64 R2, c[0x0][0xc78] ;  /* 0x00031e00ff029b82 */ /* 0x000e620000000a00 */
[----:B0-----:R-:W-:-:S05]  /*15eb0*/  @!P1 IMAD.WIDE.U32 R4, R7, 0x4, R4 ;  /* 0x0000000407049825 */ /* 0x001fca00078e0004 */
[----:B------:R-:W2:Y:S01]  /*15ec0*/  @!P1 LDG.E R0, desc[UR56][R4.64] ;  /* 0x0000003804009981 */ /* 0x000ea2000c1e1900 */
[----:B-1----:R-:W-:-:S05]  /*15ed0*/  @!P1 IMAD.WIDE.U32 R2, R7, 0x4, R2 ;  /* 0x0000000407029825 */ /* 0x002fca00078e0002 */
        /* <DEDUP_REMOVED lines=21> */
[----:B------:R-:W1:Y:S01]  /*16030*/  S2R R11, SR_CTAID.X ;  /* 0x00000000000b7919 */ /* 0x000e620000002500 */
[----:B0-----:R-:W-:Y:S02]  /*16040*/  SEL R5, R4, RZ, P5 ;  /* 0x000000ff04057207 */ /* 0x001fe40002800000 */
[----:B------:R-:W0:Y:S03]  /*16050*/  LDC R4, c[0x0][0xc38] ;  /* 0x00030e00ff047b82 */ /* 0x000e260000000800 */
[----:B------:R-:W-:-:S05]  /*16060*/  IMAD.IADD R13, R2, 0x1, R5 ;  /* 0x00000001020d7824 */ /* 0x000fca00078e0205 */
[----:B------:R-:W0:Y:S02]  /*16070*/  SHFL.IDX PT, R5, R13, 0x1f, 0x1f ;  /* 0x03e01f000d057f89 */ /* 0x000e2400000e0000 */
[----:B0-----:R-:W-:-:S05]  /*16080*/  IMAD R6, R5, R4, RZ ;  /* 0x0000000405067224 */ /* 0x001fca00078e02ff */
[----:B-1----:R-:W-:Y:S01]  /*16090*/  ISETP.GT.AND P6, PT, R6, R11, PT ;  /* 0x0000000b0600720c */ /* 0x002fe20003fc4270 */
[----:B------:R-:W-:-:S12]  /*160a0*/  IMAD.MOV.U32 R3, RZ, RZ, R6 ;  /* 0x000000ffff037224 */ /* 0x000fd800078e0006 */
[----:B------:R-:W-:Y:S05]  /*160b0*/  @P6 BRA `(.L_x_1426) ;  /* 0x0000000000a46947 */ /* 0x000fea0003800000 */
[----:B------:R-:W-:Y:S01]  /*160c0*/  IMAD.MOV.U32 R6, RZ, RZ, R3 ;  /* 0x000000ffff067224 */ /* 0x000fe200078e0003 */
[----:B------:R-:W-:Y:S01]  /*160d0*/  UMOV UR4, URZ ;  /* 0x0000003f00047c82 */ /* 0x000fe20008000000 */
[----:B------:R-:W-:-:S05]  /*160e0*/  ULDC UR5, c[0x0][0xc3c] ;  /* 0x00030f0000057ab9 */ /* 0x000fca0000000800 */
.L_x_1428:
[----:B------:R-:W-:-:S04]  /*160f0*/  UIADD3 UR4, UR4, 0x1f, URZ ;  /* 0x0000001f04047890 */ /* 0x000fc8000fffe03f */
[----:B------:R-:W-:-:S06]  /*16100*/  UISETP.GE.AND UP0, UPT, UR4, UR5, UPT ;  /* 0x000000050400728c */ /* 0x000fcc000bf06270 */
[----:B------:R-:W-:-:S13]  /*16110*/  PLOP3.LUT P6, PT, PT, PT, UP0, 0x40, 0x0 ;  /* 0x000000000000781c */ /* 0x000fda0003fce808 */
[----:B------:R-:W-:Y:S05]  /*16120*/  @!P6 BRA `(.L_x_1427) ;  /* 0x0000000800c8e947 */ /* 0x000fea0003800000 */
[----:B------:R-:W-:Y:S02]  /*16130*/  VIADD R9, R7, UR4 ;  /* 0x0000000407097c36 */ /* 0x000fe40008000000 */
[----:B------:R-:W-:-:S03]  /*16140*/  IMAD.MOV.U32 R0, RZ, RZ, RZ ;  /* 0x000000ffff007224 */ /* 0x000fc600078e00ff */
[----:B------:R-:W-:-:S13]  /*16150*/  ISETP.GE.OR P6, PT, R9, UR5, !P0 ;  /* 0x0000000509007c0c */ /* 0x000fda000c7c6670 */
[----:B------:R-:W0:Y:S08]  /*16160*/  @!P6 LDC.64 R4, c[0x0][0xc80] ;  /* 0x00032000ff04eb82 */ /* 0x000e300000000a00 */
[----:B------:R-:W1:Y:S01]  /*16170*/  @!P6 LDC.64 R2, c[0x0][0xc78] ;  /* 0x00031e00ff02eb82 */ /* 0x000e620000000a00 */
[----:B0-----:R-:W-:-:S05]  /*16180*/  @!P6 IMAD.WIDE R4, R9, 0x4, R4 ;  /* 0x000000040904e825 */ /* 0x001fca00078e0204 */
[----:B------:R0:W2:Y:S01]  /*16190*/  @!P6 LDG.E R0, desc[UR56][R4.64] ;  /* 0x000000380400e981 */ /* 0x0000a2000c1e1900 */
[----:B-1----:R-:W-:-:S04]  /*161a0*/  @!P6 IMAD.WIDE R2, R9, 0x4, R2 ;  /* 0x000000040902e825 */ /* 0x002fc800078e0202 */
[----:B------:R-:W-:Y:S01]  /*161b0*/  IMAD.MOV.U32 R9, RZ, RZ, RZ ;  /* 0x000000ffff097224 */ /* 0x000fe200078e00ff */
[----:B0-----:R-:W0:Y:S05]  /*161c0*/  LDC R4, c[0x0][0xc38] ;  /* 0x00030e00ff047b82 */ /* 0x001e2a0000000800 */
[----:B------:R-:W2:Y:S02]  /*161d0*/  @!P6 LDG.E R9, desc[UR56][R2.64] ;  /* 0x000000380209e981 */ /* 0x000ea4000c1e1900 */
[----:B--2---:R-:W-:-:S05]  /*161e0*/  IMAD R15, R0, R9, RZ ;  /* 0x00000009000f7224 */ /* 0x004fca00078e02ff */
        /* <DEDUP_REMOVED lines=20> */
[----:B------:R-:W-:Y:S02]  /*16330*/  IMAD.MOV.U32 R13, RZ, RZ, R2 ;  /* 0x000000ffff0d7224 */ /* 0x000fe400078e0002 */
[----:B------:R-:W-:-:S07]  /*16340*/  IMAD.MOV.U32 R3, RZ, RZ, R5 ;  /* 0x000000ffff037224 */ /* 0x000fce00078e0005 */
.L_x_1426:
[----:B------:R-:W-:Y:S02]  /*16350*/  IMAD.IADD R24, R6, 0x1, -R3 ;  /* 0x0000000106187824 */ /* 0x000fe400078e0a03 */
[----:B------:R-:W-:Y:S02]  /*16360*/  IMAD.MOV.U32 R3, RZ, RZ, RZ ;  /* 0x000000ffff037224 */ /* 0x000fe400078e00ff */
[----:B------:R-:W-:-:S05]  /*16370*/  IMAD R2, R13, R4, R24 ;  /* 0x000000040d027224 */ /* 0x000fca00078e0218 */
[----:B------:R-:W-:-:S13]  /*16380*/  ISETP.GT.AND P0, PT, R2, R11, PT ;  /* 0x0000000b0200720c */ /* 0x000fda0003f04270 */
[----:B------:R-:W-:Y:S02]  /*16390*/  VOTEU.ANY UR6, UPT, !P0 ;  /* 0x0000000000067886 */ /* 0x000fe400040e0100 */
[----:B------:R-:W-:Y:S02]  /*163a0*/  UPOPC UR5, UR6 ;  /* 0x00000006000572bf */ /* 0x000fe40008000000 */
[----:B------:R-:W-:Y:S02]  /*163b0*/  ISETP.NE.AND P0, PT, RZ, UR6, PT ;  /* 0x00000006ff007c0c */ /* 0x000fe4000bf05270 */
[----:B------:R-:W-:Y:S02]  /*163c0*/  UIADD3 UR40, UR5, UR4, URZ ;  /* 0x0000000405287290 */ /* 0x000fe4000fffe03f */
[----:B------:R-:W-:Y:S02]  /*163d0*/  IMAD.U32 R2, RZ, RZ, UR5 ;  /* 0x00000005ff027e24 */ /* 0x000fe4000f8e00ff */
[----:B------:R-:W-:-:S03]  /*163e0*/  IMAD.U32 R5, RZ, RZ, UR5 ;  /* 0x00000005ff057e24 */ /* 0x000fc6000f8e00ff */
[----:B------:R-:W0:Y:S04]  /*163f0*/  SHFL.IDX PT, R9, R9, R2, 0x1f ;  /* 0x00001f0209097589 */ /* 0x000e2800000e0000 */
[----:B------:R1:W2:Y:S01]  /*16400*/  SHFL.IDX PT, R0, R0, R5, 0x1f ;  /* 0x00001f0500007589 */ /* 0x0002a200000e0000 */
[----:B0-----:R-:W-:Y:S01]  /*16410*/  ISETP.NE.AND P1, PT, R9, 0x1, PT ;  /* 0x000000010900780c */ /* 0x001fe20003f25270 */
[----:B-1----:R-:W-:-:S12]  /*16420*/  @!P0 BRA `(.L_x_1429) ;  /* 0x00000000000c8947 */ /* 0x002fd80003800000 */
[----:B------:R-:W-:-:S06]  /*16430*/  UIADD3 UR4, UR5, -0x1, URZ ;  /* 0xffffffff05047890 */ /* 0x000fcc000fffe03f */
[----:B------:R-:W-:-:S05]  /*16440*/  IMAD.U32 R2, RZ, RZ, UR4 ;  /* 0x00000004ff027e24 */ /* 0x000fca000f8e00ff */
[----:B------:R0:W1:Y:S02]  /*16450*/  SHFL.IDX PT, R3, R13, R2, 0x1f ;  /* 0x00001f020d037589 */ /* 0x00006400000e0000 */
.L_x_1429:
[----:B-1----:R-:W-:-:S04]  /*16460*/  IMAD R24, R3, R4, R24 ;  /* 0x0000000403187224 */ /* 0x002fc800078e0218 */
[----:B------:R-:W-:Y:S01]  /*16470*/  IMAD.IADD R5, R11, 0x1, -R24 ;  /* 0x000000010b057824 */ /* 0x000fe200078e0a18 */
[----:B------:R-:W-:Y:S06]  /*16480*/  @!P1 BRA `(.L_x_1430) ;  /* 0x0000000000e89947 */ /* 0x000fec0003800000 */
[-C--:B--2---:R-:W-:Y:S02]  /*16490*/  IABS R12, R0.reuse ;  /* 0x00000000000c7213 */ /* 0x084fe40000000000 */
[----:B------:R-:W-:Y:S02]  /*164a0*/  IABS R4, R9 ;  /* 0x0000000900047213 */ /* 0x000fe40000000000 */
[----:B------:R-:W1:Y:S01]  /*164b0*/  I2F.RP R6, R12 ;  /* 0x0000000c00067306 */ /* 0x000e620000209400 */
[----:B------:R-:W-:-:S07]  /*164c0*/  IABS R10, R0 ;  /* 0x00000000000a7213 */ /* 0x000fce0000000000 */
[----:B------:R-:W2:Y:S08]  /*164d0*/  I2F.RP R8, R4 ;  /* 0x0000000400087306 */ /* 0x000eb00000209400 */
[----:B-1----:R-:W0:Y:S08]  /*164e0*/  MUFU.RCP R6, R6 ;  /* 0x0000000600067308 */ /* 0x002e300000001000 */
[----:B--2---:R-:W-:Y:S01]  /*164f0*/  MUFU.RCP R8, R8 ;  /* 0x0000000800087308 */ /* 0x004fe20000001000 */
[----:B0-----:R-:W-:Y:S01]  /*16500*/  VIADD R2, R6, 0xffffffe ;  /* 0x0ffffffe06027836 */ /* 0x001fe20000000000 */
[----:B------:R-:W-:-:S06]  /*16510*/  IABS R6, R5 ;  /* 0x0000000500067213 */ /* 0x000fcc0000000000 */
[----:B------:R0:W1:Y:S02]  /*16520*/  F2I.FTZ.U32.TRUNC.NTZ R3, R2 ;  /* 0x0000000200037305 */ /* 0x000064000021f000 */
[----:B0-----:R-:W-:Y:S02]  /*16530*/  IMAD.MOV.U32 R2, RZ, RZ, RZ ;  /* 0x000000ffff027224 */ /* 0x001fe400078e00ff */
[----:B-1----:R-:W-:-:S04]  /*16540*/  IMAD.MOV R11, RZ, RZ, -R3 ;  /* 0x000000ffff0b7224 */ /* 0x002fc800078e0a03 */
[----:B------:R-:W-:-:S04]  /*16550*/  IMAD R11, R11, R12, RZ ;  /* 0x0000000c0b0b7224 */ /* 0x000fc800078e02ff */
[----:B------:R-:W-:-:S04]  /*16560*/  IMAD.HI.U32 R3, R3, R11, R2 ;  /* 0x0000000b03037227 */ /* 0x000fc800078e0002 */
[----:B------:R-:W-:Y:S02]  /*16570*/  IMAD.MOV R11, RZ, RZ, -R10 ;  /* 0x000000ffff0b7224 */ /* 0x000fe400078e0a0a */
[----:B------:R-:W-:-:S04]  /*16580*/  IMAD.HI.U32 R2, R3, R6, RZ ;  /* 0x0000000603027227 */ /* 0x000fc800078e00ff */
[----:B------:R-:W-:Y:S01]  /*16590*/  IMAD R3, R2, R11, R6 ;  /* 0x0000000b02037224 */ /* 0x000fe200078e0206 */
[----:B------:R-:W-:Y:S01]  /*165a0*/  LOP3.LUT R6, R5, R0, RZ, 0x3c, !PT ;  /* 0x0000000005067212 */ /* 0x000fe200078e3cff */
[----:B------:R-:W-:-:S03]  /*165b0*/  VIADD R10, R8, 0xffffffe ;  /* 0x0ffffffe080a7836 */ /* 0x000fc60000000000 */
[----:B------:R-:W-:Y:S02]  /*165c0*/  ISETP.GT.U32.AND P1, PT, R12, R3, PT ;  /* 0x000000030c00720c */ /* 0x000fe40003f24070 */
[----:B------:R-:W-:-:S11]  /*165d0*/  ISETP.GE.AND P2, PT, R6, RZ, PT ;  /* 0x000000ff0600720c */ /* 0x000fd60003f46270 */
[----:B------:R-:W-:Y:S02]  /*165e0*/  @!P1 IMAD.IADD R3, R3, 0x1, -R12 ;  /* 0x0000000103039824 */ /* 0x000fe400078e0a0c */
[----:B------:R-:W-:Y:S01]  /*165f0*/  @!P1 VIADD R2, R2, 0x1 ;  /* 0x0000000102029836 */ /* 0x000fe20000000000 */
[----:B------:R-:W-:Y:S02]  /*16600*/  ISETP.NE.AND P1, PT, R0, RZ, PT ;  /* 0x000000ff0000720c */ /* 0x000fe40003f25270 */
[----:B------:R-:W-:Y:S02]  /*16610*/  ISETP.GE.U32.AND P0, PT, R3, R12, PT ;  /* 0x0000000c0300720c */ /* 0x000fe40003f06070 */
[----:B------:R-:W0:Y:S11]  /*16620*/  F2I.FTZ.U32.TRUNC.NTZ R3, R10 ;  /* 0x0000000a00037305 */ /* 0x000e36000021f000 */
        /* <DEDUP_REMOVED lines=21> */
[----:B------:R-:W-:Y:S01]  /*16780*/  ISETP.GE.AND P2, PT, R3, RZ, PT ;  /* 0x000000ff0300720c */ /* 0x000fe20003f46270 */
[----:B------:R-:W-:-:S06]  /*16790*/  IMAD.MOV R3, RZ, RZ, -R8 ;  /* 0x000000ffff037224 */ /* 0x000fcc00078e0a08 */
[----:B------:R-:W-:-:S06]  /*167a0*/  @P0 VIADD R2, R2, 0x1 ;  /* 0x0000000102020836 */ /* 0x000fcc0000000000 */
[----:B------:R-:W-:Y:S01]  /*167b0*/  @!P2 IMAD.MOV R2, RZ, RZ, -R2 ;  /* 0x000000ffff02a224 */ /* 0x000fe200078e0a02 */
[----:B------:R-:W-:-:S05]  /*167c0*/  @!P1 LOP3.LUT R2, RZ, R9, RZ, 0x33, !PT ;  /* 0x00000009ff029212 */ /* 0x000fca00078e33ff */
[----:B------:R-:W-:-:S04]  /*167d0*/  IMAD.MOV R26, RZ, RZ, -R2 ;  /* 0x000000ffff1a7224 */ /* 0x000fc800078e0a02 */
[C---:B------:R-:W-:Y:S02]  /*167e0*/  IMAD R26, R9.reuse, R26, R8 ;  /* 0x0000001a091a7224 */ /* 0x040fe400078e0208 */
[----:B------:R-:W-:Y:S02]  /*167f0*/  IMAD R9, R9, 0x1000000, R2 ;  /* 0x0100000009097824 */ /* 0x000fe400078e0202 */
[----:B------:R-:W-:Y:S02]  /*16800*/  IMAD R2, R0, R3, R5 ;  /* 0x0000000300027224 */ /* 0x000fe400078e0205 */
[----:B------:R-:W-:Y:S01]  /*16810*/  IMAD R26, R26, 0x10000, R9 ;  /* 0x000100001a1a7824 */ /* 0x000fe200078e0209 */
[----:B------:R-:W-:Y:S06]  /*16820*/  BRA `(.L_x_1431) ;  /* 0x0000000000fc7947 */ /* 0x000fec0003800000 */
.L_x_1430:
[----:B------:R-:W-:Y:S02]  /*16830*/  ULDC.64 UR4, c[0x0][0xc90] ;  /* 0x0003240000047ab9 */ /* 0x000fe40000000a00 */
[----:B------:R-:W-:-:S06]  /*16840*/  UIMAD.WIDE UR4, UR40, 0x4, UR4 ;  /* 0x00000004280478a5 */ /* 0x000fcc000f8e0204 */
[----:B0-----:R-:W-:Y:S02]  /*16850*/  IMAD.U32 R2, RZ, RZ, UR4 ;  /* 0x00000004ff027e24 */ /* 0x001fe4000f8e00ff */
[----:B------:R-:W-:-:S05]  /*16860*/  IMAD.U32 R3, RZ, RZ, UR5 ;  /* 0x00000005ff037e24 */ /* 0x000fca000f8e00ff */
[----:B------:R0:W2:Y:S01]  /*16870*/  LDG.E R13, desc[UR56][R2.64] ;  /* 0x00000038020d7981 */ /* 0x0000a2000c1e1900 */
[----:B------:R-:W-:Y:S01]  /*16880*/  IABS R15, R5 ;  /* 0x00000005000f7213 */ /* 0x000fe20000000000 */
[----:B0-----:R-:W-:Y:S02]  /*16890*/  IMAD.MOV.U32 R2, RZ, RZ, RZ ;  /* 0x000000ffff027224 */ /* 0x001fe400078e00ff */
[----:B--2---:R-:W-:-:S05]  /*168a0*/  IMAD R6, R0, R13, RZ ;  /* 0x0000000d00067224 */ /* 0x004fca00078e02ff */
[-C--:B------:R-:W-:Y:S02]  /*168b0*/  IABS R10, R6.reuse ;  /* 0x00000006000a7213 */ /* 0x080fe40000000000 */
[----:B------:R-:W-:Y:S02]  /*168c0*/  IABS R12, R6 ;  /* 0x00000006000c7213 */ /* 0x000fe40000000000 */
[----:B------:R-:W0:Y:S08]  /*168d0*/  I2F.RP R8, R10 ;  /* 0x0000000a00087306 */ /* 0x000e300000209400 */
[----:B0-----:R-:W0:Y:S02]  /*168e0*/  MUFU.RCP R8, R8 ;  /* 0x0000000800087308 */ /* 0x001e240000001000 */
[----:B0-----:R-:W-:-:S06]  /*168f0*/  VIADD R9, R8, 0xffffffe ;  /* 0x0ffffffe08097836 */ /* 0x001fcc0000000000 */
[----:B------:R-:W0:Y:S02]  /*16900*/  F2I.FTZ.U32.TRUNC.NTZ R3, R9 ;  /* 0x0000000900037305 */ /* 0x000e24000021f000 */
[----:B0-----:R-:W-:-:S04]  /*16910*/  IMAD.MOV R11, RZ, RZ, -R3 ;  /* 0x000000ffff0b7224 */ /* 0x001fc800078e0a03 */
[----:B------:R-:W-:-:S04]  /*16920*/  IMAD R11, R11, R10, RZ ;  /* 0x0000000a0b0b7224 */ /* 0x000fc800078e02ff */
[----:B------:R-:W-:-:S04]  /*16930*/  IMAD.HI.U32 R2, R3, R11, R2 ;  /* 0x0000000b03027227 */ /* 0x000fc800078e0002 */
[----:B------:R-:W-:Y:S02]  /*16940*/  IMAD.MOV R3, RZ, RZ, -R12 ;  /* 0x000000ffff037224 */ /* 0x000fe400078e0a0c */
        /* <DEDUP_REMOVED lines=12> */
[----:B------:R-:W-:Y:S02]  /*16a10*/  IMAD R11, R13, R2, RZ ;  /* 0x000000020d0b7224 */ /* 0x000fe400078e02ff */
[----:B------:R-:W-:Y:S02]  /*16a20*/  IMAD.MOV R2, RZ, RZ, -R2 ;  /* 0x000000ffff027224 */ /* 0x000fe400078e0a02 */
[----:B------:R-:W-:Y:S02]  /*16a30*/  IMAD.MOV R3, RZ, RZ, -R11 ;  /* 0x000000ffff037224 */ /* 0x000fe400078e0a0b */
[----:B------:R-:W-:Y:S02]  /*16a40*/  IMAD R6, R6, R2, R5 ;  /* 0x0000000206067224 */ /* 0x000fe400078e0205 */
[----:B------:R-:W-:Y:S01]  /*16a50*/  IMAD.MOV.U32 R2, RZ, RZ, RZ ;  /* 0x000000ffff027224 */ /* 0x000fe200078e00ff */
[----:B------:R-:W-:-:S04]  /*16a60*/  VIADDMNMX R13, R3, R4, R13, PT ;  /* 0x00000004030d7246 */ /* 0x000fc8000380010d */
[-C--:B------:R-:W-:Y:S01]  /*16a70*/  IABS R8, R13.reuse ;  /* 0x0000000d00087213 */ /* 0x080fe20000000000 */
[----:B------:R-:W-:Y:S01]  /*16a80*/  IMAD.MOV R26, RZ, RZ, -R13 ;  /* 0x000000ffff1a7224 */ /* 0x000fe200078e0a0d */
[----:B------:R-:W-:Y:S02]  /*16a90*/  IABS R10, R13 ;  /* 0x0000000d000a7213 */ /* 0x000fe40000000000 */
[----:B------:R-:W0:Y:S08]  /*16aa0*/  I2F.RP R4, R8 ;  /* 0x0000000800047306 */ /* 0x000e300000209400 */
[----:B0-----:R-:W0:Y:S02]  /*16ab0*/  MUFU.RCP R4, R4 ;  /* 0x0000000400047308 */ /* 0x001e240000001000 */
[----:B0-----:R-:W-:-:S06]  /*16ac0*/  VIADD R3, R4, 0xffffffe ;  /* 0x0ffffffe04037836 */ /* 0x001fcc0000000000 */
[----:B------:R-:W0:Y:S02]  /*16ad0*/  F2I.FTZ.U32.TRUNC.NTZ R3, R3 ;  /* 0x0000000300037305 */ /* 0x000e24000021f000 */
[----:B0-----:R-:W-:-:S04]  /*16ae0*/  IMAD.MOV R9, RZ, RZ, -R3 ;  /* 0x000000ffff097224 */ /* 0x001fc800078e0a03 */
[----:B------:R-:W-:Y:S01]  /*16af0*/  IMAD.MOV.U32 R5, RZ, RZ, R9 ;  /* 0x000000ffff057224 */ /* 0x000fe200078e0009 */
[----:B------:R-:W-:-:S03]  /*16b00*/  IABS R9, R6 ;  /* 0x0000000600097213 */ /* 0x000fc60000000000 */
        /* <DEDUP_REMOVED lines=11> */
[----:B------:R-:W-:Y:S02]  /*16bc0*/  ISETP.GE.AND P2, PT, R3, RZ, PT ;  /* 0x000000ff0300720c */ /* 0x000fe40003f46270 */
[----:B------:R-:W-:-:S05]  /*16bd0*/  IADD3 R3, R11, 0x1000000, R6 ;  /* 0x010000000b037810 */ /* 0x000fca0007ffe006 */
[----:B------:R-:W-:-:S06]  /*16be0*/  @P0 VIADD R2, R2, 0x1 ;  /* 0x0000000102020836 */ /* 0x000fcc0000000000 */
[----:B------:R-:W-:Y:S01]  /*16bf0*/  @!P2 IMAD.MOV R2, RZ, RZ, -R2 ;  /* 0x000000ffff02a224 */ /* 0x000fe200078e0a02 */
[----:B------:R-:W-:-:S05]  /*16c00*/  @!P1 LOP3.LUT R2, RZ, R13, RZ, 0x33, !PT ;  /* 0x0000000dff029212 */ /* 0x000fca00078e33ff */
[----:B------:R-:W-:-:S07]  /*16c10*/  IMAD R26, R2, R26, R3 ;  /* 0x0000001a021a7224 */ /* 0x000fce00078e0203 */
.L_x_1431:
[----:B------:R-:W-:-:S05]  /*16c20*/  LOP3.LUT R25, RZ, R2, RZ, 0x33, !PT ;  /* 0x00000002ff197212 */ /* 0x000fca00078e33ff */
[----:B------:R-:W-:Y:S01]  /*16c30*/  IMAD.IADD R25, R0, 0x1, R25 ;  /* 0x0000000100197824 */ /* 0x000fe200078e0219 */
[----:B------:R-:W-:Y:S06]  /*16c40*/  BRA `(.L_x_1432) ;  /* 0x0000000000107947 */ /* 0x000fec0003800000 */
.L_x_1427:
[----:B------:R-:W-:Y:S01]  /*16c50*/  IMAD.MOV.U32 R24, RZ, RZ, R11 ;  /* 0x000000ffff187224 */ /* 0x000fe200078e000b */
[----:B------:R-:W-:Y:S01]  /*16c60*/  ULDC UR40, c[0x0][0xc3c] ;  /* 0x00030f0000287ab9 */ /* 0x000fe20000000800 */
[----:B------:R-:W-:Y:S02]  /*16c70*/  IMAD.MOV.U32 R25, RZ, RZ, RZ ;  /* 0x000000ffff197224 */ /* 0x000fe400078e00ff */
[----:B------:R-:W-:-:S07]  /*16c80*/  IMAD.MOV.U32 R26, RZ, RZ, RZ ;  /* 0x000000ffff1a7224 */ /* 0x000fce00078e00ff */
.L_x_1432:
[----:B------:R-:W-:Y:S01]  /*16c90*/  ISETP.NE.AND P0, PT, R7, RZ, PT ;  /* 0x000000ff0700720c */ /* 0x000fe20003f05270 */
[----:B------:R-:W-:-:S12]  /*16ca0*/  IMAD.U32 R27, RZ, RZ, UR40 ;  /* 0x00000028ff1b7e24 */ /* 0x000fd8000f8e00ff */
[----:B------:R-:W0:Y:S01]  /*16cb0*/  @!P0 S2R R3, SR_CgaCtaId ;  /* 0x0000000000038919 */ /* 0x000e220000008800 */
[----:B------:R-:W-:-:S04]  /*16cc0*/  @!P0 MOV R0, 0x400 ;  /* 0x0000040000008802 */ /* 0x000fc80000000f00 */
[----:B0-----:R-:W-:-:S05]  /*16cd0*/  @!P0 LEA R0, R3, R0, 0x18 ;  /* 0x0000000003008211 */ /* 0x001fca00078ec0ff */
[----:B------:R0:W-:Y:S01]  /*16ce0*/  @!P0 STS.128 [R0+0x2a8d0], R24 ;  /* 0x02a8d01800008388 */ /* 0x0001e20000000c00 */
[----:B------:R-:W-:Y:S06]  /*16cf0*/  BAR.ARV 0x5, 0x180 ;  /* 0x0146000000007b1d */ /* 0x000fec0000002000 */
.L_x_1425:
[----:B------:R-:W-:Y:S01]  /*16d00*/  ULDC UR4, c[0x0][0xc3c] ;  /* 0x00030f0000047ab9 */ /* 0x000fe20000000800 */
[----:B------:R1:W-:Y:S01]  /*16d10*/  STL [R1], RZ ;  /* 0x000000ff01007387 */ /* 0x0003e20000100800 */
[----:B------:R-:W-:Y:S01]  /*16d20*/  UISETP.GE.AND UP0, UPT, UR40, UR4, UPT ;  /* 0x000000042800728c */ /* 0x000fe2000bf06270 */
[----:B------:R-:W-:Y:S02]  /*16d30*/  IMAD.MOV.U32 R22, RZ, RZ, 0x1 ;  /* 0x00000001ff167424 */ /* 0x000fe400078e00ff */
[----:B------:R-:W-:-:S03]  /*16d40*/  IMAD.MOV.U32 R18, RZ, RZ, RZ ;  /* 0x000000ffff127224 */ /* 0x000fc600078e00ff */
[----:B------:R-:W-:-:S13]  /*16d50*/  PLOP3.LUT P0, PT, PT, PT, UP0, 0x80, 0x0 ;  /* 0x000000000000781c */ /* 0x000fda0003f0f008 */
[----:B-1----:R-:W-:Y:S05]  /*16d60*/  @P0 BRA `(.L_x_1433) ;  /* 0x0000005800f40947 */ /* 0x002fea0003800000 */
[----:B------:R-:W1:Y:S01]  /*16d70*/  S2R R10, SR_TID.X ;  /* 0x00000000000a7919 */ /* 0x000e620000002100 */
[----:B------:R-:W2:Y:S01]  /*16d80*/  S2UR UR4, SR_CgaCtaId ;  /* 0x00000000000479c3 */ /* 0x000ea20000008800 */
[----:B------:R-:W-:Y:S01]  /*16d90*/  IMAD.MOV.U32 R28, RZ, RZ, 0x20 ;  /* 0x00000020ff1c7424 */ /* 0x000fe200078e00ff */
[----:B------:R-:W-:Y:S01]  /*16da0*/  ULOP3.LUT UR43, UR44, 0x2, URZ, 0xfc, !UPT ;  /* 0x000000022c2b7892 */ /* 0x000fe2000f8efc3f */
[----:B------:R3:W-:Y:S01]  /*16db0*/  STL [R1], RZ ;  /* 0x000000ff01007387 */ /* 0x0007e20000100800 */
[----:B------:R-:W-:Y:S01]  /*16dc0*/  IMAD.MOV.U32 R33, RZ, RZ, 0x40 ;  /* 0x00000040ff217424 */ /* 0x000fe200078e00ff */
[----:B------:R-:W-:Y:S01]  /*16dd0*/  ULOP3.LUT UR45, UR44, 0x1, URZ, 0xfc, !UPT ;  /* 0x000000012c2d7892 */ /* 0x000fe2000f8efc3f */
[----:B------:R-:W-:Y:S01]  /*16de0*/  IMAD.MOV.U32 R22, RZ, RZ, 0x1 ;  /* 0x00000001ff167424 */ /* 0x000fe200078e00ff */
[----:B------:R-:W-:Y:S01]  /*16df0*/  ULDC UR46, c[0x0][0xc] ;  /* 0x00000300002e7ab9 */ /* 0x000fe20000000800 */
[----:B------:R-:W-:Y:S02]  /*16e00*/  IMAD.MOV.U32 R18, RZ, RZ, RZ ;  /* 0x000000ffff127224 */ /* 0x000fe400078e00ff */
[----:B--2---:R-:W-:-:S02]  /*16e10*/  IMAD.U32 R30, RZ, RZ, UR4 ;  /* 0x00000004ff1e7e24 */ /* 0x004fc4000f8e00ff */
[C---:B-1----:R-:W-:Y:S01]  /*16e20*/  IMAD.SHL.U32 R34, R10.reuse, 0x40, RZ ;  /* 0x000000400a227824 */ /* 0x042fe200078e00ff */
[----:B------:R-:W-:Y:S01]  /*16e30*/  SHF.R.U32.HI R3, RZ, 0x1, R10 ;  /* 0x00000001ff037819 */ /* 0x000fe2000001160a */
[C---:B------:R-:W-:Y:S01]  /*16e40*/  IMAD.SHL.U32 R2, R10.reuse, 0x80, RZ ;  /* 0x000000800a027824 */ /* 0x040fe200078e00ff */
[C---:B------:R-:W-:Y:S01]  /*16e50*/  LOP3.LUT R9, R10.reuse, 0x7f, RZ, 0xc0, !PT ;  /* 0x0000007f0a097812 */ /* 0x040fe200078ec0ff */
[----:B------:R-:W-:Y:S01]  /*16e60*/  IMAD.SHL.U32 R23, R10, 0x10, RZ ;  /* 0x000000100a177824 */ /* 0x000fe200078e00ff */
[----:B0-----:R-:W-:Y:S01]  /*16e70*/  LOP3.LUT R0, R34, 0x180, RZ, 0xc0, !PT ;  /* 0x0000018022007812 */ /* 0x001fe200078ec0ff */
[----:B------:R-:W-:Y:S01]  /*16e80*/  IMAD.SHL.U32 R7, R10, 0x2, RZ ;  /* 0x000000020a077824 */ /* 0x000fe200078e00ff */
[----:B------:R-:W-:Y:S02]  /*16e90*/  LOP3.LUT R4, R2, 0x380, RZ, 0xc0, !PT ;  /* 0x0000038002047812 */ /* 0x000fe400078ec0ff */
[----:B------:R-:W-:Y:S01]  /*16ea0*/  LOP3.LUT R0, R0, 0x30, R3, 0xf8, !PT ;  /* 0x0000003000007812 */ /* 0x000fe200078ef803 */
[----:B------:R-:W-:Y:S01]  /*16eb0*/  IMAD.SHL.U32 R3, R10, 0x8, RZ ;  /* 0x000000080a037824 */ /* 0x000fe200078e00ff */
[----:B------:R-:W-:-:S02]  /*16ec0*/  LOP3.LUT R2, R2, 0x400, RZ, 0xc0, !PT ;  /* 0x0000040002027812 */ /* 0x000fc400078ec0ff */
[----:B------:R-:W-:Y:S02]  /*16ed0*/  SHF.R.U32.HI R5, RZ, 0x5, R9 ;  /* 0x00000005ff057819 */ /* 0x000fe40000011609 */
[----:B------:R-:W-:Y:S02]  /*16ee0*/  LOP3.LUT R8, R23, 0x40, RZ, 0xc0, !PT ;  /* 0x0000004017087812 */ /* 0x000fe400078ec0ff */
[----:B------:R-:W-:Y:S01]  /*16ef0*/  LOP3.LUT R4, R4, 0x10, R10, 0xf8, !PT ;  /* 0x0000001004047812 */ /* 0x000fe200078ef80a */
[C---:B------:R-:W-:Y:S01]  /*16f00*/  IMAD R2, R5.reuse, 0x800, R2 ;  /* 0x0000080005027824 */ /* 0x040fe200078e0202 */
[----:B------:R-:W-:Y:S01]  /*16f10*/  LOP3.LUT R3, R0, 0x30, R3, 0x78, !PT ;  /* 0x0000003000037812 */ /* 0x000fe200078e7803 */
[----:B------:R-:W-:Y:S01]  /*16f20*/  IMAD R31, R5, 0x200, R8 ;  /* 0x00000200051f7824 */ /* 0x000fe200078e0208 */
[----:B------:R-:W-:Y:S01]  /*16f30*/  LOP3.LUT R6, R23, 0x1b0, RZ, 0xc0, !PT ;  /* 0x000001b017067812 */ /* 0x000fe200078ec0ff */
[----:B------:R-:W-:Y:S01]  /*16f40*/  IMAD.SHL.U32 R0, R10, 0x20, RZ ;  /* 0x000000200a007824 */ /* 0x000fe200078e00ff */
[----:B------:R-:W-:-:S02]  /*16f50*/  LOP3.LUT R5, R4, 0x70, R23, 0x78, !PT ;  /* 0x0000007004057812 */ /* 0x000fc400078e7817 */
[----:B------:R-:W-:Y:S02]  /*16f60*/  LOP3.LUT R34, R3, 0x640, R34, 0xf8, !PT ;  /* 0x0000064003227812 */ /* 0x000fe400078ef822 */
[----:B------:R-:W-:Y:S01]  /*16f70*/  LOP3.LUT R6, R6, 0x30, R7, 0x78, !PT ;  /* 0x0000003006067812 */ /* 0x000fe200078e7807 */
[----:B------:R-:W-:Y:S01]  /*16f80*/  IMAD.IADD R32, R2, 0x1, R5 ;  /* 0x0000000102207824 */ /* 0x000fe200078e0205 */
[----:B------:R-:W-:Y:S02]  /*16f90*/  MOV R3, 0x400 ;  /* 0x0000040000037802 */ /* 0x000fe40000000f00 */
[----:B------:R-:W-:Y:S01]  /*16fa0*/  R2P PR, R10, 0x6 ;  /* 0x000000060a007804 */ /* 0x000fe20000000000 */
[----:B------:R-:W-:Y:S01]  /*16fb0*/  IMAD.IADD R31, R6, 0x1, R31 ;  /* 0x00000001061f7824 */ /* 0x000fe200078e021f */
[----:B------:R-:W-:Y:S02]  /*16fc0*/  LOP3.LUT R0, R0, 0x60, RZ, 0xc0, !PT ;  /* 0x0000006000007812 */ /* 0x000fe400078ec0ff */
[----:B------:R-:W-:-:S02]  /*16fd0*/  SHF.R.U32.HI R2, RZ, 0x2, R9 ;  /* 0x00000002ff027819 */ /* 0x000fc40000011609 */
[----:B------:R-:W-:Y:S02]  /*16fe0*/  LEA R16, R30, R3, 0x18 ;  /* 0x000000031e107211 */ /* 0x000fe400078ec0ff */
[----:B------:R-:W-:Y:S02]  /*16ff0*/  LOP3.LUT R23, R23, 0x30, RZ, 0xc0, !PT ;  /* 0x0000003017177812 */ /* 0x000fe400078ec0ff */
[----:B------:R-:W-:Y:S01]  /*17000*/  LOP3.LUT R3, R2, R0, RZ, 0xfc, !PT ;  /* 0x0000000002037212 */ /* 0x000fe200078efcff */
[----:B------:R-:W-:Y:S01]  /*17010*/  IMAD.IADD R36, R16, 0x1, R31 ;  /* 0x0000000110247824 */ /* 0x000fe200078e021f */
[----:B------:R-:W-:Y:S02]  /*17020*/  SEL R28, R28, 0xffffffe0, !P1 ;  /* 0xffffffe01c1c7807 */ /* 0x000fe40004800000 */
[----:B------:R-:W-:Y:S02]  /*17030*/  SEL R33, R33, 0xffffffc0, !P2 ;  /* 0xffffffc021217807 */ /* 0x000fe40005000000 */
[----:B------:R-:W-:-:S02]  /*17040*/  LOP3.LUT R2, R23, 0x40, RZ, 0xfc, !PT ;  /* 0x0000004017027812 */ /* 0x000fc400078efcff */
[----:B---3--:R-:W-:-:S07]  /*17050*/  LOP3.LUT R0, R23, 0x80, RZ, 0xfc, !PT ;  /* 0x0000008017007812 */ /* 0x008fce00078efcff */
.L_x_1515:
[----:B------:R-:W-:Y:S01]  /*17060*/  ULDC.64 UR4, c[0x0][0xa28] ;  /* 0x00028a0000047ab9 */ /* 0x000fe20000000a00 */
[----:B------:R-:W-:Y:S01]  /*17070*/  ULDC.64 UR6, c[0x0][0xa18] ;  /* 0x0002860000067ab9 */ /* 0x000fe20000000a00 */
[----:B------:R-:W-:Y:S02]  /*17080*/  UISETP.NE.U32.AND UP0, UPT, UR4, URZ, UPT ;  /* 0x0000003f0400728c */ /* 0x000fe4000bf05070 */
[----:B------:R-:W-:Y:S02]  /*17090*/  UISETP.NE.U32.AND UP2, UPT, UR6, URZ, UPT ;  /* 0x0000003f0600728c */ /* 0x000fe4000bf45070 */
[----:B------:R-:W-:Y:S02]  /*170a0*/  UISETP.NE.AND.EX UP0, UPT, UR5, URZ, UPT, UP0 ;  /* 0x0000003f0500728c */ /* 0x000fe4000bf05300 */
[----:B------:R-:W-:Y:S01]  /*170b0*/  UISETP.NE.AND.EX UP2, UPT, UR7, URZ, UPT, UP2 ;  /* 0x0000003f0700728c */ /* 0x000fe2000bf45320 */
[----:B------:R-:W-:Y:S02]  /*170c0*/  ULDC.64 UR4, c[0x0][0xa00] ;  /* 0x0002800000047ab9 */ /* 0x000fe40000000a00 */
[----:B------:R-:W-:Y:S01]  /*170d0*/  ULDC.64 UR6, c[0x0][0xa00] ;  /* 0x0002800000067ab9 */ /* 0x000fe20000000a00 */
[----:B------:R-:W-:Y:S01]  /*170e0*/  UISETP.NE.U32.AND UP1, UPT, UR4, URZ, UPT ;  /* 0x0000003f0400728c */ /* 0x000fe2000bf25070 */
[----:B------:R-:W-:Y:S01]  /*170f0*/  PLOP3.LUT P0, PT, PT, PT, UP0, 0x80, 0x0 ;  /* 0x000000000000781c */ /* 0x000fe20003f0f008 */
[----:B------:R-:W-:-:S02]  /*17100*/  UIMAD.WIDE UR6, UR40, 0x4, UR6 ;  /* 0x00000004280678a5 */ /* 0x000fc4000f8e0206 */
[----:B------:R-:W-:Y:S01]  /*17110*/  UISETP.NE.AND.EX UP3, UPT, UR5, URZ, UPT, UP1 ;  /* 0x0000003f0500728c */ /* 0x000fe2000bf65310 */
[----:B------:R-:W-:Y:S02]  /*17120*/  UMOV UR38, URZ ;  /* 0x0000003f00267c82 */ /* 0x000fe40008000000 */
[----:B------:R-:W-:Y:S01]  /*17130*/  @UP0 ULDC.64 UR4, c[0x0][0xa28] ;  /* 0x00028a0000040ab9 */ /* 0x000fe20000000a00 */
[----:B------:R-:W-:Y:S01]  /*17140*/  ULDC.64 UR8, c[0x0][0xa20] ;  /* 0x0002880000087ab9 */ /* 0x000fe20000000a00 */
[----:B------:R-:W-:Y:S01]  /*17150*/  @UP0 UIMAD.WIDE UR4, UR40, 0x4, UR4 ;  /* 0x00000004280408a5 */ /* 0x000fe2000f8e0204 */
[----:B------:R-:W-:Y:S01]  /*17160*/  PLOP3.LUT P1, PT, PT, PT, UP3, 0x80, 0x0 ;  /* 0x000000000000781c */ /* 0x000fe20003f2f038 */
[----:B------:R-:W-:Y:S01]  /*17170*/  ULDC UR36, c[0x0][0x2f0] ;  /* 0x0000bc0000247ab9 */ /* 0x000fe20000000800 */
[----:B------:R-:W-:Y:S01]  /*17180*/  PLOP3.LUT P2, PT, PT, PT, UP3, 0x80, 0x0 ;  /* 0x000000000000781c */ /* 0x000fe20003f4f038 */
[----:B------:R-:W-:Y:S01]  /*17190*/  UMOV UR39, URZ ;  /* 0x0000003f00277c82 */ /* 0x000fe20008000000 */
[----:B------:R-:W-:Y:S01]  /*171a0*/  UP2UR UR47, UPR, URZ, 0x8 ;  /* 0x000000083f2f7883 */ /* 0x000fe20008000000 */
[----:B0-----:R-:W-:-:S02]  /*171b0*/  IMAD.U32 R2, RZ, RZ, UR4 ;  /* 0x00000004ff027e24 */ /* 0x001fc4000f8e00ff */
[----:B------:R-:W-:Y:S01]  /*171c0*/  IMAD.U32 R3, RZ, RZ, UR5 ;  /* 0x00000005ff037e24 */ /* 0x000fe2000f8e00ff */
[----:B------:R-:W-:-:S04]  /*171d0*/  @UP2 ULDC.64 UR4, c[0x0][0xa18] ;  /* 0x0002860000042ab9 */ /* 0x000fc80000000a00 */
[----:B------:R0:W2:Y:S01]  /*171e0*/  @P0 LDG.E R0, desc[UR56][R2.64] ;  /* 0x0000003802000981 */ /* 0x0000a2000c1e1900 */
[----:B------:R-:W-:Y:S01]  /*171f0*/  @UP2 UIMAD.WIDE UR4, UR40, 0x4, UR4 ;  /* 0x00000004280428a5 */ /* 0x000fe2000f8e0204 */
[----:B0-----:R-:W-:Y:S02]  /*17200*/  IMAD.U32 R2, RZ, RZ, UR6 ;  /* 0x00000006ff027e24 */ /* 0x001fe4000f8e00ff */
[----:B------:R-:W-:-:S05]  /*17210*/  IMAD.U32 R3, RZ, RZ, UR7 ;  /* 0x00000007ff037e24 */ /* 0x000fca000f8e00ff */
[----:B------:R0:W3:Y:S01]  /*17220*/  @P1 LDG.E R4, desc[UR56][R2.64] ;  /* 0x0000003802041981 */ /* 0x0000e2000c1e1900 */
[----:B------:R-:W-:Y:S01]  /*17230*/  PLOP3.LUT P1, PT, PT, PT, UP2, 0x80, 0x0 ;  /* 0x000000000000781c */ /* 0x000fe20003f2f028 */
[----:B0-----:R-:W-:Y:S02]  /*17240*/  IMAD.U32 R2, RZ, RZ, UR4 ;  /* 0x00000004ff027e24 */ /* 0x001fe4000f8e00ff */
[----:B------:R-:W-:Y:S01]  /*17250*/  IMAD.U32 R3, RZ, RZ, UR5 ;  /* 0x00000005ff037e24 */ /* 0x000fe2000f8e00ff */
[----:B------:R-:W-:-:S09]  /*17260*/  ULDC.64 UR4, c[0x0][0x418] ;  /* 0x0001060000047ab9 */ /* 0x000fd20000000a00 */
[----:B------:R-:W4:Y:S01]  /*17270*/  @P1 LDG.E R5, desc[UR56][R2.64] ;  /* 0x0000003802051981 */ /* 0x000f22000c1e1900 */
[----:B------:R-:W-:-:S03]  /*17280*/  UISETP.NE.U32.AND UP0, UPT, UR4, URZ, UPT ;  /* 0x0000003f0400728c */ /* 0x000fc6000bf05070 */
[----:B------:R-:W-:Y:S01]  /*17290*/  ULDC UR4, c[0x0][0x424] ;  /* 0x0001090000047ab9 */ /* 0x000fe20000000800 */
[----:B------:R-:W-:-:S04]  /*172a0*/  UISETP.NE.AND.EX UP0, UPT, UR5, URZ, UPT, UP0 ;  /* 0x0000003f0500728c */ /* 0x000fc8000bf05300 */
[----:B------:R-:W-:-:S04]  /*172b0*/  USEL UR4, UR4, 0x1, UP0 ;  /* 0x0000000104047887 */ /* 0x000fc80008000000 */
[----:B------:R-:W-:Y:S01]  /*172c0*/  UIMAD UR36, UR4, UR36, URZ ;  /* 0x00000024042472a4 */ /* 0x000fe2000f8e023f */
[----:B--2---:R-:W-:Y:S02]  /*172d0*/  @P0 R2UR UR38, R0 ;  /* 0x00000000002602ca */ /* 0x004fe400000e0000 */
[----:B------:R-:W-:-:S04]  /*172e0*/  ISETP.NE.U32.AND P0, PT, RZ, UR8, PT ;  /* 0x00000008ff007c0c */ /* 0x000fc8000bf05070 */
[----:B------:R-:W-:Y:S02]  /*172f0*/  ISETP.NE.AND.EX P0, PT, RZ, UR9, PT, P0 ;  /* 0x00000009ff007c0c */ /* 0x000fe4000bf05300 */
[----:B---3--:R-:W-:Y:S02]  /*17300*/  @P2 R2UR UR39, R4 ;  /* 0x00000000042722ca */ /* 0x008fe400000e0000 */
[----:B----4-:R-:W-:Y:S01]  /*17310*/  @P1 R2UR UR41, R5 ;  /* 0x00000000052912ca */ /* 0x010fe200000e0000 */
[----:B------:R-:W-:-:S14]  /*17320*/  @P1 BRA `(.L_x_1434) ;  /* 0x00000000002c1947 */ /* 0x000fdc0003800000 */
[----:B------:R-:W-:Y:S01]  /*17330*/  UISETP.NE.AND UP0, UPT, UR47, URZ, UPT ;  /* 0x0000003f2f00728c */ /* 0x000fe2000bf05270 */
[----:B------:R-:W-:-:S05]  /*17340*/  ULDC UR41, c[0x0][0x288] ;  /* 0x0000a20000297ab9 */ /* 0x000fca0000000800 */
[----:B------:R-:W-:-:S13]  /*17350*/  PLOP3.LUT P1, PT, PT, PT, UP0, 0x40, 0x0 ;  /* 0x000000000000781c */ /* 0x000fda0003f2e808 */
[----:B------:R-:W-:Y:S05]  /*17360*/  @P1 BRA `(.L_x_1434) ;  /* 0x00000000001c1947 */ /* 0x000fea0003800000 */
[----:B------:R-:W-:Y:S02]  /*17370*/  IMAD.U32 R2, RZ, RZ, UR6 ;  /* 0x00000006ff027e24 */ /* 0x000fe4000f8e00ff */
[----:B------:R-:W-:-:S05]  /*17380*/  IMAD.U32 R3, RZ, RZ, UR7 ;  /* 0x00000007ff037e24 */ /* 0x000fca000f8e00ff */
[----:B------:R-:W2:Y:S04]  /*17390*/  LDG.E R0, desc[UR56][R2.64] ;  /* 0x0000003802007981 */ /* 0x000ea8000c1e1900 */
[----:B------:R-:W3:Y:S01]  /*173a0*/  LDG.E R4, desc[UR56][R2.64+0x4] ;  /* 0x0000043802047981 */ /* 0x000ee2000c1e1900 */
[----:B--2---:R-:W-:Y:S02]  /*173b0*/  R2UR UR4, R0 ;  /* 0x00000000000472ca */ /* 0x004fe400000e0000 */
[----:B---3--:R-:W-:-:S13]  /*173c0*/  R2UR UR41, R4 ;  /* 0x00000000042972ca */ /* 0x008fda00000e0000 */
[----:B------:R-:W-:-:S12]  /*173d0*/  UIADD3 UR41, -UR4, UR41, URZ ;  /* 0x0000002904297290 */ /* 0x000fd8000fffe13f */
.L_x_1434:
        /* <DEDUP_REMOVED lines=8> */
.L_x_1435:
        /* <DEDUP_REMOVED lines=13> */
.L_x_1436:
[----:B------:R-:W-:Y:S01]  /*17530*/  ULDC UR4, c[0x0][0x448] ;  /* 0x0001120000047ab9 */ /* 0x000fe20000000800 */
[----:B------:R-:W-:Y:S01]  /*17540*/  IMAD.SHL.U32 R19, R25, 0x80, RZ ;  /* 0x0000008019137824 */ /* 0x000fe200078e00ff */
[----:B------:R-:W-:Y:S02]  /*17550*/  UISETP.NE.AND UP0, UPT, UR4, 0x1, UPT ;  /* 0x000000010400788c */ /* 0x000fe4000bf05270 */
[----:B------:R-:W-:Y:S01]  /*17560*/  UIADD3 UR36, -UR38, UR36, URZ ;  /* 0x0000002426247290 */ /* 0x000fe2000fffe13f */
[----:B------:R-:W-:Y:S01]  /*17570*/  VIADD R0, R19, 0x7f ;  /* 0x0000007f13007836 */ /* 0x000fe20000000000 */
[----:B------:R-:W-:Y:S02]  /*17580*/  UP2UR UR48, UPR, URZ, 0x1 ;  /* 0x000000013f307883 */ /* 0x000fe40008000000 */
[----:B------:R-:W-:Y:S01]  /*17590*/  PLOP3.LUT P0, PT, PT, PT, UP0, 0x80, 0x0 ;  /* 0x000000000000781c */ /* 0x000fe20003f0f008 */
[----:B------:R-:W-:Y:S01]  /*175a0*/  UIADD3 UR6, UR36, 0x1, -UR41 ;  /* 0x0000000124067890 */ /* 0x000fe2000fffe829 */
[----:B------:R-:W-:-:S03]  /*175b0*/  PLOP3.LUT P1, PT, PT, PT, UP0, 0x80, 0x0 ;  /* 0x000000000000781c */ /* 0x000fc60003f2f008 */
[----:B------:R-:W-:-:S08]  /*175c0*/  @UP0 ULDC UR4, c[0x0][0x44c] ;  /* 0x0001130000040ab9 */ /* 0x000fd00000000800 */
[----:B------:R-:W-:Y:S01]  /*175d0*/  @P0 IMAD.HI.U32 R2, R0, UR4, RZ ;  /* 0x0000000400020c27 */ /* 0x000fe2000f8e00ff */
[----:B------:R-:W-:-:S04]  /*175e0*/  @UP0 ULDC UR4, c[0x0][0x450] ;  /* 0x0001140000040ab9 */ /* 0x000fc80000000800 */
[----:B------:R-:W-:Y:S01]  /*175f0*/  @P1 SHF.R.U32.HI R0, RZ, UR4, R2 ;  /* 0x00000004ff001c19 */ /* 0x000fe20008011602 */
[----:B------:R-:W-:Y:S02]  /*17600*/  ULDC.64 UR4, c[0x0][0x9e0] ;  /* 0x0002780000047ab9 */ /* 0x000fe40000000a00 */
[----:B------:R-:W-:Y:S01]  /*17610*/  UISETP.GE.AND UP0, UPT, UR5, 0x1, UPT ;  /* 0x000000010500788c */ /* 0x000fe2000bf06270 */
[----:B------:R-:W-:-:S05]  /*17620*/  R2UR UR7, R0 ;  /* 0x00000000000772ca */ /* 0x000fca00000e0000 */
[----:B------:R-:W-:-:S08]  /*17630*/  PLOP3.LUT P1, PT, PT, PT, UP0, 0x80, 0x0 ;  /* 0x000000000000781c */ /* 0x000fd00003f2f008 */
[----:B------:R-:W-:-:S04]  /*17640*/  UIADD3 UR6, UR6, UR7, URZ ;  /* 0x0000000706067290 */ /* 0x000fc8000fffe03f */
[----:B------:R-:W-:-:S06]  /*17650*/  UIADD3 UR4, UR6, UR4, URZ ;  /* 0x0000000406047290 */ /* 0x000fcc000fffe03f */
[----:B------:R-:W-:Y:S01]  /*17660*/  IMAD.U32 R0, RZ, RZ, UR4 ;  /* 0x00000004ff007e24 */ /* 0x000fe2000f8e00ff */
[----:B------:R-:W-:Y:S06]  /*17670*/  @!P1 BRA `(.L_x_1437) ;  /* 0x0000000000409947 */ /* 0x000fec0003800000 */
        /* <DEDUP_REMOVED lines=10> */
.L_x_1438:
[----:B------:R-:W-:-:S11]  /*17720*/  UISETP.NE.AND UP0, UPT, UR5, 0x1, UPT ;  /* 0x000000010500788c */ /* 0x000fd6000bf05270 */
[----:B------:R-:W-:Y:S02]  /*17730*/  @UP0 ULDC.64 UR8, c[0x0][0x9e8] ;  /* 0x00027a0000080ab9 */ /* 0x000fe40000000a00 */
[----:B------:R-:W-:-:S04]  /*17740*/  UIMAD.WIDE.U32 UR6, UR4, UR8, URZ ;  /* 0x00000008040672a5 */ /* 0x000fc8000f8e003f */
[----:B------:R-:W-:-:S12]  /*17750*/  @UP0 USHF.R.U32.HI UR4, URZ, UR9, UR7 ;  /* 0x000000093f040299 */ /* 0x000fd80008011607 */
.L_x_1439:
[----:B------:R-:W-:-:S06]  /*17760*/  UIMAD UR4, UR4, UR5, UR5 ;  /* 0x00000005040472a4 */ /* 0x000fcc000f8e0205 */
[----:B------:R-:W-:-:S07]  /*17770*/  VIMNMX R0, R0, UR4, PT ;  /* 0x0000000400007c48 */ /* 0x000fce000bfe0100 */
.L_x_1437:
[----:B------:R-:W-:Y:S01]  /*17780*/  UISETP.NE.AND UP0, UPT, UR48, URZ, UPT ;  /* 0x0000003f3000728c */ /* 0x000fe2000bf05270 */
[----:B------:R-:W-:Y:S01]  /*17790*/  R2UR UR9, R19 ;  /* 0x00000000130972ca */ /* 0x000fe200000e0000 */
[----:B------:R-:W-:Y:S01]  /*177a0*/  UIADD3 UR4, UR36, 0x7f, URZ ;  /* 0x0000007f24047890 */ /* 0x000fe2000fffe03f */
[----:B------:R-:W-:-:S03]  /*177b0*/  VIADD R0, R0, 0x7f ;  /* 0x0000007f00007836 */ /* 0x000fc60000000000 */
[----:B------:R-:W-:Y:S02]  /*177c0*/  USHF.R.S32.HI UR8, URZ, 0x1f, UR4 ;  /* 0x0000001f3f087899 */ /* 0x000fe40008011404 */
[----:B------:R-:W-:Y:S02]  /*177d0*/  SHF.R.S32.HI R3, RZ, 0x1f, R0 ;  /* 0x0000001fff037819 */ /* 0x000fe40000011400 */
[----:B------:R-:W-:Y:S01]  /*177e0*/  ULEA.HI UR8, UR8, UR4, URZ, 0x7 ;  /* 0x0000000408087291 */ /* 0x000fe2000f8f383f */
[----:B------:R-:W-:Y:S01]  /*177f0*/  @UP0 ULDC UR6, c[0x0][0x44c] ;  /* 0x0001130000060ab9 */ /* 0x000fe20000000800 */
[----:B------:R-:W-:Y:S02]  /*17800*/  @UP0 ULDC UR10, c[0x0][0x450] ;  /* 0x00011400000a0ab9 */ /* 0x000fe40000000800 */
[----:B------:R-:W-:Y:S01]  /*17810*/  UIMAD.WIDE.U32 UR6, UR9, UR6, URZ ;  /* 0x00000006090672a5 */ /* 0x000fe2000f8e003f */
[----:B------:R-:W-:Y:S01]  /*17820*/  LEA.HI R3, R3, R0, RZ, 0x7 ;  /* 0x0000000003037211 */ /* 0x000fe200078f38ff */
[----:B------:R-:W-:-:S02]  /*17830*/  USHF.R.S32.HI UR8, URZ, 0x7, UR8 ;  /* 0x000000073f087899 */ /* 0x000fc40008011408 */
[----:B------:R-:W-:Y:S01]  /*17840*/  @UP0 USHF.R.U32.HI UR9, URZ, UR10, UR7 ;  /* 0x0000000a3f090299 */ /* 0x000fe20008011607 */
[----:B------:R-:W-:Y:S01]  /*17850*/  SHF.R.S32.HI R3, RZ, 0x7, R3 ;  /* 0x00000007ff037819 */ /* 0x000fe20000011403 */
[----:B------:R-:W-:Y:S02]  /*17860*/  ULDC UR4, c[0x0][0x9dc] ;  /* 0x0002770000047ab9 */ /* 0x000fe40000000800 */
[----:B------:R-:W-:Y:S01]  /*17870*/  UIADD3 UR9, UR9, UR36, -UR41 ;  /* 0x0000002409097290 */ /* 0x000fe2000fffe829 */
[----:B------:R-:W-:-:S03]  /*17880*/  VIMNMX R35, R3, UR8, PT ;  /* 0x0000000803237c48 */ /* 0x000fc6000bfe0100 */
        /* <DEDUP_REMOVED lines=12> */
.L_x_1441:
[----:B------:R-:W-:-:S11]  /*17950*/  UISETP.NE.AND UP0, UPT, UR5, 0x1, UPT ;  /* 0x000000010500788c */ /* 0x000fd6000bf05270 */
[----:B------:R-:W-:Y:S02]  /*17960*/  @UP0 ULDC.64 UR10, c[0x0][0x9e8] ;  /* 0x00027a00000a0ab9 */ /* 0x000fe40000000a00 */
[----:B------:R-:W-:-:S04]  /*17970*/  UIMAD.WIDE.U32 UR6, UR9, UR10, URZ ;  /* 0x0000000a090672a5 */ /* 0x000fc8000f8e003f */
[----:B------:R-:W-:-:S12]  /*17980*/  @UP0 USHF.R.U32.HI UR9, URZ, UR11, UR7 ;  /* 0x0000000b3f090299 */ /* 0x000fd80008011607 */
.L_x_1442:
[----:B------:R-:W-:-:S04]  /*17990*/  UIMAD UR5, UR9, UR5, URZ ;  /* 0x00000005090572a4 */ /* 0x000fc8000f8e023f */
[----:B------:R-:W-:-:S04]  /*179a0*/  UISETP.LT.AND UP0, UPT, UR4, UR5, UPT ;  /* 0x000000050400728c */ /* 0x000fc8000bf01270 */
[----:B------:R-:W-:-:S12]  /*179b0*/  USEL UR4, UR4, UR5, !UP0 ;  /* 0x0000000504047287 */ /* 0x000fd8000c000000 */
.L_x_1440:
[----:B------:R-:W-:Y:S01]  /*179c0*/  USHF.R.S32.HI UR5, URZ, 0x1f, UR4 ;  /* 0x0000001f3f057899 */ /* 0x000fe20008011404 */
[----:B------:R-:W-:-:S03]  /*179d0*/  R2UR UR7, R26 ;  /* 0x000000001a0772ca */ /* 0x000fc600000e0000 */
[----:B------:R-:W-:-:S04]  /*179e0*/  ULEA.HI UR5, UR5, UR4, URZ, 0x7 ;  /* 0x0000000405057291 */ /* 0x000fc8000f8f383f */
[----:B------:R-:W-:-:S04]  /*179f0*/  USHF.R.S32.HI UR6, URZ, 0x7, UR5 ;  /* 0x000000073f067899 */ /* 0x000fc80008011405 */
[----:B------:R-:W-:Y:S02]  /*17a00*/  UISETP.LT.AND UP0, UPT, URZ, UR6, UPT ;  /* 0x000000063f00728c */ /* 0x000fe4000bf01270 */
[----:B------:R-:W-:Y:S02]  /*17a10*/  ULOP3.LUT UR5, UR7, 0xff000000, URZ, 0xc0, !UPT ;  /* 0xff00000007057892 */ /* 0x000fe4000f8ec03f */
[----:B------:R-:W-:Y:S02]  /*17a20*/  USEL UR11, URZ, UR6, !UP0 ;  /* 0x000000063f0b7287 */ /* 0x000fe4000c000000 */
[----:B------:R-:W-:Y:S02]  /*17a30*/  ULOP3.LUT UR4, UR7, 0xff0000, URZ, 0xc0, !UPT ;  /* 0x00ff000007047892 */ /* 0x000fe4000f8ec03f */
[----:B------:R-:W-:Y:S02]  /*17a40*/  USHF.R.U32.HI UR5, URZ, 0x8, UR5 ;  /* 0x000000083f057899 */ /* 0x000fe40008011605 */
[----:B------:R-:W-:-:S02]  /*17a50*/  ISETP.GT.AND P0, PT, R35, UR11, PT ;  /* 0x0000000b23007c0c */ /* 0x000fc4000bf04270 */
[----:B------:R-:W-:-:S03]  /*17a60*/  ULEA.HI UR5, UR4, UR5, URZ, 0x10 ;  /* 0x0000000504057291 */ /* 0x000fc6000f8f803f */
[----:B------:R-:W-:Y:S01]  /*17a70*/  UMOV UR4, URZ ;  /* 0x0000003f00047c82 */ /* 0x000fe20008000000 */
[----:B------:R-:W-:-:S07]  /*17a80*/  ULOP3.LUT UR42, UR5, 0xff, URZ, 0xc0, !UPT ;  /* 0x000000ff052a7892 */ /* 0x000fce000f8ec03f */
[----:B------:R-:W-:Y:S05]  /*17a90*/  @!P0 BRA `(.L_x_1443) ;  /* 0x0000000000908947 */ /* 0x000fea0003800000 */
[----:B------:R-:W-:Y:S01]  /*17aa0*/  USHF.R.U32.HI UR6, URZ, 0x10, UR5 ;  /* 0x000000103f067899 */ /* 0x000fe20008011605 */
[----:B------:R-:W-:-:S03]  /*17ab0*/  UMOV UR4, URZ ;  /* 0x0000003f00047c82 */ /* 0x000fc60008000000 */
[----:B------:R-:W-:-:S11]  /*17ac0*/  UISETP.NE.AND UP0, UPT, UR6, URZ, UPT ;  /* 0x0000003f0600728c */ /* 0x000fd6000bf05270 */
[----:B------:R-:W-:Y:S02]  /*17ad0*/  @!UP0 ULDC UR6, c[0x0][0x9f0] ;  /* 0x00027c0000068ab9 */ /* 0x000fe40000000800 */
[----:B------:R-:W-:-:S04]  /*17ae0*/  IABS R0, UR6 ;  /* 0x0000000600007c13 */ /* 0x000fc80008000000 */
[----:B------:R-:W-:Y:S01]  /*17af0*/  R2UR UR12, R0 ;  /* 0x00000000000c72ca */ /* 0x000fe200000e0000 */
[----:B------:R-:W-:-:S05]  /*17b00*/  IMAD.U32 R0, RZ, RZ, UR6 ;  /* 0x00000006ff007e24 */ /* 0x000fca000f8e00ff */
[----:B------:R-:W-:-:S04]  /*17b10*/  IADD3 R0, R0, -0x1, R35 ;  /* 0xffffffff00007810 */ /* 0x000fc80007ffe023 */
[----:B------:R-:W-:Y:S02]  /*17b20*/  R2UR UR7, R0 ;  /* 0x00000000000772ca */ /* 0x000fe400000e0000 */
[----:B------:R-:W-:Y:S01]  /*17b30*/  IABS R0, UR6 ;  /* 0x0000000600007c13 */ /* 0x000fe20008000000 */
[----:B------:R-:W0:Y:S10]  /*17b40*/  I2F.RP R2, UR12 ;  /* 0x0000000c00027d06 */ /* 0x000e340008209400 */
[----:B------:R-:W-:Y:S01]  /*17b50*/  UIADD3 UR7, -UR11, UR7, URZ ;  /* 0x000000070b077290 */ /* 0x000fe2000fffe13f */
[----:B0-----:R-:W0:Y:S02]  /*17b60*/  MUFU.RCP R2, R2 ;  /* 0x0000000200027308 */ /* 0x001e240000001000 */
[----:B0-----:R-:W-:-:S02]  /*17b70*/  VIADD R3, R2, 0xffffffe ;  /* 0x0ffffffe02037836 */ /* 0x001fc40000000000 */
[----:B------:R-:W-:Y:S01]  /*17b80*/  IMAD.MOV R2, RZ, RZ, -R0 ;  /* 0x000000ffff027224 */ /* 0x000fe200078e0a00 */
[----:B------:R-:W-:Y:S01]  /*17b90*/  IABS R0, UR7 ;  /* 0x0000000700007c13 */ /* 0x000fe20008000000 */
[----:B------:R-:W-:Y:S02]  /*17ba0*/  ULOP3.LUT UR7, UR7, UR6, URZ, 0x3c, !UPT ;  /* 0x0000000607077292 */ /* 0x000fe4000f8e3c3f */
[----:B------:R-:W0:Y:S01]  /*17bb0*/  F2I.FTZ.U32.TRUNC.NTZ R3, R3 ;  /* 0x0000000300037305 */ /* 0x000e22000021f000 */
[----:B------:R-:W-:Y:S02]  /*17bc0*/  R2UR UR9, R0 ;  /* 0x00000000000972ca */ /* 0x000fe400000e0000 */
[----:B------:R-:W-:Y:S02]  /*17bd0*/  R2UR UR10, R2 ;  /* 0x00000000020a72ca */ /* 0x000fe400000e0000 */
[----:B0-----:R-:W-:-:S13]  /*17be0*/  R2UR UR5, R3 ;  /* 0x00000000030572ca */ /* 0x001fda00000e0000 */
[----:B------:R-:W-:-:S04]  /*17bf0*/  UIADD3 UR8, URZ, -UR5, URZ ;  /* 0x800000053f087290 */ /* 0x000fc8000fffe03f */
[----:B------:R-:W-:-:S04]  /*17c00*/  UIMAD UR8, UR8, UR12, URZ ;  /* 0x0000000c080872a4 */ /* 0x000fc8000f8e023f */
[----:B------:R-:W-:-:S04]  /*17c10*/  UIMAD.WIDE.U32 UR4, UR5, UR8, UR4 ;  /* 0x00000008050472a5 */ /* 0x000fc8000f8e0004 */
[----:B------:R-:W-:-:S04]  /*17c20*/  UIMAD.WIDE.U32 UR4, UR5, UR9, URZ ;  /* 0x00000009050472a5 */ /* 0x000fc8000f8e003f */
        /* <DEDUP_REMOVED lines=11> */
.L_x_1443:
[----:B------:R-:W-:Y:S01]  /*17ce0*/  UIMAD UR42, UR42, UR4, UR11 ;  /* 0x000000042a2a72a4 */ /* 0x000fe2000f8e020b */
[----:B------:R-:W-:Y:S05]  /*17cf0*/  BSSY B7, `(.L_x_1444) ;  /* 0x00003c8000077945 */ /* 0x000fea0003800000 */
[----:B------:R-:W-:-:S05]  /*17d00*/  IMAD.U32 R0, RZ, RZ, UR42 ;  /* 0x0000002aff007e24 */ /* 0x000fca000f8e00ff */
[----:B------:R-:W-:-:S04]  /*17d10*/  VIADDMNMX R35, R0, UR4, R35, PT ;  /* 0x0000000400237c46 */ /* 0x000fc8000b800123 */
[----:B------:R-:W-:-:S13]  /*17d20*/  ISETP.GT.AND P0, PT, R35, UR42, PT ;  /* 0x0000002a23007c0c */ /* 0x000fda000bf04270 */
[----:B------:R-:W-:Y:S05]  /*17d30*/  @P0 BRA `(.L_x_1445) ;  /* 0x0000000000440947 */ /* 0x000fea0003800000 */
[----:B------:R-:W0:Y:S02]  /*17d40*/  S2R R2, SR_TID.X ;  /* 0x0000000000027919 */ /* 0x000e240000002100 */
[----:B0-----:R-:W-:-:S04]  /*17d50*/  LOP3.LUT R2, R2, 0x7f, RZ, 0xc0, !PT ;  /* 0x0000007f02027812 */ /* 0x001fc800078ec0ff */
[----:B------:R-:W-:-:S13]  /*17d60*/  ISETP.NE.AND P0, PT, R2, RZ, PT ;  /* 0x000000ff0200720c */ /* 0x000fda0003f05270 */
[----:B------:R-:W-:Y:S05]  /*17d70*/  @P0 BRA `(.L_x_1446) ;  /* 0x0000003800fc0947 */ /* 0x000fea0003800000 */
[----:B------:R-:W0:Y:S01]  /*17d80*/  S2R R5, SR_LANEID ;  /* 0x0000000000057919 */ /* 0x000e220000000000 */
[----:B------:R-:W-:Y:S01]  /*17d90*/  VOTEU.ANY UR4, UPT, PT ;  /* 0x0000000000047886 */ /* 0x000fe200038e0100 */
[----:B------:R-:W1:Y:S01]  /*17da0*/  LDC.64 R2, c[0x0][0xc60] ;  /* 0x00031800ff027b82 */ /* 0x000e620000000a00 */
[----:B------:R-:W0:Y:S02]  /*17db0*/  FLO.U32 R0, UR4 ;  /* 0x0000000400007d00 */ /* 0x000e2400080e0000 */
[----:B0-----:R-:W-:-:S06]  /*17dc0*/  ISETP.EQ.U32.AND P0, PT, R0, R5, PT ;  /* 0x000000050000720c */ /* 0x001fcc0003f02070 */
[----:B------:R-:W1:Y:S07]  /*17dd0*/  POPC R5, UR4 ;  /* 0x0000000400057d09 */ /* 0x000e6e0008000000 */
[----:B-1----:R-:W2:Y:S01]  /*17de0*/  @P0 ATOMG.E.ADD.STRONG.GPU PT, R3, desc[UR56][R2.64], R5 ;  /* 0x00000005020309a8 */ /* 0x002ea200081ee1f8 */
[----:B------:R-:W0:Y:S02]  /*17df0*/  S2R R4, SR_LTMASK ;  /* 0x0000000000047919 */ /* 0x000e240000003900 */
[----:B0-----:R-:W-:-:S04]  /*17e00*/  LOP3.LUT R4, R4, UR4, RZ, 0xc0, !PT ;  /* 0x0000000404047c12 */ /* 0x001fc8000f8ec0ff */
[----:B------:R-:W0:Y:S01]  /*17e10*/  POPC R7, R4 ;  /* 0x0000000400077309 */ /* 0x000e220000000000 */
[----:B--2---:R-:W0:Y:S02]  /*17e20*/  SHFL.IDX PT, R0, R3, R0, 0x1f ;  /* 0x00001f0003007589 */ /* 0x004e2400000e0000 */
[----:B0-----:R-:W-:Y:S01]  /*17e30*/  IADD3 R24, R0, UR46, R7 ;  /* 0x0000002e00187c10 */ /* 0x001fe2000fffe007 */
[----:B------:R-:W-:Y:S06]  /*17e40*/  BRA `(.L_x_1446) ;  /* 0x0000003800c87947 */ /* 0x000fec0003800000 */
.L_x_1445:
        /* <DEDUP_REMOVED lines=20> */
.L_x_1448:
[----:B------:R-:W-:Y:S05]  /*17f90*/  BSYNC B6 ;  /* 0x0000000000067941 */ /* 0x000fea0003800000 */
.L_x_1447:
        /* <DEDUP_REMOVED lines=22> */
.L_x_1450:
[----:B------:R-:W-:Y:S05]  /*18100*/  BSYNC B6 ;  /* 0x0000000000067941 */ /* 0x000fea0003800000 */
.L_x_1449:
        /* <DEDUP_REMOVED lines=20> */
.L_x_1452:
[----:B------:R-:W-:Y:S05]  /*18250*/  BSYNC B6 ;  /* 0x0000000000067941 */ /* 0x000fea0003800000 */
.L_x_1451:
        /* <DEDUP_REMOVED lines=19> */
.L_x_1454:
[----:B------:R-:W-:Y:S05]  /*18390*/  BSYNC B6 ;  /* 0x0000000000067941 */ /* 0x000fea0003800000 */
.L_x_1453:
[----:B------:R-:W-:Y:S01]  /*183a0*/  ULDC.64 UR4, c[0x0][0x9f8] ;  /* 0x00027e0000047ab9 */ /* 0x000fe20000000a00 */
[----:B------:R-:W-:Y:S01]  /*183b0*/  IMAD.U32 R25, RZ, RZ, UR40 ;  /* 0x00000028ff197e24 */ /* 0x000fe2000f8e00ff */
[----:B------:R-:W-:Y:S01]  /*183c0*/  UISETP.NE.U32.AND UP0, UPT, UR4, URZ, UPT ;  /* 0x0000003f0400728c */ /* 0x000fe2000bf05070 */
[----:B------:R-:W0:Y:S01]  /*183d0*/  S2R R20, SR_TID.X ;  /* 0x0000000000147919 */ /* 0x000e220000002100 */
[----:B------:R-:W1:Y:S02]  /*183e0*/  LDC R10, c[0x0][0x430] ;  /* 0x00010c00ff0a7b82 */ /* 0x000e640000000800 */
[----:B------:R-:W-:Y:S01]  /*183f0*/  UISETP.NE.AND.EX UP0, UPT, UR5, URZ, UPT, UP0 ;  /* 0x0000003f0500728c */ /* 0x000fe2000bf05300 */
[----:B------:R-:W2:Y:S05]  /*18400*/  S2R R17, SR_TID.X ;  /* 0x0000000000117919 */ /* 0x000eaa0000002100 */
[----:B------:R-:W-:Y:S01]  /*18410*/  PLOP3.LUT P0, PT, PT, PT, UP0, 0x80, 0x0 ;  /* 0x000000000000781c */ /* 0x000fe20003f0f008 */
[----:B------:R-:W3:Y:S04]  /*18420*/  LDC R37, c[0x0][0x2f4] ;  /* 0x0000bd00ff257b82 */ /* 0x000ee80000000800 */
[----:B------:R-:W-:-:S02]  /*18430*/  @UP0 ULDC.64 UR4, c[0x0][0x9f8] ;  /* 0x00027e0000040ab9 */ /* 0x000fc40000000a00 */
[----:B------:R-:W-:-:S06]  /*18440*/  @UP0 UIMAD.WIDE UR4, UR40, 0x4, UR4 ;  /* 0x00000004280408a5 */ /* 0x000fcc000f8e0204 */
[----:B------:R-:W-:Y:S02]  /*18450*/  IMAD.U32 R2, RZ, RZ, UR4 ;  /* 0x00000004ff027e24 */ /* 0x000fe4000f8e00ff */
[----:B------:R-:W-:-:S05]  /*18460*/  IMAD.U32 R3, RZ, RZ, UR5 ;  /* 0x00000005ff037e24 */ /* 0x000fca000f8e00ff */
[----:B------:R4:W4:Y:S01]  /*18470*/  @P0 LDG.E R25, desc[UR56][R2.64] ;  /* 0x0000003802190981 */ /* 0x000922000c1e1900 */
[----:B-1----:R-:W-:Y:S01]  /*18480*/  ISETP.NE.AND P1, PT, R10, 0x1, PT ;  /* 0x000000010a00780c */ /* 0x002fe20003f25270 */
[----:B0-----:R-:W-:Y:S01]  /*18490*/  IMAD.SHL.U32 R20, R20, 0x20, RZ ;  /* 0x0000002014147824 */ /* 0x001fe200078e00ff */
[----:B------:R-:W-:Y:S02]  /*184a0*/  LEA R7, R35, 0xffffff80, 0x7 ;  /* 0xffffff8023077811 */ /* 0x000fe400078e38ff */
[----:B------:R-:W-:Y:S02]  /*184b0*/  LOP3.LUT R29, R29, 0xffffffef, RZ, 0xc0, !PT ;  /* 0xffffffef1d1d7812 */ /* 0x000fe400078ec0ff */
[----:B--2---:R-:W-:Y:S02]  /*184c0*/  LOP3.LUT R17, R17, 0x7f, RZ, 0xc0, !PT ;  /* 0x0000007f11117812 */ /* 0x004fe400078ec0ff */
[----:B------:R-:W-:Y:S02]  /*184d0*/  LOP3.LUT R20, R20, 0x60, RZ, 0xc0, !PT ;  /* 0x0000006014147812 */ /* 0x000fe400078ec0ff */
[----:B------:R-:W-:-:S03]  /*184e0*/  SHF.R.U32.HI R17, RZ, 0x2, R17 ;  /* 0x00000002ff117819 */ /* 0x000fc60000011611 */
[----:B------:R-:W0:Y:S01]  /*184f0*/  @P1 LDC R0, c[0x0][0x434] ;  /* 0x00010d00ff001b82 */ /* 0x000e220000000800 */
[----:B---3--:R-:W-:Y:S02]  /*18500*/  ISETP.GE.AND P3, PT, R23, R37, PT ;  /* 0x000000251700720c */ /* 0x008fe40003f66270 */
[----:B------:R-:W-:Y:S02]  /*18510*/  LOP3.LUT R4, R7, R17, R20, 0xfe, !PT ;  /* 0x0000001107047212 */ /* 0x000fe400078efe14 */
[----:B------:R-:W-:Y:S02]  /*18520*/  @P1 LOP3.LUT R29, R29, 0x10, RZ, 0xfc, !PT ;  /* 0x000000101d1d1812 */ /* 0x000fe400078efcff */
[C---:B------:R-:W-:Y:S01]  /*18530*/  ISETP.GE.AND P0, PT, R4.reuse, UR36, PT ;  /* 0x0000002404007c0c */ /* 0x040fe2000bf06270 */
[----:B------:R-:W1:Y:S01]  /*18540*/  @P1 LDC R5, c[0x0][0x438] ;  /* 0x00010e00ff051b82 */ /* 0x000e620000000800 */
[----:B------:R-:W-:-:S04]  /*18550*/  VIADD R9, R4, UR38 ;  /* 0x0000002604097c36 */ /* 0x000fc80008000000 */
[----:B------:R-:W-:-:S07]  /*18560*/  IMAD.MOV.U32 R8, RZ, RZ, R9 ;  /* 0x000000ffff087224 */ /* 0x000fce00078e0009 */
[----:B----4-:R-:W2:Y:S01]  /*18570*/  @!P0 LDC.64 R2, c[0x0][0x428] ;  /* 0x00010a00ff028b82 */ /* 0x010ea20000000a00 */
[----:B0-----:R-:W-:-:S05]  /*18580*/  @P1 IMAD.HI.U32 R0, R9, R0, RZ ;  /* 0x0000000009001227 */ /* 0x001fca00078e00ff */
[----:B-1----:R-:W-:Y:S02]  /*18590*/  @P1 SHF.R.U32.HI R8, RZ, R5, R0 ;  /* 0x00000005ff081219 */ /* 0x002fe40000011600 */
[----:B------:R-:W0:Y:S03]  /*185a0*/  @!P0 LDC.64 R4, c[0x0][0x418] ;  /* 0x00010600ff048b82 */ /* 0x000e260000000a00 */
[----:B------:R-:W-:-:S04]  /*185b0*/  IMAD.MOV R6, RZ, RZ, -R8 ;  /* 0x000000ffff067224 */ /* 0x000fc800078e0a08 */
[----:B------:R-:W-:Y:S01]  /*185c0*/  IMAD R6, R10, R6, R9 ;  /* 0x000000060a067224 */ /* 0x000fe200078e0209 */
[----:B------:R-:W-:Y:S02]  /*185d0*/  @!P0 SHF.R.S32.HI R9, RZ, 0x1f, R8 ;  /* 0x0000001fff098819 */ /* 0x000fe40000011408 */
[----:B------:R-:W-:Y:S02]  /*185e0*/  LOP3.LUT R11, R23, 0x40, RZ, 0xfc, !PT ;  /* 0x00000040170b7812 */ /* 0x000fe400078efcff */
[----:B------:R-:W-:Y:S01]  /*185f0*/  LOP3.LUT R29, R29, 0xfffffffb, RZ, 0xc0, !PT ;  /* 0xfffffffb1d1d7812 */ /* 0x000fe200078ec0ff */
[----:B------:R-:W-:-:S03]  /*18600*/  IMAD.U32 R12, RZ, RZ, UR43 ;  /* 0x0000002bff0c7e24 */ /* 0x000fc6000f8e00ff */
[----:B------:R-:W-:Y:S02]  /*18610*/  @P3 LOP3.LUT R29, R29, 0x4, RZ, 0xfc, !PT ;  /* 0x000000041d1d3812 */ /* 0x000fe400078efcff */
[----:B------:R-:W-:Y:S02]  /*18620*/  ISETP.NE.AND P2, PT, R12, 0x3, PT ;  /* 0x000000030c00780c */ /* 0x000fe40003f45270 */
[----:B------:R-:W-:Y:S02]  /*18630*/  LOP3.LUT R29, R29, 0xfffffff7, RZ, 0xc0, !PT ;  /* 0xfffffff71d1d7812 */ /* 0x000fe400078ec0ff */
[----:B------:R-:W-:Y:S02]  /*18640*/  LOP3.LUT R10, R23, 0x80, RZ, 0xfc, !PT ;  /* 0x00000080170a7812 */ /* 0x000fe400078efcff */
[----:B------:R-:W-:Y:S01]  /*18650*/  LOP3.LUT R29, R29, 0xfffffffd, RZ, 0xc0, !PT ;  /* 0xfffffffd1d1d7812 */ /* 0x000fe200078ec0ff */
[----:B------:R-:W-:Y:S01]  /*18660*/  UMOV UR4, 0xffffffff ;  /* 0xffffffff00047882 */ /* 0x000fe20000000000 */
[----:B------:R-:W-:Y:S01]  /*18670*/  SHF.R.S32.HI R27, RZ, 0x1f, R25 ;  /* 0x0000001fff1b7819 */ /* 0x000fe20000011419 */
[----:B--2---:R-:W-:-:S04]  /*18680*/  @!P0 IMAD.WIDE.U32 R8, R25, R2, R8 ;  /* 0x0000000219088225 */ /* 0x004fc800078e0008 */
[----:B------:R-:W-:-:S04]  /*18690*/  @!P0 IMAD R2, R27, R2, RZ ;  /* 0x000000021b028224 */ /* 0x000fc800078e02ff */
[----:B------:R-:W-:Y:S01]  /*186a0*/  @!P0 IMAD R3, R25, R3, R2 ;  /* 0x0000000319038224 */ /* 0x000fe200078e0202 */
[----:B0-----:R-:W-:-:S03]  /*186b0*/  @!P0 LEA R2, P1, R8, R4, 0x2 ;  /* 0x0000000408028211 */ /* 0x001fc600078210ff */
[----:B------:R-:W-:-:S05]  /*186c0*/  @!P0 IMAD.IADD R0, R9, 0x1, R3 ;  /* 0x0000000109008824 */ /* 0x000fca00078e0203 */
[----:B------:R-:W-:Y:S01]  /*186d0*/  @!P0 LEA.HI.X R3, R8, R5, R0, 0x2, P1 ;  /* 0x0000000508038211 */ /* 0x000fe200008f1400 */
[----:B------:R-:W-:Y:S01]  /*186e0*/  IMAD.MOV.U32 R5, RZ, RZ, RZ ;  /* 0x000000ffff057224 */ /* 0x000fe200078e00ff */
[----:B------:R-:W-:-:S05]  /*186f0*/  ISETP.GE.AND P1, PT, R11, R37, PT ;  /* 0x000000250b00720c */ /* 0x000fca0003f26270 */
[----:B------:R0:W5:Y:S01]  /*18700*/  @!P0 LDG.E R5, desc[UR56][R2.64] ;  /* 0x0000003802058981 */ /* 0x000162000c1e1900 */
[----:B------:R-:W-:-:S07]  /*18710*/  ISETP.GE.AND P0, PT, R10, R37, PT ;  /* 0x000000250a00720c */ /* 0x000fce0003f06270 */
[----:B------:R-:W-:-:S04]  /*18720*/  @P1 LOP3.LUT R29, R29, 0x2, RZ, 0xfc, !PT ;  /* 0x000000021d1d1812 */ /* 0x000fc800078efcff */
[----:B------:R-:W-:-:S04]  /*18730*/  @P2 LOP3.LUT R29, R29, 0x8, RZ, 0xfc, !PT ;  /* 0x000000081d1d2812 */ /* 0x000fc800078efcff */
[----:B------:R-:W-:-:S04]  /*18740*/  LOP3.LUT R29, R29, 0xfffffffe, RZ, 0xc0, !PT ;  /* 0xfffffffe1d1d7812 */ /* 0x000fc800078ec0ff */
[----:B------:R-:W-:Y:S01]  /*18750*/  @P0 LOP3.LUT R29, R29, 0x1, RZ, 0xfc, !PT ;  /* 0x000000011d1d0812 */ /* 0x000fe200078efcff */
[----:B0-----:R-:W-:Y:S06]  /*18760*/  BRA.DIV UR4, `(.L_x_1455) ;  /* 0x0000004a04507947 */ /* 0x001fec000b800000 */
.L_x_1535:
[----:B------:R-:W-:Y:S01]  /*18770*/  LOP3.LUT R17, R26, 0xffff, RZ, 0xc0, !PT ;  /* 0x0000ffff1a117812 */ /* 0x000fe200078ec0ff */
[----:B------:R-:W-:Y:S06]  /*18780*/  @!P2 BRA `(.L_x_1456) ;  /* 0x000000000004a947 */ /* 0x000fec0003800000 */
[----:B------:R-:W-:Y:S01]  /*18790*/  BPT.TRAP 0x1 ;  /* 0x000000040000795c */ /* 0x000fe20000300000 */
.L_x_1456:
[----:B------:R-:W-:Y:S01]  /*187a0*/  IMAD R4, R18, 0x8, R16 ;  /* 0x0000000812047824 */ /* 0x000fe200078e0210 */
[----:B------:R-:W-:Y:S01]  /*187b0*/  SHF.L.U32 R26, R22, 0x1f, RZ ;  /* 0x0000001f161a7819 */ /* 0x000fe200000006ff */
[----:B------:R-:W-:Y:S01]  /*187c0*/  BSSY B0, `(.L_x_1457) ;  /* 0x0000004000007945 */ /* 0x000fe20003800000 */
[----:B------:R-:W-:Y:S02]  /*187d0*/  SHF.R.S32.HI R10, RZ, 0x1f, R6 ;  /* 0x0000001fff0a7819 */ /* 0x000fe40000011406 */
[----:B------:R-:W0:Y:S02]  /*187e0*/  SYNCS.PHASECHK.TRANS64.TRYWAIT P0, [R4+URZ+0x2a880], R26 ;  /* 0x02a8801a040075a7 */ /* 0x000e24000800017f */
[----:B0-----:R-:W-:Y:S05]  /*187f0*/  @!P0 BRA `(.L_x_1458) ;  /* 0x0000004800588947 */ /* 0x001fea0003800000 */
.L_x_1536:
[----:B------:R-:W-:Y:S05]  /*18800*/  BSYNC B0 ;  /* 0x0000000000007941 */ /* 0x000fea0003800000 */
.L_x_1457:
[----:B------:R-:W1:Y:S01]  /*18810*/  S2R R8, SR_TID.X ;  /* 0x0000000000087919 */ /* 0x000e620000002100 */
[----:B------:R-:W-:Y:S01]  /*18820*/  ULDC.64 UR4, c[0x0][0x328] ;  /* 0x0000ca0000047ab9 */ /* 0x000fe20000000a00 */
[----:B-----5:R-:W-:Y:S01]  /*18830*/  SHF.R.S32.HI R20, RZ, 0x1f, R5 ;  /* 0x0000001fff147819 */ /* 0x020fe20000011405 */
[----:B------:R-:W-:Y:S01]  /*18840*/  IMAD R3, R10, UR4, RZ ;  /* 0x000000040a037c24 */ /* 0x000fe2000f8e02ff */
[----:B------:R-:W-:Y:S01]  /*18850*/  ULDC.64 UR6, c[0x0][0x318] ;  /* 0x0000c60000067ab9 */ /* 0x000fe20000000a00 */
[----:B------:R-:W-:Y:S02]  /*18860*/  IMAD R21, R18, 0x6000, R31 ;  /* 0x0000600012157824 */ /* 0x000fe400078e021f */
        /* <DEDUP_REMOVED lines=9> */
[C---:B------:R-:W-:Y:S01]  /*18900*/  IMAD.WIDE.U32 R2, R17.reuse, UR4, R2 ;  /* 0x0000000411027c25 */ /* 0x040fe2000f8e0002 */
[----:B------:R-:W-:Y:S01]  /*18910*/  UMOV UR4, 0xffffffff ;  /* 0xffffffff00047882 */ /* 0x000fe20000000000 */
[----:B-1----:R-:W-:Y:S02]  /*18920*/  LOP3.LUT R8, R8, 0x7f, RZ, 0xc0, !PT ;  /* 0x0000007f08087812 */ /* 0x002fe400078ec0ff */
[----:B------:R-:W-:Y:S02]  /*18930*/  IMAD R9, R17, UR5, R3 ;  /* 0x0000000511097c24 */ /* 0x000fe4000f8e0203 */
[----:B------:R-:W-:Y:S02]  /*18940*/  SHF.R.U32.HI R11, RZ, 0x2, R8 ;  /* 0x00000002ff0b7819 */ /* 0x000fe40000011608 */
[----:B------:R-:W-:-:S02]  /*18950*/  IADD3 R8, P0, R2, UR6, RZ ;  /* 0x0000000602087c10 */ /* 0x000fc4000ff1e0ff */
[----:B------:R-:W-:Y:S02]  /*18960*/  IADD3 R7, -R11, UR36, -R7 ;  /* 0x000000240b077c10 */ /* 0x000fe4000fffe907 */
[----:B------:R-:W-:Y:S02]  /*18970*/  IADD3.X R9, R9, UR7, RZ, P0, !PT ;  /* 0x0000000709097c10 */ /* 0x000fe400087fe4ff */
[----:B------:R-:W-:Y:S01]  /*18980*/  ISETP.GE.AND P5, PT, R7, 0x1, PT ;  /* 0x000000010700780c */ /* 0x000fe20003fa6270 */
[----:B------:R-:W-:-:S12]  /*18990*/  BRA.DIV UR4, `(.L_x_1459) ;  /* 0x0000004a04047947 */ /* 0x000fd8000b800000 */
[----:B------:R-:W1:Y:S01]  /*189a0*/  SHFL.IDX PT, R2, R8, RZ, 0x1c1f ;  /* 0x001c1fff08027589 */ /* 0x000e6200000e0000 */
[CC--:B------:R-:W-:Y:S02]  /*189b0*/  ISETP.GE.AND P3, PT, R23.reuse, R37.reuse, PT ;  /* 0x000000251700720c */ /* 0x0c0fe40003f66270 */
[C---:B------:R-:W-:Y:S01]  /*189c0*/  LOP3.LUT R12, R23.reuse, 0x40, RZ, 0xfc, !PT ;  /* 0x00000040170c7812 */ /* 0x040fe200078efcff */
[----:B------:R-:W2:Y:S01]  /*189d0*/  SHFL.IDX PT, R0, R9, RZ, 0x1c1f ;  /* 0x001c1fff09007589 */ /* 0x000ea200000e0000 */
[----:B------:R-:W-:Y:S02]  /*189e0*/  LOP3.LUT R11, R23, 0x80, RZ, 0xfc, !PT ;  /* 0x00000080170b7812 */ /* 0x000fe400078efcff */
[----:B------:R-:W-:Y:S02]  /*189f0*/  ISETP.GE.AND P2, PT, R12, R37, PT ;  /* 0x000000250c00720c */ /* 0x000fe40003f46270 */
[C---:B------:R-:W-:Y:S02]  /*18a00*/  ISETP.GE.AND P6, PT, R7.reuse, 0x61, PT ;  /* 0x000000610700780c */ /* 0x040fe40003fc6270 */
[----:B------:R-:W-:-:S02]  /*18a10*/  ISETP.LT.OR P1, PT, R7, 0x1, P2 ;  /* 0x000000010700780c */ /* 0x000fc40001721670 */
[----:B------:R-:W-:Y:S02]  /*18a20*/  LOP3.LUT R29, R29, 0xffffffdf, RZ, 0xc0, !PT ;  /* 0xffffffdf1d1d7812 */ /* 0x000fe400078ec0ff */
[----:B------:R-:W-:-:S07]  /*18a30*/  ISETP.GE.AND P4, PT, R7, 0x21, PT ;  /* 0x000000210700780c */ /* 0x000fce0003f86270 */
[----:B------:R-:W-:Y:S02]  /*18a40*/  @P6 LOP3.LUT R29, R29, 0x20, RZ, 0xfc, !PT ;  /* 0x000000201d1d6812 */ /* 0x000fe400078efcff */
[----:B-1----:R-:W-:-:S05]  /*18a50*/  IADD3 R2, P0, R23, R2, RZ ;  /* 0x0000000217027210 */ /* 0x002fca0007f1e0ff */
[----:B--2---:R-:W-:Y:S01]  /*18a60*/  IMAD.X R3, RZ, RZ, R0, P0 ;  /* 0x000000ffff037224 */ /* 0x004fe200000e0600 */
[----:B------:R-:W-:Y:S01]  /*18a70*/  ISETP.LT.OR P0, PT, R7, 0x1, P3 ;  /* 0x000000010700780c */ /* 0x000fe20001f01670 */
[----:B------:R-:W-:-:S12]  /*18a80*/  IMAD.IADD R0, R16, 0x1, R21 ;  /* 0x0000000110007824 */ /* 0x000fd800078e0215 */
[----:B------:R-:W-:Y:S01]  /*18a90*/  @!PT LDS RZ, [RZ] ;  /* 0x00000000fffff984 */ /* 0x000fe20000000800 */
        /* <DEDUP_REMOVED lines=17> */
[----:B------:R-:W3:Y:S01]  /*18bb0*/  SHFL.IDX PT, R9, R9, 0x3, 0x1c1f ;  /* 0x007c1f0009097f89 */ /* 0x000ee200000e0000 */
[----:B-1----:R-:W-:-:S05]  /*18bc0*/  IADD3 R2, P1, R23, R2, RZ ;  /* 0x0000000217027210 */ /* 0x002fca0007f3e0ff */
[----:B--2---:R-:W-:Y:S01]  /*18bd0*/  IMAD.X R3, RZ, RZ, R3, P1 ;  /* 0x000000ffff037224 */ /* 0x004fe200008e0603 */
[----:B------:R-:W-:-:S13]  /*18be0*/  ISETP.LT.OR P1, PT, R7, 0x41, P3 ;  /* 0x000000410700780c */ /* 0x000fda0001f21670 */
[----:B------:R-:W-:Y:S01]  /*18bf0*/  LDGSTS.E.BYPASS.LTC128B.128 [R0+0xd400], desc[UR56][R2.64], !P1 ;  /* 0x0d40000002007fae */ /* 0x000fe2000c901d78 */
[----:B------:R-:W-:-:S13]  /*18c00*/  ISETP.LT.OR P1, PT, R7, 0x41, P2 ;  /* 0x000000410700780c */ /* 0x000fda0001721670 */
[----:B------:R-:W-:Y:S01]  /*18c10*/  LDGSTS.E.BYPASS.LTC128B.128 [R0+0xf400], desc[UR56][R2.64+0x40], !P1 ;  /* 0x0f40004002007fae */ /* 0x000fe2000c901d78 */
[----:B------:R-:W-:-:S13]  /*18c20*/  ISETP.LT.OR P1, PT, R7, 0x41, P0 ;  /* 0x000000410700780c */ /* 0x000fda0000721670 */
[----:B------:R1:W-:Y:S01]  /*18c30*/  LDGSTS.E.BYPASS.LTC128B.128 [R0+0x11400], desc[UR56][R2.64+0x80], !P1 ;  /* 0x1140008002007fae */ /* 0x0003e2000c901d78 */
[----:B------:R-:W-:-:S03]  /*18c40*/  ISETP.GE.AND P1, PT, R7, 0x41, PT ;  /* 0x000000410700780c */ /* 0x000fc60003f26270 */
[----:B-1-3--:R1:W2:Y:S10]  /*18c50*/  SHFL.IDX PT, R2, R8, 0x3, 0x1c1f ;  /* 0x007c1f0008027f89 */ /* 0x00a2b400000e0000 */
.L_x_1546:
        /* <DEDUP_REMOVED lines=13> */
.L_x_1460:
        /* <DEDUP_REMOVED lines=11> */
.L_x_1461:
[----:B------:R2:W-:Y:S01]  /*18de0*/  SYNCS.ARRIVE.TRANS64.A1T0 RZ, [R4+URZ+0x2a870], RZ ;  /* 0x02a870ff04ff79a7 */ /* 0x0005e2000810003f */
[----:B------:R-:W-:Y:S05]  /*18df0*/  @!P3 BRA `(.L_x_1462) ;  /* 0x000000000004b947 */ /* 0x000fea0003800000 */
[----:B------:R-:W-:Y:S01]  /*18e00*/  BPT.TRAP 0x1 ;  /* 0x000000040000795c */ /* 0x000fe20000300000 */
.L_x_1462:
[----:B------:R-:W3:Y:S01]  /*18e10*/  SYNCS.PHASECHK.TRANS64.TRYWAIT P0, [R4+URZ+0x2a840], R26 ;  /* 0x02a8401a040075a7 */ /* 0x000ee2000800017f */
[----:B------:R-:W-:Y:S04]  /*18e20*/  BSSY B0, `(.L_x_1463) ;  /* 0x0000002000007945 */ /* 0x000fe80003800000 */
[----:B---3--:R-:W-:Y:S05]  /*18e30*/  @!P0 BRA `(.L_x_1464) ;  /* 0x00000048007c8947 */ /* 0x008fea0003800000 */
.L_x_1547:
[----:B------:R-:W-:Y:S05]  /*18e40*/  BSYNC B0 ;  /* 0x0000000000007941 */ /* 0x000fea0003800000 */
.L_x_1463:
[----:B------:R-:W-:Y:S01]  /*18e50*/  ULDC.64 UR4, c[0x0][0x300] ;  /* 0x0000c00000047ab9 */ /* 0x000fe20000000a00 */
[----:B------:R-:W-:Y:S01]  /*18e60*/  ULDC.64 UR6, c[0x0][0x2e8] ;  /* 0x0000ba0000067ab9 */ /* 0x000fe20000000a00 */
[----:B------:R-:W-:Y:S01]  /*18e70*/  IMAD R7, R10, UR4, RZ ;  /* 0x000000040a077c24 */ /* 0x000fe2000f8e02ff */
[C---:B------:R-:W-:Y:S01]  /*18e80*/  LOP3.LUT R9, R23.reuse, 0x80, RZ, 0xfc, !PT ;  /* 0x0000008017097812 */ /* 0x040fe200078efcff */
[C---:B------:R-:W-:Y:S01]  /*18e90*/  IMAD.WIDE.U32 R2, R6.reuse, UR4, RZ ;  /* 0x0000000406027c25 */ /* 0x040fe2000f8e00ff */
[----:B-1----:R-:W-:Y:S02]  /*18ea0*/  LOP3.LUT R8, R23, 0x40, RZ, 0xfc, !PT ;  /* 0x0000004017087812 */ /* 0x002fe400078efcff */
[-C--:B------:R-:W-:Y:S01]  /*18eb0*/  ISETP.GE.AND P2, PT, R9, R37.reuse, PT ;  /* 0x000000250900720c */ /* 0x080fe20003f46270 */
[----:B------:R-:W-:Y:S01]  /*18ec0*/  IMAD R7, R6, UR5, R7 ;  /* 0x0000000506077c24 */ /* 0x000fe2000f8e0207 */
[----:B------:R-:W-:Y:S01]  /*18ed0*/  ULDC.64 UR4, c[0x0][0x310] ;  /* 0x0000c40000047ab9 */ /* 0x000fe20000000a00 */
[----:B------:R-:W-:Y:S01]  /*18ee0*/  ISETP.GE.AND P3, PT, R8, R37, PT ;  /* 0x000000250800720c */ /* 0x000fe20003f66270 */
[----:B------:R-:W-:-:S02]  /*18ef0*/  IMAD R20, R20, UR4, RZ ;  /* 0x0000000414147c24 */ /* 0x000fc4000f8e02ff */
[----:B------:R-:W-:Y:S02]  /*18f00*/  IMAD.IADD R3, R3, 0x1, R7 ;  /* 0x0000000103037824 */ /* 0x000fe400078e0207 */
[C---:B------:R-:W-:Y:S02]  /*18f10*/  IMAD R20, R5.reuse, UR5, R20 ;  /* 0x0000000505147c24 */ /* 0x040fe4000f8e0214 */
[----:B------:R-:W-:Y:S01]  /*18f20*/  IMAD.WIDE.U32 R2, R5, UR4, R2 ;  /* 0x0000000405027c25 */ /* 0x000fe2000f8e0002 */
[----:B------:R-:W-:-:S03]  /*18f30*/  ULDC.64 UR4, c[0x0][0x308] ;  /* 0x0000c20000047ab9 */ /* 0x000fc60000000a00 */
[----:B------:R-:W-:Y:S02]  /*18f40*/  IMAD.IADD R3, R3, 0x1, R20 ;  /* 0x0000000103037824 */ /* 0x000fe400078e0214 */
[----:B------:R-:W-:Y:S01]  /*18f50*/  IMAD.WIDE.U32 R2, R17, UR4, R2 ;  /* 0x0000000411027c25 */ /* 0x000fe2000f8e0002 */
[----:B------:R-:W-:-:S03]  /*18f60*/  UMOV UR4, 0xffffffff ;  /* 0xffffffff00047882 */ /* 0x000fc60000000000 */
[----:B------:R-:W-:Y:S01]  /*18f70*/  IMAD R6, R17, UR5, R3 ;  /* 0x0000000511067c24 */ /* 0x000fe2000f8e0203 */
[----:B------:R-:W-:-:S04]  /*18f80*/  IADD3 R5, P0, R2, UR6, RZ ;  /* 0x0000000602057c10 */ /* 0x000fc8000ff1e0ff */
[----:B------:R-:W-:Y:S01]  /*18f90*/  IADD3.X R6, R6, UR7, RZ, P0, !PT ;  /* 0x0000000706067c10 */ /* 0x000fe200087fe4ff */
[----:B------:R-:W-:Y:S08]  /*18fa0*/  BRA.DIV UR4, `(.L_x_1465) ;  /* 0x0000004a04347947 */ /* 0x000ff0000b800000 */
[----:B------:R-:W1:Y:S01]  /*18fb0*/  SHFL.IDX PT, R14, R5, RZ, 0x1c1f ;  /* 0x001c1fff050e7589 */ /* 0x000e6200000e0000 */
[----:B------:R-:W-:-:S03]  /*18fc0*/  ISETP.GE.AND P6, PT, R23, R37, PT ;  /* 0x000000251700720c */ /* 0x000fc60003fc6270 */
[----:B------:R-:W4:Y:S01]  /*18fd0*/  SHFL.IDX PT, R2, R6, RZ, 0x1c1f ;  /* 0x001c1fff06027589 */ /* 0x000f2200000e0000 */
[----:B-1----:R-:W-:-:S05]  /*18fe0*/  @P5 IADD3 R14, P0, R23, R14, RZ ;  /* 0x0000000e170e5210 */ /* 0x002fca0007f1e0ff */
[----:B----4-:R-:W-:Y:S02]  /*18ff0*/  @P5 IMAD.X R3, RZ, RZ, R2, P0 ;  /* 0x000000ffff035224 */ /* 0x010fe400000e0602 */
[----:B------:R-:W-:Y:S02]  /*19000*/  @P5 IMAD.MOV.U32 R2, RZ, RZ, R14 ;  /* 0x000000ffff025224 */ /* 0x000fe400078e000e */
[----:B------:R-:W1:Y:S04]  /*19010*/  SHFL.IDX PT, R14, R5, 0x1, 0x1c1f ;  /* 0x003c1f00050e7f89 */ /* 0x000e6800000e0000 */
[----:B------:R-:W-:Y:S04]  /*19020*/  @P5 LDGSTS.E.BYPASS.LTC128B.128 [R0+0x1e400], desc[UR56][R2.64], !P6 ;  /* 0x1e40000002005fae */ /* 0x000fe8000f101d78 */
[----:B------:R-:W-:Y:S04]  /*19030*/  @P5 LDGSTS.E.BYPASS.LTC128B.128 [R0+0x20400], desc[UR56][R2.64+0x40], !P3 ;  /* 0x2040004002005fae */ /* 0x000fe8000d901d78 */
[----:B------:R4:W-:Y:S04]  /*19040*/  @P5 LDGSTS.E.BYPASS.LTC128B.128 [R0+0x22400], desc[UR56][R2.64+0x80], !P2 ;  /* 0x2240008002005fae */ /* 0x0009e8000d101d78 */
[----:B----4-:R-:W4:Y:S01]  /*19050*/  SHFL.IDX PT, R2, R6, 0x1, 0x1c1f ;  /* 0x003c1f0006027f89 */ /* 0x010f2200000e0000 */
[----:B-1----:R-:W-:-:S05]  /*19060*/  @P4 IADD3 R14, P0, R23, R14, RZ ;  /* 0x0000000e170e4210 */ /* 0x002fca0007f1e0ff */
[----:B----4-:R-:W-:Y:S02]  /*19070*/  @P4 IMAD.X R7, RZ, RZ, R2, P0 ;  /* 0x000000ffff074224 */ /* 0x010fe400000e0602 */
[----:B------:R-:W-:Y:S02]  /*19080*/  @P4 IMAD.MOV.U32 R2, RZ, RZ, R14 ;  /* 0x000000ffff024224 */ /* 0x000fe400078e000e */
[----:B------:R-:W-:Y:S01]  /*19090*/  @P4 IMAD.MOV.U32 R3, RZ, RZ, R7 ;  /* 0x000000ffff034224 */ /* 0x000fe200078e0007 */
[----:B------:R-:W1:Y:S04]  /*190a0*/  SHFL.IDX PT, R14, R5, 0x2, 0x1c1f ;  /* 0x005c1f00050e7f89 */ /* 0x000e6800000e0000 */
[----:B------:R-:W-:Y:S04]  /*190b0*/  @P4 LDGSTS.E.BYPASS.LTC128B.128 [R0+0x1ec00], desc[UR56][R2.64], !P6 ;  /* 0x1ec0000002004fae */ /* 0x000fe8000f101d78 */
[----:B------:R-:W-:Y:S04]  /*190c0*/  @P4 LDGSTS.E.BYPASS.LTC128B.128 [R0+0x20c00], desc[UR56][R2.64+0x40], !P3 ;  /* 0x20c0004002004fae */ /* 0x000fe8000d901d78 */
[----:B------:R4:W-:Y:S04]  /*190d0*/  @P4 LDGSTS.E.BYPASS.LTC128B.128 [R0+0x22c00], desc[UR56][R2.64+0x80], !P2 ;  /* 0x22c0008002004fae */ /* 0x0009e8000d101d78 */
[----:B----4-:R-:W4:Y:S01]  /*190e0*/  SHFL.IDX PT, R2, R6, 0x2, 0x1c1f ;  /* 0x005c1f0006027f89 */ /* 0x010f2200000e0000 */
[----:B-1----:R-:W-:-:S03]  /*190f0*/  @P1 IADD3 R14, P0, R23, R14, RZ ;  /* 0x0000000e170e1210 */ /* 0x002fc60007f1e0ff */
[----:B------:R-:W1:Y:S02]  /*19100*/  SHFL.IDX PT, R6, R6, 0x3, 0x1c1f ;  /* 0x007c1f0006067f89 */ /* 0x000e6400000e0000 */
[----:B----4-:R-:W-:Y:S02]  /*19110*/  @P1 IMAD.X R7, RZ, RZ, R2, P0 ;  /* 0x000000ffff071224 */ /* 0x010fe400000e0602 */
[----:B------:R-:W-:Y:S02]  /*19120*/  @P1 IMAD.MOV.U32 R2, RZ, RZ, R14 ;  /* 0x000000ffff021224 */ /* 0x000fe400078e000e */
[----:B------:R-:W-:Y:S01]  /*19130*/  @P1 IMAD.MOV.U32 R3, RZ, RZ, R7 ;  /* 0x000000ffff031224 */ /* 0x000fe200078e0007 */
[----:B------:R4:W0:Y:S04]  /*19140*/  SHFL.IDX PT, R14, R5, 0x3, 0x1c1f ;  /* 0x007c1f00050e7f89 */ /* 0x00082800000e0000 */
[----:B------:R4:W-:Y:S04]  /*19150*/  @P1 LDGSTS.E.BYPASS.LTC128B.128 [R0+0x1f400], desc[UR56][R2.64], !P6 ;  /* 0x1f40000002001fae */ /* 0x0009e8000f101d78 */
[----:B------:R4:W-:Y:S04]  /*19160*/  @P1 LDGSTS.E.BYPASS.LTC128B.128 [R0+0x21400], desc[UR56][R2.64+0x40], !P3 ;  /* 0x2140004002001fae */ /* 0x0009e8000d901d78 */
[----:B-1----:R4:W-:Y:S02]  /*19170*/  @P1 LDGSTS.E.BYPASS.LTC128B.128 [R0+0x23400], desc[UR56][R2.64+0x80], !P2 ;  /* 0x2340008002001fae */ /* 0x0029e4000d101d78 */
.L_x_1557:
[----:B------:R-:W-:Y:S02]  /*19180*/  LOP3.LUT P1, RZ, R29, 0x20, RZ, 0xc0, !PT ;  /* 0x000000201dff7812 */ /* 0x000fe4000782c0ff */
[----:B------:R-:W-:-:S11]  /*19190*/  ISETP.GE.AND P4, PT, R23, R37, PT ;  /* 0x000000251700720c */ /* 0x000fd60003f86270 */
[----:B0---4-:R-:W-:-:S05]  /*191a0*/  @P1 IADD3 R2, P0, R23, R14, RZ ;  /* 0x0000000e17021210 */ /* 0x011fca0007f1e0ff */
[----:B------:R-:W-:Y:S01]  /*191b0*/  @P1 IMAD.X R3, RZ, RZ, R6, P0 ;  /* 0x000000ffff031224 */ /* 0x000fe200000e0606 */
[----:B------:R-:W-:-:S04]  /*191c0*/  PLOP3.LUT P0, PT, PT, PT, PT, 0x80, 0x0 ;  /* 0x000000000000781c */ /* 0x000fc80003f0f070 */
[----:B------:R-:W-:Y:S01]  /*191d0*/  @!PT LDS RZ, [RZ] ;  /* 0x00000000fffff984 */ /* 0x000fe20000000800 */
[----:B------:R-:W-:Y:S01]  /*191e0*/  @!PT LDS RZ, [RZ] ;  /* 0x00000000fffff984 */ /* 0x000fe20000000800 */
[----:B------:R-:W-:Y:S01]  /*191f0*/  @!PT LDS RZ, [RZ] ;  /* 0x00000000fffff984 */ /* 0x000fe20000000800 */
[----:B------:R0:W-:Y:S04]  /*19200*/  @P1 LDGSTS.E.BYPASS.LTC128B.128 [R0+0x1fc00], desc[UR56][R2.64], !P4 ;  /* 0x1fc0000002001fae */ /* 0x0001e8000e101d78 */
[----:B------:R0:W-:Y:S04]  /*19210*/  @P1 LDGSTS.E.BYPASS.LTC128B.128 [R0+0x21c00], desc[UR56][R2.64+0x40], !P3 ;  /* 0x21c0004002001fae */ /* 0x0001e8000d901d78 */
[----:B------:R0:W-:Y:S01]  /*19220*/  @P1 LDGSTS.E.BYPASS.LTC128B.128 [R0+0x23c00], desc[UR56][R2.64+0x80], !P2 ;  /* 0x23c0008002001fae */ /* 0x0001e2000d101d78 */
[----:B------:R-:W-:Y:S01]  /*19230*/  NOP ;  /* 0x0000000000007918 */ /* 0x000fe20000000000 */
.L_x_1466:
        /* <DEDUP_REMOVED lines=11> */
.L_x_1467:
[----:B------:R0:W-:Y:S02]  /*192f0*/  SYNCS.ARRIVE.TRANS64.A1T0 RZ, [R4+URZ+0x2a830], RZ ;  /* 0x02a830ff04ff79a7 */ /* 0x0001e4000810003f */
[----:B------:R-:W-:Y:S05]  /*19300*/  WARPSYNC.ALL ;  /* 0x0000000000007948 */ /* 0x000fea0003800000 */
[----:B------:R-:W-:Y:S01]  /*19310*/  VIADD R0, R16, 0x18400 ;  /* 0x0001840010007836 */ /* 0x000fe20000000000 */
[----:B------:R-:W-:Y:S01]  /*19320*/  USHF.R.S32.HI UR4, URZ, 0x1f, UR39 ;  /* 0x0000001f3f047899 */ /* 0x000fe20008011427 */
[----:B------:R-:W-:Y:S03]  /*19330*/  BAR.SYNC.DEFER_BLOCKING 0x8, 0x180 ;  /* 0x0206000000007b1d */ /* 0x000fe60000010000 */
[----:B------:R-:W-:-:S03]  /*19340*/  LOP3.LUT P0, RZ, R0, 0x1bf, RZ, 0xc0, !PT ;  /* 0x000001bf00ff7812 */ /* 0x000fc6000780c0ff */
[----:B------:R-:W-:Y:S01]  /*19350*/  ULDC.64 UR6, c[0x0][0x298] ;  /* 0x0000a60000067ab9 */ /* 0x000fe20000000a00 */
[----:B------:R-:W-:Y:S01]  /*19360*/  BSSY B6, `(.L_x_1468) ;  /* 0x0000016000067945 */ /* 0x000fe20003800000 */
[----:B------:R-:W-:Y:S02]  /*19370*/  UIMAD UR4, UR4, UR6, URZ ;  /* 0x00000006040472a4 */ /* 0x000fe4000f8e023f */
[----:B------:R-:W-:Y:S02]  /*19380*/  UIMAD.WIDE.U32 UR36, UR39, UR6, URZ ;  /* 0x00000006272472a5 */ /* 0x000fe4000f8e003f */
[----:B------:R-:W-:-:S04]  /*19390*/  UIMAD UR39, UR39, UR7, UR4 ;  /* 0x00000007272772a4 */ /* 0x000fc8000f8e0204 */
        /* <DEDUP_REMOVED lines=18> */
.L_x_1469:
[----:B------:R-:W-:Y:S05]  /*194c0*/  BSYNC B6 ;  /* 0x0000000000067941 */ /* 0x000fea0003800000 */
.L_x_1468:
[----:B------:R-:W1:Y:S01]  /*194d0*/  S2R R20, SR_TID.X ;  /* 0x0000000000147919 */ /* 0x000e620000002100 */
[----:B------:R-:W-:Y:S01]  /*194e0*/  UISETP.NE.AND UP0, UPT, UR48, URZ, UPT ;  /* 0x0000003f3000728c */ /* 0x000fe2000bf05270 */
[C---:B------:R-:W-:Y:S01]  /*194f0*/  R2UR UR8, R17.reuse ;  /* 0x00000000110872ca */ /* 0x040fe200000e0000 */
[----:B------:R-:W-:Y:S01]  /*19500*/  ULDC.64 UR6, c[0x0][0x2d8] ;  /* 0x0000b60000067ab9 */ /* 0x000fe20000000a00 */
[----:B------:R-:W4:Y:S01]  /*19510*/  S2R R2, SR_TID.X ;  /* 0x0000000000027919 */ /* 0x000f220000002100 */
[----:B------:R-:W-:Y:S01]  /*19520*/  R2UR UR9, R17 ;  /* 0x00000000110972ca */ /* 0x000fe200000e0000 */
[----:B------:R-:W-:Y:S01]  /*19530*/  UMOV UR4, UR36 ;  /* 0x0000002400047c82 */ /* 0x000fe20008000000 */
[----:B------:R-:W-:Y:S01]  /*19540*/  PLOP3.LUT P0, PT, PT, PT, UP0, 0x80, 0x0 ;  /* 0x000000000000781c */ /* 0x000fe20003f0f008 */
[----:B------:R-:W-:Y:S01]  /*19550*/  UMOV UR5, UR39 ;  /* 0x0000002700057c82 */ /* 0x000fe20008000000 */
[----:B------:R-:W-:Y:S01]  /*19560*/  UISETP.NE.AND UP1, UPT, UR47, URZ, UPT ;  /* 0x0000003f2f00728c */ /* 0x000fe2000bf25270 */
[----:B------:R-:W5:Y:S01]  /*19570*/  LDC R6, c[0x0][0x448] ;  /* 0x00011200ff067b82 */ /* 0x000f620000000800 */
[C---:B------:R-:W-:Y:S01]  /*19580*/  LOP3.LUT R9, R23.reuse, 0x40, RZ, 0xfc, !PT ;  /* 0x0000004017097812 */ /* 0x040fe200078efcff */
[----:B------:R-:W-:Y:S01]  /*19590*/  @UP0 ULDC UR10, c[0x0][0x44c] ;  /* 0x00011300000a0ab9 */ /* 0x000fe20000000800 */
[----:B------:R-:W-:-:S02]  /*195a0*/  LOP3.LUT R10, R23, 0x80, RZ, 0xfc, !PT ;  /* 0x00000080170a7812 */ /* 0x000fc400078efcff */
[----:B------:R-:W-:Y:S02]  /*195b0*/  UIMAD.WIDE.U32 UR4, UR8, UR6, UR4 ;  /* 0x00000006080472a5 */ /* 0x000fe4000f8e0004 */
[----:B------:R-:W-:Y:S02]  /*195c0*/  USHF.R.S32.HI UR6, URZ, 0x1f, UR40 ;  /* 0x0000001f3f067899 */ /* 0x000fe40008011428 */
[----:B------:R-:W-:Y:S02]  /*195d0*/  UIMAD UR5, UR9, UR7, UR5 ;  /* 0x00000007090572a4 */ /* 0x000fe4000f8e0205 */
[----:B------:R-:W-:Y:S01]  /*195e0*/  USEL UR7, UR6, URZ, !UP1 ;  /* 0x0000003f06077287 */ /* 0x000fe2000c800000 */
[----:B------:R-:W-:Y:S01]  /*195f0*/  ULDC.64 UR8, c[0x0][0x2e0] ;  /* 0x0000b80000087ab9 */ /* 0x000fe20000000a00 */
[----:B------:R-:W-:Y:S02]  /*19600*/  USEL UR6, UR40, URZ, !UP1 ;  /* 0x0000003f28067287 */ /* 0x000fe4000c800000 */
[----:B------:R-:W-:-:S02]  /*19610*/  UIMAD UR7, UR7, UR8, URZ ;  /* 0x00000008070772a4 */ /* 0x000fc4000f8e023f */
[----:B------:R-:W-:Y:S02]  /*19620*/  UIMAD.WIDE.U32 UR4, UR6, UR8, UR4 ;  /* 0x00000008060472a5 */ /* 0x000fe4000f8e0004 */
[----:B------:R-:W-:Y:S01]  /*19630*/  UIMAD UR7, UR6, UR9, UR7 ;  /* 0x00000009060772a4 */ /* 0x000fe2000f8e0207 */
[----:B-1----:R-:W-:Y:S02]  /*19640*/  IMAD.SHL.U32 R20, R20, 0x20, RZ ;  /* 0x0000002014147824 */ /* 0x002fe400078e00ff */
[----:B------:R-:W-:Y:S01]  /*19650*/  ULDC.64 UR8, c[0x0][0x2d0] ;  /* 0x0000b40000087ab9 */ /* 0x000fe20000000a00 */
[----:B------:R-:W-:Y:S01]  /*19660*/  UIADD3 UR6, UR5, UR7, URZ ;  /* 0x0000000705067290 */ /* 0x000fe2000fffe03f */
[----:B0-23--:R-:W-:Y:S01]  /*19670*/  IMAD.U32 R4, RZ, RZ, UR4 ;  /* 0x00000004ff047e24 */ /* 0x00dfe2000f8e00ff */
[----:B----4-:R-:W-:Y:S01]  /*19680*/  LOP3.LUT R2, R2, 0x7f, RZ, 0xc0, !PT ;  /* 0x0000007f02027812 */ /* 0x010fe200078ec0ff */
[----:B------:R-:W-:Y:S01]  /*19690*/  IMAD.U32 R5, RZ, RZ, UR5 ;  /* 0x00000005ff057e24 */ /* 0x000fe2000f8e00ff */
[----:B------:R-:W-:Y:S01]  /*196a0*/  LOP3.LUT R20, R20, 0x60, RZ, 0xc0, !PT ;  /* 0x0000006014147812 */ /* 0x000fe200078ec0ff */
[----:B------:R-:W-:Y:S01]  /*196b0*/  ULDC.64 UR4, c[0x0][0x2c8] ;  /* 0x0000b20000047ab9 */ /* 0x000fe20000000a00 */
[----:B------:R-:W-:Y:S01]  /*196c0*/  SHF.R.U32.HI R2, RZ, 0x2, R2 ;  /* 0x00000002ff027819 */ /* 0x000fe20000011602 */
[----:B------:R-:W-:-:S03]  /*196d0*/  IMAD.U32 R3, RZ, RZ, UR6 ;  /* 0x00000006ff037e24 */ /* 0x000fc6000f8e00ff */
[----:B------:R-:W-:Y:S02]  /*196e0*/  LOP3.LUT R2, R2, R20, RZ, 0xfc, !PT ;  /* 0x0000001402027212 */ /* 0x000fe400078efcff */
[----:B------:R-:W0:Y:S03]  /*196f0*/  S2R R20, SR_TID.X ;  /* 0x0000000000147919 */ /* 0x000e260000002100 */
[----:B------:R-:W-:-:S04]  /*19700*/  IMAD.IADD R7, R2, 0x1, R19 ;  /* 0x0000000102077824 */ /* 0x000fc800078e0213 */
[----:B------:R-:W-:Y:S01]  /*19710*/  @P0 IMAD.HI.U32 R2, R7, UR10, RZ ;  /* 0x0000000a07020c27 */ /* 0x000fe2000f8e00ff */
[----:B------:R-:W-:Y:S01]  /*19720*/  PLOP3.LUT P0, PT, PT, PT, UP0, 0x80, 0x0 ;  /* 0x000000000000781c */ /* 0x000fe20003f0f008 */
[----:B------:R-:W-:Y:S02]  /*19730*/  @UP0 ULDC UR10, c[0x0][0x450] ;  /* 0x00011400000a0ab9 */ /* 0x000fe40000000800 */
[----:B------:R-:W-:-:S10]  /*19740*/  IMAD.MOV.U32 R0, RZ, RZ, R7 ;  /* 0x000000ffff007224 */ /* 0x000fd400078e0007 */
[----:B------:R-:W-:Y:S01]  /*19750*/  @P0 SHF.R.U32.HI R0, RZ, UR10, R2 ;  /* 0x0000000aff000c19 */ /* 0x000fe20008011602 */
[----:B------:R-:W-:-:S03]  /*19760*/  IMAD.MOV.U32 R2, RZ, RZ, R4 ;  /* 0x000000ffff027224 */ /* 0x000fc600078e0004 */
[----:B------:R-:W-:Y:S01]  /*19770*/  SHF.R.S32.HI R8, RZ, 0x1f, R0 ;  /* 0x0000001fff087819 */ /* 0x000fe20000011400 */
[----:B------:R-:W-:-:S04]  /*19780*/  IMAD.WIDE.U32 R2, R0, UR8, R2 ;  /* 0x0000000800027c25 */ /* 0x000fc8000f8e0002 */
[----:B------:R-:W-:Y:S01]  /*19790*/  IMAD R8, R8, UR8, RZ ;  /* 0x0000000808087c24 */ /* 0x000fe2000f8e02ff */
[----:B0-----:R-:W-:-:S03]  /*197a0*/  LOP3.LUT R20, R20, 0x7f, RZ, 0xc0, !PT ;  /* 0x0000007f14147812 */ /* 0x001fc600078ec0ff */
[----:B------:R-:W-:Y:S02]  /*197b0*/  IMAD R4, R0, UR9, R8 ;  /* 0x0000000900047c24 */ /* 0x000fe4000f8e0208 */
[----:B------:R-:W-:Y:S02]  /*197c0*/  IMAD.MOV R0, RZ, RZ, -R0 ;  /* 0x000000ffff007224 */ /* 0x000fe400078e0a00 */
[----:B------:R-:W-:Y:S02]  /*197d0*/  IMAD.IADD R3, R3, 0x1, R4 ;  /* 0x0000000103037824 */ /* 0x000fe400078e0204 */
[----:B-----5:R-:W-:-:S04]  /*197e0*/  IMAD R7, R6, R0, R7 ;  /* 0x0000000006077224 */ /* 0x020fc800078e0207 */
        /* <DEDUP_REMOVED lines=11> */
[----:B------:R-:W-:Y:S02]  /*198a0*/  ISETP.GE.AND P0, PT, R10, UR4, PT ;  /* 0x000000040a007c0c */ /* 0x000fe4000bf06270 */
[----:B------:R-:W-:Y:S01]  /*198b0*/  SHF.R.U32.HI R9, RZ, 0x2, R20 ;  /* 0x00000002ff097819 */ /* 0x000fe20000011614 */
[----:B------:R-:W-:Y:S10]  /*198c0*/  BRA.DIV UR5, `(.L_x_1470) ;  /* 0x0000004605347947 */ /* 0x000ff4000b800000 */
[----:B------:R-:W0:Y:S01]  /*198d0*/  SHFL.IDX PT, R14, R0, RZ, 0x1c1f ;  /* 0x001c1fff000e7589 */ /* 0x000e2200000e0000 */
[----:B------:R-:W-:Y:S02]  /*198e0*/  IMAD R4, R6, UR41, RZ ;  /* 0x0000002906047c24 */ /* 0x000fe4000f8e02ff */
        /* <DEDUP_REMOVED lines=33> */
.L_x_1566:
        /* <DEDUP_REMOVED lines=12> */
.L_x_1472:
[----:B------:R-:W-:Y:S05]  /*19bc0*/  BSYNC B0 ;  /* 0x0000000000007941 */ /* 0x000fea0003800000 */
.L_x_1471:
[----:B------:R-:W-:Y:S01]  /*19bd0*/  NOP ;  /* 0x0000000000007918 */ /* 0x000fe20000000000 */
[----:B------:R-:W-:-:S13]  /*19be0*/  PLOP3.LUT P0, PT, PT, PT, PT, 0x80, 0x0 ;  /* 0x000000000000781c */ /* 0x000fda0003f0f070 */
.L_x_1473:
[----:B------:R-:W-:Y:S02]  /*19bf0*/  PLOP3.LUT P1, PT, P1, P0, PT, 0xa2, 0x0 ;  /* 0x000000000000781c */ /* 0x000fe40000f21472 */
[----:B------:R-:W-:-:S08]  /*19c00*/  @P0 R2UR P1, UR4, R16 ;  /* 0x00000000100402ca */ /* 0x000fd00000020000 */
[----:B------:R-:W-:-:S05]  /*19c10*/  @P0 PLOP3.LUT P0, PT, P1, PT, PT, 0x80, 0x0 ;  /* 0x000000000000081c */ /* 0x000fca0000f0f070 */
[----:B------:R-:W-:Y:S01]  /*19c20*/  @!P1 SYNCS.ARRIVE.TRANS64.RED.A0T1 RZ, [UR4+0x2a800], RZ ;  /* 0x02a800ffffff99a7 */ /* 0x000fe20008200404 */
[----:B------:R-:W-:Y:S07]  /*19c30*/  @!P1 ARRIVES.LDGSTSBAR.64.TRANSCNT [UR4+0x2a800] ;  /* 0x02a80000ff0099b0 */ /* 0x000fee0008000a84 */
[----:B------:R-:W-:Y:S05]  /*19c40*/  @P0 BRA.U.ANY `(.L_x_1473) ;  /* 0xfffffffd00e80947 */ /* 0x000fea000393ffff */
[----:B01----:R-:W3:Y:S02]  /*19c50*/  LDL.LU R2, [R1] ;  /* 0x0000000001027983 */ /* 0x003ee40000300800 */
[----:B---3--:R-:W-:-:S05]  /*19c60*/  VIADD R2, R2, 0x1 ;  /* 0x0000000102027836 */ /* 0x008fca0000000000 */
[----:B------:R0:W-:Y:S01]  /*19c70*/  STL [R1], R2 ;  /* 0x0000000201007387 */ /* 0x0001e20000100800 */
        /* <DEDUP_REMOVED lines=10> */
.L_x_1567:
[----:B------:R-:W-:Y:S05]  /*19d20*/  BSYNC B0 ;  /* 0x0000000000007941 */ /* 0x000fea0003800000 */
.L_x_1474:
[----:B------:R-:W-:-:S13]  /*19d30*/  ISETP.GE.AND P0, PT, R20, UR42, PT ;  /* 0x0000002a14007c0c */ /* 0x000fda000bf06270 */
[----:B------:R-:W-:Y:S05]  /*19d40*/  @!P0 BRA `(.L_x_1476) ;  /* 0x0000001000e08947 */ /* 0x000fea0003800000 */
[----:B------:R-:W-:Y:S02]  /*19d50*/  IMAD.MOV.U32 R5, RZ, RZ, R18 ;  /* 0x000000ffff057224 */ /* 0x000fe400078e0012 */
[----:B------:R-:W-:-:S07]  /*19d60*/  IMAD.MOV.U32 R6, RZ, RZ, R22 ;  /* 0x000000ffff067224 */ /* 0x000fce00078e0016 */
.L_x_1496:
[----:B0--3--:R-:W0:Y:S01]  /*19d70*/  LDC R3, c[0x0][0x430] ;  /* 0x00010c00ff037b82 */ /* 0x009e220000000800 */
[----:B-1----:R-:W1:Y:S01]  /*19d80*/  S2R R2, SR_TID.X ;  /* 0x0000000000027919 */ /* 0x002e620000002100 */
[----:B------:R-:W-:Y:S05]  /*19d90*/  YIELD ;  /* 0x0000000000007946 */ /* 0x000fea0003800000 */
[----:B------:R-:W-:Y:S01]  /*19da0*/  ULDC.64 UR4, c[0x0][0x428] ;  /* 0x00010a0000047ab9 */ /* 0x000fe20000000a00 */
[----:B0-----:R-:W-:Y:S02]  /*19db0*/  ISETP.NE.AND P0, PT, R3, 0x1, PT ;  /* 0x000000010300780c */ /* 0x001fe40003f05270 */
[C---:B-12---:R-:W-:Y:S01]  /*19dc0*/  LOP3.LUT R0, R2.reuse, 0x7f, RZ, 0xc0, !PT ;  /* 0x0000007f02007812 */ /* 0x046fe200078ec0ff */
[----:B------:R-:W-:-:S10]  /*19dd0*/  IMAD.SHL.U32 R2, R2, 0x20, RZ ;  /* 0x0000002002027824 */ /* 0x000fd400078e00ff */
[----:B------:R-:W0:Y:S01]  /*19de0*/  @P0 LDC R3, c[0x0][0x434] ;  /* 0x00010d00ff030b82 */ /* 0x000e220000000800 */
[----:B------:R-:W-:Y:S02]  /*19df0*/  SHF.R.U32.HI R0, RZ, 0x2, R0 ;  /* 0x00000002ff007819 */ /* 0x000fe40000011600 */
[----:B------:R-:W-:-:S03]  /*19e00*/  LOP3.LUT R2, R2, 0x60, RZ, 0xc0, !PT ;  /* 0x0000006002027812 */ /* 0x000fc600078ec0ff */
[----:B------:R-:W-:Y:S02]  /*19e10*/  IMAD R0, R20, 0x80, R0 ;  /* 0x0000008014007824 */ /* 0x000fe400078e0200 */
[----:B------:R-:W1:Y:S03]  /*19e20*/  @P0 LDC R7, c[0x0][0x438] ;  /* 0x00010e00ff070b82 */ /* 0x000e660000000800 */
[----:B------:R-:W-:-:S05]  /*19e30*/  IADD3 R0, R2, UR38, R0 ;  /* 0x0000002602007c10 */ /* 0x000fca000fffe000 */
[----:B------:R-:W-:Y:S02]  /*19e40*/  IMAD.MOV.U32 R4, RZ, RZ, R0 ;  /* 0x000000ffff047224 */ /* 0x000fe400078e0000 */
[----:B0-----:R-:W-:-:S05]  /*19e50*/  @P0 IMAD.HI.U32 R2, R0, R3, RZ ;  /* 0x0000000300020227 */ /* 0x001fca00078e00ff */
[----:B-1----:R-:W-:Y:S01]  /*19e60*/  @P0 SHF.R.U32.HI R4, RZ, R7, R2 ;  /* 0x00000007ff040219 */ /* 0x002fe20000011602 */
[----:B------:R-:W-:-:S03]  /*19e70*/  IMAD R2, R27, UR4, RZ ;  /* 0x000000041b027c24 */ /* 0x000fc6000f8e02ff */
[----:B------:R-:W-:Y:S01]  /*19e80*/  SHF.R.S32.HI R3, RZ, 0x1f, R4 ;  /* 0x0000001fff037819 */ /* 0x000fe20000011404 */
[----:B------:R-:W-:Y:S02]  /*19e90*/  IMAD R7, R25, UR5, R2 ;  /* 0x0000000519077c24 */ /* 0x000fe4000f8e0202 */
[----:B------:R-:W-:-:S04]  /*19ea0*/  IMAD.MOV.U32 R2, RZ, RZ, R4 ;  /* 0x000000ffff027224 */ /* 0x000fc800078e0004 */
[----:B------:R-:W-:Y:S01]  /*19eb0*/  IMAD.WIDE.U32 R2, R25, UR4, R2 ;  /* 0x0000000419027c25 */ /* 0x000fe2000f8e0002 */
[----:B------:R-:W-:-:S03]  /*19ec0*/  ULDC.64 UR4, c[0x0][0x418] ;  /* 0x0001060000047ab9 */ /* 0x000fc60000000a00 */
[----:B------:R-:W-:Y:S01]  /*19ed0*/  IMAD.IADD R3, R7, 0x1, R3 ;  /* 0x0000000107037824 */ /* 0x000fe200078e0203 */
[C---:B------:R-:W-:Y:S01]  /*19ee0*/  LEA R8, P0, R2.reuse, UR4, 0x2 ;  /* 0x0000000402087c11 */ /* 0x040fe2000f8010ff */
[----:B------:R-:W-:Y:S01]  /*19ef0*/  IMAD.U32 R10, RZ, RZ, UR43 ;  /* 0x0000002bff0a7e24 */ /* 0x000fe2000f8e00ff */
[----:B------:R-:W-:Y:S02]  /*19f00*/  ULDC UR4, c[0x0][0x430] ;  /* 0x00010c0000047ab9 */ /* 0x000fe40000000800 */
[----:B------:R-:W-:-:S05]  /*19f10*/  LEA.HI.X R9, R2, UR5, R3, 0x2, P0 ;  /* 0x0000000502097c11 */ /* 0x000fca00080f1403 */
[----:B------:R0:W3:Y:S01]  /*19f20*/  LDG.E R7, desc[UR56][R8.64] ;  /* 0x0000003808077981 */ /* 0x0000e2000c1e1900 */
[----:B------:R-:W-:Y:S01]  /*19f30*/  ISETP.NE.AND P2, PT, R10, 0x3, PT ;  /* 0x000000030a00780c */ /* 0x000fe20003f45270 */
[----:B------:R-:W-:Y:S01]  /*19f40*/  VIADD R18, R5, 0x1 ;  /* 0x0000000105127836 */ /* 0x000fe20000000000 */
[C---:B------:R-:W-:Y:S01]  /*19f50*/  ISETP.GT.AND P1, PT, R20.reuse, UR42, PT ;  /* 0x0000002a14007c0c */ /* 0x040fe2000bf24270 */
[----:B------:R-:W-:Y:S02]  /*19f60*/  IMAD.MOV R11, RZ, RZ, -R4 ;  /* 0x000000ffff0b7224 */ /* 0x000fe400078e0a04 */
[----:B------:R-:W-:Y:S01]  /*19f70*/  VIADD R20, R20, 0xffffffff ;  /* 0xffffffff14147836 */ /* 0x000fe20000000000 */
[----:B------:R-:W-:Y:S01]  /*19f80*/  ISETP.NE.AND P0, PT, R18, 0x2, PT ;  /* 0x000000021200780c */ /* 0x000fe20003f05270 */
[----:B0-----:R-:W-:-:S03]  /*19f90*/  IMAD R8, R11, UR4, R0 ;  /* 0x000000040b087c24 */ /* 0x001fc6000f8e0200 */
[----:B------:R-:W-:Y:S02]  /*19fa0*/  SEL R3, RZ, 0x1, P0 ;  /* 0x00000001ff037807 */ /* 0x000fe40000000000 */
[----:B------:R-:W-:Y:S02]  /*19fb0*/  SEL R18, R18, RZ, P0 ;  /* 0x000000ff12127207 */ /* 0x000fe40000000000 */
[----:B------:R-:W-:Y:S02]  /*19fc0*/  LOP3.LUT R22, R6, R3, RZ, 0x3c, !PT ;  /* 0x0000000306167212 */ /* 0x000fe400078e3cff */
[----:B---3--:R-:W-:Y:S01]  /*19fd0*/  SHF.R.S32.HI R10, RZ, 0x1f, R7 ;  /* 0x0000001fff0a7819 */ /* 0x008fe20000011407 */
[----:B------:R-:W-:Y:S06]  /*19fe0*/  @!P2 BRA `(.L_x_1477) ;  /* 0x000000000004a947 */ /* 0x000fec0003800000 */
[----:B------:R-:W-:Y:S01]  /*19ff0*/  BPT.TRAP 0x1 ;  /* 0x000000040000795c */ /* 0x000fe20000300000 */
.L_x_1477:
[----:B------:R-:W-:Y:S01]  /*1a000*/  IMAD R0, R18, 0x8, R16 ;  /* 0x0000000812007824 */ /* 0x000fe200078e0210 */
[----:B------:R-:W-:Y:S01]  /*1a010*/  SHF.L.U32 R19, R22, 0x1f, RZ ;  /* 0x0000001f16137819 */ /* 0x000fe200000006ff */
[----:B------:R-:W-:Y:S01]  /*1a020*/  BSSY B0, `(.L_x_1478) ;  /* 0x0000004000007945 */ /* 0x000fe20003800000 */
[----:B------:R-:W-:Y:S02]  /*1a030*/  SHF.R.S32.HI R9, RZ, 0x1f, R8 ;  /* 0x0000001fff097819 */ /* 0x000fe40000011408 */
[----:B------:R-:W0:Y:S02]  /*1a040*/  SYNCS.PHASECHK.TRANS64.TRYWAIT P0, [R0+URZ+0x2a880], R19 ;  /* 0x02a88013000075a7 */ /* 0x000e24000800017f */
[----:B0-----:R-:W-:Y:S05]  /*1a050*/  @!P0 BRA `(.L_x_1479) ;  /* 0x0000004000a08947 */ /* 0x001fea0003800000 */
.L_x_1568:
[----:B------:R-:W-:Y:S05]  /*1a060*/  BSYNC B0 ;  /* 0x0000000000007941 */ /* 0x000fea0003800000 */
.L_x_1478:
[----:B------:R-:W-:Y:S01]  /*1a070*/  ULDC.64 UR4, c[0x0][0x328] ;  /* 0x0000ca0000047ab9 */ /* 0x000fe20000000a00 */
[----:B------:R-:W-:Y:S01]  /*1a080*/  ULDC.64 UR6, c[0x0][0x318] ;  /* 0x0000c60000067ab9 */ /* 0x000fe20000000a00 */
[----:B------:R-:W-:Y:S01]  /*1a090*/  IMAD R4, R9, UR4, RZ ;  /* 0x0000000409047c24 */ /* 0x000fe2000f8e02ff */
[C---:B------:R-:W-:Y:S01]  /*1a0a0*/  LOP3.LUT R12, R23.reuse, 0x80, RZ, 0xfc, !PT ;  /* 0x00000080170c7812 */ /* 0x040fe200078efcff */
[----:B------:R-:W-:Y:S01]  /*1a0b0*/  IMAD.WIDE.U32 R2, R8, UR4, RZ ;  /* 0x0000000408027c25 */ /* 0x000fe2000f8e00ff */
[----:B------:R-:W-:Y:S02]  /*1a0c0*/  LOP3.LUT R11, R23, 0x40, RZ, 0xfc, !PT ;  /* 0x00000040170b7812 */ /* 0x000fe400078efcff */
[-C--:B------:R-:W-:Y:S01]  /*1a0d0*/  ISETP.GE.AND P2, PT, R12, R37.reuse, PT ;  /* 0x000000250c00720c */ /* 0x080fe20003f46270 */
[----:B------:R-:W-:Y:S01]  /*1a0e0*/  IMAD R4, R8, UR5, R4 ;  /* 0x0000000508047c24 */ /* 0x000fe2000f8e0204 */
[----:B------:R-:W-:Y:S01]  /*1a0f0*/  ULDC.64 UR4, c[0x0][0x338] ;  /* 0x0000ce0000047ab9 */ /* 0x000fe20000000a00 */
[----:B------:R-:W-:-:S02]  /*1a100*/  ISETP.GE.AND P3, PT, R11, R37, PT ;  /* 0x000000250b00720c */ /* 0x000fc40003f66270 */
[----:B------:R-:W-:Y:S01]  /*1a110*/  IMAD.IADD R3, R3, 0x1, R4 ;  /* 0x0000000103037824 */ /* 0x000fe200078e0204 */
[----:B------:R-:W-:Y:S01]  /*1a120*/  ISETP.GE.AND P4, PT, R23, R37, PT ;  /* 0x000000251700720c */ /* 0x000fe20003f86270 */
[----:B------:R-:W-:Y:S02]  /*1a130*/  IMAD R4, R10, UR4, RZ ;  /* 0x000000040a047c24 */ /* 0x000fe4000f8e02ff */
[----:B------:R-:W-:-:S04]  /*1a140*/  IMAD.WIDE.U32 R2, R7, UR4, R2 ;  /* 0x0000000407027c25 */ /* 0x000fc8000f8e0002 */
[----:B------:R-:W-:Y:S01]  /*1a150*/  IMAD R4, R7, UR5, R4 ;  /* 0x0000000507047c24 */ /* 0x000fe2000f8e0204 */
[----:B------:R-:W-:-:S03]  /*1a160*/  ULDC.64 UR4, c[0x0][0x330] ;  /* 0x0000cc0000047ab9 */ /* 0x000fc60000000a00 */
[----:B------:R-:W-:Y:S02]  /*1a170*/  IMAD.IADD R3, R3, 0x1, R4 ;  /* 0x0000000103037824 */ /* 0x000fe400078e0204 */
[----:B------:R-:W-:Y:S02]  /*1a180*/  IMAD R4, R18, 0x6000, R31 ;  /* 0x0000600012047824 */ /* 0x000fe400078e021f */
[----:B------:R-:W-:Y:S01]  /*1a190*/  IMAD.WIDE.U32 R2, R17, UR4, R2 ;  /* 0x0000000411027c25 */ /* 0x000fe2000f8e0002 */
[----:B------:R-:W-:-:S03]  /*1a1a0*/  UMOV UR4, 0xffffffff ;  /* 0xffffffff00047882 */ /* 0x000fc60000000000 */
[----:B------:R-:W-:Y:S01]  /*1a1b0*/  IMAD R26, R17, UR5, R3 ;  /* 0x00000005111a7c24 */ /* 0x000fe2000f8e0203 */
[----:B------:R-:W-:-:S04]  /*1a1c0*/  IADD3 R21, P0, R2, UR6, RZ ;  /* 0x0000000602157c10 */ /* 0x000fc8000ff1e0ff */
[----:B------:R-:W-:Y:S01]  /*1a1d0*/  IADD3.X R26, R26, UR7, RZ, P0, !PT ;  /* 0x000000071a1a7c10 */ /* 0x000fe200087fe4ff */
[----:B------:R-:W-:Y:S08]  /*1a1e0*/  BRA.DIV UR4, `(.L_x_1480) ;  /* 0x0000004204507947 */ /* 0x000ff0000b800000 */
[----:B------:R-:W1:Y:S01]  /*1a1f0*/  SHFL.IDX PT, R2, R21, RZ, 0x1c1f ;  /* 0x001c1fff15027589 */ /* 0x000e6200000e0000 */
[----:B------:R-:W-:-:S03]  /*1a200*/  IMAD.IADD R4, R16, 0x1, R4 ;  /* 0x0000000110047824 */ /* 0x000fc600078e0204 */
[----:B------:R-:W3:Y:S04]  /*1a210*/  SHFL.IDX PT, R3, R26, RZ, 0x1c1f ;  /* 0x001c1fff1a037589 */ /* 0x000ee800000e0000 */
[----:B------:R-:W-:Y:S01]  /*1a220*/  SHFL.IDX PT, R35, R26, 0x2, 0x1c1f ;  /* 0x005c1f001a237f89 */ /* 0x000fe200000e0000 */
[----:B-1----:R-:W-:-:S05]  /*1a230*/  IADD3 R2, P0, R23, R2, RZ ;  /* 0x0000000217027210 */ /* 0x002fca0007f1e0ff */
[----:B---3--:R-:W-:-:S05]  /*1a240*/  IMAD.X R3, RZ, RZ, R3, P0 ;  /* 0x000000ffff037224 */ /* 0x008fca00000e0603 */
[----:B------:R-:W-:Y:S04]  /*1a250*/  LDGSTS.E.BYPASS.LTC128B.128 [R4+0xc400], desc[UR56][R2.64], !P4 ;  /* 0x0c40000002047fae */ /* 0x000fe8000e101d78 */
[----:B------:R-:W-:Y:S04]  /*1a260*/  LDGSTS.E.BYPASS.LTC128B.128 [R4+0xe400], desc[UR56][R2.64+0x40], !P3 ;  /* 0x0e40004002047fae */ /* 0x000fe8000d901d78 */
[----:B------:R1:W-:Y:S04]  /*1a270*/  LDGSTS.E.BYPASS.LTC128B.128 [R4+0x10400], desc[UR56][R2.64+0x80], !P2 ;  /* 0x1040008002047fae */ /* 0x0003e8000d101d78 */
[----:B-1----:R-:W1:Y:S04]  /*1a280*/  SHFL.IDX PT, R2, R21, 0x1, 0x1c1f ;  /* 0x003c1f0015027f89 */ /* 0x002e6800000e0000 */
[----:B------:R-:W3:Y:S01]  /*1a290*/  SHFL.IDX PT, R3, R26, 0x1, 0x1c1f ;  /* 0x003c1f001a037f89 */ /* 0x000ee200000e0000 */
[----:B-1----:R-:W-:-:S05]  /*1a2a0*/  IADD3 R2, P0, R23, R2, RZ ;  /* 0x0000000217027210 */ /* 0x002fca0007f1e0ff */
[----:B---3--:R-:W-:-:S05]  /*1a2b0*/  IMAD.X R3, RZ, RZ, R3, P0 ;  /* 0x000000ffff037224 */ /* 0x008fca00000e0603 */
[----:B------:R-:W-:Y:S04]  /*1a2c0*/  LDGSTS.E.BYPASS.LTC128B.128 [R4+0xcc00], desc[UR56][R2.64], !P4 ;  /* 0x0cc0000002047fae */ /* 0x000fe8000e101d78 */
[----:B------:R-:W-:Y:S04]  /*1a2d0*/  LDGSTS.E.BYPASS.LTC128B.128 [R4+0xec00], desc[UR56][R2.64+0x40], !P3 ;  /* 0x0ec0004002047fae */ /* 0x000fe8000d901d78 */
[----:B------:R1:W-:Y:S04]  /*1a2e0*/  LDGSTS.E.BYPASS.LTC128B.128 [R4+0x10c00], desc[UR56][R2.64+0x80], !P2 ;  /* 0x10c0008002047fae */ /* 0x0003e8000d101d78 */
[----:B-1----:R-:W1:Y:S02]  /*1a2f0*/  SHFL.IDX PT, R2, R21, 0x2, 0x1c1f ;  /* 0x005c1f0015027f89 */ /* 0x002e6400000e0000 */
[----:B-1----:R-:W-:-:S05]  /*1a300*/  IADD3 R2, P0, R23, R2, RZ ;  /* 0x0000000217027210 */ /* 0x002fca0007f1e0ff */
[----:B------:R-:W-:Y:S02]  /*1a310*/  IMAD.X R3, RZ, RZ, R35, P0 ;  /* 0x000000ffff037224 */ /* 0x000fe400000e0623 */
[----:B------:R1:W3:Y:S04]  /*1a320*/  SHFL.IDX PT, R35, R26, 0x3, 0x1c1f ;  /* 0x007c1f001a237f89 */ /* 0x0002e800000e0000 */
[----:B------:R-:W-:Y:S04]  /*1a330*/  LDGSTS.E.BYPASS.LTC128B.128 [R4+0xd400], desc[UR56][R2.64], !P4 ;  /* 0x0d40000002047fae */ /* 0x000fe8000e101d78 */
[----:B------:R-:W-:Y:S04]  /*1a340*/  LDGSTS.E.BYPASS.LTC128B.128 [R4+0xf400], desc[UR56][R2.64+0x40], !P3 ;  /* 0x0f40004002047fae */ /* 0x000fe8000d901d78 */
[----:B------:R4:W-:Y:S04]  /*1a350*/  LDGSTS.E.BYPASS.LTC128B.128 [R4+0x11400], desc[UR56][R2.64+0x80], !P2 ;  /* 0x1140008002047fae */ /* 0x0009e8000d101d78 */
[----:B---34-:R1:W4:Y:S02]  /*1a360*/  SHFL.IDX PT, R2, R21, 0x3, 0x1c1f ;  /* 0x007c1f0015027f89 */ /* 0x01832400000e0000 */
.L_x_1578:
        /* <DEDUP_REMOVED lines=10> */
.L_x_1481:
[----:B------:R-:W-:Y:S02]  /*1a410*/  PLOP3.LUT P2, PT, P2, P0, PT, 0xa2, 0x0 ;  /* 0x000000000000781c */ /* 0x000fe40001741472 */
[----:B------:R-:W-:-:S08]  /*1a420*/  @P0 R2UR P2, UR4, R0 ;  /* 0x00000000000402ca */ /* 0x000fd00000040000 */
[----:B------:R-:W-:-:S05]  /*1a430*/  @P0 PLOP3.LUT P0, PT, P2, PT, PT, 0x80, 0x0 ;  /* 0x000000000000081c */ /* 0x000fca000170f070 */
[----:B------:R-:W-:Y:S01]  /*1a440*/  @!P2 SYNCS.ARRIVE.TRANS64.RED.A0T1 RZ, [UR4+0x2a870], RZ ;  /* 0x02a870ffffffa9a7 */ /* 0x000fe20008200404 */
[----:B------:R-:W-:Y:S07]  /*1a450*/  @!P2 ARRIVES.LDGSTSBAR.64.TRANSCNT [UR4+0x2a870] ;  /* 0x02a87000ff00a9b0 */ /* 0x000fee0008000a84 */
[----:B------:R-:W-:Y:S05]  /*1a460*/  @P0 BRA.U.ANY `(.L_x_1481) ;  /* 0xfffffffd00e80947 */ /* 0x000fea000393ffff */
[----:B------:R-:W-:Y:S01]  /*1a470*/  NOP ;  /* 0x0000000000007918 */ /* 0x000fe20000000000 */
[----:B---3--:R-:W-:-:S05]  /*1a480*/  IMAD.U32 R2, RZ, RZ, UR43 ;  /* 0x0000002bff027e24 */ /* 0x008fca000f8e00ff */
[----:B------:R-:W-:-:S13]  /*1a490*/  ISETP.NE.AND P3, PT, R2, 0x3, PT ;  /* 0x000000030200780c */ /* 0x000fda0003f65270 */
[----:B------:R-:W-:Y:S05]  /*1a4a0*/  @!P3 BRA `(.L_x_1482) ;  /* 0x000000000004b947 */ /* 0x000fea0003800000 */
[----:B------:R-:W-:Y:S01]  /*1a4b0*/  BPT.TRAP 0x1 ;  /* 0x000000040000795c */ /* 0x000fe20000300000 */
.L_x_1482:
[----:B------:R3:W-:Y:S01]  /*1a4c0*/  SYNCS.ARRIVE.TRANS64.A1T0 RZ, [R0+URZ+0x2a870], RZ ;  /* 0x02a870ff00ff79a7 */ /* 0x0007e2000810003f */
[----:B------:R-:W-:Y:S05]  /*1a4d0*/  @!P3 BRA `(.L_x_1483) ;  /* 0x000000000004b947 */ /* 0x000fea0003800000 */
[----:B------:R-:W-:Y:S01]  /*1a4e0*/  BPT.TRAP 0x1 ;  /* 0x000000040000795c */ /* 0x000fe20000300000 */
.L_x_1483:
[----:B------:R-:W4:Y:S01]  /*1a4f0*/  SYNCS.PHASECHK.TRANS64.TRYWAIT P0, [R0+URZ+0x2a840], R19 ;  /* 0x02a84013000075a7 */ /* 0x000f22000800017f */
[----:B------:R-:W-:Y:S04]  /*1a500*/  BSSY B0, `(.L_x_1484) ;  /* 0x0000002000007945 */ /* 0x000fe80003800000 */
[----:B----4-:R-:W-:Y:S05]  /*1a510*/  @!P0 BRA `(.L_x_1485) ;  /* 0x0000004000b88947 */ /* 0x010fea0003800000 */
.L_x_1579:
[----:B------:R-:W-:Y:S05]  /*1a520*/  BSYNC B0 ;  /* 0x0000000000007941 */ /* 0x000fea0003800000 */
.L_x_1484:
        /* <DEDUP_REMOVED lines=9> */
[-C--:B------:R-:W-:Y:S01]  /*1a5c0*/  ISETP.GE.AND P3, PT, R11, R37.reuse, PT ;  /* 0x000000250b00720c */ /* 0x080fe20003f66270 */
[----:B------:R-:W-:Y:S01]  /*1a5d0*/  IMAD R10, R10, UR4, RZ ;  /* 0x000000040a0a7c24 */ /* 0x000fe2000f8e02ff */
[----:B------:R-:W-:Y:S01]  /*1a5e0*/  ISETP.GE.AND P4, PT, R23, R37, PT ;  /* 0x000000251700720c */ /* 0x000fe20003f86270 */
[----:B------:R-:W-:-:S02]  /*1a5f0*/  IMAD.IADD R3, R3, 0x1, R9 ;  /* 0x0000000103037824 */ /* 0x000fc400078e0209 */
        /* <DEDUP_REMOVED lines=10> */
[----:B--2---:R-:W2:Y:S04]  /*1a6a0*/  SHFL.IDX PT, R14, R7, RZ, 0x1c1f ;  /* 0x001c1fff070e7589 */ /* 0x004ea800000e0000 */
[----:B------:R-:W5:Y:S04]  /*1a6b0*/  SHFL.IDX PT, R3, R8, RZ, 0x1c1f ;  /* 0x001c1fff08037589 */ /* 0x000f6800000e0000 */
[----:B------:R-:W-:Y:S01]  /*1a6c0*/  SHFL.IDX PT, R9, R8, 0x2, 0x1c1f ;  /* 0x005c1f0008097f89 */ /* 0x000fe200000e0000 */
[----:B--2---:R-:W-:-:S03]  /*1a6d0*/  IADD3 R2, P0, R23, R14, RZ ;  /* 0x0000000e17027210 */ /* 0x004fc60007f1e0ff */
[----:B------:R-:W2:Y:S02]  /*1a6e0*/  SHFL.IDX PT, R14, R7, 0x1, 0x1c1f ;  /* 0x003c1f00070e7f89 */ /* 0x000ea400000e0000 */
[----:B-----5:R-:W-:-:S05]  /*1a6f0*/  IMAD.X R3, RZ, RZ, R3, P0 ;  /* 0x000000ffff037224 */ /* 0x020fca00000e0603 */
[----:B------:R-:W-:Y:S04]  /*1a700*/  LDGSTS.E.BYPASS.LTC128B.128 [R4+0x1e400], desc[UR56][R2.64], !P4 ;  /* 0x1e40000002047fae */ /* 0x000fe8000e101d78 */
[----:B------:R-:W-:Y:S04]  /*1a710*/  LDGSTS.E.BYPASS.LTC128B.128 [R4+0x20400], desc[UR56][R2.64+0x40], !P3 ;  /* 0x2040004002047fae */ /* 0x000fe8000d901d78 */
[----:B------:R5:W-:Y:S04]  /*1a720*/  LDGSTS.E.BYPASS.LTC128B.128 [R4+0x22400], desc[UR56][R2.64+0x80], !P2 ;  /* 0x2240008002047fae */ /* 0x000be8000d101d78 */
[----:B-----5:R-:W5:Y:S01]  /*1a730*/  SHFL.IDX PT, R3, R8, 0x1, 0x1c1f ;  /* 0x003c1f0008037f89 */ /* 0x020f6200000e0000 */
[----:B--2---:R-:W-:-:S03]  /*1a740*/  IADD3 R2, P0, R23, R14, RZ ;  /* 0x0000000e17027210 */ /* 0x004fc60007f1e0ff */
[----:B------:R-:W2:Y:S02]  /*1a750*/  SHFL.IDX PT, R14, R7, 0x2, 0x1c1f ;  /* 0x005c1f00070e7f89 */ /* 0x000ea400000e0000 */
[----:B-----5:R-:W-:-:S05]  /*1a760*/  IMAD.X R3, RZ, RZ, R3, P0 ;  /* 0x000000ffff037224 */ /* 0x020fca00000e0603 */
[----:B------:R-:W-:Y:S04]  /*1a770*/  LDGSTS.E.BYPASS.LTC128B.128 [R4+0x1ec00], desc[UR56][R2.64], !P4 ;  /* 0x1ec0000002047fae */ /* 0x000fe8000e101d78 */
[----:B------:R-:W-:Y:S04]  /*1a780*/  LDGSTS.E.BYPASS.LTC128B.128 [R4+0x20c00], desc[UR56][R2.64+0x40], !P3 ;  /* 0x20c0004002047fae */ /* 0x000fe8000d901d78 */
[----:B------:R2:W-:Y:S02]  /*1a790*/  LDGSTS.E.BYPASS.LTC128B.128 [R4+0x22c00], desc[UR56][R2.64+0x80], !P2 ;  /* 0x22c0008002047fae */ /* 0x0005e4000d101d78 */
[----:B--2---:R-:W-:-:S02]  /*1a7a0*/  IADD3 R2, P0, R23, R14, RZ ;  /* 0x0000000e17027210 */ /* 0x004fc40007f1e0ff */
[----:B------:R2:W0:Y:S03]  /*1a7b0*/  SHFL.IDX PT, R14, R7, 0x3, 0x1c1f ;  /* 0x007c1f00070e7f89 */ /* 0x00042600000e0000 */
[----:B------:R-:W-:Y:S02]  /*1a7c0*/  IMAD.X R3, RZ, RZ, R9, P0 ;  /* 0x000000ffff037224 */ /* 0x000fe400000e0609 */
[----:B------:R2:W0:Y:S04]  /*1a7d0*/  SHFL.IDX PT, R9, R8, 0x3, 0x1c1f ;  /* 0x007c1f0008097f89 */ /* 0x00042800000e0000 */
[----:B------:R2:W-:Y:S04]  /*1a7e0*/  LDGSTS.E.BYPASS.LTC128B.128 [R4+0x1f400], desc[UR56][R2.64], !P4 ;  /* 0x1f40000002047fae */ /* 0x0005e8000e101d78 */
[----:B------:R2:W-:Y:S04]  /*1a7f0*/  LDGSTS.E.BYPASS.LTC128B.128 [R4+0x21400], desc[UR56][R2.64+0x40], !P3 ;  /* 0x2140004002047fae */ /* 0x0005e8000d901d78 */
[----:B------:R2:W-:Y:S02]  /*1a800*/  LDGSTS.E.BYPASS.LTC128B.128 [R4+0x23400], desc[UR56][R2.64+0x80], !P2 ;  /* 0x2340008002047fae */ /* 0x0005e4000d101d78 */
.L_x_1589:
[----:B0-2---:R-:W-:-:S05]  /*1a810*/  IADD3 R2, P0, R23, R14, RZ ;  /* 0x0000000e17027210 */ /* 0x005fca0007f1e0ff */
        /* <DEDUP_REMOVED lines=9> */
.L_x_1487:
        /* <DEDUP_REMOVED lines=11> */
.L_x_1488:
[----:B------:R3:W-:Y:S02]  /*1a960*/  SYNCS.ARRIVE.TRANS64.A1T0 RZ, [R0+URZ+0x2a830], RZ ;  /* 0x02a830ff00ff79a7 */ /* 0x0007e4000810003f */
[----:B---34-:R-:W-:-:S05]  /*1a970*/  IMAD.U32 R0, RZ, RZ, UR45 ;  /* 0x0000002dff007e24 */ /* 0x018fca000f8e00ff */
[----:B------:R-:W-:-:S13]  /*1a980*/  ISETP.NE.AND P0, PT, R0, 0x3, PT ;  /* 0x000000030000780c */ /* 0x000fda0003f05270 */
[----:B------:R-:W-:Y:S05]  /*1a990*/  @!P0 BRA `(.L_x_1489) ;  /* 0x0000000000048947 */ /* 0x000fea0003800000 */
[----:B------:R-:W-:Y:S01]  /*1a9a0*/  BPT.TRAP 0x1 ;  /* 0x000000040000795c */ /* 0x000fe20000300000 */
.L_x_1489:
[----:B------:R-:W-:Y:S01]  /*1a9b0*/  LOP3.LUT R3, R6, 0x1, RZ, 0x3c, !PT ;  /* 0x0000000106037812 */ /* 0x000fe200078e3cff */
[----:B------:R-:W-:Y:S01]  /*1a9c0*/  IMAD R0, R5, 0x8, R16 ;  /* 0x0000000805007824 */ /* 0x000fe200078e0210 */
[----:B------:R-:W-:Y:S02]  /*1a9d0*/  BSSY B0, `(.L_x_1490) ;  /* 0x0000004000007945 */ /* 0x000fe40003800000 */
[----:B------:R-:W-:-:S04]  /*1a9e0*/  SHF.L.U32 R3, R3, 0x1f, RZ ;  /* 0x0000001f03037819 */ /* 0x000fc800000006ff */
[----:B------:R-:W0:Y:S02]  /*1a9f0*/  SYNCS.PHASECHK.TRANS64.TRYWAIT P2, [R0+URZ+0x2a870], R3 ;  /* 0x02a87003000075a7 */ /* 0x000e24000804017f */
[----:B0-----:R-:W-:Y:S05]  /*1aa00*/  @!P2 BRA `(.L_x_1491) ;  /* 0x0000004000b0a947 */ /* 0x001fea0003800000 */
.L_x_1590:
[----:B------:R-:W-:Y:S05]  /*1aa10*/  BSYNC B0 ;  /* 0x0000000000007941 */ /* 0x000fea0003800000 */
.L_x_1490:
[----:B------:R-:W-:-:S05]  /*1aa20*/  IMAD.U32 R2, RZ, RZ, UR43 ;  /* 0x0000002bff027e24 */ /* 0x000fca000f8e00ff */
[----:B------:R-:W-:-:S13]  /*1aa30*/  ISETP.NE.AND P2, PT, R2, 0x3, PT ;  /* 0x000000030200780c */ /* 0x000fda0003f45270 */
[----:B------:R-:W-:Y:S05]  /*1aa40*/  @!P2 BRA `(.L_x_1492) ;  /* 0x000000000004a947 */ /* 0x000fea0003800000 */
[----:B------:R-:W-:Y:S01]  /*1aa50*/  BPT.TRAP 0x1 ;  /* 0x000000040000795c */ /* 0x000fe20000300000 */
.L_x_1492:
[----:B0-----:R-:W-:Y:S01]  /*1aa60*/  SHF.L.U32 R3, R6, 0x1f, RZ ;  /* 0x0000001f06037819 */ /* 0x001fe200000006ff */
[----:B------:R-:W-:-:S03]  /*1aa70*/  IMAD R2, R5, 0x6000, RZ ;  /* 0x0000600005027824 */ /* 0x000fc600078e02ff */
[----:B------:R-:W0:Y:S02]  /*1aa80*/  SYNCS.PHASECHK.TRANS64.TRYWAIT P2, [R0+URZ+0x2a860], R3 ;  /* 0x02a86003000075a7 */ /* 0x000e24000804017f */
[----:B0-----:R-:W-:Y:S05]  /*1aa90*/  @!P2 BRA `(.L_x_1493) ;  /* 0x0000004000a0a947 */ /* 0x001fea0003800000 */
.L_x_1591:
[----:B0-----:R-:W-:Y:S01]  /*1aaa0*/  LOP3.LUT R3, R2, R34, RZ, 0xfc, !PT ;  /* 0x0000002202037212 */ /* 0x001fe200078efcff */
[----:B------:R-:W-:Y:S05]  /*1aab0*/  WARPSYNC.ALL ;  /* 0x0000000000007948 */ /* 0x000fea0003800000 */
[C---:B------:R-:W-:Y:S01]  /*1aac0*/  IMAD.IADD R3, R16.reuse, 0x1, R3 ;  /* 0x0000000110037824 */ /* 0x040fe200078e0203 */
[----:B------:R-:W-:Y:S01]  /*1aad0*/  IADD3 R2, R16, R2, R32 ;  /* 0x0000000210027210 */ /* 0x000fe20007ffe020 */
[----:B------:R-:W-:-:S03]  /*1aae0*/  IMAD.U32 R19, RZ, RZ, UR43 ;  /* 0x0000002bff137e24 */ /* 0x000fc6000f8e00ff */
[----:B------:R-:W0:Y:S02]  /*1aaf0*/  LDSM.16.MT88.4 R4, [R3+0xc400] ;  /* 0x00c400000304783b */ /* 0x000e240000004200 */
[----:B------:R-:W-:Y:S02]  /*1ab00*/  ISETP.NE.AND P2, PT, R19, 0x3, PT ;  /* 0x000000031300780c */ /* 0x000fe40003f45270 */
[C-C-:B0-----:R-:W-:Y:S02]  /*1ab10*/  PRMT R12, R4.reuse, 0x6420, R5.reuse ;  /* 0x00006420040c7816 */ /* 0x141fe40000000005 */
[----:B------:R-:W-:Y:S02]  /*1ab20*/  PRMT R13, R4, 0x7531, R5 ;  /* 0x00007531040d7816 */ /* 0x000fe40000000005 */
[C-C-:B------:R-:W-:Y:S02]  /*1ab30*/  PRMT R14, R6.reuse, 0x6420, R7.reuse ;  /* 0x00006420060e7816 */ /* 0x140fe40000000007 */
[----:B------:R-:W-:-:S05]  /*1ab40*/  PRMT R15, R6, 0x7531, R7 ;  /* 0x00007531060f7816 */ /* 0x000fca0000000007 */
[----:B------:R0:W-:Y:S04]  /*1ab50*/  STSM.16.M88.4 [R2+0x400], R12 ;  /* 0x0004000c02007844 */ /* 0x0001e80000000200 */
[----:B------:R-:W2:Y:S01]  /*1ab60*/  LDSM.16.MT88.4 R4, [R3+0xe400] ;  /* 0x00e400000304783b */ /* 0x000ea20000004200 */
[----:B0-----:R-:W-:Y:S02]  /*1ab70*/  IADD3 R12, R28, 0x400, R2 ;  /* 0x000004001c0c7810 */ /* 0x001fe40007ffe002 */
[C-C-:B--2---:R-:W-:Y:S02]  /*1ab80*/  PRMT R8, R4.reuse, 0x6420, R5.reuse ;  /* 0x0000642004087816 */ /* 0x144fe40000000005 */
        /* <DEDUP_REMOVED lines=16> */
[----:B------:R-:W-:Y:S04]  /*1ac90*/  STSM.16.M88.4 [R12], R8 ;  /* 0x000000080c007844 */ /* 0x000fe80000000200 */
        /* <DEDUP_REMOVED lines=31> */
[----:B0-----:R-:W-:Y:S01]  /*1ae90*/  IMAD.IADD R2, R28, 0x1, R2 ;  /* 0x000000011c027824 */ /* 0x001fe200078e0202 */
        /* <DEDUP_REMOVED lines=25> */
.L_x_1494:
[----:B--2---:R2:W-:Y:S01]  /*1b030*/  SYNCS.ARRIVE.TRANS64.A1T0 RZ, [R0+URZ+0x2a850], RZ ;  /* 0x02a850ff00ff79a7 */ /* 0x0045e2000810003f */
[----:B------:R-:W-:Y:S06]  /*1b040*/  BAR.SYNC.DEFER_BLOCKING 0x2, 0x80 ;  /* 0x0082000000007b1d */ /* 0x000fec0000010000 */
[----:B------:R-:W-:Y:S05]  /*1b050*/  @!P0 BRA `(.L_x_1495) ;  /* 0x0000000000048947 */ /* 0x000fea0003800000 */
[----:B------:R-:W-:Y:S01]  /*1b060*/  BPT.TRAP 0x1 ;  /* 0x000000040000795c */ /* 0x000fe20000300000 */
.L_x_1495:
[----:B------:R-:W-:Y:S02]  /*1b070*/  VIADD R3, R0, 0x2a880 ;  /* 0x0002a88000037836 */ /* 0x000fe40000000000 */
[----:B------:R-:W-:Y:S02]  /*1b080*/  IMAD.MOV.U32 R5, RZ, RZ, R18 ;  /* 0x000000ffff057224 */ /* 0x000fe400078e0012 */
[----:B------:R-:W-:Y:S01]  /*1b090*/  IMAD.MOV.U32 R6, RZ, RZ, R22 ;  /* 0x000000ffff067224 */ /* 0x000fe200078e0016 */
[----:B------:R-:W-:-:S04]  /*1b0a0*/  PRMT R3, R30, 0x654, R3 ;  /* 0x000006541e037816 */ /* 0x000fc80000000003 */
[----:B------:R3:W-:Y:S01]  /*1b0b0*/  SYNCS.ARRIVE.TRANS64.RED.A1T0 RZ, [R3+URZ], RZ ;  /* 0x000000ff03ff79a7 */ /* 0x0007e2000810043f */
[----:B------:R-:W-:Y:S05]  /*1b0c0*/  @P1 BRA `(.L_x_1496) ;  /* 0xffffffec00281947 */ /* 0x000fea000383ffff */
.L_x_1476:
[----:B--2---:R-:W0:Y:S01]  /*1b0d0*/  S2R R0, SR_TID.X ;  /* 0x0000000000007919 */ /* 0x004e220000002100 */
        /* <DEDUP_REMOVED lines=8> */
[----:B---3--:R-:W2:Y:S01]  /*1b160*/  LDC.64 R2, c[0x0][0xc60] ;  /* 0x00031800ff027b82 */ /* 0x008ea20000000a00 */
[----:B------:R-:W0:Y:S02]  /*1b170*/  FLO.U32 R0, UR4 ;  /* 0x0000000400007d00 */ /* 0x000e2400080e0000 */
[----:B0-----:R-:W-:-:S06]  /*1b180*/  ISETP.EQ.U32.AND P1, PT, R0, R5, PT ;  /* 0x000000050000720c */ /* 0x001fcc0003f22070 */
[----:B------:R-:W2:Y:S07]  /*1b190*/  POPC R5, UR4 ;  /* 0x0000000400057d09 */ /* 0x000eae0008000000 */
[----:B--2---:R-:W2:Y:S01]  /*1b1a0*/  @P1 ATOMG.E.ADD.STRONG.GPU PT, R3, desc[UR56][R2.64], R5 ;  /* 0x00000005020319a8 */ /* 0x004ea200081ee1f8 */
[----:B------:R-:W0:Y:S02]  /*1b1b0*/  S2R R4, SR_LTMASK ;  /* 0x0000000000047919 */ /* 0x000e240000003900 */
[----:B0-----:R-:W-:-:S04]  /*1b1c0*/  LOP3.LUT R4, R4, UR4, RZ, 0xc0, !PT ;  /* 0x0000000404047c12 */ /* 0x001fc8000f8ec0ff */
[----:B------:R-:W0:Y:S01]  /*1b1d0*/  POPC R7, R4 ;  /* 0x0000000400077309 */ /* 0x000e220000000000 */
[----:B--2---:R-:W0:Y:S02]  /*1b1e0*/  SHFL.IDX PT, R0, R3, R0, 0x1f ;  /* 0x00001f0003007589 */ /* 0x004e2400000e0000 */
[----:B0-----:R-:W-:-:S07]  /*1b1f0*/  IADD3 R24, R0, UR46, R7 ;  /* 0x0000002e00187c10 */ /* 0x001fce000fffe007 */
.L_x_1498:
[----:B------:R-:W-:Y:S05]  /*1b200*/  BSYNC B0 ;  /* 0x0000000000007941 */ /* 0x000fea0003800000 */
.L_x_1497:
[----:B------:R-:W-:Y:S05]  /*1b210*/  @!P0 BRA `(.L_x_1499) ;  /* 0x0000000000048947 */ /* 0x000fea0003800000 */
[----:B------:R-:W-:Y:S01]  /*1b220*/  BPT.TRAP 0x1 ;  /* 0x000000040000795c */ /* 0x000fe20000300000 */
.L_x_1499:
[----:B------:R-:W-:Y:S01]  /*1b230*/  LOP3.LUT R0, R22, 0x1, RZ, 0x3c, !PT ;  /* 0x0000000116007812 */ /* 0x000fe200078e3cff */
[----:B---3--:R-:W-:Y:S01]  /*1b240*/  IMAD R3, R18, 0x8, R16 ;  /* 0x0000000812037824 */ /* 0x008fe200078e0210 */
[----:B------:R-:W-:Y:S02]  /*1b250*/  BSSY B0, `(.L_x_1500) ;  /* 0x0000004000007945 */ /* 0x000fe40003800000 */
[----:B------:R-:W-:-:S04]  /*1b260*/  SHF.L.U32 R0, R0, 0x1f, RZ ;  /* 0x0000001f00007819 */ /* 0x000fc800000006ff */
[----:B------:R-:W0:Y:S02]  /*1b270*/  SYNCS.PHASECHK.TRANS64.TRYWAIT P1, [R3+URZ+0x2a870], R0 ;  /* 0x02a87000030075a7 */ /* 0x000e24000802017f */
[----:B0-----:R-:W-:Y:S05]  /*1b280*/  @!P1 BRA `(.L_x_1501) ;  /* 0x0000003800b89947 */ /* 0x001fea0003800000 */
.L_x_1592:
[----:B------:R-:W-:Y:S05]  /*1b290*/  BSYNC B0 ;  /* 0x0000000000007941 */ /* 0x000fea0003800000 */
.L_x_1500:
[----:B------:R-:W-:-:S05]  /*1b2a0*/  IMAD.U32 R2, RZ, RZ, UR43 ;  /* 0x0000002bff027e24 */ /* 0x000fca000f8e00ff */
[----:B------:R-:W-:-:S13]  /*1b2b0*/  ISETP.NE.AND P1, PT, R2, 0x3, PT ;  /* 0x000000030200780c */ /* 0x000fda0003f25270 */
[----:B------:R-:W-:Y:S05]  /*1b2c0*/  @!P1 BRA `(.L_x_1502) ;  /* 0x0000000000049947 */ /* 0x000fea0003800000 */
[----:B------:R-:W-:Y:S01]  /*1b2d0*/  BPT.TRAP 0x1 ;  /* 0x000000040000795c */ /* 0x000fe20000300000 */
.L_x_1502:
[----:B0-----:R-:W-:-:S04]  /*1b2e0*/  SHF.L.U32 R0, R22, 0x1f, RZ ;  /* 0x0000001f16007819 */ /* 0x001fc800000006ff */
[----:B------:R-:W0:Y:S02]  /*1b2f0*/  SYNCS.PHASECHK.TRANS64.TRYWAIT P1, [R3+URZ+0x2a860], R0 ;  /* 0x02a86000030075a7 */ /* 0x000e24000802017f */
[----:B0-----:R-:W-:Y:S05]  /*1b300*/  @!P1 BRA `(.L_x_1503) ;  /* 0x0000003800ac9947 */ /* 0x001fea0003800000 */
.L_x_1593:
[----:B------:R-:W-:Y:S01]  /*1b310*/  IMAD R13, R18, 0x6000, RZ ;  /* 0x00006000120d7824 */ /* 0x000fe200078e02ff */
[----:B------:R-:W-:Y:S05]  /*1b320*/  WARPSYNC.ALL ;  /* 0x0000000000007948 */ /* 0x000fea0003800000 */
[----:B------:R-:W-:Y:S01]  /*1b330*/  LOP3.LUT R5, R13, R34, RZ, 0xfc, !PT ;  /* 0x000000220d057212 */ /* 0x000fe200078efcff */
[----:B------:R-:W-:Y:S01]  /*1b340*/  IMAD.U32 R14, RZ, RZ, UR43 ;  /* 0x0000002bff0e7e24 */ /* 0x000fe2000f8e00ff */
[----:B------:R-:W-:-:S03]  /*1b350*/  IADD3 R2, R16, R13, R32 ;  /* 0x0000000d10027210 */ /* 0x000fc60007ffe020 */
[----:B0-----:R-:W-:Y:S01]  /*1b360*/  IMAD.IADD R0, R16, 0x1, R5 ;  /* 0x0000000110007824 */ /* 0x001fe200078e0205 */
[----:B------:R-:W-:Y:S02]  /*1b370*/  IADD3 R12, R28, 0x400, R2 ;  /* 0x000004001c0c7810 */ /* 0x000fe40007ffe002 */
[----:B------:R-:W-:Y:S02]  /*1b380*/  ISETP.NE.AND P1, PT, R14, 0x3, PT ;  /* 0x000000030e00780c */ /* 0x000fe40003f25270 */
        /* <DEDUP_REMOVED lines=82> */
.L_x_1504:
[----:B--2---:R2:W-:Y:S01]  /*1b8b0*/  SYNCS.ARRIVE.TRANS64.A1T0 RZ, [R3+URZ+0x2a850], RZ ;  /* 0x02a850ff03ff79a7 */ /* 0x0045e2000810003f */
[----:B------:R-:W-:Y:S06]  /*1b8c0*/  BAR.SYNC.DEFER_BLOCKING 0x2, 0x80 ;  /* 0x0082000000007b1d */ /* 0x000fec0000010000 */
[----:B------:R-:W-:Y:S05]  /*1b8d0*/  @!P0 BRA `(.L_x_1505) ;  /* 0x0000000000048947 */ /* 0x000fea0003800000 */
[----:B------:R-:W-:Y:S01]  /*1b8e0*/  BPT.TRAP 0x1 ;  /* 0x000000040000795c */ /* 0x000fe20000300000 */
.L_x_1505:
[----:B--2---:R-:W-:Y:S02]  /*1b8f0*/  VIADD R3, R3, 0x2a880 ;  /* 0x0002a88003037836 */ /* 0x004fe40000000000 */
[----:B------:R-:W-:-:S03]  /*1b900*/  VIADD R18, R18, 0x1 ;  /* 0x0000000112127836 */ /* 0x000fc60000000000 */
[----:B------:R-:W-:Y:S02]  /*1b910*/  PRMT R3, R30, 0x654, R3 ;  /* 0x000006541e037816 */ /* 0x000fe40000000003 */
[C---:B------:R-:W-:Y:S02]  /*1b920*/  ISETP.NE.AND P0, PT, R18.reuse, 0x2, PT ;  /* 0x000000021200780c */ /* 0x040fe40003f05270 */
[----:B------:R2:W-:Y:S02]  /*1b930*/  SYNCS.ARRIVE.TRANS64.RED.A1T0 RZ, [R3+URZ], RZ ;  /* 0x000000ff03ff79a7 */ /* 0x0005e4000810043f */
[----:B------:R-:W-:Y:S02]  /*1b940*/  SEL R18, R18, RZ, P0 ;  /* 0x000000ff12127207 */ /* 0x000fe40000000000 */
[----:B--2---:R-:W-:-:S04]  /*1b950*/  SEL R3, RZ, 0x1, P0 ;  /* 0x00000001ff037807 */ /* 0x004fc80000000000 */
[----:B------:R-:W-:-:S07]  /*1b960*/  LOP3.LUT R22, R22, R3, RZ, 0x3c, !PT ;  /* 0x0000000316167212 */ /* 0x000fce00078e3cff */
.L_x_1446:
[----:B------:R-:W-:Y:S05]  /*1b970*/  BSYNC B7 ;  /* 0x0000000000077941 */ /* 0x000fea0003800000 */
.L_x_1444:
[----:B------:R-:W-:-:S13]  /*1b980*/  LOP3.LUT P0, RZ, R29, 0x40, RZ, 0xc0, !PT ;  /* 0x000000401dff7812 */ /* 0x000fda000780c0ff */
[----:B------:R-:W-:Y:S05]  /*1b990*/  @!P0 BRA `(.L_x_1506) ;  /* 0x0000000000248947 */ /* 0x000fea0003800000 */
[----:B------:R-:W2:Y:S08]  /*1b9a0*/  S2UR UR4, SR_CgaCtaId ;  /* 0x00000000000479c3 */ /* 0x000eb00000008800 */
[----:B------:R-:W-:Y:S01]  /*1b9b0*/  BAR.SYNC.DEFER_BLOCKING 0x5, 0x180 ;  /* 0x0146000000007b1d */ /* 0x000fe20000010000 */
[----:B------:R-:W-:Y:S01]  /*1b9c0*/  MOV R3, 0x400 ;  /* 0x0000040000037802 */ /* 0x000fe20000000f00 */
[----:B--2---:R-:W-:-:S05]  /*1b9d0*/  IMAD.U32 R30, RZ, RZ, UR4 ;  /* 0x00000004ff1e7e24 */ /* 0x004fca000f8e00ff */
[----:B------:R-:W-:-:S05]  /*1b9e0*/  LEA R16, R30, R3, 0x18 ;  /* 0x000000031e107211 */ /* 0x000fca00078ec0ff */
[----:B-1----:R-:W1:Y:S02]  /*1b9f0*/  LDS.128 R24, [R16+0x2a8d0] ;  /* 0x02a8d00010187984 */ /* 0x002e640000000c00 */
[----:B-1----:R-:W-:Y:S01]  /*1ba00*/  R2UR UR40, R27 ;  /* 0x000000001b2872ca */ /* 0x002fe200000e0000 */
[----:B------:R-:W-:Y:S06]  /*1ba10*/  BAR.ARV 0x4, 0x180 ;  /* 0x0106000000007b1d */ /* 0x000fec0000002000 */
[----:B------:R-:W-:Y:S08]  /*1ba20*/  BRA `(.L_x_1507) ;  /* 0x0000000c00b47947 */ /* 0x000ff00003800000 */
.L_x_1506:
[----:B------:R-:W0:Y:S01]  /*1ba30*/  S2R R0, SR_TID.X ;  /* 0x0000000000007919 */ /* 0x000e220000002100 */
[----:B------:R-:W-:Y:S01]  /*1ba40*/  ULDC UR4, c[0x0][0xc3c] ;  /* 0x00030f0000047ab9 */ /* 0x000fe20000000800 */
[----:B0-----:R-:W-:Y:S01]  /*1ba50*/  LOP3.LUT R9, R0, 0x1f, RZ, 0xc0, !PT ;  /* 0x0000001f00097812 */ /* 0x001fe200078ec0ff */
[----:B------:R-:W-:-:S03]  /*1ba60*/  IMAD.MOV.U32 R0, RZ, RZ, RZ ;  /* 0x000000ffff007224 */ /* 0x000fc600078e00ff */
[C---:B------:R-:W-:Y:S01]  /*1ba70*/  ISETP.NE.AND P0, PT, R9.reuse, 0x1f, PT ;  /* 0x0000001f0900780c */ /* 0x040fe20003f05270 */
[----:B------:R-:W-:-:S05]  /*1ba80*/  VIADD R7, R9, UR40 ;  /* 0x0000002809077c36 */ /* 0x000fca0008000000 */
[----:B------:R-:W-:Y:S01]  /*1ba90*/  ISETP.GE.OR P1, PT, R7, UR4, !P0 ;  /* 0x0000000407007c0c */ /* 0x000fe2000c726670 */
[----:B------:R-:W-:-:S12]  /*1baa0*/  ULDC UR4, c[0x0][0xc3c] ;  /* 0x00030f0000047ab9 */ /* 0x000fd80000000800 */
[----:B------:R-:W0:Y:S08]  /*1bab0*/  @!P1 LDC.64 R2, c[0x0][0xc80] ;  /* 0x00032000ff029b82 */ /* 0x000e300000000a00 */
[----:B------:R-:W2:Y:S01]  /*1bac0*/  @!P1 LDC.64 R4, c[0x0][0xc78] ;  /* 0x00031e00ff049b82 */ /* 0x000ea20000000a00 */
[----:B0-----:R-:W-:-:S05]  /*1bad0*/  @!P1 IMAD.WIDE R2, R7, 0x4, R2 ;  /* 0x0000000407029825 */ /* 0x001fca00078e0202 */
[----:B------:R2:W3:Y:S02]  /*1bae0*/  @!P1 LDG.E R0, desc[UR56][R2.64] ;  /* 0x0000003802009981 */ /* 0x0004e4000c1e1900 */
[----:B--2---:R-:W-:-:S04]  /*1baf0*/  @!P1 IMAD.WIDE R2, R7, 0x4, R4 ;  /* 0x0000000407029825 */ /* 0x004fc800078e0204 */
[----:B------:R-:W-:-:S06]  /*1bb00*/  IMAD.MOV.U32 R5, RZ, RZ, RZ ;  /* 0x000000ffff057224 */ /* 0x000fcc00078e00ff */
[----:B------:R-:W3:Y:S01]  /*1bb10*/  @!P1 LDG.E R5, desc[UR56][R2.64] ;  /* 0x0000003802059981 */ /* 0x000ee2000c1e1900 */
[C---:B------:R-:W-:Y:S02]  /*1bb20*/  ISETP.NE.AND P1, PT, R9.reuse, RZ, PT ;  /* 0x000000ff0900720c */ /* 0x040fe40003f25270 */
[C---:B------:R-:W-:Y:S02]  /*1bb30*/  ISETP.GE.U32.AND P2, PT, R9.reuse, 0x2, PT ;  /* 0x000000020900780c */ /* 0x040fe40003f46070 */
[C---:B------:R-:W-:Y:S02]  /*1bb40*/  ISETP.GE.U32.AND P3, PT, R9.reuse, 0x4, PT ;  /* 0x000000040900780c */ /* 0x040fe40003f66070 */
[C---:B------:R-:W-:Y:S02]  /*1bb50*/  ISETP.GE.U32.AND P4, PT, R9.reuse, 0x8, PT ;  /* 0x000000080900780c */ /* 0x040fe40003f86070 */
[----:B------:R-:W-:Y:S01]  /*1bb60*/  ISETP.GE.U32.AND P5, PT, R9, 0x10, PT ;  /* 0x000000100900780c */ /* 0x000fe20003fa6070 */
[----:B---3--:R-:W-:-:S05]  /*1bb70*/  IMAD R4, R5, R0, RZ ;  /* 0x0000000005047224 */ /* 0x008fca00078e02ff */
[----:B------:R-:W0:Y:S02]  /*1bb80*/  SHFL.UP PT, R6, R4, 0x1, RZ ;  /* 0x0420000004067989 */ /* 0x000e2400000e00ff */
[----:B0-----:R-:W-:-:S05]  /*1bb90*/  SEL R7, R6, RZ, P1 ;  /* 0x000000ff06077207 */ /* 0x001fca0000800000 */
[----:B------:R-:W-:Y:S02]  /*1bba0*/  IMAD.IADD R7, R4, 0x1, R7 ;  /* 0x0000000104077824 */ /* 0x000fe400078e0207 */
[----:B------:R-:W0:Y:S03]  /*1bbb0*/  LDC R4, c[0x0][0xc38] ;  /* 0x00030e00ff047b82 */ /* 0x000e260000000800 */
[----:B------:R-:W2:Y:S02]  /*1bbc0*/  SHFL.UP PT, R6, R7, 0x2, RZ ;  /* 0x0440000007067989 */ /* 0x000ea400000e00ff */
[----:B--2---:R-:W-:-:S05]  /*1bbd0*/  SEL R6, R6, RZ, P2 ;  /* 0x000000ff06067207 */ /* 0x004fca0001000000 */
[----:B------:R-:W-:Y:S02]  /*1bbe0*/  IMAD.IADD R6, R7, 0x1, R6 ;  /* 0x0000000107067824 */ /* 0x000fe400078e0206 */
[----:B------:R-:W-:Y:S04]  /*1bbf0*/  SHFL.IDX PT, R7, R24, RZ, 0x1f ;  /* 0x00001fff18077589 */ /* 0x000fe800000e0000 */
[----:B------:R-:W2:Y:S02]  /*1bc00*/  SHFL.UP PT, R8, R6, 0x4, RZ ;  /* 0x0480000006087989 */ /* 0x000ea400000e00ff */
[----:B--2---:R-:W-:-:S05]  /*1bc10*/  SEL R3, R8, RZ, P3 ;  /* 0x000000ff08037207 */ /* 0x004fca0001800000 */
[----:B------:R-:W-:Y:S02]  /*1bc20*/  IMAD.IADD R2, R6, 0x1, R3 ;  /* 0x0000000106027824 */ /* 0x000fe400078e0203 */
[----:B------:R-:W-:Y:S04]  /*1bc30*/  SHFL.IDX PT, R6, R24, 0x1, 0x1f ;  /* 0x00201f0018067f89 */ /* 0x000fe800000e0000 */
[----:B------:R-:W2:Y:S02]  /*1bc40*/  SHFL.UP PT, R3, R2, 0x8, RZ ;  /* 0x0500000002037989 */ /* 0x000ea400000e00ff */
[----:B--2---:R-:W-:-:S05]  /*1bc50*/  SEL R3, R3, RZ, P4 ;  /* 0x000000ff03037207 */ /* 0x004fca0002000000 */
[----:B------:R-:W-:-:S05]  /*1bc60*/  IMAD.IADD R8, R2, 0x1, R3 ;  /* 0x0000000102087824 */ /* 0x000fca00078e0203 */
[----:B------:R-:W2:Y:S02]  /*1bc70*/  SHFL.UP PT, R3, R8, 0x10, RZ ;  /* 0x0600000008037989 */ /* 0x000ea400000e00ff */
[----:B--2---:R-:W-:-:S05]  /*1bc80*/  SEL R3, R3, RZ, P5 ;  /* 0x000000ff03037207 */ /* 0x004fca0002800000 */
[----:B------:R-:W-:-:S05]  /*1bc90*/  IMAD.IADD R3, R8, 0x1, R3 ;  /* 0x0000000108037824 */ /* 0x000fca00078e0203 */
[----:B------:R-:W0:Y:S02]  /*1bca0*/  SHFL.IDX PT, R9, R3, 0x1f, 0x1f ;  /* 0x03e01f0003097f89 */ /* 0x000e2400000e0000 */
[----:B0-----:R-:W-:Y:S02]  /*1bcb0*/  IMAD R11, R9, R4, RZ ;  /* 0x00000004090b7224 */ /* 0x001fe400078e02ff */
[----:B------:R-:W-:Y:S02]  /*1bcc0*/  IMAD.MOV.U32 R9, RZ, RZ, RZ ;  /* 0x000000ffff097224 */ /* 0x000fe400078e00ff */
[----:B------:R-:W-:-:S05]  /*1bcd0*/  IMAD.IADD R6, R6, 0x1, R11 ;  /* 0x0000000106067824 */ /* 0x000fca00078e020b */
[----:B------:R-:W-:-:S13]  /*1bce0*/  ISETP.GT.AND P6, PT, R6, R7, PT ;  /* 0x000000070600720c */ /* 0x000fda0003fc4270 */
[----:B------:R-:W-:Y:S05]  /*1bcf0*/  @P6 BRA `(.L_x_1508) ;  /* 0x00000000009c6947 */ /* 0x000fea0003800000 */
.L_x_1510:
        /* <DEDUP_REMOVED lines=10> */
[----:B------:R-:W2:Y:S01]  /*1bda0*/  @!P6 LDC.64 R4, c[0x0][0xc78] ;  /* 0x00031e00ff04eb82 */ /* 0x000ea20000000a00 */
[----:B0-----:R-:W-:-:S05]  /*1bdb0*/  @!P6 IMAD.WIDE R2, R11, 0x4, R2 ;  /* 0x000000040b02e825 */ /* 0x001fca00078e0202 */
[----:B------:R2:W3:Y:S02]  /*1bdc0*/  @!P6 LDG.E R0, desc[UR56][R2.64] ;  /* 0x000000380200e981 */ /* 0x0004e4000c1e1900 */
[----:B--2---:R-:W-:-:S04]  /*1bdd0*/  @!P6 IMAD.WIDE R2, R11, 0x4, R4 ;  /* 0x000000040b02e825 */ /* 0x004fc800078e0204 */
        /* <DEDUP_REMOVED lines=8> */
[----:B------:R-:W-:Y:S02]  /*1be60*/  IMAD.IADD R11, R4, 0x1, R11 ;  /* 0x00000001040b7824 */ /* 0x000fe400078e020b */
[----:B------:R-:W0:Y:S03]  /*1be70*/  LDC R4, c[0x0][0xc38] ;  /* 0x00030e00ff047b82 */ /* 0x000e260000000800 */
[----:B------:R-:W2:Y:S02]  /*1be80*/  SHFL.UP PT, R8, R11, 0x4, RZ ;  /* 0x048000000b087989 */ /* 0x000ea400000e00ff */
[----:B--2---:R-:W-:-:S05]  /*1be90*/  SEL R8, R8, RZ, P3 ;  /* 0x000000ff08087207 */ /* 0x004fca0001800000 */
[----:B------:R-:W-:-:S05]  /*1bea0*/  IMAD.IADD R8, R11, 0x1, R8 ;  /* 0x000000010b087824 */ /* 0x000fca00078e0208 */
[----:B------:R-:W2:Y:S02]  /*1beb0*/  SHFL.UP PT, R2, R8, 0x8, RZ ;  /* 0x0500000008027989 */ /* 0x000ea400000e00ff */
[----:B--2---:R-:W-:-:S05]  /*1bec0*/  SEL R3, R2, RZ, P4 ;  /* 0x000000ff02037207 */ /* 0x004fca0002000000 */
[----:B------:R-:W-:-:S05]  /*1bed0*/  IMAD.IADD R3, R8, 0x1, R3 ;  /* 0x0000000108037824 */ /* 0x000fca00078e0203 */
[----:B------:R-:W2:Y:S02]  /*1bee0*/  SHFL.UP PT, R2, R3, 0x10, RZ ;  /* 0x0600000003027989 */ /* 0x000ea400000e00ff */
[----:B--2---:R-:W-:-:S05]  /*1bef0*/  SEL R2, R2, RZ, P5 ;  /* 0x000000ff02027207 */ /* 0x004fca0002800000 */
[----:B------:R-:W-:-:S05]  /*1bf00*/  IMAD.IADD R2, R3, 0x1, R2 ;  /* 0x0000000103027824 */ /* 0x000fca00078e0202 */
[----:B------:R-:W0:Y:S02]  /*1bf10*/  SHFL.IDX PT, R13, R2, 0x1f, 0x1f ;  /* 0x03e01f00020d7f89 */ /* 0x000e2400000e0000 */
[----:B0-----:R-:W-:-:S04]  /*1bf20*/  IMAD R11, R13, R4, RZ ;  /* 0x000000040d0b7224 */ /* 0x001fc800078e02ff */
[----:B------:R-:W-:-:S05]  /*1bf30*/  IMAD.IADD R6, R11, 0x1, R6 ;  /* 0x000000010b067824 */ /* 0x000fca00078e0206 */
[----:B------:R-:W-:-:S13]  /*1bf40*/  ISETP.GT.AND P6, PT, R6, R7, PT ;  /* 0x000000070600720c */ /* 0x000fda0003fc4270 */
[----:B------:R-:W-:Y:S05]  /*1bf50*/  @!P6 BRA `(.L_x_1510) ;  /* 0xfffffffc0068e947 */ /* 0x000fea000383ffff */
[----:B------:R-:W-:-:S07]  /*1bf60*/  IMAD.MOV.U32 R3, RZ, RZ, R2 ;  /* 0x000000ffff037224 */ /* 0x000fce00078e0002 */
.L_x_1508:
[----:B------:R-:W-:-:S04]  /*1bf70*/  IMAD.IADD R11, R6, 0x1, -R11 ;  /* 0x00000001060b7824 */ /* 0x000fc800078e0a0b */
[----:B------:R-:W-:-:S05]  /*1bf80*/  IMAD R2, R3, R4, R11 ;  /* 0x0000000403027224 */ /* 0x000fca00078e020b */
[----:B------:R-:W-:-:S13]  /*1bf90*/  ISETP.GT.AND P0, PT, R2, R7, PT ;  /* 0x000000070200720c */ /* 0x000fda0003f04270 */
[----:B------:R-:W-:Y:S02]  /*1bfa0*/  VOTEU.ANY UR5, UPT, !P0 ;  /* 0x0000000000057886 */ /* 0x000fe400040e0100 */
[----:B------:R-:W-:Y:S02]  /*1bfb0*/  UPOPC UR4, UR5 ;  /* 0x00000005000472bf */ /* 0x000fe40008000000 */
[----:B------:R-:W-:-:S04]  /*1bfc0*/  ISETP.NE.AND P0, PT, RZ, UR5, PT ;  /* 0x00000005ff007c0c */ /* 0x000fc8000bf05270 */
[----:B------:R-:W-:Y:S02]  /*1bfd0*/  IMAD.U32 R6, RZ, RZ, UR4 ;  /* 0x00000004ff067e24 */ /* 0x000fe4000f8e00ff */
[----:B------:R-:W-:-:S04]  /*1bfe0*/  IMAD.U32 R13, RZ, RZ, UR4 ;  /* 0x00000004ff0d7e24 */ /* 0x000fc8000f8e00ff */
[----:B------:R0:W2:Y:S04]  /*1bff0*/  SHFL.IDX PT, R6, R5, R6, 0x1f ;  /* 0x00001f0605067589 */ /* 0x0000a800000e0000 */
[----:B------:R0:W3:Y:S01]  /*1c000*/  SHFL.IDX PT, R0, R0, R13, 0x1f ;  /* 0x00001f0d00007589 */ /* 0x0000e200000e0000 */
[----:B------:R-:W-:Y:S05]  /*1c010*/  @!P0 BRA `(.L_x_1511) ;  /* 0x00000000000c8947 */ /* 0x000fea0003800000 */
[----:B------:R-:W-:-:S06]  /*1c020*/  UIADD3 UR5, UR4, -0x1, URZ ;  /* 0xffffffff04057890 */ /* 0x000fcc000fffe03f */
[----:B------:R-:W-:-:S05]  /*1c030*/  IMAD.U32 R2, RZ, RZ, UR5 ;  /* 0x00000005ff027e24 */ /* 0x000fca000f8e00ff */
[----:B------:R4:W0:Y:S02]  /*1c040*/  SHFL.IDX PT, R9, R3, R2, 0x1f ;  /* 0x00001f0203097589 */ /* 0x00082400000e0000 */
.L_x_1511:
[----:B--2---:R-:W-:Y:S01]  /*1c050*/  ISETP.NE.AND P0, PT, R6, 0x1, PT ;  /* 0x000000010600780c */ /* 0x004fe20003f05270 */
[----:B0-----:R-:W-:Y:S01]  /*1c060*/  IMAD R24, R9, R4, R11 ;  /* 0x0000000409187224 */ /* 0x001fe200078e020b */
[----:B------:R-:W-:-:S03]  /*1c070*/  UIADD3 UR40, UR4, UR40, URZ ;  /* 0x0000002804287290 */ /* 0x000fc6000fffe03f */
[----:B------:R-:W-:-:S08]  /*1c080*/  IMAD.IADD R5, R7, 0x1, -R24 ;  /* 0x0000000107057824 */ /* 0x000fd000078e0a18 */
[----:B------:R-:W-:Y:S05]  /*1c090*/  @!P0 BRA `(.L_x_1512) ;  /* 0x0000000000dc8947 */ /* 0x000fea0003800000 */
[----:B---3--:R-:W-:Y:S02]  /*1c0a0*/  IABS R4, R0 ;  /* 0x0000000000047213 */ /* 0x008fe40000000000 */
[----:B------:R-:W-:Y:S02]  /*1c0b0*/  IABS R7, R6 ;  /* 0x0000000600077213 */ /* 0x000fe40000000000 */
[----:B------:R-:W0:Y:S08]  /*1c0c0*/  I2F.RP R8, R4 ;  /* 0x0000000400087306 */ /* 0x000e300000209400 */
[----:B------:R-:W2:Y:S08]  /*1c0d0*/  I2F.RP R10, R7 ;  /* 0x00000007000a7306 */ /* 0x000eb00000209400 */
[----:B0-----:R-:W4:Y:S08]  /*1c0e0*/  MUFU.RCP R8, R8 ;  /* 0x0000000800087308 */ /* 0x001f300000001000 */
[----:B--2---:R-:W-:Y:S01]  /*1c0f0*/  MUFU.RCP R10, R10 ;  /* 0x0000000a000a7308 */ /* 0x004fe20000001000 */
[----:B----4-:R-:W-:-:S07]  /*1c100*/  VIADD R2, R8, 0xffffffe ;  /* 0x0ffffffe08027836 */ /* 0x010fce0000000000 */
[----:B------:R0:W2:Y:S02]  /*1c110*/  F2I.FTZ.U32.TRUNC.NTZ R3, R2 ;  /* 0x0000000200037305 */ /* 0x0000a4000021f000 */
[----:B0-----:R-:W-:Y:S02]  /*1c120*/  IMAD.MOV.U32 R2, RZ, RZ, RZ ;  /* 0x000000ffff027224 */ /* 0x001fe400078e00ff */
[----:B--2---:R-:W-:-:S04]  /*1c130*/  IMAD.MOV R9, RZ, RZ, -R3 ;  /* 0x000000ffff097224 */ /* 0x004fc800078e0a03 */
[----:B------:R-:W-:-:S04]  /*1c140*/  IMAD R9, R9, R4, RZ ;  /* 0x0000000409097224 */ /* 0x000fc800078e02ff */
[----:B------:R-:W-:Y:S01]  /*1c150*/  IMAD.HI.U32 R3, R3, R9, R2 ;  /* 0x0000000903037227 */ /* 0x000fe200078e0002 */
[----:B------:R-:W-:Y:S02]  /*1c160*/  IABS R9, R5 ;  /* 0x0000000500097213 */ /* 0x000fe40000000000 */
[----:B------:R-:W-:-:S03]  /*1c170*/  IABS R2, R0 ;  /* 0x0000000000027213 */ /* 0x000fc60000000000 */
[----:B------:R-:W-:-:S04]  /*1c180*/  IMAD.HI.U32 R8, R3, R9, RZ ;  /* 0x0000000903087227 */ /* 0x000fc800078e00ff */
[----:B------:R-:W-:Y:S02]  /*1c190*/  IMAD.MOV R2, RZ, RZ, -R2 ;  /* 0x000000ffff027224 */ /* 0x000fe400078e0a02 */
[----:B------:R-:W-:Y:S02]  /*1c1a0*/  VIADD R3, R10, 0xffffffe ;  /* 0x0ffffffe0a037836 */ /* 0x000fe40000000000 */
[----:B------:R-:W-:-:S04]  /*1c1b0*/  IMAD R9, R8, R2, R9 ;  /* 0x0000000208097224 */ /* 0x000fc800078e0209 */
[----:B------:R-:W0:Y:S01]  /*1c1c0*/  F2I.FTZ.U32.TRUNC.NTZ R3, R3 ;  /* 0x0000000300037305 */ /* 0x000e22000021f000 */
[----:B------:R-:W-:-:S13]  /*1c1d0*/  ISETP.GT.U32.AND P1, PT, R4, R9, PT ;  /* 0x000000090400720c */ /* 0x000fda0003f24070 */
[----:B------:R-:W-:Y:S02]  /*1c1e0*/  @!P1 IMAD.IADD R9, R9, 0x1, -R4 ;  /* 0x0000000109099824 */ /* 0x000fe400078e0a04 */
[----:B0-----:R-:W-:Y:S02]  /*1c1f0*/  IMAD.MOV R2, RZ, RZ, -R3 ;  /* 0x000000ffff027224 */ /* 0x001fe400078e0a03 */
[----:B------:R-:W-:Y:S01]  /*1c200*/  @!P1 VIADD R8, R8, 0x1 ;  /* 0x0000000108089836 */ /* 0x000fe20000000000 */
[----:B------:R-:W-:Y:S01]  /*1c210*/  ISETP.GE.U32.AND P0, PT, R9, R4, PT ;  /* 0x000000040900720c */ /* 0x000fe20003f06070 */
[----:B------:R-:W-:Y:S01]  /*1c220*/  IMAD R9, R2, R7, RZ ;  /* 0x0000000702097224 */ /* 0x000fe200078e02ff */
[----:B------:R-:W-:Y:S01]  /*1c230*/  ISETP.NE.AND P1, PT, R0, RZ, PT ;  /* 0x000000ff0000720c */ /* 0x000fe20003f25270 */
[----:B------:R-:W-:-:S04]  /*1c240*/  IMAD.MOV.U32 R2, RZ, RZ, RZ ;  /* 0x000000ffff027224 */ /* 0x000fc800078e00ff */
[----:B------:R-:W-:Y:S01]  /*1c250*/  IMAD.HI.U32 R4, R3, R9, R2 ;  /* 0x0000000903047227 */ /* 0x000fe200078e0002 */
[----:B------:R-:W-:-:S04]  /*1c260*/  LOP3.LUT R2, R5, R0, RZ, 0x3c, !PT ;  /* 0x0000000005027212 */ /* 0x000fc800078e3cff */
[----:B------:R-:W-:Y:S01]  /*1c270*/  ISETP.GE.AND P2, PT, R2, RZ, PT ;  /* 0x000000ff0200720c */ /* 0x000fe20003f46270 */
[----:B------:R-:W-:Y:S01]  /*1c280*/  @P0 VIADD R8, R8, 0x1 ;  /* 0x0000000108080836 */ /* 0x000fe20000000000 */
[----:B------:R-:W-:-:S05]  /*1c290*/  IABS R2, R6 ;  /* 0x0000000600027213 */ /* 0x000fca0000000000 */
[----:B------:R-:W-:-:S06]  /*1c2a0*/  IMAD.MOV R2, RZ, RZ, -R2 ;  /* 0x000000ffff027224 */ /* 0x000fcc00078e0a02 */
[----:B------:R-:W-:Y:S01]  /*1c2b0*/  @!P2 IMAD.MOV R8, RZ, RZ, -R8 ;  /* 0x000000ffff08a224 */ /* 0x000fe200078e0a08 */
[----:B------:R-:W-:-:S04]  /*1c2c0*/  @!P1 LOP3.LUT R8, RZ, R0, RZ, 0x33, !PT ;  /* 0x00000000ff089212 */ /* 0x000fc800078e33ff */
[----:B------:R-:W-:-:S05]  /*1c2d0*/  IABS R3, R8 ;  /* 0x0000000800037213 */ /* 0x000fca0000000000 */
        /* <DEDUP_REMOVED lines=9> */
[----:B------:R-:W-:-:S04]  /*1c370*/  IMAD.MOV R2, RZ, RZ, -R8 ;  /* 0x000000ffff027224 */ /* 0x000fc800078e0a08 */
[----:B------:R-:W-:Y:S02]  /*1c380*/  IMAD R2, R0, R2, R5 ;  /* 0x0000000200027224 */ /* 0x000fe400078e0205 */
[----:B------:R-:W-:-:S06]  /*1c390*/  @P0 VIADD R4, R4, 0x1 ;  /* 0x0000000104040836 */ /* 0x000fcc0000000000 */
[----:B------:R-:W-:Y:S01]  /*1c3a0*/  @!P2 IMAD.MOV R4, RZ, RZ, -R4 ;  /* 0x000000ffff04a224 */ /* 0x000fe200078e0a04 */
[----:B------:R-:W-:-:S05]  /*1c3b0*/  @!P1 LOP3.LUT R4, RZ, R6, RZ, 0x33, !PT ;  /* 0x00000006ff049212 */ /* 0x000fca00078e33ff */
[--C-:B------:R-:W-:Y:S02]  /*1c3c0*/  IMAD.MOV R7, RZ, RZ, -R4.reuse ;  /* 0x000000ffff077224 */ /* 0x100fe400078e0a04 */
[C---:B------:R-:W-:Y:S02]  /*1c3d0*/  IMAD R3, R6.reuse, 0x1000000, R4 ;  /* 0x0100000006037824 */ /* 0x040fe400078e0204 */
[----:B------:R-:W-:-:S04]  /*1c3e0*/  IMAD R6, R6, R7, R8 ;  /* 0x0000000706067224 */ /* 0x000fc800078e0208 */
[----:B-1----:R-:W-:Y:S01]  /*1c3f0*/  IMAD R26, R6, 0x10000, R3 ;  /* 0x00010000061a7824 */ /* 0x002fe200078e0203 */
[----:B------:R-:W-:Y:S06]  /*1c400*/  BRA `(.L_x_1513) ;  /* 0x0000000000f87947 */ /* 0x000fec0003800000 */
.L_x_1512:
[----:B------:R-:W-:Y:S02]  /*1c410*/  ULDC.64 UR4, c[0x0][0xc90] ;  /* 0x0003240000047ab9 */ /* 0x000fe40000000a00 */
[----:B------:R-:W-:-:S06]  /*1c420*/  UIMAD.WIDE UR4, UR40, 0x4, UR4 ;  /* 0x00000004280478a5 */ /* 0x000fcc000f8e0204 */
[----:B----4-:R-:W-:Y:S02]  /*1c430*/  IMAD.U32 R2, RZ, RZ, UR4 ;  /* 0x00000004ff027e24 */ /* 0x010fe4000f8e00ff */
[----:B------:R-:W-:-:S05]  /*1c440*/  IMAD.U32 R3, RZ, RZ, UR5 ;  /* 0x00000005ff037e24 */ /* 0x000fca000f8e00ff */
[----:B------:R0:W3:Y:S02]  /*1c450*/  LDG.E R7, desc[UR56][R2.64] ;  /* 0x0000003802077981 */ /* 0x0000e4000c1e1900 */
[----:B0-----:R-:W-:Y:S02]  /*1c460*/  IMAD.MOV.U32 R2, RZ, RZ, RZ ;  /* 0x000000ffff027224 */ /* 0x001fe400078e00ff */
[----:B---3--:R-:W-:-:S05]  /*1c470*/  IMAD R6, R0, R7, RZ ;  /* 0x0000000700067224 */ /* 0x008fca00078e02ff */
[----:B------:R-:W-:-:S04]  /*1c480*/  IABS R8, R6 ;  /* 0x0000000600087213 */ /* 0x000fc80000000000 */
[----:B------:R-:W0:Y:S08]  /*1c490*/  I2F.RP R9, R8 ;  /* 0x0000000800097306 */ /* 0x000e300000209400 */
[----:B0-----:R-:W0:Y:S02]  /*1c4a0*/  MUFU.RCP R9, R9 ;  /* 0x0000000900097308 */ /* 0x001e240000001000 */
[----:B0-----:R-:W-:-:S06]  /*1c4b0*/  VIADD R10, R9, 0xffffffe ;  /* 0x0ffffffe090a7836 */ /* 0x001fcc0000000000 */
[----:B------:R-:W0:Y:S02]  /*1c4c0*/  F2I.FTZ.U32.TRUNC.NTZ R3, R10 ;  /* 0x0000000a00037305 */ /* 0x000e24000021f000 */
[----:B0-----:R-:W-:-:S04]  /*1c4d0*/  IMAD.MOV R11, RZ, RZ, -R3 ;  /* 0x000000ffff0b7224 */ /* 0x001fc800078e0a03 */
[----:B------:R-:W-:-:S04]  /*1c4e0*/  IMAD R11, R11, R8, RZ ;  /* 0x000000080b0b7224 */ /* 0x000fc800078e02ff */
[----:B------:R-:W-:Y:S01]  /*1c4f0*/  IMAD.HI.U32 R2, R3, R11, R2 ;  /* 0x0000000b03027227 */ /* 0x000fe200078e0002 */
[----:B------:R-:W-:Y:S02]  /*1c500*/  IABS R11, R5 ;  /* 0x00000005000b7213 */ /* 0x000fe40000000000 */
[----:B------:R-:W-:-:S03]  /*1c510*/  IABS R3, R6 ;  /* 0x0000000600037213 */ /* 0x000fc60000000000 */
[----:B------:R-:W-:-:S04]  /*1c520*/  IMAD.HI.U32 R2, R2, R11, RZ ;  /* 0x0000000b02027227 */ /* 0x000fc800078e00ff */
[----:B------:R-:W-:-:S04]  /*1c530*/  IMAD.MOV R3, RZ, RZ, -R3 ;  /* 0x000000ffff037224 */ /* 0x000fc800078e0a03 */
        /* <DEDUP_REMOVED lines=14> */
[----:B------:R-:W-:-:S03]  /*1c620*/  IMAD R5, R6, R2, R5 ;  /* 0x0000000206057224 */ /* 0x000fc600078e0205 */
[----:B------:R-:W-:-:S04]  /*1c630*/  VIADDMNMX R4, R3, R4, R7, PT ;  /* 0x0000000403047246 */ /* 0x000fc80003800107 */
[-C--:B------:R-:W-:Y:S02]  /*1c640*/  IABS R7, R4.reuse ;  /* 0x0000000400077213 */ /* 0x080fe40000000000 */
[----:B------:R-:W-:Y:S02]  /*1c650*/  IABS R6, R4 ;  /* 0x0000000400067213 */ /* 0x000fe40000000000 */
[----:B------:R-:W0:Y:S03]  /*1c660*/  I2F.RP R9, R7 ;  /* 0x0000000700097306 */ /* 0x000e260000209400 */
[----:B------:R-:W-:-:S05]  /*1c670*/  IMAD.MOV R6, RZ, RZ, -R6 ;  /* 0x000000ffff067224 */ /* 0x000fca00078e0a06 */
[----:B0-----:R-:W0:Y:S02]  /*1c680*/  MUFU.RCP R9, R9 ;  /* 0x0000000900097308 */ /* 0x001e240000001000 */
[----:B0-----:R-:W-:Y:S01]  /*1c690*/  VIADD R3, R9, 0xffffffe ;  /* 0x0ffffffe09037836 */ /* 0x001fe20000000000 */
[----:B------:R-:W-:-:S05]  /*1c6a0*/  IABS R9, R5 ;  /* 0x0000000500097213 */ /* 0x000fca0000000000 */
[----:B------:R-:W0:Y:S02]  /*1c6b0*/  F2I.FTZ.U32.TRUNC.NTZ R3, R3 ;  /* 0x0000000300037305 */ /* 0x000e24000021f000 */
[----:B0-----:R-:W-:-:S04]  /*1c6c0*/  IMAD.MOV R2, RZ, RZ, -R3 ;  /* 0x000000ffff027224 */ /* 0x001fc800078e0a03 */
[----:B------:R-:W-:Y:S02]  /*1c6d0*/  IMAD R11, R2, R7, RZ ;  /* 0x00000007020b7224 */ /* 0x000fe400078e02ff */
[----:B------:R-:W-:-:S04]  /*1c6e0*/  IMAD.MOV.U32 R2, RZ, RZ, RZ ;  /* 0x000000ffff027224 */ /* 0x000fc800078e00ff */
[----:B------:R-:W-:Y:S01]  /*1c6f0*/  IMAD.HI.U32 R2, R3, R11, R2 ;  /* 0x0000000b03027227 */ /* 0x000fe200078e0002 */
[----:B------:R-:W-:Y:S02]  /*1c700*/  LOP3.LUT R3, R5, R4, RZ, 0x3c, !PT ;  /* 0x0000000405037212 */ /* 0x000fe400078e3cff */
[----:B------:R-:W-:Y:S02]  /*1c710*/  IADD3 R5, R8, 0x1000000, R5 ;  /* 0x0100000008057810 */ /* 0x000fe40007ffe005 */
[----:B------:R-:W-:Y:S01]  /*1c720*/  ISETP.GE.AND P2, PT, R3, RZ, PT ;  /* 0x000000ff0300720c */ /* 0x000fe20003f46270 */
        /* <DEDUP_REMOVED lines=9> */
[----:B------:R-:W-:Y:S01]  /*1c7c0*/  @!P1 LOP3.LUT R2, RZ, R4, RZ, 0x33, !PT ;  /* 0x00000004ff029212 */ /* 0x000fe200078e33ff */
[----:B------:R-:W-:-:S04]  /*1c7d0*/  IMAD.MOV R4, RZ, RZ, -R4 ;  /* 0x000000ffff047224 */ /* 0x000fc800078e0a04 */
[----:B-1----:R-:W-:-:S07]  /*1c7e0*/  IMAD R26, R2, R4, R5 ;  /* 0x00000004021a7224 */ /* 0x002fce00078e0205 */
.L_x_1513:
[----:B------:R-:W-:-:S05]  /*1c7f0*/  LOP3.LUT R25, RZ, R2, RZ, 0x33, !PT ;  /* 0x00000002ff197212 */ /* 0x000fca00078e33ff */
[----:B------:R-:W-:Y:S01]  /*1c800*/  IMAD.IADD R25, R0, 0x1, R25 ;  /* 0x0000000100197824 */ /* 0x000fe200078e0219 */
[----:B------:R-:W-:Y:S06]  /*1c810*/  BRA `(.L_x_1514) ;  /* 0x0000000000107947 */ /* 0x000fec0003800000 */
.L_x_1509:
[----:B------:R-:W-:Y:S01]  /*1c820*/  IMAD.MOV.U32 R24, RZ, RZ, R7 ;  /* 0x000000ffff187224 */ /* 0x000fe200078e0007 */
[----:B------:R-:W-:Y:S01]  /*1c830*/  ULDC UR40, c[0x0][0xc3c] ;  /* 0x00030f0000287ab9 */ /* 0x000fe20000000800 */
[----:B------:R-:W-:Y:S02]  /*1c840*/  IMAD.MOV.U32 R25, RZ, RZ, RZ ;  /* 0x000000ffff197224 */ /* 0x000fe400078e00ff */
[----:B-1----:R-:W-:-:S07]  /*1c850*/  IMAD.MOV.U32 R26, RZ, RZ, RZ ;  /* 0x000000ffff1a7224 */ /* 0x002fce00078e00ff */
.L_x_1514:
[----:B------:R-:W0:Y:S01]  /*1c860*/  S2R R0, SR_TID.X ;  /* 0x0000000000007919 */ /* 0x000e220000002100 */
[----:B------:R-:W-:Y:S01]  /*1c870*/  IMAD.U32 R27, RZ, RZ, UR40 ;  /* 0x00000028ff1b7e24 */ /* 0x000fe2000f8e00ff */
[----:B------:R-:W-:Y:S01]  /*1c880*/  BAR.SYNC.DEFER_BLOCKING 0x4, 0x180 ;  /* 0x0106000000007b1d */ /* 0x000fe20000010000 */
[----:B0-----:R-:W-:-:S04]  /*1c890*/  LOP3.LUT R0, R0, 0x1f, RZ, 0xc0, !PT ;  /* 0x0000001f00007812 */ /* 0x001fc800078ec0ff */
[----:B------:R-:W-:-:S13]  /*1c8a0*/  ISETP.NE.AND P0, PT, R0, RZ, PT ;  /* 0x000000ff0000720c */ /* 0x000fda0003f05270 */
[----:B------:R-:W0:Y:S01]  /*1c8b0*/  @!P0 S2R R30, SR_CgaCtaId ;  /* 0x00000000001e8919 */ /* 0x000e220000008800 */
[----:B------:R-:W-:-:S04]  /*1c8c0*/  @!P0 MOV R3, 0x400 ;  /* 0x0000040000038802 */ /* 0x000fc80000000f00 */
[----:B0-----:R-:W-:-:S05]  /*1c8d0*/  @!P0 LEA R16, R30, R3, 0x18 ;  /* 0x000000031e108211 */ /* 0x001fca00078ec0ff */
[----:B------:R0:W-:Y:S01]  /*1c8e0*/  @!P0 STS.128 [R16+0x2a8d0], R24 ;  /* 0x02a8d01810008388 */ /* 0x0001e20000000c00 */
[----:B------:R-:W-:Y:S06]  /*1c8f0*/  BAR.ARV 0x5, 0x180 ;  /* 0x0146000000007b1d */ /* 0x000fec0000002000 */
.L_x_1507:
[----:B------:R-:W-:Y:S02]  /*1c900*/  ULDC UR4, c[0x0][0xc3c] ;  /* 0x00030f0000047ab9 */ /* 0x000fe40000000800 */
[----:B------:R-:W-:-:S06]  /*1c910*/  UISETP.GE.AND UP0, UPT, UR40, UR4, UPT ;  /* 0x000000042800728c */ /* 0x000fcc000bf06270 */
[----:B------:R-:W-:-:S13]  /*1c920*/  PLOP3.LUT P0, PT, PT, PT, UP0, 0x80, 0x0 ;  /* 0x000000000000781c */ /* 0x000fda0003f0f008 */
[----:B------:R-:W-:Y:S05]  /*1c930*/  @!P0 BRA `(.L_x_1515) ;  /* 0xffffffa400c88947 */ /* 0x000fea000383ffff */
.L_x_1433:
[----:B0-----:R-:W2:Y:S01]  /*1c940*/  LDL.LU R0, [R1] ;  /* 0x0000000001007983 */ /* 0x001ea20000300800 */
[----:B------:R-:W-:Y:S01]  /*1c950*/  BSSY B0, `(.L_x_1516) ;  /* 0x000000b000007945 */ /* 0x000fe20003800000 */
[----:B------:R-:W0:Y:S01]  /*1c960*/  S2R R5, SR_CgaCtaId ;  /* 0x0000000000057919 */ /* 0x000e220000008800 */
        /* <DEDUP_REMOVED lines=9> */
.L_x_1594:
[----:B------:R-:W-:Y:S05]  /*1ca00*/  BSYNC B0 ;  /* 0x0000000000007941 */ /* 0x000fea0003800000 */
.L_x_1516:
[----:B------:R-:W-:-:S03]  /*1ca10*/  UMOV UR4, 0xffffffff ;  /* 0xffffffff00047882 */ /* 0x000fc60000000000 */
[----:B------:R-:W-:Y:S05]  /*1ca20*/  BRA.DIV UR4, `(.L_x_1518) ;  /* 0x00000026040c7947 */ /* 0x000fea000b800000 */
[----:B0-----:R-:W0:Y:S02]  /*1ca30*/  S2R R0, SR_TID.X ;  /* 0x0000000000007919 */ /* 0x001e240000002100 */
[----:B0-----:R-:W-:-:S04]  /*1ca40*/  SHF.R.U32.HI R0, RZ, 0x5, R0 ;  /* 0x00000005ff007819 */ /* 0x001fc80000011600 */
[----:B------:R-:W-:-:S05]  /*1ca50*/  LOP3.LUT R0, R0, 0x3, RZ, 0xc0, !PT ;  /* 0x0000000300007812 */ /* 0x000fca00078ec0ff */
[----:B------:R0:W1:Y:S02]  /*1ca60*/  SHFL.IDX PT, R14, R0, RZ, 0x1f ;  /* 0x00001fff000e7589 */ /* 0x00006400000e0000 */
.L_x_1597:
[----:B-1----:R-:W-:Y:S01]  /*1ca70*/  ISETP.NE.AND P0, PT, R14, RZ, PT ;  /* 0x000000ff0e00720c */ /* 0x002fe20003f05270 */
[----:B------:R-:W-:-:S12]  /*1ca80*/  BSSY B0, `(.L_x_1519) ;  /* 0x000002c000007945 */ /* 0x000fd80003800000 */
[----:B------:R-:W-:Y:S05]  /*1ca90*/  @P0 BRA `(.L_x_1520) ;  /* 0x0000000000a80947 */ /* 0x000fea0003800000 */
[----:B------:R-:W-:-:S03]  /*1caa0*/  UMOV UR4, 0xffffffff ;  /* 0xffffffff00047882 */ /* 0x000fc60000000000 */
[----:B------:R-:W-:Y:S05]  /*1cab0*/  BRA.DIV UR4, `(.L_x_1521) ;  /* 0x00000026041c7947 */ /* 0x000fea000b800000 */
[----:B------:R-:W-:-:S13]  /*1cac0*/  ELECT P6, URZ, PT ;  /* 0x00000000003f782f */ /* 0x000fda00038c0000 */
.L_x_1600:
[----:B------:R-:W-:Y:S05]  /*1cad0*/  @!P6 BRA `(.L_x_1520) ;  /* 0x000000000098e947 */ /* 0x000fea0003800000 */
[----:B------:R-:W-:-:S06]  /*1cae0*/  ULOP3.LUT UR4, UR44, 0x2, URZ, 0xfc, !UPT ;  /* 0x000000022c047892 */ /* 0x000fcc000f8efc3f */
[----:B0-----:R-:W-:-:S05]  /*1caf0*/  IMAD.U32 R0, RZ, RZ, UR4 ;  /* 0x00000004ff007e24 */ /* 0x001fca000f8e00ff */
[----:B------:R-:W-:-:S13]  /*1cb00*/  ISETP.NE.AND P0, PT, R0, 0x3, PT ;  /* 0x000000030000780c */ /* 0x000fda0003f05270 */
[----:B------:R-:W-:Y:S05]  /*1cb10*/  @!P0 BRA `(.L_x_1522) ;  /* 0x0000000000048947 */ /* 0x000fea0003800000 */
[----:B------:R-:W-:Y:S01]  /*1cb20*/  BPT.TRAP 0x1 ;  /* 0x000000040000795c */ /* 0x000fe20000300000 */
.L_x_1522:
[----:B------:R-:W-:Y:S01]  /*1cb30*/  IMAD R5, R18, 0x8, R7 ;  /* 0x0000000812057824 */ /* 0x000fe200078e0207 */
[----:B------:R-:W-:Y:S01]  /*1cb40*/  SHF.L.U32 R0, R22, 0x1f, RZ ;  /* 0x0000001f16007819 */ /* 0x000fe200000006ff */
[----:B------:R-:W-:-:S03]  /*1cb50*/  VIADD R18, R18, 0x1 ;  /* 0x0000000112127836 */ /* 0x000fc60000000000 */
[----:B------:R-:W0:Y:S02]  /*1cb60*/  SYNCS.PHASECHK.TRANS64.TRYWAIT P1, [R5+URZ+0x2a840], R0 ;  /* 0x02a84000050075a7 */ /* 0x000e24000802017f */
[----:B------:R-:W-:-:S04]  /*1cb70*/  ISETP.NE.AND P2, PT, R18, 0x2, PT ;  /* 0x000000021200780c */ /* 0x000fc80003f45270 */
[----:B------:R-:W-:Y:S01]  /*1cb80*/  SEL R3, RZ, 0x1, P2 ;  /* 0x00000001ff037807 */ /* 0x000fe20001000000 */
[----:B0-----:R-:W-:Y:S08]  /*1cb90*/  @!P1 BRA `(.L_x_1523) ;  /* 0x0000002400049947 */ /* 0x001ff00003800000 */
.L_x_1601:
[----:B------:R-:W-:Y:S02]  /*1cba0*/  SEL R18, R18, RZ, P2 ;  /* 0x000000ff12127207 */ /* 0x000fe40001000000 */
[----:B------:R-:W-:Y:S01]  /*1cbb0*/  LOP3.LUT R2, R22, R3, RZ, 0x3c, !PT ;  /* 0x0000000316027212 */ /* 0x000fe200078e3cff */
[----:B------:R-:W-:Y:S06]  /*1cbc0*/  @!P0 BRA `(.L_x_1524) ;  /* 0x0000000000048947 */ /* 0x000fec0003800000 */
[----:B------:R-:W-:Y:S01]  /*1cbd0*/  BPT.TRAP 0x1 ;  /* 0x000000040000795c */ /* 0x000fe20000300000 */
.L_x_1524:
[----:B------:R-:W-:Y:S01]  /*1cbe0*/  IMAD R3, R18, 0x8, R7 ;  /* 0x0000000812037824 */ /* 0x000fe200078e0207 */
[----:B------:R-:W-:-:S04]  /*1cbf0*/  SHF.L.U32 R2, R2, 0x1f, RZ ;  /* 0x0000001f02027819 */ /* 0x000fc800000006ff */
[----:B------:R-:W1:Y:S02]  /*1cc00*/  SYNCS.PHASECHK.TRANS64.TRYWAIT P1, [R3+URZ+0x2a840], R2 ;  /* 0x02a84002030075a7 */ /* 0x000e64000802017f */
[----:B-1----:R-:W-:Y:S05]  /*1cc10*/  @!P1 BRA `(.L_x_1525) ;  /* 0x0000002000f89947 */ /* 0x002fea0003800000 */
.L_x_1602:
[----:B------:R-:W-:Y:S05]  /*1cc20*/  @!P0 BRA `(.L_x_1526) ;  /* 0x0000000000048947 */ /* 0x000fea0003800000 */
[----:B------:R-:W-:Y:S01]  /*1cc30*/  BPT.TRAP 0x1 ;  /* 0x000000040000795c */ /* 0x000fe20000300000 */
.L_x_1526:
[----:B------:R-:W2:Y:S02]  /*1cc40*/  SYNCS.PHASECHK.TRANS64.TRYWAIT P1, [R5+URZ+0x2a860], R0 ;  /* 0x02a86000050075a7 */ /* 0x000ea4000802017f */
[----:B--2---:R-:W-:Y:S05]  /*1cc50*/  @!P1 BRA `(.L_x_1527) ;  /* 0x0000002000fc9947 */ /* 0x004fea0003800000 */
.L_x_1603:
[----:B------:R-:W-:Y:S05]  /*1cc60*/  @!P0 BRA `(.L_x_1528) ;  /* 0x0000000000048947 */ /* 0x000fea0003800000 */
[----:B------:R-:W-:Y:S01]  /*1cc70*/  BPT.TRAP 0x1 ;  /* 0x000000040000795c */ /* 0x000fe20000300000 */
.L_x_1528:
[----:B------:R-:W3:Y:S02]  /*1cc80*/  SYNCS.PHASECHK.TRANS64.TRYWAIT P1, [R3+URZ+0x2a860], R2 ;  /* 0x02a86002030075a7 */ /* 0x000ee4000802017f */
[----:B---3--:R-:W-:Y:S05]  /*1cc90*/  @!P1 BRA `(.L_x_1529) ;  /* 0x0000002400009947 */ /* 0x008fea0003800000 */
.L_x_1604:
[----:B------:R-:W-:Y:S05]  /*1cca0*/  @!P0 BRA `(.L_x_1530) ;  /* 0x0000000000048947 */ /* 0x000fea0003800000 */
[----:B------:R-:W-:Y:S01]  /*1ccb0*/  BPT.TRAP 0x1 ;  /* 0x000000040000795c */ /* 0x000fe20000300000 */
.L_x_1530:
[----:B------:R-:W4:Y:S02]  /*1ccc0*/  SYNCS.PHASECHK.TRANS64.TRYWAIT P1, [R5+URZ+0x2a880], R0 ;  /* 0x02a88000050075a7 */ /* 0x000f24000802017f */
[----:B----4-:R-:W-:Y:S05]  /*1ccd0*/  @!P1 BRA `(.L_x_1531) ;  /* 0x0000002400049947 */ /* 0x010fea0003800000 */
.L_x_1605:
[----:B------:R-:W-:Y:S05]  /*1cce0*/  @!P0 BRA `(.L_x_1532) ;  /* 0x0000000000048947 */ /* 0x000fea0003800000 */
[----:B------:R-:W-:Y:S01]  /*1ccf0*/  BPT.TRAP 0x1 ;  /* 0x000000040000795c */ /* 0x000fe20000300000 */
.L_x_1532:
[----:B------:R0:W0:Y:S02]  /*1cd00*/  SYNCS.PHASECHK.TRANS64.TRYWAIT P0, [R3+URZ+0x2a880], R2 ;  /* 0x02a88002030075a7 */ /* 0x000024000800017f */
[----:B0-----:R-:W-:Y:S05]  /*1cd10*/  @!P0 NANOSLEEP.SYNCS 0x989680 ;  /* 0x009896800000895d */ /* 0x001fea0003900000 */
[----:B------:R-:W0:Y:S02]  /*1cd20*/  @!P0 SYNCS.PHASECHK.TRANS64 P0, [R3+URZ+0x2a880], R2 ;  /* 0x02a88002030085a7 */ /* 0x000e24000800007f */
[----:B0-----:R-:W-:Y:S05]  /*1cd30*/  @!P0 BRA `(.L_x_1532) ;  /* 0xfffffffc00f08947 */ /* 0x001fea000383ffff */
.L_x_1520:
[----:B------:R-:W-:Y:S05]  /*1cd40*/  BSYNC B0 ;  /* 0x0000000000007941 */ /* 0x000fea0003800000 */
.L_x_1519:
[----:B------:R-:W-:Y:S05]  /*1cd50*/  EXIT ;  /* 0x000000000000794d */ /* 0x000fea0003800000 */
.L_x_1325:
[----:B0-----:R-:W-:-:S04]  /*1cd60*/  IMAD.U32 R3, RZ, RZ, UR36 ;  /* 0x00000024ff037e24 */ /* 0x001fc8000f8e00ff */
[----:B------:R0:W1:Y:S03]  /*1cd70*/  SYNCS.PHASECHK.TRANS64.TRYWAIT P1, [R3+URZ+0x2a800], R6 ;  /* 0x02a80006030075a7 */ /* 0x000066000802017f */
[----:B-1----:R-:W-:Y:S05]  /*1cd80*/  @!P1 NANOSLEEP.SYNCS 0x989680 ;  /* 0x009896800000995d */ /* 0x002fea0003900000 */
[----:B------:R-:W1:Y:S02]  /*1cd90*/  @!P1 SYNCS.PHASECHK.TRANS64 P1, [R3+URZ+0x2a800], R6 ;  /* 0x02a80006030095a7 */ /* 0x000e64000802007f */
[----:B-1----:R-:W-:Y:S05]  /*1cda0*/  @!P1 BRA `(.L_x_1325) ;  /* 0xfffffffc00ec9947 */ /* 0x002fea000383ffff */
[----:B------:R-:W-:Y:S05]  /*1cdb0*/  BRA `(.L_x_1533) ;  /* 0xfffffe58000c7947 */ /* 0x000fea000383ffff */
.L_x_1329:
[----:B-1----:R1:W2:Y:S02]  /*1cdc0*/  SYNCS.PHASECHK.TRANS64.TRYWAIT P1, [R90+URZ+0x2a830], R3 ;  /* 0x02a830035a0075a7 */ /* 0x0022a4000802017f */
[----:B--2---:R-:W-:Y:S05]  /*1cdd0*/  @!P1 NANOSLEEP.SYNCS 0x989680 ;  /* 0x009896800000995d */ /* 0x004fea0003900000 */
[----:B------:R-:W2:Y:S02]  /*1cde0*/  @!P1 SYNCS.PHASECHK.TRANS64 P1, [R90+URZ+0x2a830], R3 ;  /* 0x02a830035a0095a7 */ /* 0x000ea4000802007f */
[----:B--2---:R-:W-:Y:S05]  /*1cdf0*/  @!P1 BRA `(.L_x_1329) ;  /* 0xfffffffc00f09947 */ /* 0x004fea000383ffff */
[----:B------:R-:W-:Y:S05]  /*1ce00*/  BRA `(.L_x_1328) ;  /* 0xfffffe5800287947 */ /* 0x000fea000383ffff */
.L_x_1346:
[----:B-1----:R-:W-:-:S04]  /*1ce10*/  IMAD.U32 R8, RZ, RZ, UR6 ;  /* 0x00000006ff087e24 */ /* 0x002fc8000f8e00ff */
[----:B------:R1:W2:Y:S03]  /*1ce20*/  SYNCS.PHASECHK.TRANS64.TRYWAIT P1, [R8+URZ+0x2a830], R7 ;  /* 0x02a83007080075a7 */ /* 0x0002a6000802017f */
[----:B--2---:R-:W-:Y:S05]  /*1ce30*/  @!P1 NANOSLEEP.SYNCS 0x989680 ;  /* 0x009896800000995d */ /* 0x004fea0003900000 */
[----:B------:R-:W2:Y:S02]  /*1ce40*/  @!P1 SYNCS.PHASECHK.TRANS64 P1, [R8+URZ+0x2a830], R7 ;  /* 0x02a83007080095a7 */ /* 0x000ea4000802007f */
[----:B--2---:R-:W-:Y:S05]  /*1ce50*/  @!P1 BRA `(.L_x_1346) ;  /* 0xfffffffc00ec9947 */ /* 0x004fea000383ffff */
[----:B------:R-:W-:Y:S05]  /*1ce60*/  BRA `(.L_x_1343) ;  /* 0xfffffe9400bc7947 */ /* 0x000fea000383ffff */
.L_x_1350:
[----:B-1----:R-:W-:-:S04]  /*1ce70*/  IMAD.U32 R8, RZ, RZ, UR6 ;  /* 0x00000006ff087e24 */ /* 0x002fc8000f8e00ff */
[----:B------:R1:W2:Y:S03]  /*1ce80*/  SYNCS.PHASECHK.TRANS64.TRYWAIT P1, [R8+URZ+0x2a850], R7 ;  /* 0x02a85007080075a7 */ /* 0x0002a6000802017f */
[----:B--2---:R-:W-:Y:S05]  /*1ce90*/  @!P1 NANOSLEEP.SYNCS 0x989680 ;  /* 0x009896800000995d */ /* 0x004fea0003900000 */
[----:B------:R-:W2:Y:S02]  /*1cea0*/  @!P1 SYNCS.PHASECHK.TRANS64 P1, [R8+URZ+0x2a850], R7 ;  /* 0x02a85007080095a7 */ /* 0x000ea4000802007f */
[----:B--2---:R-:W-:Y:S05]  /*1ceb0*/  @!P1 BRA `(.L_x_1350) ;  /* 0xfffffffc00ec9947 */ /* 0x004fea000383ffff */
[----:B------:R-:W-:Y:S05]  /*1cec0*/  BRA `(.L_x_1347) ;  /* 0xfffffe9800687947 */ /* 0x000fea000383ffff */
.L_x_1369:
[----:B-1----:R-:W-:-:S04]  /*1ced0*/  IMAD.U32 R8, RZ, RZ, UR6 ;  /* 0x00000006ff087e24 */ /* 0x002fc8000f8e00ff */
[----:B------:R1:W2:Y:S03]  /*1cee0*/  SYNCS.PHASECHK.TRANS64.TRYWAIT P1, [R8+URZ+0x2a830], R7 ;  /* 0x02a83007080075a7 */ /* 0x0002a6000802017f */
[----:B--2---:R-:W-:Y:S05]  /*1cef0*/  @!P1 NANOSLEEP.SYNCS 0x989680 ;  /* 0x009896800000995d */ /* 0x004fea0003900000 */
[----:B------:R-:W2:Y:S02]  /*1cf00*/  @!P1 SYNCS.PHASECHK.TRANS64 P1, [R8+URZ+0x2a830], R7 ;  /* 0x02a83007080095a7 */ /* 0x000ea4000802007f */
[----:B--2---:R-:W-:Y:S05]  /*1cf10*/  @!P1 BRA `(.L_x_1369) ;  /* 0xfffffffc00ec9947 */ /* 0x004fea000383ffff */
[----:B------:R-:W-:Y:S05]  /*1cf20*/  BRA `(.L_x_1366) ;  /* 0xfffffed0009c7947 */ /* 0x000fea000383ffff */
.L_x_1373:
[----:B-1----:R-:W-:-:S04]  /*1cf30*/  IMAD.U32 R8, RZ, RZ, UR6 ;  /* 0x00000006ff087e24 */ /* 0x002fc8000f8e00ff */
[----:B------:R1:W2:Y:S03]  /*1cf40*/  SYNCS.PHASECHK.TRANS64.TRYWAIT P1, [R8+URZ+0x2a850], R7 ;  /* 0x02a85007080075a7 */ /* 0x0002a6000802017f */
[----:B--2---:R-:W-:Y:S05]  /*1cf50*/  @!P1 NANOSLEEP.SYNCS 0x989680 ;  /* 0x009896800000995d */ /* 0x004fea0003900000 */
[----:B------:R-:W2:Y:S02]  /*1cf60*/  @!P1 SYNCS.PHASECHK.TRANS64 P1, [R8+URZ+0x2a850], R7 ;  /* 0x02a85007080095a7 */ /* 0x000ea4000802007f */
[----:B--2---:R-:W-:Y:S05]  /*1cf70*/  @!P1 BRA `(.L_x_1373) ;  /* 0xfffffffc00ec9947 */ /* 0x004fea000383ffff */
[----:B------:R-:W-:Y:S05]  /*1cf80*/  BRA `(.L_x_1370) ;  /* 0xfffffed400487947 */ /* 0x000fea000383ffff */
.L_x_1381:
[----:B-1----:R-:W-:-:S04]  /*1cf90*/  IMAD.U32 R8, RZ, RZ, UR6 ;  /* 0x00000006ff087e24 */ /* 0x002fc8000f8e00ff */
[----:B------:R1:W2:Y:S03]  /*1cfa0*/  SYNCS.PHASECHK.TRANS64.TRYWAIT P1, [R8+URZ+0x2a830], R7 ;  /* 0x02a83007080075a7 */ /* 0x0002a6000802017f */
[----:B--2---:R-:W-:Y:S05]  /*1cfb0*/  @!P1 NANOSLEEP.SYNCS 0x989680 ;  /* 0x009896800000995d */ /* 0x004fea0003900000 */
[----:B------:R-:W2:Y:S02]  /*1cfc0*/  @!P1 SYNCS.PHASECHK.TRANS64 P1, [R8+URZ+0x2a830], R7 ;  /* 0x02a83007080095a7 */ /* 0x000ea4000802007f */
[----:B--2---:R-:W-:Y:S05]  /*1cfd0*/  @!P1 BRA `(.L_x_1381) ;  /* 0xfffffffc00ec9947 */ /* 0x004fea000383ffff */
[----:B------:R-:W-:Y:S05]  /*1cfe0*/  BRA `(.L_x_1378) ;  /* 0xfffffef800a87947 */ /* 0x000fea000383ffff */
.L_x_1385:
[----:B-1----:R-:W-:-:S04]  /*1cff0*/  IMAD.U32 R8, RZ, RZ, UR6 ;  /* 0x00000006ff087e24 */ /* 0x002fc8000f8e00ff */
[----:B------:R1:W2:Y:S03]  /*1d000*/  SYNCS.PHASECHK.TRANS64.TRYWAIT P1, [R8+URZ+0x2a850], R7 ;  /* 0x02a85007080075a7 */ /* 0x0002a6000802017f */
[----:B--2---:R-:W-:Y:S05]  /*1d010*/  @!P1 NANOSLEEP.SYNCS 0x989680 ;  /* 0x009896800000995d */ /* 0x004fea0003900000 */
[----:B------:R-:W2:Y:S02]  /*1d020*/  @!P1 SYNCS.PHASECHK.TRANS64 P1, [R8+URZ+0x2a850], R7 ;  /* 0x02a85007080095a7 */ /* 0x000ea4000802007f */
[----:B--2---:R-:W-:Y:S05]  /*1d030*/  @!P1 BRA `(.L_x_1385) ;  /* 0xfffffffc00ec9947 */ /* 0x004fea000383ffff */
[----:B------:R-:W-:Y:S05]  /*1d040*/  BRA `(.L_x_1382) ;  /* 0xfffffefc00487947 */ /* 0x000fea000383ffff */
.L_x_1400:
[----:B-1----:R-:W-:-:S04]  /*1d050*/  IMAD.U32 R5, RZ, RZ, UR9 ;  /* 0x00000009ff057e24 */ /* 0x002fc8000f8e00ff */
[----:B------:R1:W2:Y:S03]  /*1d060*/  SYNCS.PHASECHK.TRANS64.TRYWAIT P1, [R5+URZ+0x2a850], R0 ;  /* 0x02a85000050075a7 */ /* 0x0002a6000802017f */
[----:B--2---:R-:W-:Y:S05]  /*1d070*/  @!P1 NANOSLEEP.SYNCS 0x989680 ;  /* 0x009896800000995d */ /* 0x004fea0003900000 */
[----:B------:R-:W2:Y:S02]  /*1d080*/  @!P1 SYNCS.PHASECHK.TRANS64 P1, [R5+URZ+0x2a850], R0 ;  /* 0x02a85000050095a7 */ /* 0x000ea4000802007f */
[----:B--2---:R-:W-:Y:S05]  /*1d090*/  @!P1 BRA `(.L_x_1400) ;  /* 0xfffffffc00ec9947 */ /* 0x004fea000383ffff */
[----:B------:R-:W-:Y:S05]  /*1d0a0*/  BRA `(.L_x_1399) ;  /* 0xffffff3000ac7947 */ /* 0x000fea000383ffff */
.L_x_1455:
[----:B------:R-:W0:Y:S01]  /*1d0b0*/  S2R R17, SR_TID.X ;  /* 0x0000000000117919 */ /* 0x000e220000002100 */
[----:B------:R-:W-:Y:S02]  /*1d0c0*/  IMAD.MOV.U32 R12, RZ, RZ, RZ ;  /* 0x000000ffff0c7224 */ /* 0x000fe400078e00ff */
[----:B------:R-:W-:Y:S02]  /*1d0d0*/  IMAD.MOV.U32 R11, RZ, RZ, 0x1f ;  /* 0x0000001fff0b7424 */ /* 0x000fe400078e00ff */
[----:B------:R-:W-:Y:S01]  /*1d0e0*/  IMAD.MOV.U32 R15, RZ, RZ, -0x1 ;  /* 0xffffffffff0f7424 */ /* 0x000fe200078e00ff */
[----:B0-----:R-:W-:-:S04]  /*1d0f0*/  SHF.R.U32.HI R10, RZ, 0x5, R17 ;  /* 0x00000005ff0a7819 */ /* 0x001fc80000011611 */
[----:B------:R-:W-:-:S05]  /*1d100*/  LOP3.LUT R10, R10, 0x3, RZ, 0xc0, !PT ;  /* 0x000000030a0a7812 */ /* 0x000fca00078ec0ff */
[----:B------:R-:W-:-:S07]  /*1d110*/  IMAD.MOV.U32 R13, RZ, RZ, R10 ;  /* 0x000000ffff0d7224 */ /* 0x000fce00078e000a */
[----:B-----5:R-:W-:Y:S05]  /*1d120*/  WARPSYNC.COLLECTIVE R15, `(.L_x_1534) ;  /* 0x000000000f087348 */ /* 0x020fea0003c00000 */
[----:B------:R0:W1:Y:S02]  /*1d130*/  SHFL.IDX P6, R14, R13, R12, R11 ;  /* 0x0000000c0d0e7389 */ /* 0x00006400000c000b */
[----:B01---5:R-:W-:Y:S01]  /*1d140*/  ENDCOLLECTIVE ;  /* 0x000000000000791b */ /* 0x023fe20003800000 */
.L_x_1534:
[----:B------:R-:W-:Y:S05]  /*1d150*/  BRA `(.L_x_1535) ;  /* 0xffffffb400847947 */ /* 0x000fea000383ffff */
.L_x_1458:
[----:B0-----:R0:W1:Y:S02]  /*1d160*/  SYNCS.PHASECHK.TRANS64.TRYWAIT P0, [R4+URZ+0x2a880], R26 ;  /* 0x02a8801a040075a7 */ /* 0x001064000800017f */
[----:B-1----:R-:W-:Y:S05]  /*1d170*/  @!P0 NANOSLEEP.SYNCS 0x989680 ;  /* 0x009896800000895d */ /* 0x002fea0003900000 */
[----:B------:R-:W1:Y:S02]  /*1d180*/  @!P0 SYNCS.PHASECHK.TRANS64 P0, [R4+URZ+0x2a880], R26 ;  /* 0x02a8801a040085a7 */ /* 0x000e64000800007f */
[----:B-1----:R-:W-:Y:S05]  /*1d190*/  @!P0 BRA `(.L_x_1458) ;  /* 0xfffffffc00f08947 */ /* 0x002fea000383ffff */
[----:B------:R-:W-:Y:S05]  /*1d1a0*/  BRA `(.L_x_1536) ;  /* 0xffffffb400947947 */ /* 0x000fea000383ffff */
.L_x_1459:
        /* <DEDUP_REMOVED lines=8> */
.L_x_1538:
[----:B------:R-:W-:Y:S05]  /*1d230*/  BSYNC B0 ;  /* 0x0000000000007941 */ /* 0x000fea0003800000 */
.L_x_1537:
[----:B------:R-:W-:Y:S01]  /*1d240*/  IMAD.MOV.U32 R13, RZ, RZ, R8 ;  /* 0x000000ffff0d7224 */ /* 0x000fe200078e0008 */
[----:B------:R-:W-:Y:S01]  /*1d250*/  ISETP.GE.AND P3, PT, R23, R37, PT ;  /* 0x000000251700720c */ /* 0x000fe20003f66270 */
[----:B------:R-:W-:Y:S01]  /*1d260*/  IMAD.MOV.U32 R12, RZ, RZ, RZ ;  /* 0x000000ffff0c7224 */ /* 0x000fe200078e00ff */
[----:B------:R-:W-:Y:S01]  /*1d270*/  LOP3.LUT R29, R29, 0xffffffdf, RZ, 0xc0, !PT ;  /* 0xffffffdf1d1d7812 */ /* 0x000fe200078ec0ff */
[----:B------:R-:W-:Y:S01]  /*1d280*/  IMAD.MOV.U32 R11, RZ, RZ, 0x1c1f ;  /* 0x00001c1fff0b7424 */ /* 0x000fe200078e00ff */
[----:B------:R-:W-:Y:S01]  /*1d290*/  ISETP.GE.AND P4, PT, R7, 0x21, PT ;  /* 0x000000210700780c */ /* 0x000fe20003f86270 */
[----:B------:R-:W-:Y:S02]  /*1d2a0*/  IMAD.MOV.U32 R15, RZ, RZ, -0x1 ;  /* 0xffffffffff0f7424 */ /* 0x000fe400078e00ff */
[----:B------:R-:W-:-:S10]  /*1d2b0*/  IMAD.MOV.U32 R0, RZ, RZ, R14 ;  /* 0x000000ffff007224 */ /* 0x000fd400078e000e */
[----:B------:R-:W-:Y:S05]  /*1d2c0*/  WARPSYNC.COLLECTIVE R15, `(.L_x_1539) ;  /* 0x000000000f087348 */ /* 0x000fea0003c00000 */
[----:B------:R0:W1:Y:S02]  /*1d2d0*/  SHFL.IDX P6, R14, R13, R12, R11 ;  /* 0x0000000c0d0e7389 */ /* 0x00006400000c000b */
[----:B01----:R-:W-:Y:S01]  /*1d2e0*/  ENDCOLLECTIVE ;  /* 0x000000000000791b */ /* 0x003fe20003800000 */
.L_x_1539:
[C---:B------:R-:W-:Y:S01]  /*1d2f0*/  LOP3.LUT R11, R23.reuse, 0x40, RZ, 0xfc, !PT ;  /* 0x00000040170b7812 */ /* 0x040fe200078efcff */
[----:B------:R-:W-:Y:S01]  /*1d300*/  IMAD.MOV.U32 R13, RZ, RZ, R9 ;  /* 0x000000ffff0d7224 */ /* 0x000fe200078e0009 */
[----:B------:R-:W-:Y:S01]  /*1d310*/  LOP3.LUT R15, R23, 0x80, RZ, 0xfc, !PT ;  /* 0x00000080170f7812 */ /* 0x000fe200078efcff */
[----:B------:R-:W-:Y:S01]  /*1d320*/  IMAD.MOV.U32 R12, RZ, RZ, 0x1 ;  /* 0x00000001ff0c7424 */ /* 0x000fe200078e00ff */
[----:B------:R-:W-:Y:S01]  /*1d330*/  ISETP.GE.AND P2, PT, R11, R37, PT ;  /* 0x000000250b00720c */ /* 0x000fe20003f46270 */
[----:B------:R-:W-:-:S03]  /*1d340*/  IMAD.MOV.U32 R11, RZ, RZ, 0x1c1f ;  /* 0x00001c1fff0b7424 */ /* 0x000fc600078e00ff */
[----:B------:R-:W-:Y:S01]  /*1d350*/  ISETP.LT.OR P1, PT, R7, 0x1, P2 ;  /* 0x000000010700780c */ /* 0x000fe20001721670 */
[----:B------:R-:W-:-:S05]  /*1d360*/  IMAD.MOV.U32 R2, RZ, RZ, R14 ;  /* 0x000000ffff027224 */ /* 0x000fca00078e000e */
[----:B------:R-:W-:-:S05]  /*1d370*/  IADD3 R2, P0, R23, R2, RZ ;  /* 0x0000000217027210 */ /* 0x000fca0007f1e0ff */
[----:B------:R-:W-:Y:S01]  /*1d380*/  IMAD.X R3, RZ, RZ, R0, P0 ;  /* 0x000000ffff037224 */ /* 0x000fe200000e0600 */
[----:B------:R-:W-:Y:S01]  /*1d390*/  ISETP.LT.OR P0, PT, R7, 0x1, P3 ;  /* 0x000000010700780c */ /* 0x000fe20001f01670 */
[----:B------:R-:W-:-:S12]  /*1d3a0*/  IMAD.IADD R0, R16, 0x1, R21 ;  /* 0x0000000110007824 */ /* 0x000fd800078e0215 */
        /* <DEDUP_REMOVED lines=11> */
.L_x_1540:
        /* <DEDUP_REMOVED lines=9> */
.L_x_1541:
[----:B------:R-:W-:Y:S02]  /*1d4f0*/  IMAD.MOV.U32 R13, RZ, RZ, R9 ;  /* 0x000000ffff0d7224 */ /* 0x000fe400078e0009 */
[----:B------:R-:W-:Y:S02]  /*1d500*/  IMAD.MOV.U32 R12, RZ, RZ, 0x2 ;  /* 0x00000002ff0c7424 */ /* 0x000fe400078e00ff */
[----:B------:R-:W-:-:S07]  /*1d510*/  IMAD.MOV.U32 R2, RZ, RZ, R14 ;  /* 0x000000ffff027224 */ /* 0x000fce00078e000e */
[----:B------:R-:W-:Y:S05]  /*1d520*/  WARPSYNC.COLLECTIVE R15, `(.L_x_1542) ;  /* 0x000000000f087348 */ /* 0x000fea0003c00000 */
[----:B------:R0:W1:Y:S02]  /*1d530*/  SHFL.IDX P6, R14, R13, R12, R11 ;  /* 0x0000000c0d0e7389 */ /* 0x00006400000c000b */
[----:B01----:R-:W-:Y:S01]  /*1d540*/  ENDCOLLECTIVE ;  /* 0x000000000000791b */ /* 0x003fe20003800000 */
.L_x_1542:
        /* <DEDUP_REMOVED lines=16> */
.L_x_1543:
[----:B------:R-:W-:Y:S02]  /*1d650*/  IMAD.MOV.U32 R13, RZ, RZ, R9 ;  /* 0x000000ffff0d7224 */ /* 0x000fe400078e0009 */
[----:B------:R-:W-:Y:S02]  /*1d660*/  IMAD.MOV.U32 R12, RZ, RZ, 0x3 ;  /* 0x00000003ff0c7424 */ /* 0x000fe400078e00ff */
[----:B------:R-:W-:-:S07]  /*1d670*/  IMAD.MOV.U32 R2, RZ, RZ, R14 ;  /* 0x000000ffff027224 */ /* 0x000fce00078e000e */
[----:B------:R-:W-:Y:S05]  /*1d680*/  WARPSYNC.COLLECTIVE R15, `(.L_x_1544) ;  /* 0x000000000f087348 */ /* 0x000fea0003c00000 */
[----:B------:R0:W1:Y:S02]  /*1d690*/  SHFL.IDX P6, R14, R13, R12, R11 ;  /* 0x0000000c0d0e7389 */ /* 0x00006400000c000b */
[----:B01----:R-:W-:Y:S01]  /*1d6a0*/  ENDCOLLECTIVE ;  /* 0x000000000000791b */ /* 0x003fe20003800000 */
.L_x_1544:
        /* <DEDUP_REMOVED lines=13> */
.L_x_1545:
        /* <DEDUP_REMOVED lines=11> */
.L_x_1464:
[----:B---3--:R3:W4:Y:S02]  /*1d830*/  SYNCS.PHASECHK.TRANS64.TRYWAIT P0, [R4+URZ+0x2a840], R26 ;  /* 0x02a8401a040075a7 */ /* 0x008724000800017f */
[----:B----4-:R-:W-:Y:S05]  /*1d840*/  @!P0 NANOSLEEP.SYNCS 0x989680 ;  /* 0x009896800000895d */ /* 0x010fea0003900000 */
[----:B------:R-:W4:Y:S02]  /*1d850*/  @!P0 SYNCS.PHASECHK.TRANS64 P0, [R4+URZ+0x2a840], R26 ;  /* 0x02a8401a040085a7 */ /* 0x000f24000800007f */
[----:B----4-:R-:W-:Y:S05]  /*1d860*/  @!P0 BRA `(.L_x_1464) ;  /* 0xfffffffc00f08947 */ /* 0x010fea000383ffff */
[----:B------:R-:W-:Y:S05]  /*1d870*/  BRA `(.L_x_1547) ;  /* 0xffffffb400707947 */ /* 0x000fea000383ffff */
.L_x_1465:
[----:B------:R-:W-:Y:S01]  /*1d880*/  BSSY B0, `(.L_x_1548) ;  /* 0x0000008000007945 */ /* 0x000fe20003800000 */
[----:B------:R-:W-:Y:S02]  /*1d890*/  IMAD.MOV.U32 R13, RZ, RZ, R6 ;  /* 0x000000ffff0d7224 */ /* 0x000fe400078e0006 */
[----:B------:R-:W-:Y:S02]  /*1d8a0*/  IMAD.MOV.U32 R12, RZ, RZ, RZ ;  /* 0x000000ffff0c7224 */ /* 0x000fe400078e00ff */
[----:B------:R-:W-:Y:S02]  /*1d8b0*/  IMAD.MOV.U32 R11, RZ, RZ, 0x1c1f ;  /* 0x00001c1fff0b7424 */ /* 0x000fe400078e00ff */
[----:B------:R-:W-:-:S07]  /*1d8c0*/  IMAD.MOV.U32 R15, RZ, RZ, -0x1 ;  /* 0xffffffffff0f7424 */ /* 0x000fce00078e00ff */
[----:B0-23--:R-:W-:Y:S05]  /*1d8d0*/  WARPSYNC.COLLECTIVE R15, `(.L_x_1549) ;  /* 0x000000000f087348 */ /* 0x00dfea0003c00000 */
[----:B------:R1:W4:Y:S02]  /*1d8e0*/  SHFL.IDX P6, R14, R13, R12, R11 ;  /* 0x0000000c0d0e7389 */ /* 0x00032400000c000b */
[----:B01234-:R-:W-:Y:S01]  /*1d8f0*/  ENDCOLLECTIVE ;  /* 0x000000000000791b */ /* 0x01ffe20003800000 */
.L_x_1549:
[----:B------:R-:W-:Y:S05]  /*1d900*/  BSYNC B0 ;  /* 0x0000000000007941 */ /* 0x000fea0003800000 */
.L_x_1548:
        /* <DEDUP_REMOVED lines=8> */
.L_x_1550:
        /* <DEDUP_REMOVED lines=13> */
.L_x_1551:
        /* <DEDUP_REMOVED lines=11> */
.L_x_1552:
[----:B------:R-:W-:Y:S02]  /*1db10*/  IMAD.MOV.U32 R13, RZ, RZ, R6 ;  /* 0x000000ffff0d7224 */ /* 0x000fe400078e0006 */
[----:B------:R-:W-:Y:S01]  /*1db20*/  IMAD.MOV.U32 R12, RZ, RZ, 0x2 ;  /* 0x00000002ff0c7424 */ /* 0x000fe200078e00ff */
[----:B------:R-:W-:-:S05]  /*1db30*/  @P4 IADD3 R14, P0, R23, R14, RZ ;  /* 0x0000000e170e4210 */ /* 0x000fca0007f1e0ff */
[----:B------:R-:W-:Y:S02]  /*1db40*/  @P4 IMAD.X R7, RZ, RZ, R2, P0 ;  /* 0x000000ffff074224 */ /* 0x000fe400000e0602 */
[----:B------:R-:W-:-:S07]  /*1db50*/  @P4 IMAD.MOV.U32 R2, RZ, RZ, R14 ;  /* 0x000000ffff024224 */ /* 0x000fce00078e000e */
[----:B------:R-:W-:Y:S05]  /*1db60*/  WARPSYNC.COLLECTIVE R15, `(.L_x_1553) ;  /* 0x000000000f087348 */ /* 0x000fea0003c00000 */
[----:B------:R0:W1:Y:S02]  /*1db70*/  SHFL.IDX P6, R14, R13, R12, R11 ;  /* 0x0000000c0d0e7389 */ /* 0x00006400000c000b */
[----:B01----:R-:W-:Y:S01]  /*1db80*/  ENDCOLLECTIVE ;  /* 0x000000000000791b */ /* 0x003fe20003800000 */
.L_x_1553:
[----:B------:R-:W-:-:S05]  /*1db90*/  @P4 IMAD.MOV.U32 R3, RZ, RZ, R7 ;  /* 0x000000ffff034224 */ /* 0x000fca00078e0007 */
[----:B------:R-:W-:Y:S01]  /*1dba0*/  @!PT LDS RZ, [RZ] ;  /* 0x00000000fffff984 */ /* 0x000fe20000000800 */
[----:B------:R-:W-:Y:S01]  /*1dbb0*/  @!PT LDS RZ, [RZ] ;  /* 0x00000000fffff984 */ /* 0x000fe20000000800 */
[----:B------:R-:W-:Y:S01]  /*1dbc0*/  @!PT LDS RZ, [RZ] ;  /* 0x00000000fffff984 */ /* 0x000fe20000000800 */
[----:B------:R-:W-:Y:S04]  /*1dbd0*/  @P4 LDGSTS.E.BYPASS.LTC128B.128 [R0+0x1ec00], desc[UR56][R2.64], !P5 ;  /* 0x1ec0000002004fae */ /* 0x000fe8000e901d78 */
[----:B------:R-:W-:Y:S01]  /*1dbe0*/  @P4 LDGSTS.E.BYPASS.LTC128B.128 [R0+0x20c00], desc[UR56][R2.64+0x40], !P3 ;  /* 0x20c0004002004fae */ /* 0x000fe2000d901d78 */
[----:B------:R-:W-:-:S03]  /*1dbf0*/  IMAD.MOV.U32 R13, RZ, RZ, R5 ;  /* 0x000000ffff0d7224 */ /* 0x000fc600078e0005 */
[----:B------:R0:W-:Y:S02]  /*1dc00*/  @P4 LDGSTS.E.BYPASS.LTC128B.128 [R0+0x22c00], desc[UR56][R2.64+0x80], !P2 ;  /* 0x22c0008002004fae */ /* 0x0001e4000d101d78 */
[----:B0-----:R-:W-:-:S07]  /*1dc10*/  IMAD.MOV.U32 R2, RZ, RZ, R14 ;  /* 0x000000ffff027224 */ /* 0x001fce00078e000e */
[----:B------:R-:W-:Y:S05]  /*1dc20*/  WARPSYNC.COLLECTIVE R15, `(.L_x_1554) ;  /* 0x000000000f087348 */ /* 0x000fea0003c00000 */
[----:B------:R0:W1:Y:S02]  /*1dc30*/  SHFL.IDX P6, R14, R13, R12, R11 ;  /* 0x0000000c0d0e7389 */ /* 0x00006400000c000b */
[----:B01----:R-:W-:Y:S01]  /*1dc40*/  ENDCOLLECTIVE ;  /* 0x000000000000791b */ /* 0x003fe20003800000 */
.L_x_1554:
        /* <DEDUP_REMOVED lines=8> */
.L_x_1555:
[----:B------:R-:W-:-:S05]  /*1dcd0*/  @P1 IMAD.MOV.U32 R3, RZ, RZ, R7 ;  /* 0x000000ffff031224 */ /* 0x000fca00078e0007 */
[----:B------:R-:W-:Y:S01]  /*1dce0*/  @!PT LDS RZ, [RZ] ;  /* 0x00000000fffff984 */ /* 0x000fe20000000800 */
[----:B------:R-:W-:Y:S01]  /*1dcf0*/  @!PT LDS RZ, [RZ] ;  /* 0x00000000fffff984 */ /* 0x000fe20000000800 */
[----:B------:R-:W-:Y:S01]  /*1dd00*/  @!PT LDS RZ, [RZ] ;  /* 0x00000000fffff984 */ /* 0x000fe20000000800 */
[----:B------:R0:W-:Y:S04]  /*1dd10*/  @P1 LDGSTS.E.BYPASS.LTC128B.128 [R0+0x1f400], desc[UR56][R2.64], !P5 ;  /* 0x1f40000002001fae */ /* 0x0001e8000e901d78 */
[----:B------:R0:W-:Y:S01]  /*1dd20*/  @P1 LDGSTS.E.BYPASS.LTC128B.128 [R0+0x21400], desc[UR56][R2.64+0x40], !P3 ;  /* 0x2140004002001fae */ /* 0x0001e2000d901d78 */
[----:B------:R-:W-:-:S03]  /*1dd30*/  IMAD.MOV.U32 R13, RZ, RZ, R5 ;  /* 0x000000ffff0d7224 */ /* 0x000fc600078e0005 */
[----:B------:R0:W-:Y:S01]  /*1dd40*/  @P1 LDGSTS.E.BYPASS.LTC128B.128 [R0+0x23400], desc[UR56][R2.64+0x80], !P2 ;  /* 0x2340008002001fae */ /* 0x0001e2000d101d78 */
[----:B------:R-:W-:-:S07]  /*1dd50*/  IMAD.MOV.U32 R6, RZ, RZ, R14 ;  /* 0x000000ffff067224 */ /* 0x000fce00078e000e */
[----:B0-----:R-:W-:Y:S05]  /*1dd60*/  WARPSYNC.COLLECTIVE R15, `(.L_x_1556) ;  /* 0x000000000f087348 */ /* 0x001fea0003c00000 */
[----:B------:R1:W2:Y:S02]  /*1dd70*/  SHFL.IDX P6, R14, R13, R12, R11 ;  /* 0x0000000c0d0e7389 */ /* 0x0002a400000c000b */
[----:B012---:R-:W-:Y:S01]  /*1dd80*/  ENDCOLLECTIVE ;  /* 0x000000000000791b */ /* 0x007fe20003800000 */
.L_x_1556:
[----:B------:R-:W-:Y:S05]  /*1dd90*/  BRA `(.L_x_1557) ;  /* 0xffffffb000f87947 */ /* 0x000fea000383ffff */
.L_x_1470:
[----:B------:R-:W-:Y:S02]  /*1dda0*/  IMAD.MOV.U32 R13, RZ, RZ, R5 ;  /* 0x000000ffff0d7224 */ /* 0x000fe400078e0005 */
[----:B------:R-:W-:Y:S02]  /*1ddb0*/  IMAD.MOV.U32 R12, RZ, RZ, RZ ;  /* 0x000000ffff0c7224 */ /* 0x000fe400078e00ff */
[----:B------:R-:W-:Y:S02]  /*1ddc0*/  IMAD.MOV.U32 R11, RZ, RZ, 0x1c1f ;  /* 0x00001c1fff0b7424 */ /* 0x000fe400078e00ff */
[----:B------:R-:W-:Y:S02]  /*1ddd0*/  IMAD.MOV.U32 R15, RZ, RZ, -0x1 ;  /* 0xffffffffff0f7424 */ /* 0x000fe400078e00ff */
[----:B------:R-:W-:Y:S02]  /*1dde0*/  IMAD R4, R6, UR41, RZ ;  /* 0x0000002906047c24 */ /* 0x000fe4000f8e02ff */
[----:B------:R-:W-:-:S07]  /*1ddf0*/  IMAD.IADD R19, R9, 0x1, R19 ;  /* 0x0000000109137824 */ /* 0x000fce00078e0213 */
[----:B------:R-:W-:Y:S05]  /*1de00*/  WARPSYNC.COLLECTIVE R15, `(.L_x_1558) ;  /* 0x000000000f087348 */ /* 0x000fea0003c00000 */
[----:B------:R0:W1:Y:S02]  /*1de10*/  SHFL.IDX P6, R14, R13, R12, R11 ;  /* 0x0000000c0d0e7389 */ /* 0x00006400000c000b */
[----:B01----:R-:W-:Y:S01]  /*1de20*/  ENDCOLLECTIVE ;  /* 0x000000000000791b */ /* 0x003fe20003800000 */
.L_x_1558:
[C---:B------:R-:W-:Y:S01]  /*1de30*/  VIADD R7, R19.reuse, 0x20 ;  /* 0x0000002013077836 */ /* 0x040fe20000000000 */
[----:B------:R-:W-:Y:S01]  /*1de40*/  ISETP.GE.AND P1, PT, R19, R4, PT ;  /* 0x000000041300720c */ /* 0x000fe20003f26270 */
[----:B------:R-:W-:Y:S02]  /*1de50*/  IMAD.MOV.U32 R13, RZ, RZ, R0 ;  /* 0x000000ffff0d7224 */ /* 0x000fe400078e0000 */
[----:B------:R-:W-:-:S10]  /*1de60*/  IMAD.MOV.U32 R2, RZ, RZ, R14 ;  /* 0x000000ffff027224 */ /* 0x000fd400078e000e */
[----:B------:R-:W-:Y:S05]  /*1de70*/  WARPSYNC.COLLECTIVE R15, `(.L_x_1559) ;  /* 0x000000000f087348 */ /* 0x000fea0003c00000 */
[----:B------:R0:W1:Y:S02]  /*1de80*/  SHFL.IDX P6, R14, R13, R12, R11 ;  /* 0x0000000c0d0e7389 */ /* 0x00006400000c000b */
[----:B01----:R-:W-:Y:S01]  /*1de90*/  ENDCOLLECTIVE ;  /* 0x000000000000791b */ /* 0x003fe20003800000 */
.L_x_1559:
        /* <DEDUP_REMOVED lines=8> */
.L_x_1560:
        /* <DEDUP_REMOVED lines=12> */
.L_x_1561:
        /* <DEDUP_REMOVED lines=8> */
.L_x_1562:
        /* <DEDUP_REMOVED lines=14> */
.L_x_1563:
        /* <DEDUP_REMOVED lines=8> */
.L_x_1564:
        /* <DEDUP_REMOVED lines=12> */
.L_x_1565:
[----:B------:R-:W-:Y:S05]  /*1e280*/  BRA `(.L_x_1566) ;  /* 0xffffffb8001c7947 */ /* 0x000fea000383ffff */
.L_x_1475:
[----:B0-----:R0:W1:Y:S02]  /*1e290*/  SYNCS.PHASECHK.TRANS64.TRYWAIT P0, [R16+URZ+0x2a820], R3 ;  /* 0x02a82003100075a7 */ /* 0x001064000800017f */
[----:B-1----:R-:W-:Y:S05]  /*1e2a0*/  @!P0 NANOSLEEP.SYNCS 0x989680 ;  /* 0x009896800000895d */ /* 0x002fea0003900000 */
[----:B------:R-:W1:Y:S02]  /*1e2b0*/  @!P0 SYNCS.PHASECHK.TRANS64 P0, [R16+URZ+0x2a820], R3 ;  /* 0x02a82003100085a7 */ /* 0x000e64000800007f */
[----:B-1----:R-:W-:Y:S05]  /*1e2c0*/  @!P0 BRA `(.L_x_1475) ;  /* 0xfffffffc00f08947 */ /* 0x002fea000383ffff */
[----:B------:R-:W-:Y:S05]  /*1e2d0*/  BRA `(.L_x_1567) ;  /* 0xffffffb800907947 */ /* 0x000fea000383ffff */
.L_x_1479:
[----:B0-----:R0:W1:Y:S02]  /*1e2e0*/  SYNCS.PHASECHK.TRANS64.TRYWAIT P0, [R0+URZ+0x2a880], R19 ;  /* 0x02a88013000075a7 */ /* 0x001064000800017f */
[----:B-1----:R-:W-:Y:S05]  /*1e2f0*/  @!P0 NANOSLEEP.SYNCS 0x989680 ;  /* 0x009896800000895d */ /* 0x002fea0003900000 */
[----:B------:R-:W1:Y:S02]  /*1e300*/  @!P0 SYNCS.PHASECHK.TRANS64 P0, [R0+URZ+0x2a880], R19 ;  /* 0x02a88013000085a7 */ /* 0x000e64000800007f */
[----:B-1----:R-:W-:Y:S05]  /*1e310*/  @!P0 BRA `(.L_x_1479) ;  /* 0xfffffffc00f08947 */ /* 0x002fea000383ffff */
[----:B------:R-:W-:Y:S05]  /*1e320*/  BRA `(.L_x_1568) ;  /* 0xffffffbc004c7947 */ /* 0x000fea000383ffff */
.L_x_1480:
        /* <DEDUP_REMOVED lines=8> */
.L_x_1570:
[----:B------:R-:W-:Y:S05]  /*1e3b0*/  BSYNC B0 ;  /* 0x0000000000007941 */ /* 0x000fea0003800000 */
.L_x_1569:
[----:B------:R-:W-:Y:S02]  /*1e3c0*/  IMAD.MOV.U32 R13, RZ, RZ, R21 ;  /* 0x000000ffff0d7224 */ /* 0x000fe400078e0015 */
[----:B------:R-:W-:Y:S02]  /*1e3d0*/  IMAD.MOV.U32 R12, RZ, RZ, RZ ;  /* 0x000000ffff0c7224 */ /* 0x000fe400078e00ff */
[----:B------:R-:W-:Y:S02]  /*1e3e0*/  IMAD.MOV.U32 R11, RZ, RZ, 0x1c1f ;  /* 0x00001c1fff0b7424 */ /* 0x000fe400078e00ff */
[----:B------:R-:W-:Y:S02]  /*1e3f0*/  IMAD.MOV.U32 R15, RZ, RZ, -0x1 ;  /* 0xffffffffff0f7424 */ /* 0x000fe400078e00ff */
[----:B------:R-:W-:Y:S02]  /*1e400*/  IMAD.MOV.U32 R3, RZ, RZ, R14 ;  /* 0x000000ffff037224 */ /* 0x000fe400078e000e */
[----:B------:R-:W-:-:S07]  /*1e410*/  IMAD.IADD R4, R16, 0x1, R4 ;  /* 0x0000000110047824 */ /* 0x000fce00078e0204 */
[----:B------:R-:W-:Y:S05]  /*1e420*/  WARPSYNC.COLLECTIVE R15, `(.L_x_1571) ;  /* 0x000000000f087348 */ /* 0x000fea0003c00000 */
[----:B------:R0:W1:Y:S02]  /*1e430*/  SHFL.IDX P6, R14, R13, R12, R11 ;  /* 0x0000000c0d0e7389 */ /* 0x00006400000c000b */
[----:B01----:R-:W-:Y:S01]  /*1e440*/  ENDCOLLECTIVE ;  /* 0x000000000000791b */ /* 0x003fe20003800000 */
.L_x_1571:
[----:B------:R-:W-:Y:S02]  /*1e450*/  IMAD.MOV.U32 R13, RZ, RZ, R26 ;  /* 0x000000ffff0d7224 */ /* 0x000fe400078e001a */
[----:B------:R-:W-:Y:S02]  /*1e460*/  IMAD.MOV.U32 R12, RZ, RZ, 0x1 ;  /* 0x00000001ff0c7424 */ /* 0x000fe400078e00ff */
[----:B------:R-:W-:-:S07]  /*1e470*/  IMAD.MOV.U32 R2, RZ, RZ, R14 ;  /* 0x000000ffff027224 */ /* 0x000fce00078e000e */
[----:B------:R-:W-:Y:S05]  /*1e480*/  WARPSYNC.COLLECTIVE R15, `(.L_x_1572) ;  /* 0x000000000f087348 */ /* 0x000fea0003c00000 */
[----:B------:R0:W1:Y:S02]  /*1e490*/  SHFL.IDX P6, R14, R13, R12, R11 ;  /* 0x0000000c0d0e7389 */ /* 0x00006400000c000b */
[----:B01----:R-:W-:Y:S01]  /*1e4a0*/  ENDCOLLECTIVE ;  /* 0x000000000000791b */ /* 0x003fe20003800000 */
.L_x_1572:
        /* <DEDUP_REMOVED lines=13> */
.L_x_1573:
[----:B------:R-:W-:Y:S02]  /*1e580*/  IMAD.MOV.U32 R13, RZ, RZ, R26 ;  /* 0x000000ffff0d7224 */ /* 0x000fe400078e001a */
[----:B------:R-:W-:Y:S02]  /*1e590*/  IMAD.MOV.U32 R12, RZ, RZ, 0x2 ;  /* 0x00000002ff0c7424 */ /* 0x000fe400078e00ff */
[----:B------:R-:W-:-:S07]  /*1e5a0*/  IMAD.MOV.U32 R2, RZ, RZ, R14 ;  /* 0x000000ffff027224 */ /* 0x000fce00078e000e */
[----:B------:R-:W-:Y:S05]  /*1e5b0*/  WARPSYNC.COLLECTIVE R15, `(.L_x_1574) ;  /* 0x000000000f087348 */ /* 0x000fea0003c00000 */
[----:B------:R0:W1:Y:S02]  /*1e5c0*/  SHFL.IDX P6, R14, R13, R12, R11 ;  /* 0x0000000c0d0e7389 */ /* 0x00006400000c000b */
[----:B01----:R-:W-:Y:S01]  /*1e5d0*/  ENDCOLLECTIVE ;  /* 0x000000000000791b */ /* 0x003fe20003800000 */
.L_x_1574:
        /* <DEDUP_REMOVED lines=13> */
.L_x_1575:
[----:B------:R-:W-:Y:S02]  /*1e6b0*/  IMAD.MOV.U32 R13, RZ, RZ, R26 ;  /* 0x000000ffff0d7224 */ /* 0x000fe400078e001a */
[----:B------:R-:W-:Y:S02]  /*1e6c0*/  IMAD.MOV.U32 R12, RZ, RZ, 0x3 ;  /* 0x00000003ff0c7424 */ /* 0x000fe400078e00ff */
[----:B------:R-:W-:-:S07]  /*1e6d0*/  IMAD.MOV.U32 R2, RZ, RZ, R14 ;  /* 0x000000ffff027224 */ /* 0x000fce00078e000e */
[----:B------:R-:W-:Y:S05]  /*1e6e0*/  WARPSYNC.COLLECTIVE R15, `(.L_x_1576) ;  /* 0x000000000f087348 */ /* 0x000fea0003c00000 */
[----:B------:R0:W1:Y:S02]  /*1e6f0*/  SHFL.IDX P6, R14, R13, R12, R11 ;  /* 0x0000000c0d0e7389 */ /* 0x00006400000c000b */
[----:B01----:R-:W-:Y:S01]  /*1e700*/  ENDCOLLECTIVE ;  /* 0x000000000000791b */ /* 0x003fe20003800000 */
.L_x_1576:
        /* <DEDUP_REMOVED lines=13> */
.L_x_1577:
[----:B------:R-:W-:Y:S01]  /*1e7e0*/  IMAD.MOV.U32 R2, RZ, RZ, R14 ;  /* 0x000000ffff027224 */ /* 0x000fe200078e000e */
[----:B------:R-:W-:Y:S06]  /*1e7f0*/  BRA `(.L_x_1578) ;  /* 0xffffffb800dc7947 */ /* 0x000fec000383ffff */
.L_x_1485:
[----:B----4-:R4:W0:Y:S02]  /*1e800*/  SYNCS.PHASECHK.TRANS64.TRYWAIT P0, [R0+URZ+0x2a840], R19 ;  /* 0x02a84013000075a7 */ /* 0x010824000800017f */
[----:B0-----:R-:W-:Y:S05]  /*1e810*/  @!P0 NANOSLEEP.SYNCS 0x989680 ;  /* 0x009896800000895d */ /* 0x001fea0003900000 */
[----:B------:R-:W0:Y:S02]  /*1e820*/  @!P0 SYNCS.PHASECHK.TRANS64 P0, [R0+URZ+0x2a840], R19 ;  /* 0x02a84013000085a7 */ /* 0x000e24000800007f */
[----:B0-----:R-:W-:Y:S05]  /*1e830*/  @!P0 BRA `(.L_x_1485) ;  /* 0xfffffffc00f08947 */ /* 0x001fea000383ffff */
[----:B------:R-:W-:Y:S05]  /*1e840*/  BRA `(.L_x_1579) ;  /* 0xffffffbc00347947 */ /* 0x000fea000383ffff */
.L_x_1486:
[----:B------:R-:W-:Y:S01]  /*1e850*/  BSSY B0, `(.L_x_1580) ;  /* 0x0000008000007945 */ /* 0x000fe20003800000 */
[----:B------:R-:W-:Y:S02]  /*1e860*/  IMAD.MOV.U32 R13, RZ, RZ, R8 ;  /* 0x000000ffff0d7224 */ /* 0x000fe400078e0008 */
[----:B------:R-:W-:Y:S02]  /*1e870*/  IMAD.MOV.U32 R12, RZ, RZ, RZ ;  /* 0x000000ffff0c7224 */ /* 0x000fe400078e00ff */
[----:B------:R-:W-:Y:S02]  /*1e880*/  IMAD.MOV.U32 R11, RZ, RZ, 0x1c1f ;  /* 0x00001c1fff0b7424 */ /* 0x000fe400078e00ff */
[----:B------:R-:W-:-:S07]  /*1e890*/  IMAD.MOV.U32 R15, RZ, RZ, -0x1 ;  /* 0xffffffffff0f7424 */ /* 0x000fce00078e00ff */
[----:B01234-:R-:W-:Y:S05]  /*1e8a0*/  WARPSYNC.COLLECTIVE R15, `(.L_x_1581) ;  /* 0x000000000f087348 */ /* 0x01ffea0003c00000 */
[----:B--2---:R2:W0:Y:S02]  /*1e8b0*/  SHFL.IDX P6, R14, R13, R12, R11 ;  /* 0x0000000c0d0e7389 */ /* 0x00442400000c000b */
[----:B01234-:R-:W-:Y:S01]  /*1e8c0*/  ENDCOLLECTIVE ;  /* 0x000000000000791b */ /* 0x01ffe20003800000 */
.L_x_1581:
[----:B------:R-:W-:Y:S05]  /*1e8d0*/  BSYNC B0 ;  /* 0x0000000000007941 */ /* 0x000fea0003800000 */
.L_x_1580:
        /* <DEDUP_REMOVED lines=8> */
.L_x_1582:
[----:B------:R-:W-:Y:S02]  /*1e960*/  IMAD.MOV.U32 R13, RZ, RZ, R8 ;  /* 0x000000ffff0d7224 */ /* 0x000fe400078e0008 */
[----:B------:R-:W-:Y:S01]  /*1e970*/  IMAD.MOV.U32 R12, RZ, RZ, 0x1 ;  /* 0x00000001ff0c7424 */ /* 0x000fe200078e00ff */
[----:B------:R-:W-:-:S13]  /*1e980*/  IADD3 R2, P0, R23, R14, RZ ;  /* 0x0000000e17027210 */ /* 0x000fda0007f1e0ff */
[----:B------:R-:W-:Y:S05]  /*1e990*/  WARPSYNC.COLLECTIVE R15, `(.L_x_1583) ;  /* 0x000000000f087348 */ /* 0x000fea0003c00000 */
[----:B------:R0:W1:Y:S02]  /*1e9a0*/  SHFL.IDX P6, R14, R13, R12, R11 ;  /* 0x0000000c0d0e7389 */ /* 0x00006400000c000b */
[----:B01----:R-:W-:Y:S01]  /*1e9b0*/  ENDCOLLECTIVE ;  /* 0x000000000000791b */ /* 0x003fe20003800000 */
.L_x_1583:
        /* <DEDUP_REMOVED lines=12> */
.L_x_1584:
[----:B------:R-:W-:Y:S02]  /*1ea80*/  IMAD.MOV.U32 R13, RZ, RZ, R8 ;  /* 0x000000ffff0d7224 */ /* 0x000fe400078e0008 */
[----:B------:R-:W-:Y:S01]  /*1ea90*/  IMAD.MOV.U32 R12, RZ, RZ, 0x2 ;  /* 0x00000002ff0c7424 */ /* 0x000fe200078e00ff */
[----:B------:R-:W-:-:S13]  /*1eaa0*/  IADD3 R2, P0, R23, R14, RZ ;  /* 0x0000000e17027210 */ /* 0x000fda0007f1e0ff */
[----:B------:R-:W-:Y:S05]  /*1eab0*/  WARPSYNC.COLLECTIVE R15, `(.L_x_1585) ;  /* 0x000000000f087348 */ /* 0x000fea0003c00000 */
[----:B------:R0:W1:Y:S02]  /*1eac0*/  SHFL.IDX P6, R14, R13, R12, R11 ;  /* 0x0000000c0d0e7389 */ /* 0x00006400000c000b */
[----:B01----:R-:W-:Y:S01]  /*1ead0*/  ENDCOLLECTIVE ;  /* 0x000000000000791b */ /* 0x003fe20003800000 */
.L_x_1585:
        /* <DEDUP_REMOVED lines=12> */
.L_x_1586:
[----:B------:R-:W-:Y:S02]  /*1eba0*/  IMAD.MOV.U32 R13, RZ, RZ, R8 ;  /* 0x000000ffff0d7224 */ /* 0x000fe400078e0008 */
[----:B------:R-:W-:Y:S01]  /*1ebb0*/  IMAD.MOV.U32 R12, RZ, RZ, 0x3 ;  /* 0x00000003ff0c7424 */ /* 0x000fe200078e00ff */
[----:B------:R-:W-:-:S13]  /*1ebc0*/  IADD3 R2, P0, R23, R14, RZ ;  /* 0x0000000e17027210 */ /* 0x000fda0007f1e0ff */
[----:B------:R-:W-:Y:S05]  /*1ebd0*/  WARPSYNC.COLLECTIVE R15, `(.L_x_1587) ;  /* 0x000000000f087348 */ /* 0x000fea0003c00000 */
[----:B------:R0:W1:Y:S02]  /*1ebe0*/  SHFL.IDX P6, R14, R13, R12, R11 ;  /* 0x0000000c0d0e7389 */ /* 0x00006400000c000b */
[----:B01----:R-:W-:Y:S01]  /*1ebf0*/  ENDCOLLECTIVE ;  /* 0x000000000000791b */ /* 0x003fe20003800000 */
.L_x_1587:
        /* <DEDUP_REMOVED lines=12> */
.L_x_1588:
[----:B------:R-:W-:Y:S05]  /*1ecc0*/  BRA `(.L_x_1589) ;  /* 0xffffffb800d07947 */ /* 0x000fea000383ffff */
.L_x_1491:
[----:B0-----:R0:W2:Y:S02]  /*1ecd0*/  SYNCS.PHASECHK.TRANS64.TRYWAIT P2, [R0+URZ+0x2a870], R3 ;  /* 0x02a87003000075a7 */ /* 0x0010a4000804017f */
[----:B--2---:R-:W-:Y:S05]  /*1ece0*/  @!P2 NANOSLEEP.SYNCS 0x989680 ;  /* 0x009896800000a95d */ /* 0x004fea0003900000 */
[----:B------:R-:W2:Y:S02]  /*1ecf0*/  @!P2 SYNCS.PHASECHK.TRANS64 P2, [R0+URZ+0x2a870], R3 ;  /* 0x02a870030000a5a7 */ /* 0x000ea4000804007f */
[----:B--2---:R-:W-:Y:S05]  /*1ed00*/  @!P2 BRA `(.L_x_1491) ;  /* 0xfffffffc00f0a947 */ /* 0x004fea000383ffff */
[----:B------:R-:W-:Y:S05]  /*1ed10*/  BRA `(.L_x_1590) ;  /* 0xffffffbc003c7947 */ /* 0x000fea000383ffff */
.L_x_1493:
[----:B0-----:R0:W2:Y:S02]  /*1ed20*/  SYNCS.PHASECHK.TRANS64.TRYWAIT P2, [R0+URZ+0x2a860], R3 ;  /* 0x02a86003000075a7 */ /* 0x0010a4000804017f */
[----:B--2---:R-:W-:Y:S05]  /*1ed30*/  @!P2 NANOSLEEP.SYNCS 0x989680 ;  /* 0x009896800000a95d */ /* 0x004fea0003900000 */
[----:B------:R-:W2:Y:S02]  /*1ed40*/  @!P2 SYNCS.PHASECHK.TRANS64 P2, [R0+URZ+0x2a860], R3 ;  /* 0x02a860030000a5a7 */ /* 0x000ea4000804007f */
[----:B--2---:R-:W-:Y:S05]  /*1ed50*/  @!P2 BRA `(.L_x_1493) ;  /* 0xfffffffc00f0a947 */ /* 0x004fea000383ffff */
[----:B------:R-:W-:Y:S05]  /*1ed60*/  BRA `(.L_x_1591) ;  /* 0xffffffbc004c7947 */ /* 0x000fea000383ffff */
.L_x_1501:
[----:B0-----:R0:W2:Y:S02]  /*1ed70*/  SYNCS.PHASECHK.TRANS64.TRYWAIT P1, [R3+URZ+0x2a870], R0 ;  /* 0x02a87000030075a7 */ /* 0x0010a4000802017f */
[----:B--2---:R-:W-:Y:S05]  /*1ed80*/  @!P1 NANOSLEEP.SYNCS 0x989680 ;  /* 0x009896800000995d */ /* 0x004fea0003900000 */
[----:B------:R-:W2:Y:S02]  /*1ed90*/  @!P1 SYNCS.PHASECHK.TRANS64 P1, [R3+URZ+0x2a870], R0 ;  /* 0x02a87000030095a7 */ /* 0x000ea4000802007f */
[----:B--2---:R-:W-:Y:S05]  /*1eda0*/  @!P1 BRA `(.L_x_1501) ;  /* 0xfffffffc00f09947 */ /* 0x004fea000383ffff */
[----:B------:R-:W-:Y:S05]  /*1edb0*/  BRA `(.L_x_1592) ;  /* 0xffffffc400347947 */ /* 0x000fea000383ffff */
.L_x_1503:
[----:B0-----:R0:W2:Y:S02]  /*1edc0*/  SYNCS.PHASECHK.TRANS64.TRYWAIT P1, [R3+URZ+0x2a860], R0 ;  /* 0x02a86000030075a7 */ /* 0x0010a4000802017f */
[----:B--2---:R-:W-:Y:S05]  /*1edd0*/  @!P1 NANOSLEEP.SYNCS 0x989680 ;  /* 0x009896800000995d */ /* 0x004fea0003900000 */
[----:B------:R-:W2:Y:S02]  /*1ede0*/  @!P1 SYNCS.PHASECHK.TRANS64 P1, [R3+URZ+0x2a860], R0 ;  /* 0x02a86000030095a7 */ /* 0x000ea4000802007f */
[----:B--2---:R-:W-:Y:S05]  /*1edf0*/  @!P1 BRA `(.L_x_1503) ;  /* 0xfffffffc00f09947 */ /* 0x004fea000383ffff */
[----:B------:R-:W-:Y:S05]  /*1ee00*/  BRA `(.L_x_1593) ;  /* 0xffffffc400407947 */ /* 0x000fea000383ffff */
.L_x_1517:
[----:B0-----:R0:W1:Y:S02]  /*1ee10*/  SYNCS.PHASECHK.TRANS64.TRYWAIT P0, [R7+URZ+0x2a820], R0 ;  /* 0x02a82000070075a7 */ /* 0x001064000800017f */
[----:B-1----:R-:W-:Y:S05]  /*1ee20*/  @!P0 NANOSLEEP.SYNCS 0x989680 ;  /* 0x009896800000895d */ /* 0x002fea0003900000 */
[----:B------:R-:W1:Y:S02]  /*1ee30*/  @!P0 SYNCS.PHASECHK.TRANS64 P0, [R7+URZ+0x2a820], R0 ;  /* 0x02a82000070085a7 */ /* 0x000e64000800007f */
[----:B-1----:R-:W-:Y:S05]  /*1ee40*/  @!P0 BRA `(.L_x_1517) ;  /* 0xfffffffc00f08947 */ /* 0x002fea000383ffff */
[----:B------:R-:W-:Y:S05]  /*1ee50*/  BRA `(.L_x_1594) ;  /* 0xffffffd800e87947 */ /* 0x000fea000383ffff */
.L_x_1518:
        /* <DEDUP_REMOVED lines=11> */
.L_x_1596:
[----:B------:R-:W-:Y:S05]  /*1ef10*/  BSYNC B0 ;  /* 0x0000000000007941 */ /* 0x000fea0003800000 */
.L_x_1595:
[----:B------:R-:W-:Y:S05]  /*1ef20*/  BRA `(.L_x_1597) ;  /* 0xffffffd800d07947 */ /* 0x000fea000383ffff */
.L_x_1521:
[----:B------:R-:W-:Y:S01]  /*1ef30*/  BSSY B1, `(.L_x_1598) ;  /* 0x0000006000017945 */ /* 0x000fe20003800000 */
[----:B------:R-:W-:-:S07]  /*1ef40*/  IMAD.MOV.U32 R15, RZ, RZ, -0x1 ;  /* 0xffffffffff0f7424 */ /* 0x000fce00078e00ff */
[----:B0-----:R-:W-:Y:S05]  /*1ef50*/  WARPSYNC.COLLECTIVE R15, `(.L_x_1599) ;  /* 0x000000000f0c7348 */ /* 0x001fea0003c00000 */
[----:B------:R-:W-:Y:S02]  /*1ef60*/  ELECT P6, UR62, PT ;  /* 0x00000000003e782f */ /* 0x000fe400038c0000 */
[----:B------:R-:W-:Y:S01]  /*1ef70*/  MOV R14, UR62 ;  /* 0x0000003e000e7c02 */ /* 0x000fe20008000f00 */
[----:B0-----:R-:W-:Y:S10]  /*1ef80*/  ENDCOLLECTIVE ;  /* 0x000000000000791b */ /* 0x001ff40003800000 */
.L_x_1599:
[----:B------:R-:W-:Y:S05]  /*1ef90*/  BSYNC B1 ;  /* 0x0000000000017941 */ /* 0x000fea0003800000 */
.L_x_1598:
[----:B------:R-:W-:Y:S05]  /*1efa0*/  BRA `(.L_x_1600) ;  /* 0xffffffd800c87947 */ /* 0x000fea000383ffff */
.L_x_1523:
[----:B0-----:R0:W1:Y:S02]  /*1efb0*/  SYNCS.PHASECHK.TRANS64.TRYWAIT P1, [R5+URZ+0x2a840], R0 ;  /* 0x02a84000050075a7 */ /* 0x001064000802017f */
[----:B-1----:R-:W-:Y:S05]  /*1efc0*/  @!P1 NANOSLEEP.SYNCS 0x989680 ;  /* 0x009896800000995d */ /* 0x002fea0003900000 */
[----:B------:R-:W1:Y:S02]  /*1efd0*/  @!P1 SYNCS.PHASECHK.TRANS64 P1, [R5+URZ+0x2a840], R0 ;  /* 0x02a84000050095a7 */ /* 0x000e64000802007f */
[----:B-1----:R-:W-:Y:S05]  /*1efe0*/  @!P1 BRA `(.L_x_1523) ;  /* 0xfffffffc00f09947 */ /* 0x002fea000383ffff */
[----:B------:R-:W-:Y:S05]  /*1eff0*/  BRA `(.L_x_1601) ;  /* 0xffffffd800e87947 */ /* 0x000fea000383ffff */
.L_x_1525:
[----:B-1----:R1:W2:Y:S02]  /*1f000*/  SYNCS.PHASECHK.TRANS64.TRYWAIT P1, [R3+URZ+0x2a840], R2 ;  /* 0x02a84002030075a7 */ /* 0x0022a4000802017f */
[----:B--2---:R-:W-:Y:S05]  /*1f010*/  @!P1 NANOSLEEP.SYNCS 0x989680 ;  /* 0x009896800000995d */ /* 0x004fea0003900000 */
[----:B------:R-:W2:Y:S02]  /*1f020*/  @!P1 SYNCS.PHASECHK.TRANS64 P1, [R3+URZ+0x2a840], R2 ;  /* 0x02a84002030095a7 */ /* 0x000ea4000802007f */
[----:B--2---:R-:W-:Y:S05]  /*1f030*/  @!P1 BRA `(.L_x_1525) ;  /* 0xfffffffc00f09947 */ /* 0x004fea000383ffff */
[----:B------:R-:W-:Y:S05]  /*1f040*/  BRA `(.L_x_1602) ;  /* 0xffffffd800f47947 */ /* 0x000fea000383ffff */
.L_x_1527:
[----:B--2---:R2:W3:Y:S02]  /*1f050*/  SYNCS.PHASECHK.TRANS64.TRYWAIT P1, [R5+URZ+0x2a860], R0 ;  /* 0x02a86000050075a7 */ /* 0x0044e4000802017f */
[----:B---3--:R-:W-:Y:S05]  /*1f060*/  @!P1 NANOSLEEP.SYNCS 0x989680 ;  /* 0x009896800000995d */ /* 0x008fea0003900000 */
[----:B------:R-:W3:Y:S02]  /*1f070*/  @!P1 SYNCS.PHASECHK.TRANS64 P1, [R5+URZ+0x2a860], R0 ;  /* 0x02a86000050095a7 */ /* 0x000ee4000802007f */
[----:B---3--:R-:W-:Y:S05]  /*1f080*/  @!P1 BRA `(.L_x_1527) ;  /* 0xfffffffc00f09947 */ /* 0x008fea000383ffff */
[----:B------:R-:W-:Y:S05]  /*1f090*/  BRA `(.L_x_1603) ;  /* 0xffffffd800f07947 */ /* 0x000fea000383ffff */
.L_x_1529:
[----:B---3--:R3:W4:Y:S02]  /*1f0a0*/  SYNCS.PHASECHK.TRANS64.TRYWAIT P1, [R3+URZ+0x2a860], R2 ;  /* 0x02a86002030075a7 */ /* 0x008724000802017f */
[----:B----4-:R-:W-:Y:S05]  /*1f0b0*/  @!P1 NANOSLEEP.SYNCS 0x989680 ;  /* 0x009896800000995d */ /* 0x010fea0003900000 */
[----:B------:R-:W4:Y:S02]  /*1f0c0*/  @!P1 SYNCS.PHASECHK.TRANS64 P1, [R3+URZ+0x2a860], R2 ;  /* 0x02a86002030095a7 */ /* 0x000f24000802007f */
[----:B----4-:R-:W-:Y:S05]  /*1f0d0*/  @!P1 BRA `(.L_x_1529) ;  /* 0xfffffffc00f09947 */ /* 0x010fea000383ffff */
[----:B------:R-:W-:Y:S05]  /*1f0e0*/  BRA `(.L_x_1604) ;  /* 0xffffffd800ec7947 */ /* 0x000fea000383ffff */
.L_x_1531:
[----:B----4-:R4:W0:Y:S02]  /*1f0f0*/  SYNCS.PHASECHK.TRANS64.TRYWAIT P1, [R5+URZ+0x2a880], R0 ;  /* 0x02a88000050075a7 */ /* 0x010824000802017f */
[----:B0-----:R-:W-:Y:S05]  /*1f100*/  @!P1 NANOSLEEP.SYNCS 0x989680 ;  /* 0x009896800000995d */ /* 0x001fea0003900000 */
[----:B------:R-:W0:Y:S02]  /*1f110*/  @!P1 SYNCS.PHASECHK.TRANS64 P1, [R5+URZ+0x2a880], R0 ;  /* 0x02a88000050095a7 */ /* 0x000e24000802007f */
[----:B0-----:R-:W-:Y:S05]  /*1f120*/  @!P1 BRA `(.L_x_1531) ;  /* 0xfffffffc00f09947 */ /* 0x001fea000383ffff */
[----:B------:R-:W-:Y:S05]  /*1f130*/  BRA `(.L_x_1605) ;  /* 0xffffffd800e87947 */ /* 0x000fea000383ffff */
.L_x_1606:
        /* <DEDUP_REMOVED lines=12> */
.L_x_3422:


//--------------------- .text._ZN7cutlass13device_kernelIN5flash11enable_sm90INS1_16FlashAttnFwdSm90INS1_25CollectiveMainloopFwdSm90ILi2EN4cute5tupleIJNS5_1CILi1EEES8_S8_EEENS6_IJNS7_ILi128EEESA_NS7_ILi192EEEEEELi192ENS_12float_e4m3_tEfNS_4arch4Sm90ELb0ELb1ELb1ELb1ELb1ELb1ELb0ELb1ELb1ELb1ELb1ELb0EEENS1_21CollectiveEpilogueFwdINS6_IJSA_SB_SA_EEES9_NS_10bfloat16_tESF_Li256ELb1ELb1ELb1ELb1EEENS1_36VarlenDynamicPersistentTileSchedulerILi128ELi128ELi256ELi128ELb1ELb1ELb1ELb1ELb0ELb1EEEEEEEEEvNT_6ParamsE --------------------------
	.section	.text._ZN7cutlass13device_kernelIN5flash11enable_sm90INS1_16FlashAttnFwdSm90INS1_25CollectiveMainloopFwdSm90ILi2EN4cute5tupleIJNS5_1CILi1EEES8_S8_EEENS6_IJNS7_ILi128EEESA_NS7_ILi192EEEEEELi192ENS_12float_e4m3_tEfNS_4arch4Sm90ELb0ELb1ELb1ELb1ELb1ELb1ELb0ELb1ELb1ELb1ELb1ELb0EEENS1_21CollectiveEpilogueFwdINS6_IJSA_SB_SA_EEES9_NS_10bfloat16_tESF_Li256ELb1ELb1ELb1ELb1EEENS1_36VarlenDynamicPersistentTileSchedulerILi128ELi128ELi256ELi128ELb1ELb1ELb1ELb1ELb0ELb1EEEEEEEEEvNT_6ParamsE,"ax",@progbits
	.align	128
.text._ZN7cutlass13device_kernelIN5flash11enable_sm90INS1_16FlashAttnFwdSm90INS1_25CollectiveMainloopFwdSm90ILi2EN4cute5tupleIJNS5_1CILi1EEES8_S8_EEENS6_IJNS7_ILi128EEESA_NS7_ILi192EEEEEELi192ENS_12float_e4m3_tEfNS_4arch4Sm90ELb0ELb1ELb1ELb1ELb1ELb1ELb0ELb1ELb1ELb1ELb1ELb0EEENS1_21CollectiveEpilogueFwdINS6_IJSA_SB_SA_EEES9_NS_10bfloat16_tESF_Li256ELb1ELb1ELb1ELb1EEENS1_36VarlenDynamicPersistentTileSchedulerILi128ELi128ELi256ELi128ELb1ELb1ELb1ELb1ELb0ELb1EEEEEEEEEvNT_6ParamsE:
        .type           _ZN7cutlass13device_kernelIN5flash11enable_sm90INS1_16FlashAttnFwdSm90INS1_25CollectiveMainloopFwdSm90ILi2EN4cute5tupleIJNS5_1CILi1EEES8_S8_EEENS6_IJNS7_ILi128EEESA_NS7_ILi192EEEEEELi192ENS_12float_e4m3_tEfNS_4arch4Sm90ELb0ELb1ELb1ELb1ELb1ELb1ELb0ELb1ELb1ELb1ELb1ELb0EEENS1_21CollectiveEpilogueFwdINS6_IJSA_SB_SA_EEES9_NS_10bfloat16_tESF_Li256ELb1ELb1ELb1ELb1EEENS1_36VarlenDynamicPersistentTileSchedulerILi128ELi128ELi256ELi128ELb1ELb1ELb1ELb1ELb0ELb1EEEEEEEEEvNT_6ParamsE,@function
        .size           _ZN7cutlass13device_kernelIN5flash11enable_sm90INS1_16FlashAttnFwdSm90INS1_25CollectiveMainloopFwdSm90ILi2EN4cute5tupleIJNS5_1CILi1EEES8_S8_EEENS6_IJNS7_ILi128EEESA_NS7_ILi192EEEEEELi192ENS_12float_e4m3_tEfNS_4arch4Sm90ELb0ELb1ELb1ELb1ELb1ELb1ELb0ELb1ELb1ELb1ELb1ELb0EEENS1_21CollectiveEpilogueFwdINS6_IJSA_SB_SA_EEES9_NS_10bfloat16_tESF_Li256ELb1ELb1ELb1ELb1EEENS1_36VarlenDynamicPersistentTileSchedulerILi128ELi128ELi256ELi128ELb1ELb1ELb1ELb1ELb0ELb1EEEEEEEEEvNT_6ParamsE,(.L_x_3423 - _ZN7cutlass13device_kernelIN5flash11enable_sm90INS1_16FlashAttnFwdSm90INS1_25CollectiveMainloopFwdSm90ILi2EN4cute5tupleIJNS5_1CILi1EEES8_S8_EEENS6_IJNS7_ILi128EEESA_NS7_ILi192EEEEEELi192ENS_12float_e4m3_tEfNS_4arch4Sm90ELb0ELb1ELb1ELb1ELb1ELb1ELb0ELb1ELb1ELb1ELb1ELb0EEENS1_21CollectiveEpilogueFwdINS6_IJSA_SB_SA_EEES9_NS_10bfloat16_tESF_Li256ELb1ELb1ELb1ELb1EEENS1_36VarlenDynamicPersistentTileSchedulerILi128ELi128ELi256ELi128ELb1ELb1ELb1ELb1ELb0ELb1EEEEEEEEEvNT_6ParamsE)
        .other          _ZN7cutlass13device_kernelIN5flash11enable_sm90INS1_16FlashAttnFwdSm90INS1_25CollectiveMainloopFwdSm90ILi2EN4cute5tupleIJNS5_1CILi1EEES8_S8_EEENS6_IJNS7_ILi128EEESA_NS7_ILi192EEEEEELi192ENS_12float_e4m3_tEfNS_4arch4Sm90ELb0ELb1ELb1ELb1ELb1ELb1ELb0ELb1ELb1ELb1ELb1ELb0EEENS1_21CollectiveEpilogueFwdINS6_IJSA_SB_SA_EEES9_NS_10bfloat16_tESF_Li256ELb1ELb1ELb1ELb1EEENS1_36VarlenDynamicPersistentTileSchedulerILi128ELi128ELi256ELi128ELb1ELb1ELb1ELb1ELb0ELb1EEEEEEEEEvNT_6ParamsE,@"STO_CUDA_ENTRY STV_DEFAULT"
_ZN7cutlass13device_kernelIN5flash11enable_sm90INS1_16FlashAttnFwdSm90INS1_25CollectiveMainloopFwdSm90ILi2EN4cute5tupleIJNS5_1CILi1EEES8_S8_EEENS6_IJNS7_ILi128EEESA_NS7_ILi192EEEEEELi192ENS_12float_e4m3_tEfNS_4arch4Sm90ELb0ELb1ELb1ELb1ELb1ELb1ELb0ELb1ELb1ELb1ELb1ELb0EEENS1_21CollectiveEpilogueFwdINS6_IJSA_SB_SA_EEES9_NS_10bfloat16_tESF_Li256ELb1ELb1ELb1ELb1EEENS1_36VarlenDynamicPersistentTileSchedulerILi128ELi128ELi256ELi128ELb1ELb1ELb1ELb1ELb0ELb1EEEEEEEEEvNT_6ParamsE:
        /* <DEDUP_REMOVED lines=18> */
.L_x_1608:
[----:B------:R-:W-:Y:S05]  /*0120*/  BSYNC B0 ;  /* 0x0000000000007941 */ /* 0x000fea0003800000 */
.L_x_1607:
        /* <DEDUP_REMOVED lines=41> */
.L_x_1609:
        /* <DEDUP_REMOVED lines=22> */
.L_x_1610:
        /* <DEDUP_REMOVED lines=18> */
.L_x_1611:
        /* <DEDUP_REMOVED lines=22> */
.L_x_1612:
        /* <DEDUP_REMOVED lines=23> */
.L_x_1613:
        /* <DEDUP_REMOVED lines=8> */
.L_x_1616:
        /* <DEDUP_REMOVED lines=8> */
[----:B-1----:R-:W-:-:S06]  /*0a10*/  ULEA UR4, UR38, UR4, 0x18 ;  /* 0x0000000426047291 */ /* 0x002fcc000f8ec03f */
[----:B------:R-:W-:Y:S01]  /*0a20*/  IMAD.U32 R16, RZ, RZ, UR4 ;  /* 0x00000004ff107e24 */ /* 0x000fe2000f8e00ff */
[----:B0-----:R-:W-:Y:S01]  /*0a30*/  SHF.R.U32.HI R0, RZ, 0x7, R0 ;  /* 0x00000007ff007819 */ /* 0x001fe20000011600 */
[----:B------:R-:W-:-:S03]  /*0a40*/  ULDC UR4, c[0x0][0xc3c] ;  /* 0x00030f0000047ab9 */ /* 0x000fc60000000800 */
[----:B------:R-:W-:-:S13]  /*0a50*/  ISETP.NE.AND P0, PT, R0, 0x1, PT ;  /* 0x000000010000780c */ /* 0x000fda0003f05270 */
[----:B------:R-:W-:Y:S08]  /*0a60*/  @!P0 BAR.ARV 0x9, 0x100 ;  /* 0x0244000000008b1d */ /* 0x000ff00000002000 */
[----:B------:R-:W-:Y:S06]  /*0a70*/  BAR.SYNC.DEFER_BLOCKING 0x5, 0x180 ;  /* 0x0146000000007b1d */ /* 0x000fec0000010000 */
[----:B------:R-:W0:Y:S02]  /*0a80*/  LDS.128 R224, [R16+0x2a8d0] ;  /* 0x02a8d00010e07984 */ /* 0x000e240000000c00 */
[----:B------:R-:W-:Y:S06]  /*0a90*/  BAR.ARV 0x4, 0x180 ;  /* 0x0106000000007b1d */ /* 0x000fec0000002000 */
[----:B0-----:R-:W-:-:S13]  /*0aa0*/  ISETP.GE.AND P0, PT, R227, UR4, PT ;  /* 0x00000004e3007c0c */ /* 0x001fda000bf06270 */
[----:B------:R-:W-:Y:S05]  /*0ab0*/  @P0 BRA `(.L_x_1617) ;  /* 0x000002e400b40947 */ /* 0x000fea0003800000 */
[----:B------:R-:W0:Y:S01]  /*0ac0*/  S2R R0, SR_TID.X ;  /* 0x0000000000007919 */ /* 0x000e220000002100 */
[----:B------:R-:W-:Y:S02]  /*0ad0*/  R2UR UR39, R16 ;  /* 0x00000000102772ca */ /* 0x000fe400000e0000 */
[----:B------:R-:W-:Y:S01]  /*0ae0*/  CS2R R22, SRZ ;  /* 0x0000000000167805 */ /* 0x000fe2000001ff00 */
[----:B------:R-:W-:Y:S01]  /*0af0*/  IMAD.MOV.U32 R209, RZ, RZ, RZ ;  /* 0x000000ffffd17224 */ /* 0x000fe200078e00ff */
[----:B------:R-:W-:Y:S01]  /*0b00*/  ULOP3.LUT UR40, UR36, 0x1, URZ, 0xfc, !UPT ;  /* 0x0000000124287892 */ /* 0x000fe2000f8efc3f */
[----:B------:R-:W-:Y:S01]  /*0b10*/  IMAD.MOV.U32 R17, RZ, RZ, RZ ;  /* 0x000000ffff117224 */ /* 0x000fe200078e00ff */
[----:B------:R-:W-:-:S07]  /*0b20*/  UMOV UR37, URZ ;  /* 0x0000003f00257c82 */ /* 0x000fce0008000000 */
[----:B------:R-:W-:Y:S01]  /*0b30*/  UIADD3 UR39, UR39, 0x18400, URZ ;  /* 0x0001840027277890 */ /* 0x000fe2000fffe03f */
[----:B0-----:R-:W-:-:S05]  /*0b40*/  VIADD R0, R0, 0xffffff80 ;  /* 0xffffff8000007836 */ /* 0x001fca0000000000 */
[----:B------:R-:W-:Y:S02]  /*0b50*/  SHF.R.S32.HI R3, RZ, 0x1f, R0 ;  /* 0x0000001fff037819 */ /* 0x000fe40000011400 */
[-C--:B------:R-:W-:Y:S02]  /*0b60*/  LEA.HI R5, R0, R0.reuse, RZ, 0x1 ;  /* 0x0000000000057211 */ /* 0x080fe400078f08ff */
[CC--:B------:R-:W-:Y:S02]  /*0b70*/  LEA.HI R6, R3.reuse, R0.reuse, RZ, 0x5 ;  /* 0x0000000003067211 */ /* 0x0c0fe400078f28ff */
[CC--:B------:R-:W-:Y:S02]  /*0b80*/  LEA.HI R2, R3.reuse, R0.reuse, RZ, 0x7 ;  /* 0x0000000003027211 */ /* 0x0c0fe400078f38ff */
[CC--:B------:R-:W-:Y:S01]  /*0b90*/  LEA.HI R8, R3.reuse, R0.reuse, RZ, 0x4 ;  /* 0x0000000003087211 */ /* 0x0c0fe200078f20ff */
[----:B------:R-:W-:Y:S01]  /*0ba0*/  IMAD.SHL.U32 R6, R6, 0x20, RZ ;  /* 0x0000002006067824 */ /* 0x000fe200078e00ff */
[----:B------:R-:W-:-:S02]  /*0bb0*/  LEA.HI R4, R3, R0, RZ, 0x2 ;  /* 0x0000000003047211 */ /* 0x000fc400078f10ff */
[----:B------:R-:W-:Y:S02]  /*0bc0*/  LOP3.LUT R7, R8, 0x3fffff0, RZ, 0xc0, !PT ;  /* 0x03fffff008077812 */ /* 0x000fe400078ec0ff */
[----:B------:R-:W-:Y:S02]  /*0bd0*/  LOP3.LUT R9, R2, 0xffffff80, RZ, 0xc0, !PT ;  /* 0xffffff8002097812 */ /* 0x000fe400078ec0ff */
[----:B------:R-:W-:Y:S01]  /*0be0*/  LOP3.LUT R3, R5, 0xfffffffe, RZ, 0xc0, !PT ;  /* 0xfffffffe05037812 */ /* 0x000fe200078ec0ff */
[----:B------:R-:W-:Y:S01]  /*0bf0*/  IMAD.IADD R7, R0, 0x1, -R7 ;  /* 0x0000000100077824 */ /* 0x000fe200078e0a07 */
[----:B------:R-:W-:Y:S01]  /*0c00*/  LOP3.LUT R11, R4, 0xfffffffc, RZ, 0xc0, !PT ;  /* 0xfffffffc040b7812 */ /* 0x000fe200078ec0ff */
[----:B------:R-:W-:Y:S01]  /*0c10*/  IMAD.IADD R14, R0, 0x1, -R9 ;  /* 0x00000001000e7824 */ /* 0x000fe200078e0a09 */
[----:B------:R-:W-:Y:S01]  /*0c20*/  LOP3.LUT R6, R6, 0xfffffc00, RZ, 0xc0, !PT ;  /* 0xfffffc0006067812 */ /* 0x000fe200078ec0ff */
[C---:B------:R-:W-:Y:S01]  /*0c30*/  IMAD.IADD R18, R0.reuse, 0x1, -R3 ;  /* 0x0000000100127824 */ /* 0x040fe200078e0a03 */
[----:B------:R-:W-:Y:S01]  /*0c40*/  SHF.R.S32.HI R210, RZ, 0x1, R5 ;  /* 0x00000001ffd27819 */ /* 0x000fe20000011405 */
[----:B------:R-:W-:Y:S01]  /*0c50*/  IMAD.IADD R10, R0, 0x1, -R11 ;  /* 0x00000001000a7824 */ /* 0x000fe200078e0a0b */
[----:B------:R-:W-:Y:S01]  /*0c60*/  SHF.R.S32.HI R9, RZ, 0x4, R8 ;  /* 0x00000004ff097819 */ /* 0x000fe20000011408 */
[----:B------:R-:W-:Y:S01]  /*0c70*/  IMAD R11, R7, 0x40, R6 ;  /* 0x00000040070b7824 */ /* 0x000fe200078e0206 */
[----:B------:R-:W-:Y:S01]  /*0c80*/  SHF.R.S32.HI R3, RZ, 0x7, R2 ;  /* 0x00000007ff037819 */ /* 0x000fe20000011402 */
[----:B------:R-:W-:Y:S01]  /*0c90*/  STL [R1+0x28], R14 ;  /* 0x0000280e01007387 */ /* 0x000fe20000100800 */
[----:B------:R-:W-:Y:S01]  /*0ca0*/  LEA.HI R6, R5, R210, RZ, 0x1 ;  /* 0x000000d205067211 */ /* 0x000fe200078f08ff */
[----:B------:R-:W-:Y:S01]  /*0cb0*/  IMAD.SHL.U32 R204, R18, 0x8, RZ ;  /* 0x0000000812cc7824 */ /* 0x000fe200078e00ff */
[----:B------:R-:W-:Y:S01]  /*0cc0*/  LEA.HI R8, R8, R9, RZ, 0x1 ;  /* 0x0000000908087211 */ /* 0x000fe200078f08ff */
[----:B------:R-:W-:Y:S01]  /*0cd0*/  IMAD.SHL.U32 R18, R18, 0x10, RZ ;  /* 0x0000001012127824 */ /* 0x000fe200078e00ff */
[--C-:B------:R-:W-:Y:S01]  /*0ce0*/  SHF.R.S32.HI R0, RZ, 0x2, R4.reuse ;  /* 0x00000002ff007819 */ /* 0x100fe20000011404 */
[C---:B------:R-:W-:Y:S01]  /*0cf0*/  VIADD R222, R204.reuse, 0x40 ;  /* 0x00000040ccde7836 */ /* 0x040fe20000000000 */
[----:B------:R-:W-:Y:S01]  /*0d00*/  SHF.R.S32.HI R5, RZ, 0x1f, R4 ;  /* 0x0000001fff057819 */ /* 0x000fe20000011404 */
[----:B------:R-:W-:Y:S01]  /*0d10*/  VIADD R223, R204, 0x20 ;  /* 0x00000020ccdf7836 */ /* 0x000fe20000000000 */
[----:B------:R-:W-:Y:S01]  /*0d20*/  LEA.HI R2, R2, R3, RZ, 0x1 ;  /* 0x0000000302027211 */ /* 0x000fe200078f08ff */
[----:B------:R-:W-:Y:S01]  /*0d30*/  VIADD R207, R18, 0x60 ;  /* 0x0000006012cf7836 */ /* 0x000fe20000000000 */
[----:B------:R-:W-:Y:S01]  /*0d40*/  LOP3.LUT R8, R8, 0x1ffffffe, RZ, 0xc0, !PT ;  /* 0x1ffffffe08087812 */ /* 0x000fe200078ec0ff */
[C---:B------:R-:W-:Y:S01]  /*0d50*/  VIADD R206, R18.reuse, 0x80 ;  /* 0x0000008012ce7836 */ /* 0x040fe20000000000 */
[----:B------:R-:W-:Y:S01]  /*0d60*/  LEA.HI R5, R5, R0, RZ, 0x2 ;  /* 0x0000000005057211 */ /* 0x000fe200078f10ff */
[----:B------:R-:W-:Y:S01]  /*0d70*/  VIADD R208, R18, 0xa0 ;  /* 0x000000a012d07836 */ /* 0x000fe20000000000 */
[----:B------:R-:W-:Y:S01]  /*0d80*/  LOP3.LUT R2, R2, 0x3fffffe, RZ, 0xc0, !PT ;  /* 0x03fffffe02027812 */ /* 0x000fe200078ec0ff */
[----:B------:R-:W-:Y:S01]  /*0d90*/  IMAD.IADD R8, R9, 0x1, -R8 ;  /* 0x0000000109087824 */ /* 0x000fe200078e0a08 */
[----:B------:R-:W-:Y:S01]  /*0da0*/  LOP3.LUT R5, R5, 0xfffffffc, RZ, 0xc0, !PT ;  /* 0xfffffffc05057812 */ /* 0x000fe200078ec0ff */
[----:B------:R-:W-:Y:S01]  /*0db0*/  VIADD R221, R204, 0x10 ;  /* 0x00000010ccdd7836 */ /* 0x000fe20000000000 */
[----:B------:R-:W-:Y:S01]  /*0dc0*/  LOP3.LUT R7, R6, 0x3fffffe, RZ, 0xc0, !PT ;  /* 0x03fffffe06077812 */ /* 0x000fe200078ec0ff */
[----:B------:R-:W-:Y:S01]  /*0dd0*/  IMAD.IADD R2, R3, 0x1, -R2 ;  /* 0x0000000103027824 */ /* 0x000fe200078e0a02 */
[----:B------:R-:W-:Y:S01]  /*0de0*/  LEA.HI R4, R10, R10, RZ, 0x1 ;  /* 0x0000000a0a047211 */ /* 0x000fe200078f08ff */
[----:B------:R-:W-:Y:S01]  /*0df0*/  IMAD R3, R8, 0x8, R11 ;  /* 0x0000000808037824 */ /* 0x000fe200078e020b */
[----:B------:R-:W-:Y:S01]  /*0e00*/  SHF.R.S32.HI R19, RZ, 0x1f, R18 ;  /* 0x0000001fff137819 */ /* 0x000fe20000011412 */
[----:B------:R-:W-:Y:S01]  /*0e10*/  IMAD.IADD R5, R0, 0x1, -R5 ;  /* 0x0000000100057824 */ /* 0x000fe200078e0a05 */
[----:B------:R-:W-:Y:S01]  /*0e20*/  SHF.R.S32.HI R0, RZ, 0x1f, R14 ;  /* 0x0000001fff007819 */ /* 0x000fe2000001140e */
[----:B------:R-:W-:Y:S01]  /*0e30*/  IMAD.IADD R7, R210, 0x1, -R7 ;  /* 0x00000001d2077824 */ /* 0x000fe200078e0a07 */
[----:B------:R0:W-:Y:S01]  /*0e40*/  STL [R1+0x3c], R3 ;  /* 0x00003c0301007387 */ /* 0x0001e20000100800 */
[----:B------:R-:W-:Y:S01]  /*0e50*/  IMAD.IADD R8, R204, 0x1, R222 ;  /* 0x00000001cc087824 */ /* 0x000fe200078e02de */
[----:B------:R-:W-:Y:S01]  /*0e60*/  SHF.R.S32.HI R220, RZ, 0x1f, R207 ;  /* 0x0000001fffdc7819 */ /* 0x000fe200000114cf */
[----:B------:R-:W-:Y:S01]  /*0e70*/  IMAD R216, R9, 0x8, R7 ;  /* 0x0000000809d87824 */ /* 0x000fe200078e0207 */
[----:B------:R-:W-:Y:S01]  /*0e80*/  LOP3.LUT R9, R4, 0x1ffffffe, RZ, 0xc0, !PT ;  /* 0x1ffffffe04097812 */ /* 0x000fe200078ec0ff */
[----:B------:R-:W-:Y:S01]  /*0e90*/  IMAD.IADD R6, R204, 0x1, R223 ;  /* 0x00000001cc067824 */ /* 0x000fe200078e02df */
[----:B------:R-:W-:Y:S01]  /*0ea0*/  SHF.R.S32.HI R15, RZ, 0x1f, R8 ;  /* 0x0000001fff0f7819 */ /* 0x000fe20000011408 */
[----:B------:R-:W-:Y:S01]  /*0eb0*/  IMAD.SHL.U32 R5, R5, 0x80, RZ ;  /* 0x0000008005057824 */ /* 0x000fe200078e00ff */
[----:B------:R-:W-:Y:S01]  /*0ec0*/  SHF.R.S32.HI R219, RZ, 0x1f, R206 ;  /* 0x0000001fffdb7819 */ /* 0x000fe200000114ce */
[----:B------:R-:W-:Y:S01]  /*0ed0*/  IMAD.IADD R9, R10, 0x1, -R9 ;  /* 0x000000010a097824 */ /* 0x000fe200078e0a09 */
[-C--:B0-----:R-:W-:Y:S01]  /*0ee0*/  LEA.HI R3, R0, R14.reuse, RZ, 0x2 ;  /* 0x0000000e00037211 */ /* 0x081fe200078f10ff */
[----:B------:R-:W-:Y:S01]  /*0ef0*/  IMAD.SHL.U32 R216, R216, 0x40, RZ ;  /* 0x00000040d8d87824 */ /* 0x000fe200078e00ff */
[----:B------:R-:W-:Y:S01]  /*0f00*/  LEA.HI R0, R0, R14, RZ, 0x5 ;  /* 0x0000000e00007211 */ /* 0x000fe200078f28ff */
[C---:B------:R-:W-:Y:S01]  /*0f10*/  VIADD R228, R204.reuse, 0x30 ;  /* 0x00000030cce47836 */ /* 0x040fe20000000000 */
[--C-:B------:R-:W-:Y:S01]  /*0f20*/  SHF.R.S32.HI R4, RZ, 0x2, R3.reuse ;  /* 0x00000002ff047819 */ /* 0x100fe20000011403 */
[----:B------:R-:W-:Y:S01]  /*0f30*/  VIADD R229, R204, 0x50 ;  /* 0x00000050cce57836 */ /* 0x000fe20000000000 */
[----:B------:R-:W-:-:S02]  /*0f40*/  SHF.R.S32.HI R7, RZ, 0x1f, R3 ;  /* 0x0000001fff077819 */ /* 0x000fc40000011403 */
[----:B------:R-:W-:Y:S02]  /*0f50*/  SHF.R.S32.HI R0, RZ, 0x5, R0 ;  /* 0x00000005ff007819 */ /* 0x000fe40000011400 */
[----:B------:R-:W-:Y:S02]  /*0f60*/  LEA.HI R7, R7, R4, RZ, 0x3 ;  /* 0x0000000407077211 */ /* 0x000fe400078f18ff */
[----:B------:R-:W-:Y:S02]  /*0f70*/  LOP3.LUT R3, R3, 0x7ffffffc, RZ, 0xc0, !PT ;  /* 0x7ffffffc03037812 */ /* 0x000fe400078ec0ff */
[----:B------:R-:W-:Y:S02]  /*0f80*/  LOP3.LUT R7, R7, 0xfffffff8, RZ, 0xc0, !PT ;  /* 0xfffffff807077812 */ /* 0x000fe400078ec0ff */
[----:B------:R-:W-:Y:S01]  /*0f90*/  SHF.R.S32.HI R11, RZ, 0x1f, R6 ;  /* 0x0000001fff0b7819 */ /* 0x000fe20000011406 */
[----:B------:R-:W-:Y:S01]  /*0fa0*/  IMAD.IADD R3, R14, 0x1, -R3 ;  /* 0x000000010e037824 */ /* 0x000fe200078e0a03 */
[----:B------:R-:W-:Y:S01]  /*0fb0*/  LOP3.LUT R214, R5, 0x180, RZ, 0xc0, !PT ;  /* 0x0000018005d67812 */ /* 0x000fe200078ec0ff */
[----:B------:R-:W-:Y:S01]  /*0fc0*/  IMAD.IADD R7, R4, 0x1, -R7 ;  /* 0x0000000104077824 */ /* 0x000fe200078e0a07 */
[----:B------:R-:W-:Y:S01]  /*0fd0*/  LEA.HI R213, R15, R8, RZ, 0x4 ;  /* 0x000000080fd57211 */ /* 0x000fe200078f20ff */
[----:B------:R-:W-:Y:S01]  /*0fe0*/  IMAD.SHL.U32 R201, R3, 0x2, RZ ;  /* 0x0000000203c97824 */ /* 0x000fe200078e00ff */
[----:B------:R-:W-:Y:S01]  /*0ff0*/  LEA.HI R13, R11, R6, RZ, 0x4 ;  /* 0x000000060b0d7211 */ /* 0x000fe200078f20ff */
[----:B------:R-:W-:Y:S01]  /*1000*/  IMAD R7, R0, 0x10, R7 ;  /* 0x0000001000077824 */ /* 0x000fe200078e0207 */
[----:B------:R-:W-:Y:S01]  /*1010*/  LEA.HI R8, R15, R8, RZ, 0x6 ;  /* 0x000000080f087211 */ /* 0x000fe200078f30ff */
[----:B------:R-:W-:Y:S01]  /*1020*/  VIADD R33, R201, 0x8 ;  /* 0x00000008c9217836 */ /* 0x000fe20000000000 */
[----:B------:R-:W-:Y:S01]  /*1030*/  SHF.R.U32.HI R215, RZ, 0x3, R214 ;  /* 0x00000003ffd77819 */ /* 0x000fe200000116d6 */
[----:B------:R-:W-:Y:S01]  /*1040*/  IMAD R12, R2, 0x40, R7 ;  /* 0x00000040020c7824 */ /* 0x000fe200078e0207 */
[--C-:B------:R-:W-:Y:S01]  /*1050*/  LOP3.LUT R0, R214, 0x10, R18.reuse, 0xf8, !PT ;  /* 0x00000010d6007812 */ /* 0x100fe200078ef812 */
[----:B------:R-:W-:Y:S01]  /*1060*/  IMAD.SHL.U32 R10, R8, 0x80, RZ ;  /* 0x00000080080a7824 */ /* 0x000fe200078e00ff */
[----:B------:R-:W-:Y:S01]  /*1070*/  LEA.HI R6, R11, R6, RZ, 0x6 ;  /* 0x000000060b067211 */ /* 0x000fe200078f30ff */
[C---:B------:R-:W-:Y:S01]  /*1080*/  VIADD R30, R201.reuse, 0x20 ;  /* 0x00000020c91e7836 */ /* 0x040fe20000000000 */
[-C--:B------:R-:W-:Y:S01]  /*1090*/  LOP3.LUT R3, R0, R215.reuse, RZ, 0x3c, !PT ;  /* 0x000000d700037212 */ /* 0x080fe200078e3cff */
[C---:B------:R-:W-:Y:S01]  /*10a0*/  VIADD R27, R201.reuse, 0x38 ;  /* 0x00000038c91b7836 */ /* 0x040fe20000000000 */
[----:B------:R-:W-:Y:S01]  /*10b0*/  LOP3.LUT R8, R214, 0x30, R213, 0xf8, !PT ;  /* 0x00000030d6087812 */ /* 0x000fe200078ef8d5 */
[----:B------:R-:W-:Y:S01]  /*10c0*/  IMAD.SHL.U32 R6, R6, 0x80, RZ ;  /* 0x0000008006067824 */ /* 0x000fe200078e00ff */
[----:B------:R-:W-:Y:S01]  /*10d0*/  LOP3.LUT R4, R214, 0x30, R13, 0xf8, !PT ;  /* 0x00000030d6047812 */ /* 0x000fe200078ef80d */
[----:B------:R-:W-:Y:S01]  /*10e0*/  IMAD.IADD R3, R216, 0x1, R3 ;  /* 0x00000001d8037824 */ /* 0x000fe200078e0203 */
[----:B------:R-:W-:Y:S01]  /*10f0*/  LOP3.LUT R15, R10, 0xffffe000, RZ, 0xc0, !PT ;  /* 0xffffe0000a0f7812 */ /* 0x000fe200078ec0ff */
[----:B------:R-:W-:Y:S01]  /*1100*/  STL [R1+0x38], R12 ;  /* 0x0000380c01007387 */ /* 0x000fe20000100800 */
[-C--:B------:R-:W-:Y:S01]  /*1110*/  LOP3.LUT R8, R8, R215.reuse, RZ, 0x3c, !PT ;  /* 0x000000d708087212 */ /* 0x080fe200078e3cff */
[C---:B------:R-:W-:Y:S01]  /*1120*/  VIADD R24, R201.reuse, 0x50 ;  /* 0x00000050c9187836 */ /* 0x040fe20000000000 */
[----:B------:R-:W-:Y:S01]  /*1130*/  LOP3.LUT R5, R6, 0xffffe000, RZ, 0xc0, !PT ;  /* 0xffffe00006057812 */ /* 0x000fe200078ec0ff */
[C---:B------:R-:W-:Y:S01]  /*1140*/  VIADD R14, R201.reuse, 0x68 ;  /* 0x00000068c90e7836 */ /* 0x040fe20000000000 */
[-C--:B------:R-:W-:Y:S01]  /*1150*/  LOP3.LUT R4, R4, R215.reuse, RZ, 0x3c, !PT ;  /* 0x000000d704047212 */ /* 0x080fe200078e3cff */
[----:B------:R0:W-:Y:S01]  /*1160*/  STL [R1+0x4], R3 ;  /* 0x0000040301007387 */ /* 0x0001e20000100800 */
[----:B------:R-:W-:Y:S01]  /*1170*/  LOP3.LUT R2, R214, 0x30, R18, 0xf8, !PT ;  /* 0x00000030d6027812 */ /* 0x000fe200078ef812 */
[C---:B------:R-:W-:Y:S01]  /*1180*/  VIADD R31, R201.reuse, 0x18 ;  /* 0x00000018c91f7836 */ /* 0x040fe20000000000 */
[-C--:B------:R-:W-:Y:S01]  /*1190*/  IADD3 R15, R8, R216.reuse, R15 ;  /* 0x000000d8080f7210 */ /* 0x080fe20007ffe00f */
[C---:B------:R-:W-:Y:S01]  /*11a0*/  VIADD R8, R201.reuse, 0x80 ;  /* 0x00000080c9087836 */ /* 0x040fe20000000000 */
[-C--:B------:R-:W-:Y:S01]  /*11b0*/  IADD3 R11, R4, R216.reuse, R5 ;  /* 0x000000d8040b7210 */ /* 0x080fe20007ffe005 */
[C---:B------:R-:W-:Y:S01]  /*11c0*/  VIADD R4, R201.reuse, 0x98 ;  /* 0x00000098c9047836 */ /* 0x040fe20000000000 */
[----:B------:R-:W-:Y:S01]  /*11d0*/  LOP3.LUT R5, R2, R215, RZ, 0x3c, !PT ;  /* 0x000000d702057212 */ /* 0x000fe200078e3cff */
[C---:B------:R-:W-:Y:S01]  /*11e0*/  VIADD R28, R201.reuse, 0x30 ;  /* 0x00000030c91c7836 */ /* 0x040fe20000000000 */
[----:B------:R-:W-:Y:S01]  /*11f0*/  SHF.R.S32.HI R0, RZ, 0x1f, R201 ;  /* 0x0000001fff007819 */ /* 0x000fe200000114c9 */
[C---:B------:R-:W-:Y:S01]  /*1200*/  VIADD R0, R201.reuse, 0xa8 ;  /* 0x000000a8c9007836 */ /* 0x040fe20000000000 */
[----:B0-----:R-:W-:Y:S01]  /*1210*/  SHF.R.S32.HI R3, RZ, 0x1f, R33 ;  /* 0x0000001fff037819 */ /* 0x001fe20000011421 */
[C---:B------:R-:W-:Y:S01]  /*1220*/  VIADD R25, R201.reuse, 0x48 ;  /* 0x00000048c9197836 */ /* 0x040fe20000000000 */
[----:B------:R-:W-:Y:S01]  /*1230*/  SHF.R.S32.HI R3, RZ, 0x1f, R30 ;  /* 0x0000001fff037819 */ /* 0x000fe2000001141e */
[C---:B------:R-:W-:Y:S01]  /*1240*/  VIADD R20, R201.reuse, 0x60 ;  /* 0x00000060c9147836 */ /* 0x040fe20000000000 */
[----:B------:R-:W-:Y:S01]  /*1250*/  SHF.R.S32.HI R3, RZ, 0x1f, R27 ;  /* 0x0000001fff037819 */ /* 0x000fe2000001141b */
[C---:B------:R-:W-:Y:S01]  /*1260*/  VIADD R10, R201.reuse, 0x78 ;  /* 0x00000078c90a7836 */ /* 0x040fe20000000000 */
[C---:B------:R-:W-:Y:S01]  /*1270*/  IADD3 R2, R201.reuse, 0xa0, RZ ;  /* 0x000000a0c9027810 */ /* 0x040fe20007ffe0ff */
[C---:B------:R-:W-:Y:S01]  /*1280*/  VIADD R32, R201.reuse, 0x10 ;  /* 0x00000010c9207836 */ /* 0x040fe20000000000 */
[----:B------:R-:W-:Y:S01]  /*1290*/  SHF.R.S32.HI R3, RZ, 0x1f, R24 ;  /* 0x0000001fff037819 */ /* 0x000fe20000011418 */
[C---:B------:R-:W-:Y:S01]  /*12a0*/  VIADD R29, R201.reuse, 0x28 ;  /* 0x00000028c91d7836 */ /* 0x040fe20000000000 */
[----:B------:R-:W-:Y:S01]  /*12b0*/  SHF.R.S32.HI R3, RZ, 0x1f, R14 ;  /* 0x0000001fff037819 */ /* 0x000fe2000001140e */
[C---:B------:R-:W-:Y:S01]  /*12c0*/  VIADD R26, R201.reuse, 0x40 ;  /* 0x00000040c91a7836 */ /* 0x040fe20000000000 */
[----:B------:R-:W-:Y:S01]  /*12d0*/  SHF.R.S32.HI R3, RZ, 0x1f, R8 ;  /* 0x0000001fff037819 */ /* 0x000fe20000011408 */
[C---:B------:R-:W-:Y:S01]  /*12e0*/  VIADD R21, R201.reuse, 0x58 ;  /* 0x00000058c9157836 */ /* 0x040fe20000000000 */
[C---:B------:R-:W-:Y:S01]  /*12f0*/  IADD3 R5, R16.reuse, R216, R5 ;  /* 0x000000d810057210 */ /* 0x040fe20007ffe005 */
[----:B------:R-:W-:Y:S01]  /*1300*/  VIADD R7, R201, 0x88 ;  /* 0x00000088c9077836 */ /* 0x000fe20000000000 */
[----:B------:R-:W-:Y:S01]  /*1310*/  SHF.R.S32.HI R3, RZ, 0x1f, R4 ;  /* 0x0000001fff037819 */ /* 0x000fe20000011404 */
[C---:B------:R-:W-:Y:S01]  /*1320*/  IMAD.IADD R3, R16.reuse, 0x1, R11 ;  /* 0x0000000110037824 */ /* 0x040fe200078e020b */
[----:B------:R-:W-:Y:S01]  /*1330*/  SHF.R.S32.HI R2, RZ, 0x1f, R2 ;  /* 0x0000001fff027819 */ /* 0x000fe20000011402 */
[----:B------:R-:W-:Y:S01]  /*1340*/  IMAD.IADD R2, R16, 0x1, R15 ;  /* 0x0000000110027824 */ /* 0x000fe200078e020f */
[----:B------:R-:W-:Y:S01]  /*1350*/  SHF.R.S32.HI R0, RZ, 0x1f, R0 ;  /* 0x0000001fff007819 */ /* 0x000fe20000011400 */
[----:B------:R-:W-:Y:S01]  /*1360*/  IMAD R0, R9, 0x8, R12 ;  /* 0x0000000809007824 */ /* 0x000fe200078e020c */
[----:B------:R0:W-:Y:S01]  /*1370*/  STL [R1+0x34], R5 ;  /* 0x0000340501007387 */ /* 0x0001e20000100800 */
[----:B------:R-:W-:Y:S01]  /*1380*/  SHF.R.S32.HI R212, RZ, 0x4, R13 ;  /* 0x00000004ffd47819 */ /* 0x000fe2000001140d */
[C---:B------:R-:W-:Y:S01]  /*1390*/  VIADD R13, R201.reuse, 0x70 ;  /* 0x00000070c90d7836 */ /* 0x040fe20000000000 */
[----:B------:R-:W-:Y:S01]  /*13a0*/  SHF.R.S32.HI R218, RZ, 0x1f, R208 ;  /* 0x0000001fffda7819 */ /* 0x000fe200000114d0 */
[----:B------:R1:W-:Y:S01]  /*13b0*/  STL [R1+0x30], R3 ;  /* 0x0000300301007387 */ /* 0x0003e20000100800 */
[C---:B------:R-:W-:Y:S01]  /*13c0*/  VIADD R6, R201.reuse, 0x90 ;  /* 0x00000090c9067836 */ /* 0x040fe20000000000 */
[----:B------:R-:W-:Y:S01]  /*13d0*/  SHF.R.S32.HI R213, RZ, 0x4, R213 ;  /* 0x00000004ffd57819 */ /* 0x000fe200000114d5 */
[----:B------:R-:W-:Y:S01]  /*13e0*/  VIADD R34, R201, 0xb0 ;  /* 0x000000b0c9227836 */ /* 0x000fe20000000000 */
[----:B------:R1:W-:Y:S01]  /*13f0*/  STL [R1+0x2c], R2 ;  /* 0x00002c0201007387 */ /* 0x0003e20000100800 */
[----:B------:R-:W-:-:S02]  /*1400*/  SHF.R.S32.HI R32, RZ, 0x1f, R32 ;  /* 0x0000001fff207819 */ /* 0x000fc40000011420 */
[----:B0-----:R-:W-:Y:S01]  /*1410*/  SHF.R.S32.HI R5, RZ, 0x1f, R31 ;  /* 0x0000001fff057819 */ /* 0x001fe2000001141f */
[----:B------:R1:W-:Y:S01]  /*1420*/  STL [R1], R0 ;  /* 0x0000000001007387 */ /* 0x0003e20000100800 */
[----:B------:R-:W-:Y:S02]  /*1430*/  SHF.R.S32.HI R5, RZ, 0x1f, R28 ;  /* 0x0000001fff057819 */ /* 0x000fe4000001141c */
[----:B------:R-:W-:Y:S02]  /*1440*/  SHF.R.S32.HI R5, RZ, 0x1f, R25 ;  /* 0x0000001fff057819 */ /* 0x000fe40000011419 */
[----:B------:R-:W-:Y:S02]  /*1450*/  SHF.R.S32.HI R5, RZ, 0x1f, R20 ;  /* 0x0000001fff057819 */ /* 0x000fe40000011414 */
[----:B------:R-:W-:Y:S02]  /*1460*/  SHF.R.S32.HI R5, RZ, 0x1f, R10 ;  /* 0x0000001fff057819 */ /* 0x000fe4000001140a */
[----:B------:R-:W-:-:S02]  /*1470*/  SHF.R.S32.HI R29, RZ, 0x1f, R29 ;  /* 0x0000001fff1d7819 */ /* 0x000fc4000001141d */
[----:B------:R-:W-:Y:S02]  /*1480*/  SHF.R.S32.HI R26, RZ, 0x1f, R26 ;  /* 0x0000001fff1a7819 */ /* 0x000fe4000001141a */
[----:B------:R-:W-:Y:S02]  /*1490*/  SHF.R.S32.HI R21, RZ, 0x1f, R21 ;  /* 0x0000001fff157819 */ /* 0x000fe40000011415 */
[----:B------:R-:W-:Y:S02]  /*14a0*/  SHF.R.S32.HI R13, RZ, 0x1f, R13 ;  /* 0x0000001fff0d7819 */ /* 0x000fe4000001140d */
[----:B------:R-:W-:Y:S02]  /*14b0*/  SHF.R.S32.HI R7, RZ, 0x1f, R7 ;  /* 0x0000001fff077819 */ /* 0x000fe40000011407 */
[----:B-1----:R-:W-:-:S07]  /*14c0*/  SHF.R.S32.HI R5, RZ, 0x1f, R6 ;  /* 0x0000001fff057819 */ /* 0x002fce0000011406 */
.L_x_1856:
[----:B------:R-:W-:Y:S05]  /*14d0*/  YIELD ;  /* 0x0000000000007946 */ /* 0x000fea0003800000 */
[----:B------:R-:W-:Y:S01]  /*14e0*/  ULDC.64 UR4, c[0x0][0xa28] ;  /* 0x00028a0000047ab9 */ /* 0x000fe20000000a00 */
[----:B012---:R-:W0:Y:S01]  /*14f0*/  LDC.64 R4, c[0x0][0xa08] ;  /* 0x00028200ff047b82 */ /* 0x007e220000000a00 */
[----:B------:R-:W-:Y:S01]  /*1500*/  ISETP.NE.U32.AND P1, PT, RZ, UR4, PT ;  /* 0x00000004ff007c0c */ /* 0x000fe2000bf25070 */
[----:B------:R-:W-:Y:S02]  /*1510*/  IMAD.MOV.U32 R79, RZ, RZ, RZ ;  /* 0x000000ffff4f7224 */ /* 0x000fe400078e00ff */
[----:B------:R-:W-:Y:S01]  /*1520*/  IMAD.MOV.U32 R11, RZ, RZ, RZ ;  /* 0x000000ffff0b7224 */ /* 0x000fe200078e00ff */
[----:B------:R-:W-:Y:S01]  /*1530*/  ISETP.NE.AND.EX P1, PT, RZ, UR5, PT, P1 ;  /* 0x00000005ff007c0c */ /* 0x000fe2000bf25310 */
[----:B------:R-:W-:-:S02]  /*1540*/  ULDC.64 UR4, c[0x0][0xa18] ;  /* 0x0002860000047ab9 */ /* 0x000fc40000000a00 */
[----:B------:R-:W-:-:S04]  /*1550*/  ISETP.NE.U32.AND P2, PT, RZ, UR4, PT ;  /* 0x00000004ff007c0c */ /* 0x000fc8000bf45070 */
[----:B------:R-:W-:Y:S01]  /*1560*/  ISETP.NE.AND.EX P2, PT, RZ, UR5, PT, P2 ;  /* 0x00000005ff007c0c */ /* 0x000fe2000bf45320 */
[----:B------:R-:W-:Y:S02]  /*1570*/  ULDC.64 UR4, c[0x0][0xa08] ;  /* 0x0002820000047ab9 */ /* 0x000fe40000000a00 */
[----:B------:R-:W-:-:S03]  /*1580*/  ISETP.NE.U32.AND P0, PT, RZ, UR4, PT ;  /* 0x00000004ff007c0c */ /* 0x000fc6000bf05070 */
[----:B---3--:R-:W1:Y:S01]  /*1590*/  @P1 LDC.64 R2, c[0x0][0xa28] ;  /* 0x00028a00ff021b82 */ /* 0x008e620000000a00 */
[----:B------:R-:W-:Y:S01]  /*15a0*/  ISETP.NE.AND.EX P0, PT, RZ, UR5, PT, P0 ;  /* 0x00000005ff007c0c */ /* 0x000fe2000bf05300 */
[----:B0-----:R-:W-:-:S06]  /*15b0*/  IMAD.WIDE R8, R227, 0x4, R4 ;  /* 0x00000004e3087825 */ /* 0x001fcc00078e0204 */
[----:B------:R-:W0:Y:S01]  /*15c0*/  @P2 LDC.64 R6, c[0x0][0xa18] ;  /* 0x00028600ff062b82 */ /* 0x000e220000000a00 */
[----:B------:R-:W-:Y:S02]  /*15d0*/  ULDC UR4, c[0x0][0x288] ;  /* 0x0000a20000047ab9 */ /* 0x000fe40000000800 */
[----:B------:R-:W-:Y:S01]  /*15e0*/  IMAD.U32 R202, RZ, RZ, UR4 ;  /* 0x00000004ffca7e24 */ /* 0x000fe2000f8e00ff */
[----:B------:R-:W-:Y:S02]  /*15f0*/  ULDC.64 UR4, c[0x0][0x418] ;  /* 0x0001060000047ab9 */ /* 0x000fe40000000a00 */
[----:B------:R-:W5:Y:S01]  /*1600*/  @P0 LDG.E R79, desc[UR42][R8.64] ;  /* 0x0000002a084f0981 */ /* 0x000f62000c1e1900 */
[----:B-1----:R-:W-:-:S04]  /*1610*/  @P1 IMAD.WIDE R2, R227, 0x4, R2 ;  /* 0x00000004e3021825 */ /* 0x002fc800078e0202 */
[----:B0-----:R-:W-:Y:S01]  /*1620*/  @P2 IMAD.WIDE R4, R227, 0x4, R6 ;  /* 0x00000004e3042825 */ /* 0x001fe200078e0206 */
[----:B------:R-:W-:Y:S01]  /*1630*/  UISETP.NE.U32.AND UP0, UPT, UR4, URZ, UPT ;  /* 0x0000003f0400728c */ /* 0x000fe2000bf05070 */
[----:B------:R0:W5:Y:S02]  /*1640*/  @P1 LDG.E R11, desc[UR42][R2.64] ;  /* 0x0000002a020b1981 */ /* 0x000164000c1e1900 */
[----:B------:R-:W-:Y:S02]  /*1650*/  ULDC UR4, c[0x0][0x424] ;  /* 0x0001090000047ab9 */ /* 0x000fe40000000800 */
[----:B------:R1:W5:Y:S01]  /*1660*/  @P2 LDG.E R202, desc[UR42][R4.64] ;  /* 0x0000002a04ca2981 */ /* 0x000362000c1e1900 */
[----:B------:R-:W-:-:S03]  /*1670*/  UISETP.NE.AND.EX UP0, UPT, UR5, URZ, UPT, UP0 ;  /* 0x0000003f0500728c */ /* 0x000fc6000bf05300 */
[----:B------:R-:W-:Y:S01]  /*1680*/  ULDC UR5, c[0x0][0x2f0] ;  /* 0x0000bc0000057ab9 */ /* 0x000fe20000000800 */
[----:B------:R-:W-:-:S04]  /*1690*/  USEL UR4, UR4, 0x1, UP0 ;  /* 0x0000000104047887 */ /* 0x000fc80008000000 */
[----:B------:R-:W-:-:S03]  /*16a0*/  UIMAD UR4, UR4, UR5, URZ ;  /* 0x00000005040472a4 */ /* 0x000fc6000f8e023f */
[----:B------:R-:W-:Y:S02]  /*16b0*/  ULDC UR5, c[0x0][0x348] ;  /* 0x0000d20000057ab9 */ /* 0x000fe40000000800 */
[----:B0-----:R-:W-:Y:S02]  /*16c0*/  IMAD.U32 R2, RZ, RZ, UR5 ;  /* 0x00000005ff027e24 */ /* 0x001fe4000f8e00ff */
[----:B------:R-:W-:Y:S01]  /*16d0*/  IMAD.U32 R28, RZ, RZ, UR4 ;  /* 0x00000004ff1c7e24 */ /* 0x000fe2000f8e00ff */
[----:B-1--4-:R-:W-:Y:S06]  /*16e0*/  @P2 BRA `(.L_x_1618) ;  /* 0x0000000000242947 */ /* 0x012fec0003800000 */
        /* <DEDUP_REMOVED lines=9> */
.L_x_1618:
        /* <DEDUP_REMOVED lines=10> */
[----:B------:R-:W0:Y:S02]  /*1820*/  LDC.64 R28, c[0x0][0xa20] ;  /* 0x00028800ff1c7b82 */ /* 0x000e240000000a00 */
[----:B0-----:R-:W-:-:S06]  /*1830*/  IMAD.WIDE R28, R227, 0x4, R28 ;  /* 0x00000004e31c7825 */ /* 0x001fcc00078e021c */
[----:B------:R0:W5:Y:S01]  /*1840*/  LDG.E R28, desc[UR42][R28.64] ;  /* 0x0000002a1c1c7981 */ /* 0x000162000c1e1900 */
[----:B------:R-:W-:Y:S05]  /*1850*/  BRA `(.L_x_1620) ;  /* 0x0000000000107947 */ /* 0x000fea0003800000 */
.L_x_1619:
[----:B------:R-:W-:Y:S05]  /*1860*/  @!P0 BRA `(.L_x_1620) ;  /* 0x00000000000c8947 */ /* 0x000fea0003800000 */
[----:B------:R-:W2:Y:S04]  /*1870*/  LDG.E R3, desc[UR42][R8.64] ;  /* 0x0000002a08037981 */ /* 0x000ea8000c1e1900 */
[----:B------:R-:W2:Y:S02]  /*1880*/  LDG.E R28, desc[UR42][R8.64+0x4] ;  /* 0x0000042a081c7981 */ /* 0x000ea4000c1e1900 */
[----:B--2---:R-:W-:-:S07]  /*1890*/  IMAD.IADD R28, R28, 0x1, -R3 ;  /* 0x000000011c1c7824 */ /* 0x004fce00078e0a03 */
.L_x_1620:
[----:B------:R-:W-:Y:S01]  /*18a0*/  ULDC.64 UR4, c[0x0][0xa10] ;  /* 0x0002840000047ab9 */ /* 0x000fe20000000a00 */
[----:B------:R-:W1:Y:S01]  /*18b0*/  LDC R4, c[0x0][0x448] ;  /* 0x00011200ff047b82 */ /* 0x000e620000000800 */
[----:B------:R-:W-:-:S04]  /*18c0*/  ISETP.NE.U32.AND P0, PT, RZ, UR4, PT ;  /* 0x00000004ff007c0c */ /* 0x000fc8000bf05070 */
[----:B------:R-:W-:Y:S01]  /*18d0*/  ISETP.NE.AND.EX P0, PT, RZ, UR5, PT, P0 ;  /* 0x00000005ff007c0c */ /* 0x000fe2000bf05300 */
[----:B------:R-:W-:Y:S02]  /*18e0*/  ULDC.64 UR4, c[0x0][0xa30] ;  /* 0x00028c0000047ab9 */ /* 0x000fe40000000a00 */
[----:B------:R-:W-:-:S04]  /*18f0*/  ISETP.NE.U32.AND P1, PT, RZ, UR4, PT ;  /* 0x00000004ff007c0c */ /* 0x000fc8000bf25070 */
[----:B------:R-:W-:-:S06]  /*1900*/  ISETP.NE.AND.EX P1, PT, RZ, UR5, PT, P1 ;  /* 0x00000005ff007c0c */ /* 0x000fcc000bf25310 */
[----:B------:R-:W2:Y:S08]  /*1910*/  @P0 LDC.64 R6, c[0x0][0xa10] ;  /* 0x00028400ff060b82 */ /* 0x000eb00000000a00 */
[----:B------:R-:W3:Y:S01]  /*1920*/  @P1 LDC.64 R8, c[0x0][0xa30] ;  /* 0x00028c00ff081b82 */ /* 0x000ee20000000a00 */
[----:B--2---:R-:W-:-:S05]  /*1930*/  @P0 IMAD.WIDE R6, R227, 0x4, R6 ;  /* 0x00000004e3060825 */ /* 0x004fca00078e0206 */
[----:B------:R-:W2:Y:S04]  /*1940*/  @P0 LDG.E R0, desc[UR42][R6.64] ;  /* 0x0000002a06000981 */ /* 0x000ea8000c1e1900 */
[----:B------:R-:W2:Y:S01]  /*1950*/  @P0 LDG.E R3, desc[UR42][R6.64+0x4] ;  /* 0x0000042a06030981 */ /* 0x000ea2000c1e1900 */
[----:B-----5:R-:W-:Y:S02]  /*1960*/  IMAD.MOV.U32 R26, RZ, RZ, R28 ;  /* 0x000000ffff1a7224 */ /* 0x020fe400078e001c */
[----:B---3--:R-:W-:-:S05]  /*1970*/  @P1 IMAD.WIDE R8, R227, 0x4, R8 ;  /* 0x00000004e3081825 */ /* 0x008fca00078e0208 */
[----:B------:R3:W5:Y:S01]  /*1980*/  @P1 LDG.E R26, desc[UR42][R8.64] ;  /* 0x0000002a081a1981 */ /* 0x000762000c1e1900 */
[----:B-1----:R-:W-:Y:S01]  /*1990*/  ISETP.NE.AND P1, PT, R4, 0x1, PT ;  /* 0x000000010400780c */ /* 0x002fe20003f25270 */
[----:B------:R-:W-:Y:S01]  /*19a0*/  IMAD.SHL.U32 R211, R225, 0x80, RZ ;  /* 0x00000080e1d37824 */ /* 0x000fe200078e00ff */
[----:B------:R-:W1:Y:S01]  /*19b0*/  LDC.64 R4, c[0x0][0x9e0] ;  /* 0x00027800ff047b82 */ /* 0x000e620000000a00 */
[----:B------:R-:W-:-:S10]  /*19c0*/  IMAD.IADD R11, R28, 0x1, -R11 ;  /* 0x000000011c0b7824 */ /* 0x000fd400078e0a0b */
[----:B------:R-:W4:Y:S08]  /*19d0*/  @P1 LDC R13, c[0x0][0x44c] ;  /* 0x00011300ff0d1b82 */ /* 0x000f300000000800 */
[----:B------:R-:W0:Y:S01]  /*19e0*/  @P1 LDC R10, c[0x0][0x450] ;  /* 0x00011400ff0a1b82 */ /* 0x000e220000000800 */
[----:B-1----:R-:W-:Y:S01]  /*19f0*/  ISETP.GE.AND P2, PT, R5, 0x1, PT ;  /* 0x000000010500780c */ /* 0x002fe20003f46270 */
[----:B--2---:R-:W-:-:S02]  /*1a00*/  @P0 IMAD.IADD R2, R3, 0x1, -R0 ;  /* 0x0000000103020824 */ /* 0x004fc400078e0a00 */
[----:B------:R-:W-:Y:S02]  /*1a10*/  VIADD R0, R211, 0x7f ;  /* 0x0000007fd3007836 */ /* 0x000fe40000000000 */
[----:B------:R-:W-:Y:S02]  /*1a20*/  IMAD.IADD R203, R11, 0x1, R2 ;  /* 0x000000010bcb7824 */ /* 0x000fe400078e0202 */
[----:B----4-:R-:W-:-:S03]  /*1a30*/  @P1 IMAD.HI.U32 R3, R0, R13, RZ ;  /* 0x0000000d00031227 */ /* 0x010fc600078e00ff */
[C---:B------:R-:W-:Y:S01]  /*1a40*/  IADD3 R7, R203.reuse, 0x1, -R202 ;  /* 0x00000001cb077810 */ /* 0x040fe20007ffe8ca */
[----:B------:R-:W-:Y:S01]  /*1a50*/  IMAD.MOV.U32 R6, RZ, RZ, R0 ;  /* 0x000000ffff067224 */ /* 0x000fe200078e0000 */
[----:B0-----:R-:W-:Y:S01]  /*1a60*/  @P1 SHF.R.U32.HI R6, RZ, R10, R3 ;  /* 0x0000000aff061219 */ /* 0x001fe20000011603 */
[----:B------:R-:W-:-:S04]  /*1a70*/  VIADD R0, R203, 0x7f ;  /* 0x0000007fcb007836 */ /* 0x000fc80000000000 */
[----:B---3--:R-:W-:Y:S01]  /*1a80*/  IMAD.IADD R9, R7, 0x1, R6 ;  /* 0x0000000107097824 */ /* 0x008fe200078e0206 */
[----:B------:R-:W-:-:S03]  /*1a90*/  SHF.R.S32.HI R3, RZ, 0x1f, R0 ;  /* 0x0000001fff037819 */ /* 0x000fc60000011400 */
[----:B------:R-:W-:Y:S01]  /*1aa0*/  IMAD.IADD R4, R9, 0x1, R4 ;  /* 0x0000000109047824 */ /* 0x000fe200078e0204 */
[----:B------:R-:W-:-:S04]  /*1ab0*/  LEA.HI R3, R3, R0, RZ, 0x7 ;  /* 0x0000000003037211 */ /* 0x000fc800078f38ff */
[----:B------:R-:W-:Y:S01]  /*1ac0*/  SHF.R.S32.HI R27, RZ, 0x7, R3 ;  /* 0x00000007ff1b7819 */ /* 0x000fe20000011403 */
[----:B------:R-:W-:Y:S06]  /*1ad0*/  @!P2 BRA `(.L_x_1621) ;  /* 0x000000000048a947 */ /* 0x000fec0003800000 */
[C---:B------:R-:W-:Y:S01]  /*1ae0*/  ISETP.GT.AND P0, PT, R9.reuse, RZ, PT ;  /* 0x000000ff0900720c */ /* 0x040fe20003f04270 */
[----:B------:R-:W-:Y:S01]  /*1af0*/  BSSY B0, `(.L_x_1622) ;  /* 0x000000e000007945 */ /* 0x000fe20003800000 */
[----:B------:R-:W-:-:S11]  /*1b00*/  VIADD R0, R9, 0xffffffff ;  /* 0xffffffff09007836 */ /* 0x000fd60000000000 */
[----:B------:R-:W-:Y:S05]  /*1b10*/  @P0 BRA `(.L_x_1623) ;  /* 0x00000000001c0947 */ /* 0x000fea0003800000 */
[----:B------:R-:W-:Y:S01]  /*1b20*/  ISETP.NE.AND P0, PT, R5, 0x1, PT ;  /* 0x000000010500780c */ /* 0x000fe20003f05270 */
[----:B------:R-:W-:-:S12]  /*1b30*/  IMAD.MOV R3, RZ, RZ, -R9 ;  /* 0x000000ffff037224 */ /* 0x000fd800078e0a09 */
[----:B------:R-:W0:Y:S02]  /*1b40*/  @P0 LDC.64 R6, c[0x0][0x9e8] ;  /* 0x00027a00ff060b82 */ /* 0x000e240000000a00 */
[----:B0-----:R-:W-:-:S05]  /*1b50*/  @P0 IMAD.HI.U32 R0, R3, R6, RZ ;  /* 0x0000000603000227 */ /* 0x001fca00078e00ff */
[----:B------:R-:W-:-:S04]  /*1b60*/  @P0 SHF.R.U32.HI R3, RZ, R7, R0 ;  /* 0x00000007ff030219 */ /* 0x000fc80000011600 */
[----:B------:R-:W-:Y:S01]  /*1b70*/  LOP3.LUT R0, RZ, R3, RZ, 0x33, !PT ;  /* 0x00000003ff007212 */ /* 0x000fe200078e33ff */
[----:B------:R-:W-:Y:S06]  /*1b80*/  BRA `(.L_x_1624) ;  /* 0x0000000000107947 */ /* 0x000fec0003800000 */
.L_x_1623:
[----:B------:R-:W-:-:S13]  /*1b90*/  ISETP.NE.AND P0, PT, R5, 0x1, PT ;  /* 0x000000010500780c */ /* 0x000fda0003f05270 */
[----:B------:R-:W0:Y:S02]  /*1ba0*/  @P0 LDC.64 R6, c[0x0][0x9e8] ;  /* 0x00027a00ff060b82 */ /* 0x000e240000000a00 */
[----:B0-----:R-:W-:-:S05]  /*1bb0*/  @P0 IMAD.HI.U32 R6, R0, R6, RZ ;  /* 0x0000000600060227 */ /* 0x001fca00078e00ff */
[----:B------:R-:W-:-:S07]  /*1bc0*/  @P0 SHF.R.U32.HI R0, RZ, R7, R6 ;  /* 0x00000007ff000219 */ /* 0x000fce0000011606 */
.L_x_1624:
[----:B------:R-:W-:Y:S05]  /*1bd0*/  BSYNC B0 ;  /* 0x0000000000007941 */ /* 0x000fea0003800000 */
.L_x_1622:
[----:B------:R-:W-:-:S05]  /*1be0*/  IMAD R3, R0, R5, R5 ;  /* 0x0000000500037224 */ /* 0x000fca00078e0205 */
[----:B------:R-:W-:-:S07]  /*1bf0*/  VIMNMX R4, R4, R3, PT ;  /* 0x0000000304047248 */ /* 0x000fce0003fe0100 */
.L_x_1621:
[----:B------:R-:W0:Y:S01]  /*1c00*/  @P1 LDC R0, c[0x0][0x44c] ;  /* 0x00011300ff001b82 */ /* 0x000e220000000800 */
[----:B------:R-:W-:Y:S01]  /*1c10*/  VIADD R4, R4, 0x7f ;  /* 0x0000007f04047836 */ /* 0x000fe20000000000 */
[----:B------:R-:W-:Y:S01]  /*1c20*/  ULDC UR4, c[0x0][0x9dc] ;  /* 0x0002770000047ab9 */ /* 0x000fe20000000800 */
[----:B------:R-:W-:Y:S02]  /*1c30*/  IMAD.MOV.U32 R6, RZ, RZ, R211 ;  /* 0x000000ffff067224 */ /* 0x000fe400078e00d3 */
[----:B------:R-:W-:Y:S01]  /*1c40*/  IMAD.IADD R95, R203, 0x1, -R202 ;  /* 0x00000001cb5f7824 */ /* 0x000fe200078e0aca */
[----:B------:R-:W-:Y:S02]  /*1c50*/  SHF.R.S32.HI R3, RZ, 0x1f, R4 ;  /* 0x0000001fff037819 */ /* 0x000fe40000011404 */
[----:B------:R-:W1:Y:S02]  /*1c60*/  @P1 LDC R7, c[0x0][0x450] ;  /* 0x00011400ff071b82 */ /* 0x000e640000000800 */
[----:B------:R-:W-:Y:S01]  /*1c70*/  LEA.HI R3, R3, R4, RZ, 0x7 ;  /* 0x0000000403037211 */ /* 0x000fe200078f38ff */
[----:B0-----:R-:W-:-:S05]  /*1c80*/  @P1 IMAD.HI.U32 R0, R211, R0, RZ ;  /* 0x00000000d3001227 */ /* 0x001fca00078e00ff */
[----:B-1----:R-:W-:Y:S02]  /*1c90*/  @P1 SHF.R.U32.HI R6, RZ, R7, R0 ;  /* 0x00000007ff061219 */ /* 0x002fe40000011600 */
[----:B------:R-:W-:-:S03]  /*1ca0*/  SHF.R.S32.HI R0, RZ, 0x7, R3 ;  /* 0x00000007ff007819 */ /* 0x000fc60000011403 */
[----:B------:R-:W-:Y:S01]  /*1cb0*/  IMAD.IADD R3, R95, 0x1, R6 ;  /* 0x000000015f037824 */ /* 0x000fe200078e0206 */
[----:B------:R-:W-:-:S03]  /*1cc0*/  VIMNMX R8, R27, R0, PT ;  /* 0x000000001b087248 */ /* 0x000fc60003fe0100 */
[----:B------:R-:W-:Y:S01]  /*1cd0*/  VIADD R0, R3, -UR4 ;  /* 0x8000000403007c36 */ /* 0x000fe20008000000 */
[----:B------:R-:W-:Y:S06]  /*1ce0*/  @!P2 BRA `(.L_x_1625) ;  /* 0x000000000044a947 */ /* 0x000fec0003800000 */
[----:B------:R-:W-:Y:S01]  /*1cf0*/  ISETP.GT.AND P0, PT, R3, -0x1, PT ;  /* 0xffffffff0300780c */ /* 0x000fe20003f04270 */
[----:B------:R-:W-:-:S12]  /*1d00*/  BSSY B0, `(.L_x_1626) ;  /* 0x000000d000007945 */ /* 0x000fd80003800000 */
[----:B------:R-:W-:Y:S05]  /*1d10*/  @P0 BRA `(.L_x_1627) ;  /* 0x00000000001c0947 */ /* 0x000fea0003800000 */
[----:B------:R-:W-:Y:S02]  /*1d20*/  ISETP.NE.AND P0, PT, R5, 0x1, PT ;  /* 0x000000010500780c */ /* 0x000fe40003f05270 */
[----:B------:R-:W-:-:S11]  /*1d30*/  LOP3.LUT R3, RZ, R3, RZ, 0x33, !PT ;  /* 0x00000003ff037212 */ /* 0x000fd600078e33ff */
[----:B------:R-:W0:Y:S02]  /*1d40*/  @P0 LDC.64 R6, c[0x0][0x9e8] ;  /* 0x00027a00ff060b82 */ /* 0x000e240000000a00 */
[----:B0-----:R-:W-:-:S05]  /*1d50*/  @P0 IMAD.HI.U32 R4, R3, R6, RZ ;  /* 0x0000000603040227 */ /* 0x001fca00078e00ff */
[----:B------:R-:W-:-:S04]  /*1d60*/  @P0 SHF.R.U32.HI R3, RZ, R7, R4 ;  /* 0x00000007ff030219 */ /* 0x000fc80000011604 */
[----:B------:R-:W-:Y:S01]  /*1d70*/  LOP3.LUT R3, RZ, R3, RZ, 0x33, !PT ;  /* 0x00000003ff037212 */ /* 0x000fe200078e33ff */
[----:B------:R-:W-:Y:S06]  /*1d80*/  BRA `(.L_x_1628) ;  /* 0x0000000000107947 */ /* 0x000fec0003800000 */
.L_x_1627:
[----:B------:R-:W-:-:S13]  /*1d90*/  ISETP.NE.AND P0, PT, R5, 0x1, PT ;  /* 0x000000010500780c */ /* 0x000fda0003f05270 */
[----:B------:R-:W0:Y:S02]  /*1da0*/  @P0 LDC.64 R6, c[0x0][0x9e8] ;  /* 0x00027a00ff060b82 */ /* 0x000e240000000a00 */
[----:B0-----:R-:W-:-:S05]  /*1db0*/  @P0 IMAD.HI.U32 R4, R3, R6, RZ ;  /* 0x0000000603040227 */ /* 0x001fca00078e00ff */
[----:B------:R-:W-:-:S07]  /*1dc0*/  @P0 SHF.R.U32.HI R3, RZ, R7, R4 ;  /* 0x00000007ff030219 */ /* 0x000fce0000011604 */
.L_x_1628:
[----:B------:R-:W-:Y:S05]  /*1dd0*/  BSYNC B0 ;  /* 0x0000000000007941 */ /* 0x000fea0003800000 */
.L_x_1626:
[----:B------:R-:W-:-:S05]  /*1de0*/  IMAD R3, R3, R5, RZ ;  /* 0x0000000503037224 */ /* 0x000fca00078e02ff */
[----:B------:R-:W-:-:S07]  /*1df0*/  VIMNMX R0, R0, R3, !PT ;  /* 0x0000000300007248 */ /* 0x000fce0007fe0100 */
.L_x_1625:
[----:B------:R-:W-:Y:S01]  /*1e00*/  SHF.R.S32.HI R3, RZ, 0x1f, R0 ;  /* 0x0000001fff037819 */ /* 0x000fe20000011400 */
[----:B------:R-:W-:Y:S01]  /*1e10*/  BSSY B0, `(.L_x_1629) ;  /* 0x000002a000007945 */ /* 0x000fe20003800000 */
[----:B------:R-:W-:Y:S02]  /*1e20*/  LOP3.LUT R14, R12, 0xff, RZ, 0xc0, !PT ;  /* 0x000000ff0c0e7812 */ /* 0x000fe400078ec0ff */
[----:B------:R-:W-:Y:S01]  /*1e30*/  LEA.HI R3, R3, R0, RZ, 0x7 ;  /* 0x0000000003037211 */ /* 0x000fe200078f38ff */
[----:B------:R-:W-:Y:S01]  /*1e40*/  IMAD.MOV.U32 R0, RZ, RZ, RZ ;  /* 0x000000ffff007224 */ /* 0x000fe200078e00ff */
[----:B------:R-:W-:Y:S01]  /*1e50*/  SHF.R.U32.HI R4, RZ, 0x10, R12 ;  /* 0x00000010ff047819 */ /* 0x000fe2000001160c */
[----:B------:R0:W-:Y:S01]  /*1e60*/  STL [R1+0x14], R14 ;  /* 0x0000140e01007387 */ /* 0x0001e20000100800 */
[----:B------:R-:W-:-:S03]  /*1e70*/  SHF.R.S32.HI R3, RZ, 0x7, R3 ;  /* 0x00000007ff037819 */ /* 0x000fc60000011403 */
[----:B------:R0:W-:Y:S01]  /*1e80*/  STL [R1+0x8], R4 ;  /* 0x0000080401007387 */ /* 0x0001e20000100800 */
[----:B------:R-:W-:-:S04]  /*1e90*/  VIMNMX R9, RZ, R3, !PT ;  /* 0x00000003ff097248 */ /* 0x000fc80007fe0100 */
[----:B------:R-:W-:-:S13]  /*1ea0*/  ISETP.GT.AND P0, PT, R8, R9, PT ;  /* 0x000000090800720c */ /* 0x000fda0003f04270 */
[----:B0-----:R-:W-:Y:S05]  /*1eb0*/  @!P0 BRA `(.L_x_1630) ;  /* 0x00000000007c8947 */ /* 0x001fea0003800000 */
[----:B------:R-:W-:Y:S01]  /*1ec0*/  ISETP.NE.AND P0, PT, R4, RZ, PT ;  /* 0x000000ff0400720c */ /* 0x000fe20003f05270 */
[----:B------:R-:W-:-:S03]  /*1ed0*/  ULDC UR4, c[0x0][0x9f0] ;  /* 0x00027c0000047ab9 */ /* 0x000fc60000000800 */
[----:B------:R-:W-:-:S04]  /*1ee0*/  SEL R13, R4, UR4, P0 ;  /* 0x00000004040d7c07 */ /* 0x000fc80008000000 */
[-C--:B------:R-:W-:Y:S02]  /*1ef0*/  IABS R6, R13.reuse ;  /* 0x0000000d00067213 */ /* 0x080fe40000000000 */
[----:B------:R-:W-:Y:S02]  /*1f00*/  IADD3 R0, R13, -0x1, R8 ;  /* 0xffffffff0d007810 */ /* 0x000fe40007ffe008 */
[----:B------:R-:W0:Y:S01]  /*1f10*/  I2F.RP R3, R6 ;  /* 0x0000000600037306 */ /* 0x000e220000209400 */
[----:B------:R-:W-:Y:S02]  /*1f20*/  IABS R12, R13 ;  /* 0x0000000d000c7213 */ /* 0x000fe40000000000 */
[----:B------:R-:W-:-:S05]  /*1f30*/  IMAD.IADD R0, R0, 0x1, -R9 ;  /* 0x0000000100007824 */ /* 0x000fca00078e0a09 */
[----:B------:R-:W-:Y:S02]  /*1f40*/  IABS R10, R0 ;  /* 0x00000000000a7213 */ /* 0x000fe40000000000 */
[----:B------:R-:W-:-:S04]  /*1f50*/  LOP3.LUT R0, R0, R13, RZ, 0x3c, !PT ;  /* 0x0000000d00007212 */ /* 0x000fc800078e3cff */
[----:B------:R-:W-:Y:S01]  /*1f60*/  ISETP.GE.AND P2, PT, R0, RZ, PT ;  /* 0x000000ff0000720c */ /* 0x000fe20003f46270 */
[----:B0-----:R-:W0:Y:S02]  /*1f70*/  MUFU.RCP R3, R3 ;  /* 0x0000000300037308 */ /* 0x001e240000001000 */
[----:B0-----:R-:W-:Y:S02]  /*1f80*/  VIADD R4, R3, 0xffffffe ;  /* 0x0ffffffe03047836 */ /* 0x001fe40000000000 */
[----:B------:R-:W-:-:S04]  /*1f90*/  IMAD.MOV R3, RZ, RZ, -R12 ;  /* 0x000000ffff037224 */ /* 0x000fc800078e0a0c */
[----:B------:R0:W1:Y:S02]  /*1fa0*/  F2I.FTZ.U32.TRUNC.NTZ R5, R4 ;  /* 0x0000000400057305 */ /* 0x000064000021f000 */
[----:B0-----:R-:W-:Y:S02]  /*1fb0*/  IMAD.MOV.U32 R4, RZ, RZ, RZ ;  /* 0x000000ffff047224 */ /* 0x001fe400078e00ff */
[----:B-1----:R-:W-:-:S04]  /*1fc0*/  IMAD.MOV R7, RZ, RZ, -R5 ;  /* 0x000000ffff077224 */ /* 0x002fc800078e0a05 */
[----:B------:R-:W-:-:S04]  /*1fd0*/  IMAD R7, R7, R6, RZ ;  /* 0x0000000607077224 */ /* 0x000fc800078e02ff */
[----:B------:R-:W-:-:S04]  /*1fe0*/  IMAD.HI.U32 R5, R5, R7, R4 ;  /* 0x0000000705057227 */ /* 0x000fc800078e0004 */
[----:B------:R-:W-:-:S04]  /*1ff0*/  IMAD.MOV.U32 R4, RZ, RZ, R10 ;  /* 0x000000ffff047224 */ /* 0x000fc800078e000a */
        /* <DEDUP_REMOVED lines=8> */
[----:B------:R-:W-:-:S04]  /*2080*/  IMAD.MOV.U32 R0, RZ, RZ, R5 ;  /* 0x000000ffff007224 */ /* 0x000fc800078e0005 */
[----:B------:R-:W-:Y:S01]  /*2090*/  @!P2 IMAD.MOV R0, RZ, RZ, -R0 ;  /* 0x000000ffff00a224 */ /* 0x000fe200078e0a00 */
[----:B------:R-:W-:-:S07]  /*20a0*/  @!P1 LOP3.LUT R0, RZ, R13, RZ, 0x33, !PT ;  /* 0x0000000dff009212 */ /* 0x000fce00078e33ff */
.L_x_1630:
[----:B------:R-:W-:Y:S05]  /*20b0*/  BSYNC B0 ;  /* 0x0000000000007941 */ /* 0x000fea0003800000 */
.L_x_1629:
[----:B------:R-:W-:-:S05]  /*20c0*/  IMAD R3, R14, R0, R9 ;  /* 0x000000000e037224 */ /* 0x000fca00078e0209 */
[C---:B------:R-:W-:Y:S01]  /*20d0*/  VIADDMNMX R0, R3.reuse, R0, R8, PT ;  /* 0x0000000003007246 */ /* 0x040fe20003800108 */
[----:B------:R-:W-:-:S04]  /*20e0*/  IMAD R3, R3, 0x80, -R11 ;  /* 0x0000008003037824 */ /* 0x000fc800078e0a0b */
[----:B------:R-:W-:Y:S01]  /*20f0*/  IMAD R5, R0, 0x80, -R11 ;  /* 0x0000008000057824 */ /* 0x000fe200078e0a0b */
[----:B------:R-:W-:-:S04]  /*2100*/  VIMNMX R3, RZ, R3, !PT ;  /* 0x00000003ff037248 */ /* 0x000fc80007fe0100 */
[----:B------:R-:W-:Y:S02]  /*2110*/  VIMNMX R0, R5, R2, PT ;  /* 0x0000000205007248 */ /* 0x000fe40003fe0100 */
[----:B------:R-:W-:Y:S02]  /*2120*/  SHF.R.U32.HI R25, RZ, 0x7, R3 ;  /* 0x00000007ff197819 */ /* 0x000fe40000011603 */
[----:B------:R-:W-:-:S03]  /*2130*/  ISETP.GT.AND P0, PT, R0, R3, PT ;  /* 0x000000030000720c */ /* 0x000fc60003f04270 */
[----:B------:R-:W-:-:S10]  /*2140*/  IMAD.MOV.U32 R24, RZ, RZ, R25 ;  /* 0x000000ffff187224 */ /* 0x000fd400078e0019 */
[----:B------:R-:W-:-:S05]  /*2150*/  @P0 VIADD R0, R0, 0x7f ;  /* 0x0000007f00000836 */ /* 0x000fca0000000000 */
[----:B------:R-:W-:-:S04]  /*2160*/  @P0 SHF.R.S32.HI R3, RZ, 0x1f, R0 ;  /* 0x0000001fff030819 */ /* 0x000fc80000011400 */
[----:B------:R-:W-:-:S04]  /*2170*/  @P0 LEA.HI R3, R3, R0, RZ, 0x7 ;  /* 0x0000000003030211 */ /* 0x000fc800078f38ff */
[----:B------:R-:W-:Y:S02]  /*2180*/  @P0 SHF.R.S32.HI R24, RZ, 0x7, R3 ;  /* 0x00000007ff180819 */ /* 0x000fe40000011403 */
[----:B------:R-:W-:Y:S02]  /*2190*/  PLOP3.LUT P0, PT, PT, PT, PT, 0x80, 0x0 ;  /* 0x000000000000781c */ /* 0x000fe40003f0f070 */
[----:B------:R-:W-:-:S13]  /*21a0*/  ISETP.GT.AND P1, PT, R24, R25, PT ;  /* 0x000000191800720c */ /* 0x000fda0003f24270 */
[----:B------:R-:W-:Y:S05]  /*21b0*/  @!P1 BRA `(.L_x_1631) ;  /* 0x0000007800ec9947 */ /* 0x000fea0003800000 */
[----:B------:R-:W-:Y:S01]  /*21c0*/  VIADD R0, R16, 0x1e400 ;  /* 0x0001e40010007836 */ /* 0x000fe20000000000 */
[----:B------:R-:W-:Y:S04]  /*21d0*/  BSSY B6, `(.L_x_1632) ;  /* 0x0000013000067945 */ /* 0x000fe80003800000 */
[----:B------:R-:W-:-:S13]  /*21e0*/  LOP3.LUT P0, RZ, R0, 0x1bf, RZ, 0xc0, !PT ;  /* 0x000001bf00ff7812 */ /* 0x000fda000780c0ff */
[----:B------:R-:W-:Y:S05]  /*21f0*/  @!P0 BRA `(.L_x_1633) ;  /* 0x0000000000408947 */ /* 0x000fea0003800000 */
        /* <DEDUP_REMOVED lines=15> */
[----:B-1---5:R-:W-:Y:S05]  /*22f0*/  CALL.ABS.NOINC R14 ;  /* 0x000000000e007343 */ /* 0x022fea0003c00000 */
.L_x_1633:
[----:B------:R-:W-:Y:S05]  /*2300*/  BSYNC B6 ;  /* 0x0000000000067941 */ /* 0x000fea0003800000 */
.L_x_1632:
        /* <DEDUP_REMOVED lines=20> */
.L_x_1635:
[----:B------:R-:W-:Y:S05]  /*2450*/  BSYNC B6 ;  /* 0x0000000000067941 */ /* 0x000fea0003800000 */
.L_x_1634:
[----:B------:R-:W-:Y:S01]  /*2460*/  ULDC.64 UR4, c[0x0][0x9f8] ;  /* 0x00027e0000047ab9 */ /* 0x000fe20000000a00 */
[----:B------:R-:W-:Y:S01]  /*2470*/  IMAD.MOV.U32 R81, RZ, RZ, R227 ;  /* 0x000000ffff517224 */ /* 0x000fe200078e00e3 */
[----:B------:R-:W-:Y:S01]  /*2480*/  ISETP.NE.U32.AND P0, PT, RZ, UR4, PT ;  /* 0x00000004ff007c0c */ /* 0x000fe2000bf05070 */
[----:B------:R-:W0:Y:S01]  /*2490*/  S2R R20, SR_TID.X ;  /* 0x0000000000147919 */ /* 0x000e220000002100 */
[----:B------:R-:W1:Y:S02]  /*24a0*/  LDC.64 R70, c[0x0][0x408] ;  /* 0x00010200ff467b82 */ /* 0x000e640000000a00 */
[----:B------:R-:W-:Y:S01]  /*24b0*/  ISETP.NE.AND.EX P0, PT, RZ, UR5, PT, P0 ;  /* 0x00000005ff007c0c */ /* 0x000fe2000bf05300 */
[----:B------:R-:W-:-:S05]  /*24c0*/  VIADD R80, R18, 0x20 ;  /* 0x0000002012507836 */ /* 0x000fca0000000000 */
[----:B------:R-:W2:Y:S08]  /*24d0*/  LDC R13, c[0x0][0x3f4] ;  /* 0x0000fd00ff0d7b82 */ /* 0x000eb00000000800 */
[----:B------:R-:W3:Y:S01]  /*24e0*/  @P0 LDC.64 R4, c[0x0][0x9f8] ;  /* 0x00027e00ff040b82 */ /* 0x000ee20000000a00 */
[----:B------:R-:W-:-:S07]  /*24f0*/  VIADD R78, R18, 0x40 ;  /* 0x00000040124e7836 */ /* 0x000fce0000000000 */
[----:B------:R-:W4:Y:S01]  /*2500*/  LDC.64 R68, c[0x0][0x3f8] ;  /* 0x0000fe00ff447b82 */ /* 0x000f220000000a00 */
[----:B0-----:R-:W-:Y:S01]  /*2510*/  SHF.R.U32.HI R29, RZ, 0x7, R20 ;  /* 0x00000007ff1d7819 */ /* 0x001fe20000011614 */
[----:B---3--:R-:W-:-:S05]  /*2520*/  @P0 IMAD.WIDE R4, R227, 0x4, R4 ;  /* 0x00000004e3040825 */ /* 0x008fca00078e0204 */
[----:B------:R0:W3:Y:S01]  /*2530*/  @P0 LDG.E R81, desc[UR42][R4.64] ;  /* 0x0000002a04510981 */ /* 0x0000e2000c1e1900 */
[----:B------:R-:W-:Y:S01]  /*2540*/  VIADD R6, R20, 0xffffff80 ;  /* 0xffffff8014067836 */ /* 0x000fe20000000000 */
[----:B------:R-:W-:Y:S01]  /*2550*/  ISETP.NE.AND P6, PT, R29, 0x1, PT ;  /* 0x000000011d00780c */ /* 0x000fe20003fc5270 */
[C---:B-1----:R-:W-:Y:S01]  /*2560*/  IMAD.WIDE.U32 R20, R210.reuse, R70, R18 ;  /* 0x00000046d2147225 */ /* 0x042fe200078e0012 */
[----:B------:R-:W-:Y:S02]  /*2570*/  SHF.R.S32.HI R205, RZ, 0x1f, R204 ;  /* 0x0000001fffcd7819 */ /* 0x000fe400000114cc */
[----:B------:R-:W-:Y:S01]  /*2580*/  SHF.R.S32.HI R3, RZ, 0x1f, R6 ;  /* 0x0000001fff037819 */ /* 0x000fe20000011406 */
[----:B----4-:R-:W-:Y:S01]  /*2590*/  IMAD.WIDE.U32 R50, R210, R68, R18 ;  /* 0x00000044d2327225 */ /* 0x010fe200078e0012 */
[----:B--2---:R-:W-:Y:S02]  /*25a0*/  ISETP.GE.AND P2, PT, R80, R13, PT ;  /* 0x0000000d5000720c */ /* 0x004fe40003f46270 */
[----:B------:R-:W-:Y:S01]  /*25b0*/  LEA.HI R3, R3, R6, RZ, 0x2 ;  /* 0x0000000603037211 */ /* 0x000fe200078f10ff */
[----:B------:R-:W-:Y:S01]  /*25c0*/  IMAD.WIDE.U32 R48, R210, R70, R204 ;  /* 0x00000046d2307225 */ /* 0x000fe200078e00cc */
[----:B------:R-:W-:-:S02]  /*25d0*/  P2R R83, PR, RZ, 0x4 ;  /* 0x00000004ff537803 */ /* 0x000fc40000000000 */
[--C-:B------:R-:W-:Y:S01]  /*25e0*/  SHF.R.S32.HI R7, RZ, 0x2, R3.reuse ;  /* 0x00000002ff077819 */ /* 0x100fe20000011403 */
[----:B------:R-:W-:Y:S05]  /*25f0*/  @!P6 WARPSYNC.ALL ;  /* 0x000000000000e948 */ /* 0x000fea0003800000 */
[----:B------:R-:W-:Y:S01]  /*2600*/  SHF.R.S32.HI R0, RZ, 0x1f, R3 ;  /* 0x0000001fff007819 */ /* 0x000fe20000011403 */
[----:B------:R-:W-:Y:S01]  /*2610*/  ULDC UR4, c[0x0][0x2f4] ;  /* 0x0000bd0000047ab9 */ /* 0x000fe20000000800 */
[----:B------:R-:W-:Y:S01]  /*2620*/  IMAD.WIDE.U32 R52, R210, R68, R204 ;  /* 0x00000044d2347225 */ /* 0x000fe200078e00cc */
[----:B------:R-:W-:Y:S01]  /*2630*/  @!P6 BAR.SYNC.DEFER_BLOCKING 0x9, 0x100 ;  /* 0x024400000000eb1d */ /* 0x000fe20000010000 */
[----:B------:R-:W-:-:S02]  /*2640*/  ISETP.GE.AND P1, PT, R80, UR4, PT ;  /* 0x0000000450007c0c */ /* 0x000fc4000bf26270 */
[----:B------:R-:W-:Y:S01]  /*2650*/  LEA.HI R3, R0, R7, RZ, 0x2 ;  /* 0x0000000700037211 */ /* 0x000fe200078f10ff */
[----:B------:R-:W-:Y:S01]  /*2660*/  IMAD.IADD R79, R79, 0x1, R28 ;  /* 0x000000014f4f7824 */ /* 0x000fe200078e021c */
[----:B------:R-:W-:Y:S01]  /*2670*/  SEL R0, RZ, 0xffffffff, P1 ;  /* 0xffffffffff007807 */ /* 0x000fe20000800000 */
[----:B------:R-:W-:Y:S01]  /*2680*/  VIADD R67, R29, 0x8 ;  /* 0x000000081d437836 */ /* 0x000fe20000000000 */
[----:B0-----:R-:W-:Y:S01]  /*2690*/  LOP3.LUT R4, R3, 0xfffffffc, RZ, 0xc0, !PT ;  /* 0xfffffffc03047812 */ /* 0x001fe200078ec0ff */
[----:B------:R-:W-:Y:S01]  /*26a0*/  IMAD.SHL.U32 R66, R13, 0x2, RZ ;  /* 0x000000020d427824 */ /* 0x000fe200078e00ff */
[----:B------:R-:W-:Y:S01]  /*26b0*/  ISETP.GE.AND P0, PT, R18, UR4, PT ;  /* 0x0000000412007c0c */ /* 0x000fe2000bf06270 */
[----:B------:R-:W-:Y:S01]  /*26c0*/  IMAD.SHL.U32 R8, R0, 0x2, RZ ;  /* 0x0000000200087824 */ /* 0x000fe200078e00ff */
[----:B------:R-:W-:Y:S01]  /*26d0*/  ISETP.GE.AND P1, PT, R207, UR4, PT ;  /* 0x00000004cf007c0c */ /* 0x000fe2000bf26270 */
[----:B------:R-:W-:Y:S01]  /*26e0*/  IMAD.IADD R0, R7, 0x1, -R4 ;  /* 0x0000000107007824 */ /* 0x000fe200078e0a04 */
[----:B------:R-:W-:-:S02]  /*26f0*/  SHF.R.S32.HI R7, RZ, 0x1f, R210 ;  /* 0x0000001fff077819 */ /* 0x000fc400000114d2 */
[----:B------:R-:W-:Y:S02]  /*2700*/  SEL R3, RZ, 0x1, P0 ;  /* 0x00000001ff037807 */ /* 0x000fe40000000000 */
[----:B------:R-:W-:Y:S01]  /*2710*/  ISETP.GE.AND P0, PT, R78, UR4, PT ;  /* 0x000000044e007c0c */ /* 0x000fe2000bf06270 */
[C---:B------:R-:W-:Y:S01]  /*2720*/  IMAD R4, R7.reuse, R70, RZ ;  /* 0x0000004607047224 */ /* 0x040fe200078e02ff */
[----:B------:R-:W-:Y:S01]  /*2730*/  LOP3.LUT R3, R8, 0x2, R3, 0xe2, !PT ;  /* 0x0000000208037812 */ /* 0x000fe200078ee203 */
[----:B------:R-:W-:Y:S01]  /*2740*/  IMAD R7, R7, R68, RZ ;  /* 0x0000004407077224 */ /* 0x000fe200078e02ff */
[----:B------:R-:W-:Y:S01]  /*2750*/  SEL R5, RZ, 0x8, P1 ;  /* 0x00000008ff057807 */ /* 0x000fe20000800000 */
[----:B------:R-:W-:Y:S01]  /*2760*/  IMAD R9, R210, R71, R4 ;  /* 0x00000047d2097224 */ /* 0x000fe200078e0204 */
[----:B------:R-:W-:Y:S02]  /*2770*/  SEL R4, RZ, 0x4, P0 ;  /* 0x00000004ff047807 */ /* 0x000fe40000000000 */
[----:B------:R-:W-:Y:S01]  /*2780*/  ISETP.GE.AND P0, PT, R206, UR4, PT ;  /* 0x00000004ce007c0c */ /* 0x000fe2000bf06270 */
[----:B------:R-:W-:Y:S01]  /*2790*/  IMAD.IADD R21, R21, 0x1, R9 ;  /* 0x0000000115157824 */ /* 0x000fe200078e0209 */
[----:B------:R-:W-:Y:S01]  /*27a0*/  LOP3.LUT R3, R5, R3, R4, 0xfe, !PT ;  /* 0x0000000305037212 */ /* 0x000fe200078efe04 */
[----:B------:R-:W-:Y:S01]  /*27b0*/  IMAD.IADD R49, R9, 0x1, R49 ;  /* 0x0000000109317824 */ /* 0x000fe200078e0231 */
[----:B------:R-:W-:Y:S01]  /*27c0*/  LEA.HI R8, R6, R6, RZ, 0x1 ;  /* 0x0000000606087211 */ /* 0x000fe200078f08ff */
[----:B-----5:R-:W-:Y:S01]  /*27d0*/  IMAD.WIDE.U32 R20, R26, R70, R20 ;  /* 0x000000461a147225 */ /* 0x020fe200078e0014 */
[----:B------:R-:W-:-:S02]  /*27e0*/  SEL R4, RZ, 0x10, P0 ;  /* 0x00000010ff047807 */ /* 0x000fc40000000000 */
[----:B------:R-:W-:Y:S01]  /*27f0*/  LOP3.LUT P0, RZ, R0, 0x2, RZ, 0xc0, !PT ;  /* 0x0000000200ff7812 */ /* 0x000fe2000780c0ff */
[----:B------:R-:W-:Y:S01]  /*2800*/  IMAD.WIDE.U32 R48, R26, R70, R48 ;  /* 0x000000461a307225 */ /* 0x000fe200078e0030 */
[-C--:B------:R-:W-:Y:S02]  /*2810*/  ISETP.GE.AND P0, PT, R18, R13.reuse, PT ;  /* 0x0000000d1200720c */ /* 0x080fe40003f06270 */
[----:B------:R-:W-:Y:S02]  /*2820*/  LOP3.LUT R11, R8, 0xfffffffe, RZ, 0xc0, !PT ;  /* 0xfffffffe080b7812 */ /* 0x000fe400078ec0ff */
[----:B------:R-:W-:Y:S02]  /*2830*/  SEL R5, R13, RZ, P0 ;  /* 0x000000ff0d057207 */ /* 0x000fe40000000000 */
[----:B------:R-:W-:Y:S01]  /*2840*/  ISETP.GE.AND P1, PT, R78, R13, PT ;  /* 0x0000000d4e00720c */ /* 0x000fe20003f26270 */
[----:B------:R-:W-:Y:S01]  /*2850*/  IMAD.IADD R65, R6, 0x1, -R11 ;  /* 0x0000000106417824 */ /* 0x000fe200078e0a0b */
[----:B------:R-:W-:Y:S01]  /*2860*/  LOP3.LUT R3, R3, R4, RZ, 0xfc, !PT ;  /* 0x0000000403037212 */ /* 0x000fe200078efcff */
[----:B------:R-:W-:Y:S01]  /*2870*/  IMAD R11, R210, R69, R7 ;  /* 0x00000045d20b7224 */ /* 0x000fe200078e0207 */
[C---:B------:R-:W-:Y:S01]  /*2880*/  SEL R7, R13.reuse, RZ, P2 ;  /* 0x000000ff0d077207 */ /* 0x040fe20001000000 */
[----:B------:R-:W-:Y:S01]  /*2890*/  IMAD.IADD R5, R18, 0x1, R5 ;  /* 0x0000000112057824 */ /* 0x000fe200078e0205 */
[----:B------:R-:W-:Y:S01]  /*28a0*/  SEL R9, R13, RZ, P1 ;  /* 0x000000ff0d097207 */ /* 0x000fe20000800000 */
[----:B------:R-:W-:Y:S01]  /*28b0*/  IMAD.IADD R51, R51, 0x1, R11 ;  /* 0x0000000133337824 */ /* 0x000fe200078e020b */
[----:B------:R-:W-:Y:S01]  /*28c0*/  P2R R84, PR, RZ, 0x2 ;  /* 0x00000002ff547803 */ /* 0x000fe20000000000 */
[----:B------:R-:W-:Y:S01]  /*28d0*/  IMAD.IADD R7, R80, 0x1, R7 ;  /* 0x0000000150077824 */ /* 0x000fe200078e0207 */
[----:B------:R-:W-:Y:S01]  /*28e0*/  SHF.R.S32.HI R4, RZ, 0x1f, R5 ;  /* 0x0000001fff047819 */ /* 0x000fe20000011405 */
[----:B------:R-:W-:Y:S01]  /*28f0*/  IMAD.IADD R9, R78, 0x1, R9 ;  /* 0x000000014e097824 */ /* 0x000fe200078e0209 */
[----:B------:R-:W-:Y:S01]  /*2900*/  ISETP.GE.AND P1, PT, R208, UR4, PT ;  /* 0x00000004d0007c0c */ /* 0x000fe2000bf26270 */
[----:B------:R-:W-:Y:S01]  /*2910*/  IMAD.IADD R53, R11, 0x1, R53 ;  /* 0x000000010b357824 */ /* 0x000fe200078e0235 */
[----:B------:R-:W-:Y:S01]  /*2920*/  LEA.HI R77, R4, R5, RZ, 0x4 ;  /* 0x00000005044d7211 */ /* 0x000fe200078f20ff */
[----:B------:R-:W-:Y:S01]  /*2930*/  IMAD.WIDE.U32 R50, R26, R68, R50 ;  /* 0x000000441a327225 */ /* 0x000fe200078e0032 */
[----:B------:R-:W-:-:S02]  /*2940*/  SHF.R.S32.HI R6, RZ, 0x1f, R7 ;  /* 0x0000001fff067819 */ /* 0x000fc40000011407 */
[----:B------:R-:W-:Y:S01]  /*2950*/  SHF.R.S32.HI R8, RZ, 0x1f, R9 ;  /* 0x0000001fff087819 */ /* 0x000fe20000011409 */
[----:B------:R-:W-:Y:S01]  /*2960*/  IMAD.WIDE.U32 R52, R26, R68, R52 ;  /* 0x000000441a347225 */ /* 0x000fe200078e0034 */
[----:B------:R-:W-:Y:S02]  /*2970*/  LEA.HI R4, R4, R5, RZ, 0x6 ;  /* 0x0000000504047211 */ /* 0x000fe400078f30ff */
[----:B------:R-:W-:Y:S01]  /*2980*/  LEA.HI R76, R6, R7, RZ, 0x4 ;  /* 0x00000007064c7211 */ /* 0x000fe200078f20ff */
[----:B------:R-:W-:Y:S01]  /*2990*/  IMAD R65, R65, 0x80, R210 ;  /* 0x0000008041417824 */ /* 0x000fe200078e02d2 */
[----:B------:R-:W-:Y:S01]  /*29a0*/  LEA.HI R75, R8, R9, RZ, 0x4 ;  /* 0x00000009084b7211 */ /* 0x000fe200078f20ff */
[----:B------:R-:W-:Y:S01]  /*29b0*/  IMAD.SHL.U32 R5, R4, 0x80, RZ ;  /* 0x0000008004057824 */ /* 0x000fe200078e00ff */
[----:B------:R-:W-:Y:S02]  /*29c0*/  LEA.HI R6, R6, R7, RZ, 0x6 ;  /* 0x0000000706067211 */ /* 0x000fe400078f30ff */
[----:B------:R-:W-:-:S02]  /*29d0*/  LEA.HI R8, R8, R9, RZ, 0x6 ;  /* 0x0000000908087211 */ /* 0x000fc400078f30ff */
[----:B------:R-:W-:Y:S01]  /*29e0*/  SHF.R.S32.HI R11, RZ, 0x1f, R26 ;  /* 0x0000001fff0b7819 */ /* 0x000fe2000001141a */
[----:B------:R-:W-:Y:S01]  /*29f0*/  IMAD.SHL.U32 R7, R6, 0x80, RZ ;  /* 0x0000008006077824 */ /* 0x000fe200078e00ff */
[----:B------:R-:W-:Y:S01]  /*2a00*/  LOP3.LUT R4, R214, 0x30, R77, 0xf8, !PT ;  /* 0x00000030d6047812 */ /* 0x000fe200078ef84d */
[----:B------:R-:W-:Y:S01]  /*2a10*/  IMAD.SHL.U32 R9, R8, 0x80, RZ ;  /* 0x0000008008097824 */ /* 0x000fe200078e00ff */
[----:B------:R-:W-:Y:S01]  /*2a20*/  LOP3.LUT R5, R5, 0xffffe000, RZ, 0xc0, !PT ;  /* 0xffffe00005057812 */ /* 0x000fe200078ec0ff */
[C---:B------:R-:W-:Y:S01]  /*2a30*/  IMAD R10, R11.reuse, R70, RZ ;  /* 0x000000460b0a7224 */ /* 0x040fe200078e02ff */
[----:B------:R-:W-:Y:S01]  /*2a40*/  LOP3.LUT R4, R4, R215, RZ, 0x3c, !PT ;  /* 0x000000d704047212 */ /* 0x000fe200078e3cff */
[----:B------:R-:W-:Y:S01]  /*2a50*/  IMAD R11, R11, R68, RZ ;  /* 0x000000440b0b7224 */ /* 0x000fe200078e02ff */
[C---:B------:R-:W-:Y:S02]  /*2a60*/  LOP3.LUT R6, R214.reuse, 0x30, R76, 0xf8, !PT ;  /* 0x00000030d6067812 */ /* 0x040fe400078ef84c */
[----:B------:R-:W-:Y:S01]  /*2a70*/  LOP3.LUT R8, R214, 0x30, R75, 0xf8, !PT ;  /* 0x00000030d6087812 */ /* 0x000fe200078ef84b */
[----:B------:R-:W-:Y:S01]  /*2a80*/  IMAD R11, R26, R69, R11 ;  /* 0x000000451a0b7224 */ /* 0x000fe200078e020b */
[----:B------:R-:W-:-:S02]  /*2a90*/  SEL R58, RZ, 0x20, P1 ;  /* 0x00000020ff3a7807 */ /* 0x000fc40000800000 */
[----:B------:R-:W-:Y:S01]  /*2aa0*/  IADD3 R74, R4, R5, R216 ;  /* 0x00000005044a7210 */ /* 0x000fe20007ffe0d8 */
[----:B------:R-:W-:Y:S01]  /*2ab0*/  IMAD R5, R26, R71, R10 ;  /* 0x000000471a057224 */ /* 0x000fe200078e020a */
[----:B------:R-:W-:Y:S01]  /*2ac0*/  LOP3.LUT R7, R7, 0xffffe000, RZ, 0xc0, !PT ;  /* 0xffffe00007077812 */ /* 0x000fe200078ec0ff */
[----:B------:R-:W-:Y:S01]  /*2ad0*/  IMAD.IADD R61, R51, 0x1, R11 ;  /* 0x00000001333d7824 */ /* 0x000fe200078e020b */
[-C--:B------:R-:W-:Y:S01]  /*2ae0*/  LOP3.LUT R6, R6, R215.reuse, RZ, 0x3c, !PT ;  /* 0x000000d706067212 */ /* 0x080fe200078e3cff */
[----:B------:R-:W-:Y:S01]  /*2af0*/  IMAD.IADD R63, R21, 0x1, R5 ;  /* 0x00000001153f7824 */ /* 0x000fe200078e0205 */
[----:B------:R-:W-:Y:S01]  /*2b00*/  LOP3.LUT R9, R9, 0xffffe000, RZ, 0xc0, !PT ;  /* 0xffffe00009097812 */ /* 0x000fe200078ec0ff */
[----:B------:R-:W-:Y:S01]  /*2b10*/  IMAD.IADD R62, R5, 0x1, R49 ;  /* 0x00000001053e7824 */ /* 0x000fe200078e0231 */
[----:B------:R-:W-:Y:S01]  /*2b20*/  LOP3.LUT R8, R8, R215, RZ, 0x3c, !PT ;  /* 0x000000d708087212 */ /* 0x000fe200078e3cff */
[----:B------:R-:W-:Y:S01]  /*2b30*/  IMAD.IADD R60, R11, 0x1, R53 ;  /* 0x000000010b3c7824 */ /* 0x000fe200078e0235 */
[----:B------:R-:W-:-:S02]  /*2b40*/  LOP3.LUT R58, R3, R58, RZ, 0xfc, !PT ;  /* 0x0000003a033a7212 */ /* 0x000fc400078efcff */
[C---:B------:R-:W-:Y:S01]  /*2b50*/  SHF.L.U64.HI R71, R70.reuse, 0x7, R71 ;  /* 0x0000000746477819 */ /* 0x040fe20000010247 */
[----:B------:R-:W-:Y:S01]  /*2b60*/  IMAD.SHL.U32 R70, R70, 0x80, RZ ;  /* 0x0000008046467824 */ /* 0x000fe200078e00ff */
[C---:B------:R-:W-:Y:S01]  /*2b70*/  SHF.L.U64.HI R69, R68.reuse, 0x7, R69 ;  /* 0x0000000744457819 */ /* 0x040fe20000010245 */
[----:B------:R-:W-:Y:S01]  /*2b80*/  IMAD.SHL.U32 R68, R68, 0x80, RZ ;  /* 0x0000008044447824 */ /* 0x000fe200078e00ff */
[----:B------:R-:W-:Y:S02]  /*2b90*/  LOP3.LUT R55, R3, 0x1, RZ, 0xc0, !PT ;  /* 0x0000000103377812 */ /* 0x000fe400078ec0ff */
[--C-:B------:R-:W-:Y:S02]  /*2ba0*/  IADD3 R73, R6, R7, R216.reuse ;  /* 0x0000000706497210 */ /* 0x100fe40007ffe0d8 */
[----:B------:R-:W-:Y:S02]  /*2bb0*/  IADD3 R72, R8, R9, R216 ;  /* 0x0000000908487210 */ /* 0x000fe40007ffe0d8 */
[----:B------:R-:W-:-:S02]  /*2bc0*/  LOP3.LUT R59, R77, 0xfffffff0, RZ, 0xc0, !PT ;  /* 0xfffffff04d3b7812 */ /* 0x000fc400078ec0ff */
[----:B------:R-:W-:Y:S02]  /*2bd0*/  LOP3.LUT R57, R76, 0xfffffff0, RZ, 0xc0, !PT ;  /* 0xfffffff04c397812 */ /* 0x000fe400078ec0ff */
[----:B------:R-:W-:Y:S02]  /*2be0*/  LOP3.LUT R56, R75, 0xfffffff0, RZ, 0xc0, !PT ;  /* 0xfffffff04b387812 */ /* 0x000fe400078ec0ff */
[C---:B------:R-:W-:Y:S02]  /*2bf0*/  LOP3.LUT R54, R58.reuse, 0x2, RZ, 0xc0, !PT ;  /* 0x000000023a367812 */ /* 0x040fe400078ec0ff */
[----:B------:R-:W-:Y:S02]  /*2c00*/  LOP3.LUT R3, R58, 0x4, RZ, 0xc0, !PT ;  /* 0x000000043a037812 */ /* 0x000fe400078ec0ff */
[----:B---3--:R-:W-:-:S07]  /*2c10*/  SHF.R.S32.HI R64, RZ, 0x1f, R81 ;  /* 0x0000001fff407819 */ /* 0x008fce0000011451 */
.L_x_1694:
[----:B--2---:R-:W2:Y:S01]  /*2c20*/  LDL R13, [R1+0x4] ;  /* 0x00000400010d7983 */ /* 0x004ea20000100800 */
[----:B0-----:R-:W0:Y:S01]  /*2c30*/  LDC R88, c[0x0][0x430] ;  /* 0x00010c00ff587b82 */ /* 0x001e220000000800 */
[----:B------:R-:W-:Y:S02]  /*2c40*/  VIADD R24, R24, 0xffffffff ;  /* 0xffffffff18187836 */ /* 0x000fe40000000000 */
[----:B------:R-:W-:Y:S02]  /*2c50*/  IMAD.MOV.U32 R87, RZ, RZ, RZ ;  /* 0x000000ffff577224 */ /* 0x000fe400078e00ff */
[----:B------:R-:W-:-:S03]  /*2c60*/  IMAD R4, R24, 0x80, R65 ;  /* 0x0000008018047824 */ /* 0x000fc600078e0241 */
[----:B------:R-:W1:Y:S01]  /*2c70*/  LDC R96, c[0x0][0x3f4] ;  /* 0x0000fd00ff607b82 */ /* 0x000e620000000800 */
[----:B------:R-:W-:Y:S01]  /*2c80*/  IMAD.IADD R12, R79, 0x1, R4 ;  /* 0x000000014f0c7824 */ /* 0x000fe200078e0204 */
[----:B------:R-:W-:-:S03]  /*2c90*/  ISETP.GE.AND P1, PT, R4, R2, PT ;  /* 0x000000020400720c */ /* 0x000fc60003f26270 */
[----:B------:R-:W-:Y:S01]  /*2ca0*/  IMAD.MOV.U32 R8, RZ, RZ, R12 ;  /* 0x000000ffff087224 */ /* 0x000fe200078e000c */
[----:B------:R-:W-:Y:S02]  /*2cb0*/  ISETP.GT.OR P1, PT, R65, 0x7f, P1 ;  /* 0x0000007f4100780c */ /* 0x000fe40000f24670 */
[----:B0-----:R-:W-:-:S11]  /*2cc0*/  ISETP.NE.AND P2, PT, R88, 0x1, PT ;  /* 0x000000015800780c */ /* 0x001fd60003f45270 */
[----:B------:R-:W0:Y:S08]  /*2cd0*/  @!P1 LDC.64 R6, c[0x0][0x428] ;  /* 0x00010a00ff069b82 */ /* 0x000e300000000a00 */
[----:B---3--:R-:W3:Y:S08]  /*2ce0*/  @!P1 LDC.64 R4, c[0x0][0x418] ;  /* 0x00010600ff049b82 */ /* 0x008ef00000000a00 */
[----:B----4-:R-:W4:Y:S08]  /*2cf0*/  @P2 LDC R9, c[0x0][0x434] ;  /* 0x00010d00ff092b82 */ /* 0x010f300000000800 */
[----:B------:R-:W1:Y:S01]  /*2d00*/  @P2 LDC R10, c[0x0][0x438] ;  /* 0x00010e00ff0a2b82 */ /* 0x000e620000000800 */
[----:B----4-:R-:W-:-:S05]  /*2d10*/  @P2 IMAD.HI.U32 R9, R12, R9, RZ ;  /* 0x000000090c092227 */ /* 0x010fca00078e00ff */
[----:B-1----:R-:W-:Y:S01]  /*2d20*/  @P2 SHF.R.U32.HI R8, RZ, R10, R9 ;  /* 0x0000000aff082219 */ /* 0x002fe20000011609 */
[----:B0-----:R-:W-:-:S03]  /*2d30*/  @!P1 IMAD R10, R64, R6, RZ ;  /* 0x00000006400a9224 */ /* 0x001fc600078e02ff */
[----:B------:R-:W-:Y:S01]  /*2d40*/  @!P1 SHF.R.S32.HI R9, RZ, 0x1f, R8 ;  /* 0x0000001fff099819 */ /* 0x000fe20000011408 */
[C---:B------:R-:W-:Y:S02]  /*2d50*/  @!P1 IMAD R11, R81.reuse, R7, R10 ;  /* 0x00000007510b9224 */ /* 0x040fe400078e020a */
[----:B------:R-:W-:-:S04]  /*2d60*/  @!P1 IMAD.WIDE.U32 R6, R81, R6, R8 ;  /* 0x0000000651069225 */ /* 0x000fc800078e0008 */
[----:B------:R-:W-:Y:S01]  /*2d70*/  @!P1 IMAD.IADD R7, R7, 0x1, R11 ;  /* 0x0000000107079824 */ /* 0x000fe200078e020b */
[----:B---3--:R-:W-:Y:S02]  /*2d80*/  @!P1 LEA R4, P2, R6, R4, 0x2 ;  /* 0x0000000406049211 */ /* 0x008fe400078410ff */
[----:B------:R-:W-:Y:S02]  /*2d90*/  LOP3.LUT P3, RZ, R0, 0x2, RZ, 0xc0, !PT ;  /* 0x0000000200ff7812 */ /* 0x000fe4000786c0ff */
[----:B------:R-:W-:Y:S02]  /*2da0*/  @!P1 LEA.HI.X R5, R6, R5, R7, 0x2, P2 ;  /* 0x0000000506059211 */ /* 0x000fe400010f1407 */
[----:B------:R-:W-:Y:S01]  /*2db0*/  ISETP.GE.AND P2, PT, R96, 0x1, PT ;  /* 0x000000016000780c */ /* 0x000fe20003f46270 */
[----:B------:R-:W-:Y:S01]  /*2dc0*/  IMAD.MOV R9, RZ, RZ, -R8 ;  /* 0x000000ffff097224 */ /* 0x000fe200078e0a08 */
[----:B------:R-:W-:Y:S05]  /*2dd0*/  YIELD ;  /* 0x0000000000007946 */ /* 0x000fea0003800000 */
[----:B------:R-:W-:Y:S01]  /*2de0*/  BSSY B0, `(.L_x_1636) ;  /* 0x0000697000007945 */ /* 0x000fe20003800000 */
[----:B------:R0:W5:Y:S01]  /*2df0*/  @!P1 LDG.E R87, desc[UR42][R4.64] ;  /* 0x0000002a04579981 */ /* 0x000162000c1e1900 */
[----:B------:R-:W-:Y:S01]  /*2e00*/  IMAD R88, R88, R9, R12 ;  /* 0x0000000958587224 */ /* 0x000fe200078e020c */
[----:B------:R-:W-:Y:S01]  /*2e10*/  ISETP.GT.AND P1, PT, R24, R25, PT ;  /* 0x000000191800720c */ /* 0x000fe20003f24270 */
[----:B--2---:R-:W-:-:S04]  /*2e20*/  IMAD R7, R22, 0x6000, R13 ;  /* 0x0000600016077824 */ /* 0x004fc800078e020d */
[C---:B------:R-:W-:Y:S02]  /*2e30*/  VIADD R85, R7.reuse, 0x20 ;  /* 0x0000002007557836 */ /* 0x040fe40000000000 */
[----:B------:R-:W-:Y:S02]  /*2e40*/  @P3 VIADD R85, R7, 0xffffffe0 ;  /* 0xffffffe007553836 */ /* 0x000fe40000000000 */
[C---:B------:R-:W-:Y:S02]  /*2e50*/  IMAD.IADD R86, R16.reuse, 0x1, R7 ;  /* 0x0000000110567824 */ /* 0x040fe400078e0207 */
[----:B------:R-:W-:Y:S01]  /*2e60*/  IMAD.IADD R85, R16, 0x1, R85 ;  /* 0x0000000110557824 */ /* 0x000fe200078e0255 */
[----:B0-----:R-:W-:Y:S06]  /*2e70*/  @!P2 BRA `(.L_x_1637) ;  /* 0x000000640020a947 */ /* 0x001fec0003800000 */
[----:B------:R-:W-:Y:S01]  /*2e80*/  SHF.R.S32.HI R89, RZ, 0x1f, R88 ;  /* 0x0000001fff597819 */ /* 0x000fe20000011458 */
[----:B------:R-:W-:Y:S01]  /*2e90*/  ULDC.64 UR4, c[0x0][0x300] ;  /* 0x0000c00000047ab9 */ /* 0x000fe20000000a00 */
[----:B-----5:R-:W-:Y:S01]  /*2ea0*/  SHF.R.S32.HI R90, RZ, 0x1f, R87 ;  /* 0x0000001fff5a7819 */ /* 0x020fe20000011457 */
[----:B------:R-:W-:-:S04]  /*2eb0*/  IMAD.WIDE.U32 R4, R88, UR4, RZ ;  /* 0x0000000458047c25 */ /* 0x000fc8000f8e00ff */
[----:B------:R-:W-:Y:S02]  /*2ec0*/  IMAD R7, R89, UR4, RZ ;  /* 0x0000000459077c24 */ /* 0x000fe4000f8e02ff */
[----:B------:R-:W-:Y:S02]  /*2ed0*/  IMAD R8, R71, R24, RZ ;  /* 0x0000001847087224 */ /* 0x000fe400078e02ff */
[----:B------:R-:W-:Y:S01]  /*2ee0*/  IMAD R7, R88, UR5, R7 ;  /* 0x0000000558077c24 */ /* 0x000fe2000f8e0207 */
[----:B------:R-:W-:Y:S01]  /*2ef0*/  ULDC.64 UR4, c[0x0][0x310] ;  /* 0x0000c40000047ab9 */ /* 0x000fe20000000a00 */
[----:B------:R-:W-:Y:S02]  /*2f00*/  IMAD R91, R24, -0x80, R2 ;  /* 0xffffff80185b7824 */ /* 0x000fe400078e0202 */
[----:B------:R-:W-:Y:S02]  /*2f10*/  IMAD R6, R90, UR4, RZ ;  /* 0x000000045a067c24 */ /* 0x000fe4000f8e02ff */
[----:B------:R-:W-:Y:S01]  /*2f20*/  IMAD.IADD R5, R5, 0x1, R7 ;  /* 0x0000000105057824 */ /* 0x000fe200078e0207 */
[----:B------:R-:W-:Y:S01]  /*2f30*/  VIMNMX R91, R91, 0x80, PT ;  /* 0x000000805b5b7848 */ /* 0x000fe20003fe0100 */
[----:B------:R-:W-:-:S02]  /*2f40*/  IMAD R7, R87, UR5, R6 ;  /* 0x0000000557077c24 */ /* 0x000fc4000f8e0206 */
[----:B------:R-:W-:Y:S01]  /*2f50*/  IMAD.WIDE.U32 R4, R87, UR4, R4 ;  /* 0x0000000457047c25 */ /* 0x000fe2000f8e0004 */
[----:B------:R-:W-:-:S03]  /*2f60*/  ULDC.64 UR4, c[0x0][0x308] ;  /* 0x0000c20000047ab9 */ /* 0x000fc60000000a00 */
[----:B------:R-:W-:Y:S01]  /*2f70*/  IMAD.IADD R5, R5, 0x1, R7 ;  /* 0x0000000105057824 */ /* 0x000fe200078e0207 */
[----:B------:R-:W-:Y:S01]  /*2f80*/  SHF.R.S32.HI R7, RZ, 0x1f, R24 ;  /* 0x0000001fff077819 */ /* 0x000fe20000011418 */
[----:B------:R-:W-:Y:S02]  /*2f90*/  IMAD R6, R69, R24, RZ ;  /* 0x0000001845067224 */ /* 0x000fe400078e02ff */
[----:B------:R-:W-:-:S04]  /*2fa0*/  IMAD.WIDE.U32 R4, R200, UR4, R4 ;  /* 0x00000004c8047c25 */ /* 0x000fc8000f8e0004 */
[----:B------:R-:W-:Y:S01]  /*2fb0*/  IMAD R99, R200, UR5, R5 ;  /* 0x00000005c8637c24 */ /* 0x000fe2000f8e0205 */
[----:B------:R-:W-:Y:S01]  /*2fc0*/  ULDC.64 UR4, c[0x0][0x2e8] ;  /* 0x0000ba0000047ab9 */ /* 0x000fe20000000a00 */
[C---:B------:R-:W-:Y:S01]  /*2fd0*/  IMAD R5, R7.reuse, R68, R6 ;  /* 0x0000004407057224 */ /* 0x040fe200078e0206 */
[----:B------:R-:W-:Y:S01]  /*2fe0*/  IADD3 R97, P2, R4, UR4, RZ ;  /* 0x0000000404617c10 */ /* 0x000fe2000ff5e0ff */
[----:B------:R-:W-:Y:S01]  /*2ff0*/  ULDC.U8 UR4, c[0x0][0x410] ;  /* 0x0001040000047ab9 */ /* 0x000fe20000000000 */
[----:B------:R-:W-:Y:S02]  /*3000*/  IMAD R7, R7, R70, R8 ;  /* 0x0000004607077224 */ /* 0x000fe400078e0208 */
[----:B------:R-:W-:Y:S01]  /*3010*/  IADD3.X R99, R99, UR5, RZ, P2, !PT ;  /* 0x0000000563637c10 */ /* 0x000fe200097fe4ff */
[----:B------:R-:W-:Y:S01]  /*3020*/  IMAD.WIDE.U32 R12, R68, R24, RZ ;  /* 0x00000018440c7225 */ /* 0x000fe200078e00ff */
[----:B------:R-:W-:-:S03]  /*3030*/  ISETP.NE.AND P2, PT, RZ, UR4, PT ;  /* 0x00000004ff007c0c */ /* 0x000fc6000bf45270 */
[----:B------:R-:W-:-:S04]  /*3040*/  IMAD.WIDE.U32 R10, R70, R24, RZ ;  /* 0x00000018460a7225 */ /* 0x000fc800078e00ff */
[----:B------:R-:W-:Y:S02]  /*3050*/  IMAD.IADD R14, R13, 0x1, R5 ;  /* 0x000000010d0e7824 */ /* 0x000fe400078e0205 */
[----:B------:R-:W-:-:S04]  /*3060*/  IMAD.IADD R15, R11, 0x1, R7 ;  /* 0x000000010b0f7824 */ /* 0x000fc800078e0207 */
[----:B------:R-:W-:Y:S05]  /*3070*/  @!P2 BRA `(.L_x_1638) ;  /* 0x00000030000ca947 */ /* 0x000fea0003800000 */
[----:B------:R-:W-:Y:S01]  /*3080*/  ISETP.GE.AND P3, PT, R210, R91, PT ;  /* 0x0000005bd200720c */ /* 0x000fe20003f66270 */
        /* <DEDUP_REMOVED lines=13> */
[----:B------:R-:W-:Y:S06]  /*3160*/  @P3 BRA `(.L_x_1640) ;  /* 0x0000000000903947 */ /* 0x000fec0003800000 */
[----:B------:R-:W-:Y:S01]  /*3170*/  ULDC.64 UR4, c[0x0][0x3e8] ;  /* 0x0000fa0000047ab9 */ /* 0x000fe20000000a00 */
[----:B------:R-:W-:Y:S02]  /*3180*/  CS2R R46, SRZ ;  /* 0x00000000002e7805 */ /* 0x000fe4000001ff00 */
[----:B------:R-:W-:Y:S02]  /*3190*/  IADD3 R12, P2, P4, R52, UR4, R12 ;  /* 0x00000004340c7c10 */ /* 0x000fe4000fc5e00c */
        /* <DEDUP_REMOVED lines=30> */
[----:B------:R-:W-:-:S13]  /*3380*/  ISETP.GE.AND P2, PT, R229, R96, PT ;  /* 0x00000060e500720c */ /* 0x000fda0003f46270 */
[----:B------:R0:W5:Y:S04]  /*3390*/  @!P2 LDG.E.64 R8, desc[UR42][R12.64+0x50] ;  /* 0x0000502a0c08a981 */ /* 0x000168000c1e1b00 */
[----:B------:R0:W5:Y:S02]  /*33a0*/  @!P2 LDG.E.64 R28, desc[UR42][R10.64+0x50] ;  /* 0x0000502a0a1ca981 */ /* 0x000164000c1e1b00 */
.L_x_1640:
[----:B------:R-:W-:Y:S05]  /*33b0*/  BSYNC B1 ;  /* 0x0000000000017941 */ /* 0x000fea0003800000 */
.L_x_1639:
[----:B------:R-:W-:Y:S01]  /*33c0*/  UISETP.NE.AND UP0, UPT, UR40, 0x3, UPT ;  /* 0x000000032800788c */ /* 0x000fe2000bf05270 */
[----:B-----5:R-:W-:Y:S01]  /*33d0*/  IMAD.MOV.U32 R98, RZ, RZ, R8 ;  /* 0x000000ffff627224 */ /* 0x020fe200078e0008 */
[----:B------:R-:W-:Y:S01]  /*33e0*/  MOV R109, R46 ;  /* 0x0000002e006d7202 */ /* 0x000fe20000000f00 */
[----:B------:R-:W-:Y:S02]  /*33f0*/  IMAD.MOV.U32 R101, RZ, RZ, R30 ;  /* 0x000000ffff657224 */ /* 0x000fe400078e001e */
[----:B------:R-:W-:Y:S01]  /*3400*/  IMAD.MOV.U32 R103, RZ, RZ, R34 ;  /* 0x000000ffff677224 */ /* 0x000fe200078e0022 */
[----:B------:R-:W-:Y:S01]  /*3410*/  PLOP3.LUT P2, PT, PT, PT, UP0, 0x80, 0x0 ;  /* 0x000000000000781c */ /* 0x000fe20003f4f008 */
[----:B------:R-:W-:Y:S02]  /*3420*/  IMAD.MOV.U32 R105, RZ, RZ, R38 ;  /* 0x000000ffff697224 */ /* 0x000fe400078e0026 */
[----:B------:R-:W-:Y:S02]  /*3430*/  IMAD.MOV.U32 R107, RZ, RZ, R42 ;  /* 0x000000ffff6b7224 */ /* 0x000fe400078e002a */
[----:B------:R-:W-:-:S02]  /*3440*/  IMAD.MOV.U32 R100, RZ, RZ, R28 ;  /* 0x000000ffff647224 */ /* 0x000fc400078e001c */
[----:B------:R-:W-:Y:S02]  /*3450*/  IMAD.MOV.U32 R102, RZ, RZ, R32 ;  /* 0x000000ffff667224 */ /* 0x000fe400078e0020 */
[----:B------:R-:W-:Y:S02]  /*3460*/  IMAD.MOV.U32 R104, RZ, RZ, R36 ;  /* 0x000000ffff687224 */ /* 0x000fe400078e0024 */
[----:B------:R-:W-:Y:S02]  /*3470*/  IMAD.MOV.U32 R106, RZ, RZ, R40 ;  /* 0x000000ffff6a7224 */ /* 0x000fe400078e0028 */
[----:B------:R-:W-:Y:S02]  /*3480*/  IMAD.MOV.U32 R108, RZ, RZ, R44 ;  /* 0x000000ffff6c7224 */ /* 0x000fe400078e002c */
[----:B------:R-:W-:Y:S01]  /*3490*/  IMAD.MOV.U32 R110, RZ, RZ, R92 ;  /* 0x000000ffff6e7224 */ /* 0x000fe200078e005c */
[----:B------:R-:W-:Y:S06]  /*34a0*/  @!P2 BRA `(.L_x_1641) ;  /* 0x000000000004a947 */ /* 0x000fec0003800000 */
[----:B------:R-:W-:Y:S01]  /*34b0*/  BPT.TRAP 0x1 ;  /* 0x000000040000795c */ /* 0x000fe20000300000 */
.L_x_1641:
[----:B------:R-:W-:Y:S01]  /*34c0*/  IMAD R82, R22, 0x8, R16 ;  /* 0x0000000816527824 */ /* 0x000fe200078e0210 */
[----:B------:R-:W-:Y:S01]  /*34d0*/  SHF.L.U32 R94, R209, 0x1f, RZ ;  /* 0x0000001fd15e7819 */ /* 0x000fe200000006ff */
[----:B------:R-:W-:Y:S03]  /*34e0*/  BSSY B1, `(.L_x_1642) ;  /* 0x0000003000017945 */ /* 0x000fe60003800000 */
[----:B------:R-:W1:Y:S02]  /*34f0*/  SYNCS.PHASECHK.TRANS64.TRYWAIT P4, [R82+URZ+0x2a890], R94 ;  /* 0x02a8905e520075a7 */ /* 0x000e64000808017f */
[----:B-1----:R-:W-:Y:S05]  /*3500*/  @!P4 BRA `(.L_x_1643) ;  /* 0x000002bc0028c947 */ /* 0x002fea0003800000 */
.L_x_2019:
[----:B------:R-:W-:Y:S05]  /*3510*/  BSYNC B1 ;  /* 0x0000000000017941 */ /* 0x000fea0003800000 */
.L_x_1642:
[----:B------:R-:W-:-:S03]  /*3520*/  UMOV UR4, 0xffffffff ;  /* 0xffffffff00047882 */ /* 0x000fc60000000000 */
[----:B------:R-:W-:Y:S05]  /*3530*/  BRA.DIV UR4, `(.L_x_1644) ;  /* 0x000002be04307947 */ /* 0x000fea000b800000 */
[----:B------:R-:W2:Y:S04]  /*3540*/  SHFL.IDX PT, R99, R99, RZ, 0x1e1f ;  /* 0x001e1fff63637589 */ /* 0x000ea800000e0000 */
[----:B------:R3:W4:Y:S02]  /*3550*/  SHFL.IDX PT, R14, R97, RZ, 0x1e1f ;  /* 0x001e1fff610e7589 */ /* 0x00072400000e0000 */
.L_x_2023:
[----:B------:R-:W-:Y:S05]  /*3560*/  @P3 BRA `(.L_x_1645) ;  /* 0x0000006000783947 */ /* 0x000fea0003800000 */
[----:B------:R-:W-:Y:S01]  /*3570*/  ISETP.NE.AND P3, PT, R55, RZ, PT ;  /* 0x000000ff3700720c */ /* 0x000fe20003f65270 */
[----:B------:R-:W-:-:S12]  /*3580*/  BSSY B1, `(.L_x_1646) ;  /* 0x0000071000017945 */ /* 0x000fd80003800000 */
[----:B------:R-:W-:Y:S05]  /*3590*/  @!P3 BRA `(.L_x_1647) ;  /* 0x0000000400bcb947 */ /* 0x000fea0003800000 */
[----:B------:R1:W1:Y:S01]  /*35a0*/  LDS.128 R4, [R86+0x1e400] ;  /* 0x01e4000056047984 */ /* 0x0002620000000c00 */
[----:B0---4-:R-:W-:Y:S01]  /*35b0*/  IADD3 R10, P3, R18, R14, RZ ;  /* 0x0000000e120a7210 */ /* 0x011fe20007f7e0ff */
[----:B------:R-:W-:Y:S04]  /*35c0*/  BSSY B2, `(.L_x_1648) ;  /* 0x000006b000027945 */ /* 0x000fe80003800000 */
[----:B--2---:R-:W-:Y:S01]  /*35d0*/  IMAD.X R11, R99, 0x1, R19, P3 ;  /* 0x00000001630b7824 */ /* 0x004fe200018e0613 */
[----:B------:R-:W-:-:S13]  /*35e0*/  ISETP.GE.AND P3, PT, R204, R96, PT ;  /* 0x00000060cc00720c */ /* 0x000fda0003f66270 */
[----:B------:R-:W-:Y:S05]  /*35f0*/  @P3 BRA `(.L_x_1649) ;  /* 0x00000004009c3947 */ /* 0x000fea0003800000 */
[----:B------:R-:W-:Y:S01]  /*3600*/  SHF.R.U32.HI R12, RZ, 0x8, R47 ;  /* 0x00000008ff0c7819 */ /* 0x000fe2000001162f */
[----:B-1----:R-:W-:Y:S01]  /*3610*/  IMAD.MOV.U32 R15, RZ, RZ, R4 ;  /* 0x000000ffff0f7224 */ /* 0x002fe200078e0004 */
[----:B------:R-:W-:Y:S02]  /*3620*/  SHF.R.U32.HI R46, RZ, 0x8, R93 ;  /* 0x00000008ff2e7819 */ /* 0x000fe4000001165d */
[----:B---3--:R-:W-:Y:S01]  /*3630*/  SHF.R.U32.HI R97, RZ, 0x10, R47 ;  /* 0x00000010ff617819 */ /* 0x008fe2000001162f */
[----:B------:R-:W-:Y:S01]  /*3640*/  IMAD.SHL.U32 R12, R12, 0x100, RZ ;  /* 0x000001000c0c7824 */ /* 0x000fe200078e00ff */
[----:B------:R-:W-:Y:S01]  /*3650*/  LOP3.LUT R13, R47, 0xff0000ff, RZ, 0xc0, !PT ;  /* 0xff0000ff2f0d7812 */ /* 0x000fe200078ec0ff */
[----:B------:R-:W-:Y:S01]  /*3660*/  IMAD.SHL.U32 R46, R46, 0x100, RZ ;  /* 0x000001002e2e7824 */ /* 0x000fe200078e00ff */
[----:B------:R-:W-:Y:S02]  /*3670*/  SHF.R.U32.HI R92, RZ, 0x10, R93 ;  /* 0x00000010ff5c7819 */ /* 0x000fe4000001165d */
[----:B------:R-:W-:-:S02]  /*3680*/  LOP3.LUT R47, R93, 0xff0000ff, RZ, 0xc0, !PT ;  /* 0xff0000ff5d2f7812 */ /* 0x000fc400078ec0ff */
[----:B------:R-:W-:Y:S01]  /*3690*/  LOP3.LUT R13, R13, 0xff00, R12, 0xf8, !PT ;  /* 0x0000ff000d0d7812 */ /* 0x000fe200078ef80c */
[----:B------:R-:W-:Y:S01]  /*36a0*/  IMAD.U32 R12, R97, 0x10000, RZ ;  /* 0x00010000610c7824 */ /* 0x000fe200078e00ff */
[----:B------:R-:W-:Y:S01]  /*36b0*/  LOP3.LUT R93, R47, 0xff00, R46, 0xf8, !PT ;  /* 0x0000ff002f5d7812 */ /* 0x000fe200078ef82e */
[----:B------:R-:W-:Y:S01]  /*36c0*/  IMAD.U32 R46, R92, 0x10000, RZ ;  /* 0x000100005c2e7824 */ /* 0x000fe200078e00ff */
[----:B------:R-:W-:Y:S02]  /*36d0*/  F2FP.F16.E4M3.UNPACK_B R4, R5 ;  /* 0x00000005ff04723e */ /* 0x000fe400020006ff */
[-C--:B------:R-:W-:Y:S02]  /*36e0*/  F2FP.F16.E4M3.UNPACK_B R47, R110.reuse.H1 ;  /* 0x0000006eff2f723e */ /* 0x080fe400030006ff */
[----:B------:R-:W-:Y:S02]  /*36f0*/  LOP3.LUT R12, R13, 0xff0000, R12, 0xf8, !PT ;  /* 0x00ff00000d0c7812 */ /* 0x000fe400078ef80c */
[----:B------:R-:W-:Y:S01]  /*3700*/  LOP3.LUT R13, R93, 0xff0000, R46, 0xf8, !PT ;  /* 0x00ff00005d0d7812 */ /* 0x000fe200078ef82e */
[--C-:B------:R-:W-:Y:S01]  /*3710*/  HADD2.F32 R46, -RZ, R4.reuse.H1_H1 ;  /* 0x30000004ff2e7230 */ /* 0x100fe20000004100 */
[----:B------:R-:W-:Y:S01]  /*3720*/  F2FP.F16.E4M3.UNPACK_B R93, R109.H1 ;  /* 0x0000006dff5d723e */ /* 0x000fe200030006ff */
[--C-:B------:R-:W-:Y:S01]  /*3730*/  HADD2.F32 R111, -RZ, R47.reuse.H0_H0 ;  /* 0x2000002fff6f7230 */ /* 0x100fe20000004100 */
[----:B------:R-:W-:Y:S01]  /*3740*/  F2FP.F16.E4M3.UNPACK_B R5, R5.H1 ;  /* 0x00000005ff05723e */ /* 0x000fe200030006ff */
[----:B------:R-:W-:Y:S01]  /*3750*/  HADD2.F32 R4, -RZ, R4.H0_H0 ;  /* 0x20000004ff047230 */ /* 0x000fe20000004100 */
[----:B------:R-:W-:Y:S01]  /*3760*/  F2FP.F16.E4M3.UNPACK_B R110, R110 ;  /* 0x0000006eff6e723e */ /* 0x000fe200020006ff */
[----:B------:R-:W-:-:S02]  /*3770*/  HADD2.F32 R112, -RZ, R47.H1_H1 ;  /* 0x3000002fff707230 */ /* 0x000fc40000004100 */
[----:B------:R-:W-:Y:S01]  /*3780*/  FMUL.FTZ R113, R46, R111 ;  /* 0x0000006f2e717220 */ /* 0x000fe20000410000 */
[----:B------:R-:W-:Y:S01]  /*3790*/  HADD2.F32 R97, -RZ, R93.H0_H0 ;  /* 0x2000005dff617230 */ /* 0x000fe20000004100 */
[----:B------:R-:W-:Y:S01]  /*37a0*/  F2FP.F16.E4M3.UNPACK_B R109, R109 ;  /* 0x0000006dff6d723e */ /* 0x000fe200020006ff */
[--C-:B------:R-:W-:Y:S02]  /*37b0*/  HADD2.F32 R92, -RZ, R5.reuse.H1_H1 ;  /* 0x30000005ff5c7230 */ /* 0x100fe40000004100 */
[----:B------:R-:W-:Y:S02]  /*37c0*/  HADD2.F32 R47, -RZ, R5.H0_H0 ;  /* 0x20000005ff2f7230 */ /* 0x000fe40000004100 */
[----:B------:R-:W-:Y:S01]  /*37d0*/  FMUL.FTZ R5, R4, R111 ;  /* 0x0000006f04057220 */ /* 0x000fe20000410000 */
[----:B------:R-:W-:Y:S02]  /*37e0*/  HADD2.F32 R93, -RZ, R93.H1_H1 ;  /* 0x3000005dff5d7230 */ /* 0x000fe40000004100 */
[-C--:B------:R-:W-:Y:S01]  /*37f0*/  FMUL.FTZ R114, R92, R112.reuse ;  /* 0x000000705c727220 */ /* 0x080fe20000410000 */
[-C--:B------:R-:W-:Y:S01]  /*3800*/  FFMA.FTZ R4, R4, R97.reuse, -R113 ;  /* 0x0000006104047223 */ /* 0x080fe20000010871 */
[----:B------:R-:W-:Y:S01]  /*3810*/  FFMA.FTZ R5, R46, R97, R5 ;  /* 0x000000612e057223 */ /* 0x000fe20000010005 */
[C---:B------:R-:W-:Y:S01]  /*3820*/  FMUL.FTZ R111, R47.reuse, R112 ;  /* 0x000000702f6f7220 */ /* 0x040fe20000410000 */
[----:B------:R-:W-:Y:S01]  /*3830*/  F2FP.F16.E4M3.UNPACK_B R46, R15.H1 ;  /* 0x0000000fff2e723e */ /* 0x000fe200030006ff */
[----:B------:R-:W-:Y:S01]  /*3840*/  FFMA.FTZ R114, R47, R93, -R114 ;  /* 0x0000005d2f727223 */ /* 0x000fe20000010872 */
[----:B------:R-:W-:Y:S01]  /*3850*/  F2FP.F16.E4M3.UNPACK_B R15, R15 ;  /* 0x0000000fff0f723e */ /* 0x000fe200020006ff */
[----:B------:R-:W-:Y:S01]  /*3860*/  FFMA.FTZ R113, R92, R93, R111 ;  /* 0x0000005d5c717223 */ /* 0x000fe2000001006f */
[----:B------:R-:W-:-:S02]  /*3870*/  HADD2.F32 R97, -RZ, R110.H1_H1 ;  /* 0x3000006eff617230 */ /* 0x000fc40000004100 */
[--C-:B------:R-:W-:Y:S02]  /*3880*/  HADD2.F32 R92, -RZ, R46.reuse.H0_H0 ;  /* 0x2000002eff5c7230 */ /* 0x100fe40000004100 */
[----:B------:R-:W-:Y:S02]  /*3890*/  HADD2.F32 R93, -RZ, R46.H1_H1 ;  /* 0x3000002eff5d7230 */ /* 0x000fe40000004100 */
[----:B------:R-:W-:Y:S02]  /*38a0*/  HADD2.F32 R110, -RZ, R110.H0_H0 ;  /* 0x2000006eff6e7230 */ /* 0x000fe40000004100 */
[-C--:B------:R-:W-:Y:S01]  /*38b0*/  FMUL.FTZ R112, R92, R97.reuse ;  /* 0x000000615c707220 */ /* 0x080fe20000410000 */
[--C-:B------:R-:W-:Y:S02]  /*38c0*/  HADD2.F32 R47, -RZ, R15.reuse.H1_H1 ;  /* 0x3000000fff2f7230 */ /* 0x100fe40000004100 */
[----:B------:R-:W-:Y:S01]  /*38d0*/  FMUL.FTZ R111, R93, R97 ;  /* 0x000000615d6f7220 */ /* 0x000fe20000410000 */
[----:B------:R-:W-:-:S02]  /*38e0*/  HADD2.F32 R46, -RZ, R15.H0_H0 ;  /* 0x2000000fff2e7230 */ /* 0x000fc40000004100 */
[--C-:B------:R-:W-:Y:S02]  /*38f0*/  HADD2.F32 R15, -RZ, R109.reuse.H1_H1 ;  /* 0x3000006dff0f7230 */ /* 0x100fe40000004100 */
[-C--:B------:R-:W-:Y:S01]  /*3900*/  FMUL.FTZ R97, R47, R110.reuse ;  /* 0x0000006e2f617220 */ /* 0x080fe20000410000 */
[----:B------:R-:W-:Y:S02]  /*3910*/  HADD2.F32 R109, -RZ, R109.H0_H0 ;  /* 0x2000006dff6d7230 */ /* 0x000fe40000004100 */
[----:B------:R-:W-:Y:S01]  /*3920*/  FMUL.FTZ R110, R46, R110 ;  /* 0x0000006e2e6e7220 */ /* 0x000fe20000410000 */
[-C--:B------:R-:W-:Y:S01]  /*3930*/  FFMA.FTZ R92, R92, R15.reuse, -R111 ;  /* 0x0000000f5c5c7223 */ /* 0x080fe2000001086f */
[----:B------:R-:W-:Y:S01]  /*3940*/  FFMA.FTZ R93, R93, R15, R112 ;  /* 0x0000000f5d5d7223 */ /* 0x000fe20000010070 */
[-C--:B------:R-:W-:Y:S01]  /*3950*/  FFMA.FTZ R15, R46, R109.reuse, -R97 ;  /* 0x0000006d2e0f7223 */ /* 0x080fe20000010861 */
[----:B------:R-:W-:Y:S01]  /*3960*/  FFMA.FTZ R46, R47, R109, R110 ;  /* 0x0000006d2f2e7223 */ /* 0x000fe2000001006e */
[----:B------:R-:W-:-:S02]  /*3970*/  F2FP.F16.E4M3.UNPACK_B R97, R7.H1 ;  /* 0x00000007ff61723e */ /* 0x000fc400030006ff */
[----:B------:R-:W-:Y:S02]  /*3980*/  F2FP.SATFINITE.E4M3.F32.PACK_AB_MERGE_C R47, R113, R114, RZ ;  /* 0x00000072712f723e */ /* 0x000fe400048070ff */
[-C--:B------:R-:W-:Y:S01]  /*3990*/  F2FP.F16.E4M3.UNPACK_B R114, R13.reuse.H1 ;  /* 0x0000000dff72723e */ /* 0x080fe200030006ff */
[--C-:B------:R-:W-:Y:S01]  /*39a0*/  HADD2.F32 R109, -RZ, R97.reuse.H0_H0 ;  /* 0x20000061ff6d7230 */ /* 0x100fe20000004100 */
[----:B------:R-:W-:Y:S01]  /*39b0*/  F2FP.F16.E4M3.UNPACK_B R111, R12.H1 ;  /* 0x0000000cff6f723e */ /* 0x000fe200030006ff */
[----:B------:R-:W-:Y:S01]  /*39c0*/  HADD2.F32 R97, -RZ, R97.H1_H1 ;  /* 0x30000061ff617230 */ /* 0x000fe20000004100 */
[----:B------:R-:W-:Y:S01]  /*39d0*/  F2FP.SATFINITE.E4M3.F32.PACK_AB_MERGE_C R92, R93, R92, RZ ;  /* 0x0000005c5d5c723e */ /* 0x000fe200048070ff */
[--C-:B------:R-:W-:Y:S01]  /*39e0*/  HADD2.F32 R118, -RZ, R114.reuse.H1_H1 ;  /* 0x30000072ff767230 */ /* 0x100fe20000004100 */
[----:B------:R-:W-:Y:S01]  /*39f0*/  F2FP.F16.E4M3.UNPACK_B R93, R6.H1 ;  /* 0x00000006ff5d723e */ /* 0x000fe200030006ff */
[----:B------:R-:W-:Y:S01]  /*3a00*/  HADD2.F32 R112, -RZ, R111.H1_H1 ;  /* 0x3000006fff707230 */ /* 0x000fe20000004100 */
[----:B------:R-:W-:Y:S01]  /*3a10*/  F2FP.F16.E4M3.UNPACK_B R113, R13 ;  /* 0x0000000dff71723e */ /* 0x000fe200020006ff */
[----:B------:R-:W-:Y:S01]  /*3a20*/  HADD2.F32 R114, -RZ, R114.H0_H0 ;  /* 0x20000072ff727230 */ /* 0x000fe20000004100 */
[----:B------:R-:W-:Y:S01]  /*3a30*/  F2FP.F16.E4M3.UNPACK_B R110, R12 ;  /* 0x0000000cff6e723e */ /* 0x000fe200020006ff */
[----:B------:R-:W-:Y:S01]  /*3a40*/  FMUL.FTZ R12, R97, R118 ;  /* 0x00000076610c7220 */ /* 0x000fe20000410000 */
[----:B------:R-:W-:-:S02]  /*3a50*/  HADD2.F32 R13, -RZ, R93.H1_H1 ;  /* 0x3000005dff0d7230 */ /* 0x000fc40000004100 */
[C---:B------:R-:W-:Y:S01]  /*3a60*/  FMUL.FTZ R120, R109.reuse, R118 ;  /* 0x000000766d787220 */ /* 0x040fe20000410000 */
[----:B------:R-:W-:Y:S02]  /*3a70*/  HADD2.F32 R116, -RZ, R113.H1_H1 ;  /* 0x30000071ff747230 */ /* 0x000fe40000004100 */
[----:B------:R-:W-:Y:S01]  /*3a80*/  FFMA.FTZ R109, R109, R112, -R12 ;  /* 0x000000706d6d7223 */ /* 0x000fe2000001080c */
[----:B------:R-:W-:Y:S01]  /*3a90*/  HADD2.F32 R93, -RZ, R93.H0_H0 ;  /* 0x2000005dff5d7230 */ /* 0x000fe20000004100 */
[----:B------:R-:W-:Y:S01]  /*3aa0*/  F2FP.F16.E4M3.UNPACK_B R7, R7 ;  /* 0x00000007ff07723e */ /* 0x000fe200020006ff */
[----:B------:R-:W-:Y:S02]  /*3ab0*/  HADD2.F32 R12, -RZ, R110.H1_H1 ;  /* 0x3000006eff0c7230 */ /* 0x000fe40000004100 */
[----:B------:R-:W-:Y:S01]  /*3ac0*/  FMUL.FTZ R118, R13, R116 ;  /* 0x000000740d767220 */ /* 0x000fe20000410000 */
[----:B------:R-:W-:Y:S01]  /*3ad0*/  F2FP.F16.E4M3.UNPACK_B R6, R6 ;  /* 0x00000006ff06723e */ /* 0x000fe200020006ff */
[----:B------:R-:W-:Y:S01]  /*3ae0*/  FMUL.FTZ R116, R93, R116 ;  /* 0x000000745d747220 */ /* 0x000fe20000410000 */
[----:B------:R-:W-:-:S02]  /*3af0*/  HADD2.F32 R113, -RZ, R113.H0_H0 ;  /* 0x20000071ff717230 */ /* 0x000fc40000004100 */
[----:B------:R-:W-:Y:S01]  /*3b00*/  FFMA.FTZ R118, R93, R12, -R118 ;  /* 0x0000000c5d767223 */ /* 0x000fe20000010876 */
[----:B------:R-:W-:Y:S01]  /*3b10*/  FFMA.FTZ R120, R97, R112, R120 ;  /* 0x0000007061787223 */ /* 0x000fe20000010078 */
[----:B------:R-:W-:Y:S01]  /*3b20*/  FFMA.FTZ R93, R13, R12, R116 ;  /* 0x0000000c0d5d7223 */ /* 0x000fe20000010074 */
[--C-:B------:R-:W-:Y:S01]  /*3b30*/  HADD2.F32 R12, -RZ, R7.reuse.H0_H0 ;  /* 0x20000007ff0c7230 */ /* 0x100fe20000004100 */
[----:B------:R-:W-:Y:S01]  /*3b40*/  F2FP.SATFINITE.E4M3.F32.PACK_AB_MERGE_C R5, R5, R4, R47 ;  /* 0x000000040505723e */ /* 0x000fe2000480702f */
[----:B------:R-:W-:Y:S01]  /*3b50*/  HADD2.F32 R13, -RZ, R7.H1_H1 ;  /* 0x30000007ff0d7230 */ /* 0x000fe20000004100 */
[----:B------:R-:W-:Y:S01]  /*3b60*/  F2FP.SATFINITE.E4M3.F32.PACK_AB_MERGE_C R109, R120, R109, RZ ;  /* 0x0000006d786d723e */ /* 0x000fe200048070ff */
        /* <DEDUP_REMOVED lines=13> */
[----:B------:R-:W-:Y:S02]  /*3c40*/  F2FP.SATFINITE.E4M3.F32.PACK_AB_MERGE_C R4, R46, R15, R92 ;  /* 0x0000000f2e04723e */ /* 0x000fe4000480705c */
[----:B------:R-:W-:-:S02]  /*3c50*/  F2FP.SATFINITE.E4M3.F32.PACK_AB_MERGE_C R7, R114, R97, R109 ;  /* 0x000000617207723e */ /* 0x000fc4000480706d */
[----:B------:R-:W-:-:S07]  /*3c60*/  F2FP.SATFINITE.E4M3.F32.PACK_AB_MERGE_C R6, R113, R112, R93 ;  /* 0x000000707106723e */ /* 0x000fce000480705d */
.L_x_1649:
[----:B------:R-:W-:Y:S05]  /*3c70*/  BSYNC B2 ;  /* 0x0000000000027941 */ /* 0x000fea0003800000 */
.L_x_1648:
[----:B-1----:R0:W-:Y:S02]  /*3c80*/  ST.E.128 desc[UR42][R10.64], R4 ;  /* 0x000000040a007985 */ /* 0x0021e4000c101d2a */
.L_x_1647:
[----:B------:R-:W-:Y:S05]  /*3c90*/  BSYNC B1 ;  /* 0x0000000000017941 */ /* 0x000fea0003800000 */
.L_x_1646:
[----:B------:R-:W-:Y:S01]  /*3ca0*/  ISETP.NE.AND P3, PT, R54, RZ, PT ;  /* 0x000000ff3600720c */ /* 0x000fe20003f65270 */
[----:B------:R-:W-:-:S12]  /*3cb0*/  BSSY B1, `(.L_x_1650) ;  /* 0x0000073000017945 */ /* 0x000fd80003800000 */
[----:B------:R-:W-:Y:S05]  /*3cc0*/  @!P3 BRA `(.L_x_1651) ;  /* 0x0000000400c4b947 */ /* 0x000fea0003800000 */
[----:B0-----:R-:W-:Y:S01]  /*3cd0*/  IMAD.SHL.U32 R4, R212, 0x10, RZ ;  /* 0x00000010d4047824 */ /* 0x001fe200078e00ff */
[----:B------:R-:W-:Y:S04]  /*3ce0*/  BSSY B2, `(.L_x_1652) ;  /* 0x000006e000027945 */ /* 0x000fe80003800000 */
[----:B----4-:R-:W-:-:S04]  /*3cf0*/  IADD3 R10, P3, R14, R4, RZ ;  /* 0x000000040e0a7210 */ /* 0x010fc80007f7e0ff */
[----:B--2---:R-:W-:Y:S02]  /*3d00*/  LEA.HI.X.SX32 R11, R4, R99, 0x1, P3 ;  /* 0x00000063040b7211 */ /* 0x004fe400018f0eff */
[----:B------:R0:W2:Y:S01]  /*3d10*/  LDS.128 R4, [R85+0x1e400] ;  /* 0x01e4000055047984 */ /* 0x0000a20000000c00 */
[----:B------:R-:W-:-:S13]  /*3d20*/  ISETP.GE.AND P3, PT, R221, R96, PT ;  /* 0x00000060dd00720c */ /* 0x000fda0003f66270 */
[----:B0-----:R-:W-:Y:S05]  /*3d30*/  @P3 BRA `(.L_x_1653) ;  /* 0x0000000400a03947 */ /* 0x001fea0003800000 */
[----:B------:R-:W-:Y:S02]  /*3d40*/  SHF.R.U32.HI R15, RZ, 0x8, R43 ;  /* 0x00000008ff0f7819 */ /* 0x000fe4000001162b */
[----:B------:R-:W-:Y:S02]  /*3d50*/  SHF.R.U32.HI R13, RZ, 0x8, R45 ;  /* 0x00000008ff0d7819 */ /* 0x000fe4000001162d */
[----:B------:R-:W-:Y:S02]  /*3d60*/  LOP3.LUT R12, R43, 0xff0000ff, RZ, 0xc0, !PT ;  /* 0xff0000ff2b0c7812 */ /* 0x000fe400078ec0ff */
[----:B------:R-:W-:Y:S01]  /*3d70*/  SHF.R.U32.HI R46, RZ, 0x10, R43 ;  /* 0x00000010ff2e7819 */ /* 0x000fe2000001162b */
[----:B------:R-:W-:Y:S01]  /*3d80*/  IMAD.SHL.U32 R43, R15, 0x100, RZ ;  /* 0x000001000f2b7824 */ /* 0x000fe200078e00ff */
[----:B------:R-:W-:Y:S01]  /*3d90*/  LOP3.LUT R42, R45, 0xff0000ff, RZ, 0xc0, !PT ;  /* 0xff0000ff2d2a7812 */ /* 0x000fe200078ec0ff */
[----:B--2---:R-:W-:Y:S01]  /*3da0*/  IMAD.MOV.U32 R15, RZ, RZ, R4 ;  /* 0x000000ffff0f7224 */ /* 0x004fe200078e0004 */
[----:B------:R-:W-:Y:S01]  /*3db0*/  SHF.R.U32.HI R44, RZ, 0x10, R45 ;  /* 0x00000010ff2c7819 */ /* 0x000fe2000001162d */
[----:B------:R-:W-:-:S02]  /*3dc0*/  IMAD.SHL.U32 R45, R13, 0x100, RZ ;  /* 0x000001000d2d7824 */ /* 0x000fc400078e00ff */
[----:B------:R-:W-:Y:S01]  /*3dd0*/  IMAD.MOV.U32 R13, RZ, RZ, R5 ;  /* 0x000000ffff0d7224 */ /* 0x000fe200078e0005 */
        /* <DEDUP_REMOVED lines=15> */
[----:B---3--:R-:W-:Y:S01]  /*3ed0*/  FMUL.FTZ R97, R42, R93 ;  /* 0x0000005d2a617220 */ /* 0x008fe20000410000 */
        /* <DEDUP_REMOVED lines=15> */
[--C-:B------:R-:W-:Y:S02]  /*3fd0*/  HADD2.F32 R45, -RZ, R42.reuse.H1_H1 ;  /* 0x3000002aff2d7230 */ /* 0x100fe40000004100 */
[----:B------:R-:W-:Y:S01]  /*3fe0*/  HADD2.F32 R44, -RZ, R42.H0_H0 ;  /* 0x2000002aff2c7230 */ /* 0x000fe20000004100 */
[----:B------:R-:W-:Y:S01]  /*3ff0*/  F2FP.SATFINITE.E4M3.F32.PACK_AB_MERGE_C R112, R97, R92, RZ ;  /* 0x0000005c6170723e */ /* 0x000fe200048070ff */
[--C-:B------:R-:W-:Y:S02]  /*4000*/  HADD2.F32 R42, -RZ, R15.reuse.H0_H0 ;  /* 0x2000000fff2a7230 */ /* 0x100fe40000004100 */
[-C--:B------:R-:W-:Y:S01]  /*4010*/  FMUL.FTZ R93, R45, R46.reuse ;  /* 0x0000002e2d5d7220 */ /* 0x080fe20000410000 */
[----:B------:R-:W-:Y:S02]  /*4020*/  HADD2.F32 R43, -RZ, R15.H1_H1 ;  /* 0x3000000fff2b7230 */ /* 0x000fe40000004100 */
[----:B------:R-:W-:Y:S01]  /*4030*/  FMUL.FTZ R46, R44, R46 ;  /* 0x0000002e2c2e7220 */ /* 0x000fe20000410000 */
[----:B------:R-:W-:Y:S01]  /*4040*/  HADD2.F32 R108, -RZ, R108.H0_H0 ;  /* 0x2000006cff6c7230 */ /* 0x000fe20000004100 */
[----:B------:R-:W-:Y:S01]  /*4050*/  F2FP.F16.E4M3.UNPACK_B R97, R12.H1 ;  /* 0x0000000cff61723e */ /* 0x000fe200030006ff */
[----:B------:R-:W-:-:S02]  /*4060*/  HADD2.F32 R15, -RZ, R107.H1_H1 ;  /* 0x3000006bff0f7230 */ /* 0x000fc40000004100 */
[----:B------:R-:W-:Y:S02]  /*4070*/  HADD2.F32 R107, -RZ, R107.H0_H0 ;  /* 0x2000006bff6b7230 */ /* 0x000fe40000004100 */
[-C--:B------:R-:W-:Y:S01]  /*4080*/  FMUL.FTZ R47, R43, R108.reuse ;  /* 0x0000006c2b2f7220 */ /* 0x080fe20000410000 */
[----:B------:R-:W-:Y:S01]  /*4090*/  FMUL.FTZ R108, R42, R108 ;  /* 0x0000006c2a6c7220 */ /* 0x000fe20000410000 */
[-C--:B------:R-:W-:Y:S01]  /*40a0*/  FFMA.FTZ R93, R44, R15.reuse, -R93 ;  /* 0x0000000f2c5d7223 */ /* 0x080fe2000001085d */
[----:B------:R-:W-:Y:S01]  /*40b0*/  FFMA.FTZ R46, R45, R15, R46 ;  /* 0x0000000f2d2e7223 */ /* 0x000fe2000001002e */
[----:B------:R-:W-:Y:S01]  /*40c0*/  FFMA.FTZ R15, R42, R107, -R47 ;  /* 0x0000006b2a0f7223 */ /* 0x000fe2000001082f */
[----:B------:R-:W-:Y:S01]  /*40d0*/  F2FP.F16.E4M3.UNPACK_B R44, R7.H1 ;  /* 0x00000007ff2c723e */ /* 0x000fe200030006ff */
[----:B------:R-:W-:Y:S01]  /*40e0*/  FFMA.FTZ R42, R43, R107, R108 ;  /* 0x0000006b2b2a7223 */ /* 0x000fe2000001006c */
[----:B------:R-:W-:Y:S01]  /*40f0*/  F2FP.F16.E4M3.UNPACK_B R43, R6.H1 ;  /* 0x00000006ff2b723e */ /* 0x000fe200030006ff */
[----:B------:R-:W-:Y:S01]  /*4100*/  HADD2.F32 R108, -RZ, R97.H1_H1 ;  /* 0x30000061ff6c7230 */ /* 0x000fe20000004100 */
[----:B------:R-:W-:Y:S01]  /*4110*/  F2FP.SATFINITE.E4M3.F32.PACK_AB_MERGE_C R111, R46, R93, RZ ;  /* 0x0000005d2e6f723e */ /* 0x000fe200048070ff */
[--C-:B------:R-:W-:Y:S01]  /*4120*/  HADD2.F32 R45, -RZ, R44.reuse.H0_H0 ;  /* 0x2000002cff2d7230 */ /* 0x100fe20000004100 */
[----:B------:R-:W-:Y:S01]  /*4130*/  F2FP.F16.E4M3.UNPACK_B R93, R12 ;  /* 0x0000000cff5d723e */ /* 0x000fe200020006ff */
[----:B------:R-:W-:Y:S01]  /*4140*/  HADD2.F32 R44, -RZ, R44.H1_H1 ;  /* 0x3000002cff2c7230 */ /* 0x000fe20000004100 */
[-C--:B------:R-:W-:Y:S01]  /*4150*/  F2FP.F16.E4M3.UNPACK_B R46, R5.reuse ;  /* 0x00000005ff2e723e */ /* 0x080fe200020006ff */
[----:B------:R-:W-:Y:S01]  /*4160*/  HADD2.F32 R12, -RZ, R43.H1_H1 ;  /* 0x3000002bff0c7230 */ /* 0x000fe20000004100 */
[----:B------:R-:W-:Y:S01]  /*4170*/  F2FP.F16.E4M3.UNPACK_B R47, R5.H1 ;  /* 0x00000005ff2f723e */ /* 0x000fe200030006ff */
[----:B------:R-:W-:-:S02]  /*4180*/  HADD2.F32 R107, -RZ, R93.H1_H1 ;  /* 0x3000005dff6b7230 */ /* 0x000fc40000004100 */
[-C--:B------:R-:W-:Y:S01]  /*4190*/  FMUL.FTZ R110, R44, R108.reuse ;  /* 0x0000006c2c6e7220 */ /* 0x080fe20000410000 */
[----:B------:R-:W-:Y:S02]  /*41a0*/  HADD2.F32 R43, -RZ, R43.H0_H0 ;  /* 0x2000002bff2b7230 */ /* 0x000fe40000004100 */
[----:B------:R-:W-:Y:S01]  /*41b0*/  FMUL.FTZ R109, R45, R108 ;  /* 0x0000006c2d6d7220 */ /* 0x000fe20000410000 */
[----:B------:R-:W-:Y:S02]  /*41c0*/  HADD2.F32 R5, -RZ, R46.H1_H1 ;  /* 0x3000002eff057230 */ /* 0x000fe40000004100 */
[-C--:B------:R-:W-:Y:S01]  /*41d0*/  FMUL.FTZ R108, R12, R107.reuse ;  /* 0x0000006b0c6c7220 */ /* 0x080fe20000410000 */
[----:B------:R-:W-:Y:S01]  /*41e0*/  F2FP.F16.E4M3.UNPACK_B R6, R6 ;  /* 0x00000006ff06723e */ /* 0x000fe200020006ff */
[C---:B------:R-:W-:Y:S01]  /*41f0*/  FMUL.FTZ R107, R43.reuse, R107 ;  /* 0x0000006b2b6b7220 */ /* 0x040fe20000410000 */
[----:B------:R-:W-:Y:S01]  /*4200*/  F2FP.F16.E4M3.UNPACK_B R7, R7 ;  /* 0x00000007ff07723e */ /* 0x000fe200020006ff */
[----:B------:R-:W-:Y:S01]  /*4210*/  FFMA.FTZ R108, R43, R5, -R108 ;  /* 0x000000052b6c7223 */ /* 0x000fe2000001086c */
[----:B------:R-:W-:-:S02]  /*4220*/  HADD2.F32 R92, -RZ, R47.H1_H1 ;  /* 0x3000002fff5c7230 */ /* 0x000fc40000004100 */
[----:B------:R-:W-:Y:S01]  /*4230*/  FFMA.FTZ R107, R12, R5, R107 ;  /* 0x000000050c6b7223 */ /* 0x000fe2000001006b */
[--C-:B------:R-:W-:Y:S02]  /*4240*/  HADD2.F32 R5, -RZ, R6.reuse.H0_H0 ;  /* 0x20000006ff057230 */ /* 0x100fe40000004100 */
[----:B------:R-:W-:Y:S02]  /*4250*/  HADD2.F32 R12, -RZ, R7.H0_H0 ;  /* 0x20000007ff0c7230 */ /* 0x000fe40000004100 */
[-C--:B------:R-:W-:Y:S01]  /*4260*/  FFMA.FTZ R109, R44, R92.reuse, R109 ;  /* 0x0000005c2c6d7223 */ /* 0x080fe2000001006d */
[----:B------:R-:W-:Y:S02]  /*4270*/  HADD2.F32 R6, -RZ, R6.H1_H1 ;  /* 0x30000006ff067230 */ /* 0x000fe40000004100 */
[----:B------:R-:W-:Y:S01]  /*4280*/  FFMA.FTZ R110, R45, R92, -R110 ;  /* 0x0000005c2d6e7223 */ /* 0x000fe2000001086e */
[----:B------:R-:W-:Y:S01]  /*4290*/  HADD2.F32 R93, -RZ, R93.H0_H0 ;  /* 0x2000005dff5d7230 */ /* 0x000fe20000004100 */
[----:B------:R-:W-:Y:S01]  /*42a0*/  F2FP.SATFINITE.E4M3.F32.PACK_AB_MERGE_C R107, R107, R108, RZ ;  /* 0x0000006c6b6b723e */ /* 0x000fe200048070ff */
[----:B------:R-:W-:-:S02]  /*42b0*/  HADD2.F32 R7, -RZ, R7.H1_H1 ;  /* 0x30000007ff077230 */ /* 0x000fc40000004100 */
[----:B------:R-:W-:Y:S02]  /*42c0*/  HADD2.F32 R97, -RZ, R97.H0_H0 ;  /* 0x20000061ff617230 */ /* 0x000fe40000004100 */
[-C--:B------:R-:W-:Y:S01]  /*42d0*/  FMUL.FTZ R44, R6, R93.reuse ;  /* 0x0000005d062c7220 */ /* 0x080fe20000410000 */
[----:B------:R-:W-:Y:S02]  /*42e0*/  HADD2.F32 R47, -RZ, R47.H0_H0 ;  /* 0x2000002fff2f7230 */ /* 0x000fe40000004100 */
[----:B------:R-:W-:Y:S01]  /*42f0*/  FMUL.FTZ R93, R5, R93 ;  /* 0x0000005d055d7220 */ /* 0x000fe20000410000 */
[----:B------:R-:W-:Y:S02]  /*4300*/  HADD2.F32 R46, -RZ, R46.H0_H0 ;  /* 0x2000002eff2e7230 */ /* 0x000fe40000004100 */
[-C--:B------:R-:W-:Y:S01]  /*4310*/  FMUL.FTZ R43, R7, R97.reuse ;  /* 0x00000061072b7220 */ /* 0x080fe20000410000 */
[----:B------:R-:W-:Y:S01]  /*4320*/  FMUL.FTZ R92, R12, R97 ;  /* 0x000000610c5c7220 */ /* 0x000fe20000410000 */
[----:B------:R-:W-:-:S02]  /*4330*/  F2FP.SATFINITE.E4M3.F32.PACK_AB_MERGE_C R109, R109, R110, RZ ;  /* 0x0000006e6d6d723e */ /* 0x000fc400048070ff */
[-C--:B------:R-:W-:Y:S01]  /*4340*/  FFMA.FTZ R43, R12, R47.reuse, -R43 ;  /* 0x0000002f0c2b7223 */ /* 0x080fe2000001082b */
[----:B------:R-:W-:Y:S01]  /*4350*/  FFMA.FTZ R92, R7, R47, R92 ;  /* 0x0000002f075c7223 */ /* 0x000fe2000001005c */
[-C--:B------:R-:W-:Y:S01]  /*4360*/  FFMA.FTZ R44, R5, R46.reuse, -R44 ;  /* 0x0000002e052c7223 */ /* 0x080fe2000001082c */
[----:B------:R-:W-:Y:S01]  /*4370*/  FFMA.FTZ R93, R6, R46, R93 ;  /* 0x0000002e065d7223 */ /* 0x000fe2000001005d */
[----:B------:R-:W-:Y:S02]  /*4380*/  F2FP.SATFINITE.E4M3.F32.PACK_AB_MERGE_C R5, R13, R4, R112 ;  /* 0x000000040d05723e */ /* 0x000fe40004807070 */
[----:B------:R-:W-:Y:S02]  /*4390*/  F2FP.SATFINITE.E4M3.F32.PACK_AB_MERGE_C R4, R42, R15, R111 ;  /* 0x0000000f2a04723e */ /* 0x000fe4000480706f */
[----:B------:R-:W-:Y:S02]  /*43a0*/  F2FP.SATFINITE.E4M3.F32.PACK_AB_MERGE_C R6, R93, R44, R107 ;  /* 0x0000002c5d06723e */ /* 0x000fe4000480706b */
[----:B------:R-:W-:-:S07]  /*43b0*/  F2FP.SATFINITE.E4M3.F32.PACK_AB_MERGE_C R7, R92, R43, R109 ;  /* 0x0000002b5c07723e */ /* 0x000fce000480706d */
.L_x_1653:
[----:B------:R-:W-:Y:S05]  /*43c0*/  BSYNC B2 ;  /* 0x0000000000027941 */ /* 0x000fea0003800000 */
.L_x_1652:
[----:B--2---:R0:W-:Y:S02]  /*43d0*/  ST.E.128 desc[UR42][R10.64], R4 ;  /* 0x000000040a007985 */ /* 0x0041e4000c101d2a */
.L_x_1651:
[----:B------:R-:W-:Y:S05]  /*43e0*/  BSYNC B1 ;  /* 0x0000000000017941 */ /* 0x000fea0003800000 */
.L_x_1650:
        /* <DEDUP_REMOVED lines=10> */
[----:B------:R-:W-:Y:S01]  /*4490*/  SHF.R.U32.HI R13, RZ, 0x8, R39 ;  /* 0x00000008ff0d7819 */ /* 0x000fe20000011627 */
[----:B--2---:R-:W-:Y:S01]  /*44a0*/  IMAD.MOV.U32 R12, RZ, RZ, R4 ;  /* 0x000000ffff0c7224 */ /* 0x004fe200078e0004 */
[----:B------:R-:W-:Y:S02]  /*44b0*/  SHF.R.U32.HI R15, RZ, 0x8, R41 ;  /* 0x00000008ff0f7819 */ /* 0x000fe40000011629 */
[----:B------:R-:W-:Y:S01]  /*44c0*/  SHF.R.U32.HI R42, RZ, 0x10, R39 ;  /* 0x00000010ff2a7819 */ /* 0x000fe20000011627 */
        /* <DEDUP_REMOVED lines=19> */
[CC--:B------:R-:W-:Y:S01]  /*4600*/  FMUL.FTZ R45, R13.reuse, R42.reuse ;  /* 0x0000002a0d2d7220 */ /* 0x0c0fe20000410000 */
[----:B------:R-:W-:Y:S02]  /*4610*/  HADD2.F32 R40, -RZ, R39.H0_H0 ;  /* 0x20000027ff287230 */ /* 0x000fe40000004100 */
[----:B------:R-:W-:Y:S01]  /*4620*/  FMUL.FTZ R42, R4, R42 ;  /* 0x0000002a042a7220 */ /* 0x000fe20000410000 */
[--C-:B------:R-:W-:Y:S01]  /*4630*/  HADD2.F32 R38, -RZ, R5.reuse.H1_H1 ;  /* 0x30000005ff267230 */ /* 0x100fe20000004100 */
[----:B------:R-:W-:Y:S01]  /*4640*/  F2FP.F16.E4M3.UNPACK_B R106, R106 ;  /* 0x0000006aff6a723e */ /* 0x000fe200020006ff */
[----:B------:R-:W-:Y:S02]  /*4650*/  HADD2.F32 R15, -RZ, R5.H0_H0 ;  /* 0x20000005ff0f7230 */ /* 0x000fe40000004100 */
[----:B------:R-:W-:Y:S01]  /*4660*/  FFMA.FTZ R5, R13, R40, R42 ;  /* 0x000000280d057223 */ /* 0x000fe2000001002a */
[----:B------:R-:W-:Y:S02]  /*4670*/  HADD2.F32 R39, -RZ, R39.H1_H1 ;  /* 0x30000027ff277230 */ /* 0x000fe40000004100 */
[-C--:B------:R-:W-:Y:S01]  /*4680*/  FMUL.FTZ R46, R38, R43.reuse ;  /* 0x0000002b262e7220 */ /* 0x080fe20000410000 */
[----:B------:R-:W-:Y:S01]  /*4690*/  F2FP.F16.E4M3.UNPACK_B R13, R12.H1 ;  /* 0x0000000cff0d723e */ /* 0x000fe200030006ff */
[C---:B------:R-:W-:Y:S01]  /*46a0*/  FMUL.FTZ R43, R15.reuse, R43 ;  /* 0x0000002b0f2b7220 */ /* 0x040fe20000410000 */
[----:B------:R-:W-:Y:S01]  /*46b0*/  FFMA.FTZ R4, R4, R40, -R45 ;  /* 0x0000002804047223 */ /* 0x000fe2000001082d */
[-C--:B------:R-:W-:Y:S01]  /*46c0*/  FFMA.FTZ R47, R15, R39.reuse, -R46 ;  /* 0x000000270f2f7223 */ /* 0x080fe2000001082e */
[----:B------:R-:W-:Y:S01]  /*46d0*/  F2FP.F16.E4M3.UNPACK_B R12, R12 ;  /* 0x0000000cff0c723e */ /* 0x000fe200020006ff */
[----:B------:R-:W-:Y:S01]  /*46e0*/  FFMA.FTZ R92, R38, R39, R43 ;  /* 0x00000027265c7223 */ /* 0x000fe2000001002b */
[----:B------:R-:W-:Y:S01]  /*46f0*/  F2FP.F16.E4M3.UNPACK_B R105, R105 ;  /* 0x00000069ff69723e */ /* 0x000fe200020006ff */
[----:B------:R-:W-:-:S02]  /*4700*/  HADD2.F32 R40, -RZ, R106.H1_H1 ;  /* 0x3000006aff287230 */ /* 0x000fc40000004100 */
[--C-:B------:R-:W-:Y:S02]  /*4710*/  HADD2.F32 R15, -RZ, R13.reuse.H0_H0 ;  /* 0x2000000dff0f7230 */ /* 0x100fe40000004100 */
[----:B------:R-:W-:Y:S02]  /*4720*/  HADD2.F32 R38, -RZ, R13.H1_H1 ;  /* 0x3000000dff267230 */ /* 0x000fe40000004100 */
[----:B------:R-:W-:Y:S02]  /*4730*/  HADD2.F32 R13, -RZ, R12.H0_H0 ;  /* 0x2000000cff0d7230 */ /* 0x000fe40000004100 */
[-C--:B------:R-:W-:Y:S01]  /*4740*/  FMUL.FTZ R45, R15, R40.reuse ;  /* 0x000000280f2d7220 */ /* 0x080fe20000410000 */
[----:B------:R-:W-:Y:S02]  /*4750*/  HADD2.F32 R39, -RZ, R105.H1_H1 ;  /* 0x30000069ff277230 */ /* 0x000fe40000004100 */
[----:B------:R-:W-:Y:S01]  /*4760*/  FMUL.FTZ R42, R38, R40 ;  /* 0x00000028262a7220 */ /* 0x000fe20000410000 */
[----:B------:R-:W-:-:S02]  /*4770*/  HADD2.F32 R106, -RZ, R106.H0_H0 ;  /* 0x2000006aff6a7230 */ /* 0x000fc40000004100 */
[----:B------:R-:W-:Y:S02]  /*4780*/  HADD2.F32 R12, -RZ, R12.H1_H1 ;  /* 0x3000000cff0c7230 */ /* 0x000fe40000004100 */
[-C--:B------:R-:W-:Y:S01]  /*4790*/  FFMA.FTZ R42, R15, R39.reuse, -R42 ;  /* 0x000000270f2a7223 */ /* 0x080fe2000001082a */
[----:B------:R-:W-:Y:S02]  /*47a0*/  HADD2.F32 R105, -RZ, R105.H0_H0 ;  /* 0x20000069ff697230 */ /* 0x000fe40000004100 */
[----:B------:R-:W-:Y:S01]  /*47b0*/  FFMA.FTZ R45, R38, R39, R45 ;  /* 0x00000027262d7223 */ /* 0x000fe2000001002d */
[-C--:B------:R-:W-:Y:S01]  /*47c0*/  FMUL.FTZ R43, R13, R106.reuse ;  /* 0x0000006a0d2b7220 */ /* 0x080fe20000410000 */
[C---:B------:R-:W-:Y:S01]  /*47d0*/  FMUL.FTZ R40, R12.reuse, R106 ;  /* 0x0000006a0c287220 */ /* 0x040fe20000410000 */
[----:B------:R-:W-:Y:S02]  /*47e0*/  F2FP.F16.E4M3.UNPACK_B R39, R41.H1 ;  /* 0x00000029ff27723e */ /* 0x000fe400030006ff */
[----:B---3--:R-:W-:Y:S01]  /*47f0*/  F2FP.SATFINITE.E4M3.F32.PACK_AB_MERGE_C R97, R45, R42, RZ ;  /* 0x0000002a2d61723e */ /* 0x008fe200048070ff */
[----:B------:R-:W-:Y:S01]  /*4800*/  FFMA.FTZ R46, R13, R105, -R40 ;  /* 0x000000690d2e7223 */ /* 0x000fe20000010828 */
[----:B------:R-:W-:Y:S01]  /*4810*/  F2FP.F16.E4M3.UNPACK_B R13, R7.H1 ;  /* 0x00000007ff0d723e */ /* 0x000fe200030006ff */
[----:B------:R-:W-:Y:S01]  /*4820*/  FFMA.FTZ R105, R12, R105, R43 ;  /* 0x000000690c697223 */ /* 0x000fe2000001002b */
[----:B------:R-:W-:Y:S01]  /*4830*/  F2FP.F16.E4M3.UNPACK_B R42, R44.H1 ;  /* 0x0000002cff2a723e */ /* 0x000fe200030006ff */
[----:B------:R-:W-:Y:S01]  /*4840*/  HADD2.F32 R40, -RZ, R39.H1_H1 ;  /* 0x30000027ff287230 */ /* 0x000fe20000004100 */
[----:B------:R-:W-:Y:S01]  /*4850*/  F2FP.F16.E4M3.UNPACK_B R12, R6.H1 ;  /* 0x00000006ff0c723e */ /* 0x000fe200030006ff */
[--C-:B------:R-:W-:Y:S01]  /*4860*/  HADD2.F32 R38, -RZ, R13.reuse.H1_H1 ;  /* 0x3000000dff267230 */ /* 0x100fe20000004100 */
[----:B------:R-:W-:Y:S01]  /*4870*/  F2FP.F16.E4M3.UNPACK_B R44, R44 ;  /* 0x0000002cff2c723e */ /* 0x000fe200020006ff */
[----:B------:R-:W-:Y:S01]  /*4880*/  HADD2.F32 R45, -RZ, R42.H1_H1 ;  /* 0x3000002aff2d7230 */ /* 0x000fe20000004100 */
[----:B------:R-:W-:Y:S01]  /*4890*/  F2FP.SATFINITE.E4M3.F32.PACK_AB_MERGE_C R106, R92, R47, RZ ;  /* 0x0000002f5c6a723e */ /* 0x000fe200048070ff */
[----:B------:R-:W-:Y:S01]  /*48a0*/  HADD2.F32 R15, -RZ, R13.H0_H0 ;  /* 0x2000000dff0f7230 */ /* 0x000fe20000004100 */
        /* <DEDUP_REMOVED lines=17> */
[----:B------:R-:W-:Y:S01]  /*49c0*/  HADD2.F32 R13, -RZ, R7.H1_H1 ;  /* 0x30000007ff0d7230 */ /* 0x000fe20000004100 */
[----:B------:R-:W-:Y:S01]  /*49d0*/  F2FP.SATFINITE.E4M3.F32.PACK_AB_MERGE_C R5, R5, R4, R106 ;  /* 0x000000040505723e */ /* 0x000fe2000480706a */
[--C-:B------:R-:W-:Y:S01]  /*49e0*/  HADD2.F32 R7, -RZ, R6.reuse.H0_H0 ;  /* 0x20000006ff077230 */ /* 0x100fe20000004100 */
[----:B------:R-:W-:Y:S01]  /*49f0*/  F2FP.SATFINITE.E4M3.F32.PACK_AB_MERGE_C R45, R92, R45, RZ ;  /* 0x0000002d5c2d723e */ /* 0x000fe200048070ff */
[----:B------:R-:W-:Y:S02]  /*4a00*/  HADD2.F32 R6, -RZ, R6.H1_H1 ;  /* 0x30000006ff067230 */ /* 0x000fe40000004100 */
[----:B------:R-:W-:Y:S01]  /*4a10*/  FMUL.FTZ R43, R13, R42 ;  /* 0x0000002a0d2b7220 */ /* 0x000fe20000410000 */
[----:B------:R-:W-:-:S02]  /*4a20*/  HADD2.F32 R44, -RZ, R44.H0_H0 ;  /* 0x2000002cff2c7230 */ /* 0x000fc40000004100 */
[----:B------:R-:W-:Y:S01]  /*4a30*/  FMUL.FTZ R42, R12, R42 ;  /* 0x0000002a0c2a7220 */ /* 0x000fe20000410000 */
[----:B------:R-:W-:Y:S01]  /*4a40*/  HADD2.F32 R39, -RZ, R39.H0_H0 ;  /* 0x20000027ff277230 */ /* 0x000fe20000004100 */
[----:B------:R-:W-:Y:S01]  /*4a50*/  F2FP.SATFINITE.E4M3.F32.PACK_AB_MERGE_C R40, R40, R47, RZ ;  /* 0x0000002f2828723e */ /* 0x000fe200048070ff */
        /* <DEDUP_REMOVED lines=9> */
[----:B------:R-:W-:-:S07]  /*4af0*/  F2FP.SATFINITE.E4M3.F32.PACK_AB_MERGE_C R6, R15, R38, R45 ;  /* 0x000000260f06723e */ /* 0x000fce000480702d */
.L_x_1657:
[----:B------:R-:W-:Y:S05]  /*4b00*/  BSYNC B2 ;  /* 0x0000000000027941 */ /* 0x000fea0003800000 */
.L_x_1656:
[----:B--2---:R0:W-:Y:S02]  /*4b10*/  ST.E.128 desc[UR42][R10.64], R4 ;  /* 0x000000040a007985 */ /* 0x0041e4000c101d2a */
.L_x_1655:
[----:B------:R-:W-:Y:S05]  /*4b20*/  BSYNC B1 ;  /* 0x0000000000017941 */ /* 0x000fea0003800000 */
.L_x_1654:
[----:B------:R-:W-:Y:S01]  /*4b30*/  LOP3.LUT P3, RZ, R58, 0x8, RZ, 0xc0, !PT ;  /* 0x000000083aff7812 */ /* 0x000fe2000786c0ff */
[----:B------:R-:W-:-:S12]  /*4b40*/  BSSY B1, `(.L_x_1658) ;  /* 0x0000071000017945 */ /* 0x000fd80003800000 */
[----:B------:R-:W-:Y:S05]  /*4b50*/  @!P3 BRA `(.L_x_1659) ;  /* 0x0000000400bcb947 */ /* 0x000fea0003800000 */
[----:B0-----:R0:W0:Y:S01]  /*4b60*/  LDS.128 R4, [R85+0x20400] ;  /* 0x0204000055047984 */ /* 0x0010220000000c00 */
[----:B----4-:R-:W-:Y:S01]  /*4b70*/  IADD3 R10, P3, R207, R14, RZ ;  /* 0x0000000ecf0a7210 */ /* 0x010fe20007f7e0ff */
[----:B------:R-:W-:Y:S04]  /*4b80*/  BSSY B2, `(.L_x_1660) ;  /* 0x000006b000027945 */ /* 0x000fe80003800000 */
[----:B--2---:R-:W-:Y:S01]  /*4b90*/  IMAD.X R11, R99, 0x1, R220, P3 ;  /* 0x00000001630b7824 */ /* 0x004fe200018e06dc */
[----:B------:R-:W-:-:S13]  /*4ba0*/  ISETP.GE.AND P3, PT, R228, R96, PT ;  /* 0x00000060e400720c */ /* 0x000fda0003f66270 */
[----:B------:R-:W-:Y:S05]  /*4bb0*/  @P3 BRA `(.L_x_1661) ;  /* 0x00000004009c3947 */ /* 0x000fea0003800000 */
[----:B------:R-:W-:Y:S01]  /*4bc0*/  SHF.R.U32.HI R34, RZ, 0x8, R35 ;  /* 0x00000008ff227819 */ /* 0x000fe20000011623 */
[----:B0-----:R-:W-:Y:S01]  /*4bd0*/  IMAD.MOV.U32 R12, RZ, RZ, R4 ;  /* 0x000000ffff0c7224 */ /* 0x001fe200078e0004 */
[----:B------:R-:W-:Y:S02]  /*4be0*/  SHF.R.U32.HI R36, RZ, 0x8, R37 ;  /* 0x00000008ff247819 */ /* 0x000fe40000011625 */
[----:B------:R-:W-:Y:S01]  /*4bf0*/  LOP3.LUT R13, R35, 0xff0000ff, RZ, 0xc0, !PT ;  /* 0xff0000ff230d7812 */ /* 0x000fe200078ec0ff */
[----:B------:R-:W-:Y:S01]  /*4c00*/  IMAD.SHL.U32 R34, R34, 0x100, RZ ;  /* 0x0000010022227824 */ /* 0x000fe200078e00ff */
[----:B------:R-:W-:Y:S01]  /*4c10*/  SHF.R.U32.HI R38, RZ, 0x10, R35 ;  /* 0x00000010ff267819 */ /* 0x000fe20000011623 */
        /* <DEDUP_REMOVED lines=34> */
[--C-:B------:R-:W-:Y:S01]  /*4e40*/  HADD2.F32 R15, -RZ, R13.reuse.H0_H0 ;  /* 0x2000000dff0f7230 */ /* 0x100fe20000004100 */
[----:B------:R-:W-:Y:S01]  /*4e50*/  F2FP.SATFINITE.E4M3.F32.PACK_AB_MERGE_C R47, R44, R43, RZ ;  /* 0x0000002b2c2f723e */ /* 0x000fe200048070ff */
[----:B------:R-:W-:Y:S02]  /*4e60*/  HADD2.F32 R34, -RZ, R13.H1_H1 ;  /* 0x3000000dff227230 */ /* 0x000fe40000004100 */
[----:B------:R-:W-:Y:S02]  /*4e70*/  HADD2.F32 R13, -RZ, R12.H0_H0 ;  /* 0x2000000cff0d7230 */ /* 0x000fe40000004100 */
[-C--:B------:R-:W-:Y:S01]  /*4e80*/  FMUL.FTZ R41, R15, R36.reuse ;  /* 0x000000240f297220 */ /* 0x080fe20000410000 */
[----:B------:R-:W-:Y:S02]  /*4e90*/  HADD2.F32 R35, -RZ, R103.H1_H1 ;  /* 0x30000067ff237230 */ /* 0x000fe40000004100 */
[----:B------:R-:W-:Y:S01]  /*4ea0*/  FMUL.FTZ R38, R34, R36 ;  /* 0x0000002422267220 */ /* 0x000fe20000410000 */
[----:B------:R-:W-:Y:S01]  /*4eb0*/  HADD2.F32 R104, -RZ, R104.H0_H0 ;  /* 0x20000068ff687230 */ /* 0x000fe20000004100 */
[----:B------:R-:W-:Y:S01]  /*4ec0*/  F2FP.SATFINITE.E4M3.F32.PACK_AB_MERGE_C R5, R5, R4, R47 ;  /* 0x000000040505723e */ /* 0x000fe2000480702f */
[----:B------:R-:W-:-:S02]  /*4ed0*/  HADD2.F32 R12, -RZ, R12.H1_H1 ;  /* 0x3000000cff0c7230 */ /* 0x000fc40000004100 */
[-C--:B------:R-:W-:Y:S01]  /*4ee0*/  FFMA.FTZ R38, R15, R35.reuse, -R38 ;  /* 0x000000230f267223 */ /* 0x080fe20000010826 */
[----:B------:R-:W-:Y:S02]  /*4ef0*/  HADD2.F32 R103, -RZ, R103.H0_H0 ;  /* 0x20000067ff677230 */ /* 0x000fe40000004100 */
[----:B------:R-:W-:Y:S01]  /*4f00*/  FFMA.FTZ R41, R34, R35, R41 ;  /* 0x0000002322297223 */ /* 0x000fe20000010029 */
[-C--:B------:R-:W-:Y:S01]  /*4f10*/  FMUL.FTZ R39, R13, R104.reuse ;  /* 0x000000680d277220 */ /* 0x080fe20000410000 */
[C---:B------:R-:W-:Y:S01]  /*4f20*/  FMUL.FTZ R36, R12.reuse, R104 ;  /* 0x000000680c247220 */ /* 0x040fe20000410000 */
[----:B------:R-:W-:Y:S02]  /*4f30*/  F2FP.F16.E4M3.UNPACK_B R35, R37.H1 ;  /* 0x00000025ff23723e */ /* 0x000fe400030006ff */
[----:B------:R-:W-:Y:S01]  /*4f40*/  F2FP.SATFINITE.E4M3.F32.PACK_AB_MERGE_C R46, R41, R38, RZ ;  /* 0x00000026292e723e */ /* 0x000fe200048070ff */
        /* <DEDUP_REMOVED lines=9> */
[----:B------:R-:W-:Y:S01]  /*4fe0*/  F2FP.F16.E4M3.UNPACK_B R37, R37 ;  /* 0x00000025ff25723e */ /* 0x000fe200020006ff */
        /* <DEDUP_REMOVED lines=11> */
[----:B------:R-:W-:Y:S01]  /*50a0*/  FMUL.FTZ R44, R12, R39 ;  /* 0x000000270c2c7220 */ /* 0x000fe20000410000 */
[----:B------:R-:W-:-:S02]  /*50b0*/  HADD2.F32 R38, -RZ, R38.H0_H0 ;  /* 0x20000026ff267230 */ /* 0x000fc40000004100 */
[-C--:B------:R-:W-:Y:S01]  /*50c0*/  FFMA.FTZ R41, R12, R15.reuse, -R41 ;  /* 0x0000000f0c297223 */ /* 0x080fe20000010829 */
[--C-:B------:R-:W-:Y:S02]  /*50d0*/  HADD2.F32 R12, -RZ, R7.reuse.H0_H0 ;  /* 0x20000007ff0c7230 */ /* 0x100fe40000004100 */
[----:B------:R-:W-:Y:S01]  /*50e0*/  FFMA.FTZ R44, R13, R15, R44 ;  /* 0x0000000f0d2c7223 */ /* 0x000fe2000001002c */
[----:B------:R-:W-:Y:S02]  /*50f0*/  HADD2.F32 R13, -RZ, R7.H1_H1 ;  /* 0x30000007ff0d7230 */ /* 0x000fe40000004100 */
[----:B------:R-:W-:Y:S01]  /*5100*/  FFMA.FTZ R36, R34, R36, R45 ;  /* 0x0000002422247223 */ /* 0x000fe2000001002d */
[--C-:B------:R-:W-:Y:S01]  /*5110*/  HADD2.F32 R7, -RZ, R6.reuse.H0_H0 ;  /* 0x20000006ff077230 */ /* 0x100fe20000004100 */
[----:B------:R-:W-:Y:S01]  /*5120*/  F2FP.SATFINITE.E4M3.F32.PACK_AB_MERGE_C R4, R103, R42, R46 ;  /* 0x0000002a6704723e */ /* 0x000fe2000480702e */
        /* <DEDUP_REMOVED lines=13> */
[----:B------:R-:W-:-:S04]  /*5200*/  F2FP.SATFINITE.E4M3.F32.PACK_AB_MERGE_C R36, R36, R43, RZ ;  /* 0x0000002b2424723e */ /* 0x000fc800048070ff */
[----:B------:R-:W-:Y:S02]  /*5210*/  F2FP.SATFINITE.E4M3.F32.PACK_AB_MERGE_C R6, R15, R34, R41 ;  /* 0x000000220f06723e */ /* 0x000fe40004807029 */
[----:B------:R-:W-:-:S07]  /*5220*/  F2FP.SATFINITE.E4M3.F32.PACK_AB_MERGE_C R7, R38, R39, R36 ;  /* 0x000000272607723e */ /* 0x000fce0004807024 */
.L_x_1661:
[----:B------:R-:W-:Y:S05]  /*5230*/  BSYNC B2 ;  /* 0x0000000000027941 */ /* 0x000fea0003800000 */
.L_x_1660:
[----:B0-----:R0:W-:Y:S02]  /*5240*/  ST.E.128 desc[UR42][R10.64], R4 ;  /* 0x000000040a007985 */ /* 0x0011e4000c101d2a */
.L_x_1659:
[----:B------:R-:W-:Y:S05]  /*5250*/  BSYNC B1 ;  /* 0x0000000000017941 */ /* 0x000fea0003800000 */
.L_x_1658:
        /* <DEDUP_REMOVED lines=112> */
.L_x_1665:
[----:B------:R-:W-:Y:S05]  /*5960*/  BSYNC B2 ;  /* 0x0000000000027941 */ /* 0x000fea0003800000 */
.L_x_1664:
[----:B0-----:R0:W-:Y:S02]  /*5970*/  ST.E.128 desc[UR42][R10.64], R4 ;  /* 0x000000040a007985 */ /* 0x0011e4000c101d2a */
.L_x_1663:
[----:B------:R-:W-:Y:S05]  /*5980*/  BSYNC B1 ;  /* 0x0000000000017941 */ /* 0x000fea0003800000 */
.L_x_1662:
[----:B------:R-:W-:-:S13]  /*5990*/  LOP3.LUT P3, RZ, R58, 0x20, RZ, 0xc0, !PT ;  /* 0x000000203aff7812 */ /* 0x000fda000786c0ff */
[----:B------:R-:W-:Y:S05]  /*59a0*/  @!P3 BRA `(.L_x_1645) ;  /* 0x0000003c0068b947 */ /* 0x000fea0003800000 */
[----:B0-----:R0:W0:Y:S01]  /*59b0*/  LDS.128 R4, [R85+0x22400] ;  /* 0x0224000055047984 */ /* 0x0010220000000c00 */
[----:B----4-:R-:W-:Y:S01]  /*59c0*/  IADD3 R10, P3, R208, R14, RZ ;  /* 0x0000000ed00a7210 */ /* 0x010fe20007f7e0ff */
[----:B------:R-:W-:Y:S04]  /*59d0*/  BSSY B1, `(.L_x_1666) ;  /* 0x000006b000017945 */ /* 0x000fe80003800000 */
[----:B--2---:R-:W-:Y:S01]  /*59e0*/  IMAD.X R11, R99, 0x1, R218, P3 ;  /* 0x00000001630b7824 */ /* 0x004fe200018e06da */
[----:B------:R-:W-:-:S13]  /*59f0*/  ISETP.GE.AND P3, PT, R229, R96, PT ;  /* 0x00000060e500720c */ /* 0x000fda0003f66270 */
[----:B------:R-:W-:Y:S05]  /*5a00*/  @P3 BRA `(.L_x_1667) ;  /* 0x00000004009c3947 */ /* 0x000fea0003800000 */
[----:B------:R-:W-:Y:S02]  /*5a10*/  SHF.R.U32.HI R8, RZ, 0x8, R9 ;  /* 0x00000008ff087819 */ /* 0x000fe40000011609 */
[----:B------:R-:W-:Y:S02]  /*5a20*/  SHF.R.U32.HI R14, RZ, 0x8, R29 ;  /* 0x00000008ff0e7819 */ /* 0x000fe4000001161d */
[----:B------:R-:W-:Y:S02]  /*5a30*/  LOP3.LUT R12, R9, 0xff0000ff, RZ, 0xc0, !PT ;  /* 0xff0000ff090c7812 */ /* 0x000fe400078ec0ff */
[----:B------:R-:W-:Y:S01]  /*5a40*/  SHF.R.U32.HI R15, RZ, 0x10, R9 ;  /* 0x00000010ff0f7819 */ /* 0x000fe20000011609 */
[----:B------:R-:W-:Y:S01]  /*5a50*/  IMAD.SHL.U32 R9, R8, 0x100, RZ ;  /* 0x0000010008097824 */ /* 0x000fe200078e00ff */
[----:B------:R-:W-:Y:S01]  /*5a60*/  SHF.R.U32.HI R28, RZ, 0x10, R29 ;  /* 0x00000010ff1c7819 */ /* 0x000fe2000001161d */
[----:B------:R-:W-:Y:S01]  /*5a70*/  IMAD.SHL.U32 R14, R14, 0x100, RZ ;  /* 0x000001000e0e7824 */ /* 0x000fe200078e00ff */
[----:B------:R-:W-:Y:S01]  /*5a80*/  LOP3.LUT R13, R29, 0xff0000ff, RZ, 0xc0, !PT ;  /* 0xff0000ff1d0d7812 */ /* 0x000fe200078ec0ff */
[----:B0-----:R-:W-:Y:S01]  /*5a90*/  IMAD.MOV.U32 R8, RZ, RZ, R4 ;  /* 0x000000ffff087224 */ /* 0x001fe200078e0004 */
[----:B------:R-:W-:Y:S01]  /*5aa0*/  LOP3.LUT R9, R12, 0xff00, R9, 0xf8, !PT ;  /* 0x0000ff000c097812 */ /* 0x000fe200078ef809 */
[----:B------:R-:W-:Y:S01]  /*5ab0*/  IMAD.U32 R28, R28, 0x10000, RZ ;  /* 0x000100001c1c7824 */ /* 0x000fe200078e00ff */
[----:B------:R-:W-:Y:S01]  /*5ac0*/  LOP3.LUT R13, R13, 0xff00, R14, 0xf8, !PT ;  /* 0x0000ff000d0d7812 */ /* 0x000fe200078ef80e */
[----:B------:R-:W-:Y:S01]  /*5ad0*/  IMAD.U32 R12, R15, 0x10000, RZ ;  /* 0x000100000f0c7824 */ /* 0x000fe200078e00ff */
[----:B------:R-:W-:-:S02]  /*5ae0*/  F2FP.F16.E4M3.UNPACK_B R4, R5 ;  /* 0x00000005ff04723e */ /* 0x000fc400020006ff */
[----:B------:R-:W-:Y:S02]  /*5af0*/  F2FP.F16.E4M3.UNPACK_B R14, R100.H1 ;  /* 0x00000064ff0e723e */ /* 0x000fe400030006ff */
[----:B------:R-:W-:Y:S02]  /*5b00*/  F2FP.F16.E4M3.UNPACK_B R5, R5.H1 ;  /* 0x00000005ff05723e */ /* 0x000fe400030006ff */
[----:B------:R-:W-:Y:S01]  /*5b10*/  LOP3.LUT R30, R13, 0xff0000, R28, 0xf8, !PT ;  /* 0x00ff00000d1e7812 */ /* 0x000fe200078ef81c */
[--C-:B------:R-:W-:Y:S01]  /*5b20*/  HADD2.F32 R29, -RZ, R14.reuse.H1_H1 ;  /* 0x3000000eff1d7230 */ /* 0x100fe20000004100 */
[----:B------:R-:W-:Y:S01]  /*5b30*/  F2FP.F16.E4M3.UNPACK_B R13, R98.H1 ;  /* 0x00000062ff0d723e */ /* 0x000fe200030006ff */
[----:B------:R-:W-:Y:S01]  /*5b40*/  HADD2.F32 R28, -RZ, R14.H0_H0 ;  /* 0x2000000eff1c7230 */ /* 0x000fe20000004100 */
[----:B------:R-:W-:Y:S01]  /*5b50*/  LOP3.LUT R15, R9, 0xff0000, R12, 0xf8, !PT ;  /* 0x00ff0000090f7812 */ /* 0x000fe200078ef80c */
[----:B------:R-:W-:Y:S01]  /*5b60*/  HADD2.F32 R12, -RZ, R5.H1_H1 ;  /* 0x30000005ff0c7230 */ /* 0x000fe20000004100 */
[----:B------:R-:W-:Y:S01]  /*5b70*/  F2FP.F16.E4M3.UNPACK_B R100, R100 ;  /* 0x00000064ff64723e */ /* 0x000fe200020006ff */
[----:B------:R-:W-:Y:S01]  /*5b80*/  HADD2.F32 R14, -RZ, R13.H0_H0 ;  /* 0x2000000dff0e7230 */ /* 0x000fe20000004100 */
[----:B------:R-:W-:Y:S01]  /*5b90*/  F2FP.F16.E4M3.UNPACK_B R98, R98 ;  /* 0x00000062ff62723e */ /* 0x000fe200020006ff */
[----:B------:R-:W-:-:S02]  /*5ba0*/  HADD2.F32 R9, -RZ, R4.H1_H1 ;  /* 0x30000004ff097230 */ /* 0x000fc40000004100 */
[-C--:B------:R-:W-:Y:S01]  /*5bb0*/  FMUL.FTZ R32, R12, R29.reuse ;  /* 0x0000001d0c207220 */ /* 0x080fe20000410000 */
[----:B------:R-:W-:Y:S02]  /*5bc0*/  HADD2.F32 R5, -RZ, R5.H0_H0 ;  /* 0x20000005ff057230 */ /* 0x000fe40000004100 */
[----:B------:R-:W-:Y:S02]  /*5bd0*/  HADD2.F32 R13, -RZ, R13.H1_H1 ;  /* 0x3000000dff0d7230 */ /* 0x000fe40000004100 */
[----:B------:R-:W-:Y:S01]  /*5be0*/  FMUL.FTZ R31, R9, R28 ;  /* 0x0000001c091f7220 */ /* 0x000fe20000410000 */
[----:B------:R-:W-:Y:S02]  /*5bf0*/  HADD2.F32 R4, -RZ, R4.H0_H0 ;  /* 0x20000004ff047230 */ /* 0x000fe40000004100 */
[C---:B------:R-:W-:Y:S01]  /*5c00*/  FMUL.FTZ R29, R5.reuse, R29 ;  /* 0x0000001d051d7220 */ /* 0x040fe20000410000 */
[-C--:B------:R-:W-:Y:S01]  /*5c10*/  FFMA.FTZ R34, R5, R13.reuse, -R32 ;  /* 0x0000000d05227223 */ /* 0x080fe20000010820 */
[----:B------:R-:W-:Y:S01]  /*5c20*/  F2FP.F16.E4M3.UNPACK_B R5, R8.H1 ;  /* 0x00000008ff05723e */ /* 0x000fe200030006ff */
[C---:B------:R-:W-:Y:S01]  /*5c30*/  FMUL.FTZ R28, R4.reuse, R28 ;  /* 0x0000001c041c7220 */ /* 0x040fe20000410000 */
[----:B------:R-:W-:Y:S01]  /*5c40*/  FFMA.FTZ R4, R4, R14, -R31 ;  /* 0x0000000e04047223 */ /* 0x000fe2000001081f */
[----:B------:R-:W-:Y:S01]  /*5c50*/  FFMA.FTZ R37, R12, R13, R29 ;  /* 0x0000000d0c257223 */ /* 0x000fe2000001001d */
[----:B------:R-:W-:Y:S01]  /*5c60*/  F2FP.F16.E4M3.UNPACK_B R8, R8 ;  /* 0x00000008ff08723e */ /* 0x000fe200020006ff */
[----:B------:R-:W-:Y:S01]  /*5c70*/  FFMA.FTZ R35, R9, R14, R28 ;  /* 0x0000000e09237223 */ /* 0x000fe2000001001c */
[----:B------:R-:W-:-:S02]  /*5c80*/  HADD2.F32 R14, -RZ, R100.H1_H1 ;  /* 0x30000064ff0e7230 */ /* 0x000fc40000004100 */
[--C-:B------:R-:W-:Y:S01]  /*5c90*/  HADD2.F32 R9, -RZ, R5.reuse.H0_H0 ;  /* 0x20000005ff097230 */ /* 0x100fe20000004100 */
[----:B------:R-:W-:Y:S01]  /*5ca0*/  F2FP.SATFINITE.E4M3.F32.PACK_AB_MERGE_C R39, R37, R34, RZ ;  /* 0x000000222527723e */ /* 0x000fe200048070ff */
[----:B------:R-:W-:Y:S02]  /*5cb0*/  HADD2.F32 R12, -RZ, R5.H1_H1 ;  /* 0x30000005ff0c7230 */ /* 0x000fe40000004100 */
[----:B------:R-:W-:Y:S02]  /*5cc0*/  HADD2.F32 R13, -RZ, R98.H1_H1 ;  /* 0x30000062ff0d7230 */ /* 0x000fe40000004100 */
[-C--:B------:R-:W-:Y:S01]  /*5cd0*/  FMUL.FTZ R31, R9, R14.reuse ;  /* 0x0000000e091f7220 */ /* 0x080fe20000410000 */
[----:B------:R-:W-:Y:S02]  /*5ce0*/  HADD2.F32 R100, -RZ, R100.H0_H0 ;  /* 0x20000064ff647230 */ /* 0x000fe40000004100 */
[----:B------:R-:W-:Y:S01]  /*5cf0*/  FMUL.FTZ R28, R12, R14 ;  /* 0x0000000e0c1c7220 */ /* 0x000fe20000410000 */
[----:B------:R-:W-:-:S02]  /*5d00*/  HADD2.F32 R5, -RZ, R8.H0_H0 ;  /* 0x20000008ff057230 */ /* 0x000fc40000004100 */
[-C--:B------:R-:W-:Y:S01]  /*5d10*/  FFMA.FTZ R31, R12, R13.reuse, R31 ;  /* 0x0000000d0c1f7223 */ /* 0x080fe2000001001f */
[----:B------:R-:W-:Y:S02]  /*5d20*/  HADD2.F32 R8, -RZ, R8.H1_H1 ;  /* 0x30000008ff087230 */ /* 0x000fe40000004100 */
[----:B------:R-:W-:Y:S01]  /*5d30*/  FFMA.FTZ R28, R9, R13, -R28 ;  /* 0x0000000d091c7223 */ /* 0x000fe2000001081c */
[----:B------:R-:W-:Y:S02]  /*5d40*/  HADD2.F32 R98, -RZ, R98.H0_H0 ;  /* 0x20000062ff627230 */ /* 0x000fe40000004100 */
[-C--:B------:R-:W-:Y:S01]  /*5d50*/  FMUL.FTZ R29, R5, R100.reuse ;  /* 0x00000064051d7220 */ /* 0x080fe20000410000 */
[----:B------:R-:W-:Y:S01]  /*5d60*/  F2FP.F16.E4M3.UNPACK_B R13, R15.H1 ;  /* 0x0000000fff0d723e */ /* 0x000fe200030006ff */
[C---:B------:R-:W-:Y:S01]  /*5d70*/  FMUL.FTZ R14, R8.reuse, R100 ;  /* 0x00000064080e7220 */ /* 0x040fe20000410000 */
[----:B------:R-:W-:Y:S01]  /*5d80*/  F2FP.SATFINITE.E4M3.F32.PACK_AB_MERGE_C R38, R31, R28, RZ ;  /* 0x0000001c1f26723e */ /* 0x000fe200048070ff */
[-C--:B------:R-:W-:Y:S01]  /*5d90*/  FFMA.FTZ R33, R8, R98.reuse, R29 ;  /* 0x0000006208217223 */ /* 0x080fe2000001001d */
[----:B------:R-:W-:Y:S01]  /*5da0*/  F2FP.F16.E4M3.UNPACK_B R8, R7.H1 ;  /* 0x00000007ff08723e */ /* 0x000fe200030006ff */
[----:B------:R-:W-:Y:S01]  /*5db0*/  FFMA.FTZ R32, R5, R98, -R14 ;  /* 0x0000006205207223 */ /* 0x000fe2000001080e */
[----:B------:R-:W-:Y:S01]  /*5dc0*/  F2FP.F16.E4M3.UNPACK_B R28, R30.H1 ;  /* 0x0000001eff1c723e */ /* 0x000fe200030006ff */
[----:B------:R-:W-:Y:S01]  /*5dd0*/  HADD2.F32 R14, -RZ, R13.H1_H1 ;  /* 0x3000000dff0e7230 */ /* 0x000fe20000004100 */
[----:B------:R-:W-:Y:S01]  /*5de0*/  F2FP.F16.E4M3.UNPACK_B R5, R6.H1 ;  /* 0x00000006ff05723e */ /* 0x000fe200030006ff */
[----:B------:R-:W-:Y:S01]  /*5df0*/  HADD2.F32 R12, -RZ, R8.H1_H1 ;  /* 0x30000008ff0c7230 */ /* 0x000fe20000004100 */
        /* <DEDUP_REMOVED lines=17> */
[----:B------:R-:W-:Y:S02]  /*5f10*/  HADD2.F32 R30, -RZ, R30.H0_H0 ;  /* 0x2000001eff1e7230 */ /* 0x000fe40000004100 */
[----:B------:R-:W-:Y:S01]  /*5f20*/  FFMA.FTZ R29, R8, R9, R29 ;  /* 0x00000009081d7223 */ /* 0x000fe2000001001d */
[--C-:B------:R-:W-:Y:S02]  /*5f30*/  HADD2.F32 R8, -RZ, R7.reuse.H0_H0 ;  /* 0x20000007ff087230 */ /* 0x100fe40000004100 */
[----:B------:R-:W-:Y:S01]  /*5f40*/  FFMA.FTZ R37, R12, R14, R31 ;  /* 0x0000000e0c257223 */ /* 0x000fe2000001001f */
[----:B------:R-:W-:Y:S02]  /*5f50*/  HADD2.F32 R7, -RZ, R7.H1_H1 ;  /* 0x30000007ff077230 */ /* 0x000fe40000004100 */
[--C-:B------:R-:W-:Y:S01]  /*5f60*/  HADD2.F32 R5, -RZ, R6.reuse.H0_H0 ;  /* 0x20000006ff057230 */ /* 0x100fe20000004100 */
[----:B------:R-:W-:Y:S01]  /*5f70*/  F2FP.SATFINITE.E4M3.F32.PACK_AB_MERGE_C R29, R29, R34, RZ ;  /* 0x000000221d1d723e */ /* 0x000fe200048070ff */
[----:B------:R-:W-:-:S02]  /*5f80*/  HADD2.F32 R6, -RZ, R6.H1_H1 ;  /* 0x30000006ff067230 */ /* 0x000fc40000004100 */
        /* <DEDUP_REMOVED lines=10> */
[----:B------:R-:W-:-:S02]  /*6030*/  F2FP.SATFINITE.E4M3.F32.PACK_AB_MERGE_C R36, R37, R36, RZ ;  /* 0x000000242524723e */ /* 0x000fc400048070ff */
[----:B------:R-:W-:Y:S02]  /*6040*/  F2FP.SATFINITE.E4M3.F32.PACK_AB_MERGE_C R5, R35, R4, R39 ;  /* 0x000000042305723e */ /* 0x000fe40004807027 */
[----:B------:R-:W-:Y:S02]  /*6050*/  F2FP.SATFINITE.E4M3.F32.PACK_AB_MERGE_C R4, R33, R32, R38 ;  /* 0x000000202104723e */ /* 0x000fe40004807026 */
[----:B------:R-:W-:Y:S02]  /*6060*/  F2FP.SATFINITE.E4M3.F32.PACK_AB_MERGE_C R6, R9, R12, R29 ;  /* 0x0000000c0906723e */ /* 0x000fe4000480701d */
[----:B------:R-:W-:-:S07]  /*6070*/  F2FP.SATFINITE.E4M3.F32.PACK_AB_MERGE_C R7, R28, R31, R36 ;  /* 0x0000001f1c07723e */ /* 0x000fce0004807024 */
.L_x_1667:
[----:B------:R-:W-:Y:S05]  /*6080*/  BSYNC B1 ;  /* 0x0000000000017941 */ /* 0x000fea0003800000 */
.L_x_1666:
[----:B0-----:R0:W-:Y:S01]  /*6090*/  ST.E.128 desc[UR42][R10.64], R4 ;  /* 0x000000040a007985 */ /* 0x0011e2000c101d2a */
[----:B------:R-:W-:Y:S05]  /*60a0*/  BRA `(.L_x_1645) ;  /* 0x0000003400a87947 */ /* 0x000fea0003800000 */
.L_x_1638:
        /* <DEDUP_REMOVED lines=42> */
.L_x_1669:
[----:B------:R-:W-:Y:S05]  /*6350*/  BSYNC B1 ;  /* 0x0000000000017941 */ /* 0x000fea0003800000 */
.L_x_1668:
[----:B------:R-:W-:Y:S01]  /*6360*/  UISETP.NE.AND UP0, UPT, UR40, 0x3, UPT ;  /* 0x000000032800788c */ /* 0x000fe2000bf05270 */
[----:B-----5:R-:W-:Y:S02]  /*6370*/  IMAD.MOV.U32 R101, RZ, RZ, R6 ;  /* 0x000000ffff657224 */ /* 0x020fe400078e0006 */
        /* <DEDUP_REMOVED lines=14> */
.L_x_1670:
[----:B------:R-:W-:Y:S01]  /*6460*/  LEA R82, R22, R16, 0x3 ;  /* 0x0000001016527211 */ /* 0x000fe200078e18ff */
[----:B------:R-:W-:Y:S01]  /*6470*/  BSSY B1, `(.L_x_1671) ;  /* 0x0000004000017945 */ /* 0x000fe20003800000 */
[----:B------:R-:W-:-:S04]  /*6480*/  SHF.L.U32 R94, R209, 0x1f, RZ ;  /* 0x0000001fd15e7819 */ /* 0x000fc800000006ff */
[----:B------:R-:W1:Y:S02]  /*6490*/  SYNCS.PHASECHK.TRANS64.TRYWAIT P4, [R82+URZ+0x2a890], R94 ;  /* 0x02a8905e520075a7 */ /* 0x000e64000808017f */
[----:B-1----:R-:W-:Y:S05]  /*64a0*/  @!P4 BRA `(.L_x_1672) ;  /* 0x0000028c009cc947 */ /* 0x002fea0003800000 */
.L_x_2024:
[----:B------:R-:W-:Y:S05]  /*64b0*/  BSYNC B1 ;  /* 0x0000000000017941 */ /* 0x000fea0003800000 */
.L_x_1671:
[----:B------:R-:W-:-:S03]  /*64c0*/  UMOV UR4, 0xffffffff ;  /* 0xffffffff00047882 */ /* 0x000fc60000000000 */
[----:B------:R-:W-:Y:S05]  /*64d0*/  BRA.DIV UR4, `(.L_x_1673) ;  /* 0x0000028e04a47947 */ /* 0x000fea000b800000 */
[----:B------:R2:W3:Y:S04]  /*64e0*/  SHFL.IDX PT, R98, R99, RZ, 0x1e1f ;  /* 0x001e1fff63627589 */ /* 0x0004e800000e0000 */
[----:B------:R2:W4:Y:S02]  /*64f0*/  SHFL.IDX PT, R100, R97, RZ, 0x1e1f ;  /* 0x001e1fff61647589 */ /* 0x00052400000e0000 */
.L_x_2028:
[----:B------:R-:W-:Y:S05]  /*6500*/  @P3 BRA `(.L_x_1645) ;  /* 0x0000003000903947 */ /* 0x000fea0003800000 */
[----:B--2---:R-:W2:Y:S01]  /*6510*/  LDC R97, c[0x0][0x2f4] ;  /* 0x0000bd00ff617b82 */ /* 0x004ea20000000800 */
[----:B------:R-:W-:Y:S01]  /*6520*/  ISETP.NE.AND P3, PT, R55, RZ, PT ;  /* 0x000000ff3700720c */ /* 0x000fe20003f65270 */
[----:B------:R-:W-:Y:S01]  /*6530*/  BSSY B1, `(.L_x_1674) ;  /* 0x00000f5000017945 */ /* 0x000fe20003800000 */
[----:B--2---:R-:W-:-:S11]  /*6540*/  IMAD.IADD R99, R97, 0x1, -R66 ;  /* 0x0000000161637824 */ /* 0x004fd600078e0a42 */
[----:B------:R-:W-:Y:S05]  /*6550*/  @!P3 BRA `(.L_x_1675) ;  /* 0x0000000c00c8b947 */ /* 0x000fea0003800000 */
[----:B------:R-:W-:Y:S01]  /*6560*/  SEL R8, R66, R99, !P0 ;  /* 0x0000006342087207 */ /* 0x000fe20004000000 */
[----:B------:R-:W-:Y:S01]  /*6570*/  BSSY B2, `(.L_x_1676) ;  /* 0x00000eb000027945 */ /* 0x000fe20003800000 */
[C---:B----4-:R-:W-:Y:S02]  /*6580*/  IADD3 R92, P3, R59.reuse, R100, RZ ;  /* 0x000000643b5c7210 */ /* 0x050fe40007f7e0ff */
[----:B------:R-:W-:Y:S02]  /*6590*/  SHF.R.S32.HI R9, RZ, 0x1f, R8 ;  /* 0x0000001fff097819 */ /* 0x000fe40000011408 */
[----:B---3--:R-:W-:Y:S02]  /*65a0*/  LEA.HI.X.SX32 R93, R59, R98, 0x1, P3 ;  /* 0x000000623b5d7211 */ /* 0x008fe400018f0eff */
[----:B------:R-:W-:Y:S02]  /*65b0*/  LEA.HI R9, R9, R8, RZ, 0x5 ;  /* 0x0000000809097211 */ /* 0x000fe400078f28ff */
[----:B------:R-:W-:-:S02]  /*65c0*/  ISETP.GE.AND P3, PT, R18, R96, PT ;  /* 0x000000601200720c */ /* 0x000fc40003f66270 */
[----:B------:R-:W-:-:S04]  /*65d0*/  SHF.R.S32.HI R8, RZ, 0x5, R9 ;  /* 0x00000005ff087819 */ /* 0x000fc80000011409 */
[----:B------:R-:W-:-:S04]  /*65e0*/  LEA.HI.SX32 R8, R77, R8, 0x1c ;  /* 0x000000084d087211 */ /* 0x000fc800078fe2ff */
[----:B------:R-:W-:Y:S01]  /*65f0*/  SHF.R.S32.HI R9, RZ, 0x1f, R8 ;  /* 0x0000001fff097819 */ /* 0x000fe20000011408 */
[----:B------:R-:W-:-:S03]  /*6600*/  IMAD.SHL.U32 R109, R8, 0x10, RZ ;  /* 0x00000010086d7824 */ /* 0x000fc600078e00ff */
[----:B------:R-:W-:Y:S02]  /*6610*/  LEA.HI R9, R9, R8, RZ, 0x2 ;  /* 0x0000000809097211 */ /* 0x000fe400078f10ff */
[----:B------:R-:W-:-:S03]  /*6620*/  LOP3.LUT R8, R214, 0x30, R109, 0xf8, !PT ;  /* 0x00000030d6087812 */ /* 0x000fc600078ef86d */
[----:B------:R-:W-:Y:S01]  /*6630*/  IMAD.SHL.U32 R9, R9, 0x800, RZ ;  /* 0x0000080009097824 */ /* 0x000fe200078e00ff */
[----:B------:R-:W-:-:S04]  /*6640*/  LOP3.LUT R8, R8, R215, RZ, 0x3c, !PT ;  /* 0x000000d708087212 */ /* 0x000fc800078e3cff */
[----:B------:R-:W-:-:S04]  /*6650*/  LOP3.LUT R9, R9, 0xffffe000, RZ, 0xc0, !PT ;  /* 0xffffe00009097812 */ /* 0x000fc800078ec0ff */
[----:B0-----:R-:W-:Y:S01]  /*6660*/  IADD3 R11, R8, R9, R216 ;  /* 0x00000009080b7210 */ /* 0x001fe20007ffe0d8 */
[----:B------:R-:W-:-:S04]  /*6670*/  IMAD R9, R22, 0x6000, R74 ;  /* 0x0000600016097824 */ /* 0x000fc800078e024a */
[----:B------:R-:W-:Y:S02]  /*6680*/  IMAD R11, R22, 0x6000, R11 ;  /* 0x00006000160b7824 */ /* 0x000fe400078e020b */
[C---:B------:R-:W-:Y:S02]  /*6690*/  IMAD.IADD R9, R16.reuse, 0x1, R9 ;  /* 0x0000000110097824 */ /* 0x040fe400078e0209 */
[----:B------:R-:W-:-:S04]  /*66a0*/  IMAD.IADD R12, R16, 0x1, R11 ;  /* 0x00000001100c7824 */ /* 0x000fc800078e020b */
[----:B------:R-:W0:Y:S04]  /*66b0*/  LDS.128 R8, [R9+0x1e400] ;  /* 0x01e4000009087984 */ /* 0x000e280000000c00 */
[----:B------:R-:W2:Y:S01]  /*66c0*/  LDS.128 R12, [R12+0x1e400] ;  /* 0x01e400000c0c7984 */ /* 0x000ea20000000c00 */
[----:B------:R-:W-:Y:S05]  /*66d0*/  @P3 BRA `(.L_x_1677) ;  /* 0x0000000c00503947 */ /* 0x000fea0003800000 */
[----:B------:R-:W-:Y:S01]  /*66e0*/  SHF.R.U32.HI R114, RZ, 0x8, R45 ;  /* 0x00000008ff727819 */ /* 0x000fe2000001162d */
[----:B0-----:R-:W-:Y:S01]  /*66f0*/  IMAD.MOV.U32 R44, RZ, RZ, R8 ;  /* 0x000000ffff2c7224 */ /* 0x001fe200078e0008 */
[--C-:B------:R-:W-:Y:S02]  /*6700*/  SHF.R.U32.HI R34, RZ, 0x8, R33.reuse ;  /* 0x00000008ff227819 */ /* 0x100fe40000011621 */
[----:B------:R-:W-:Y:S02]  /*6710*/  SHF.R.U32.HI R120, RZ, 0x10, R33 ;  /* 0x00000010ff787819 */ /* 0x000fe40000011621 */
[----:B------:R-:W-:Y:S01]  /*6720*/  LOP3.LUT R115, R33, 0xff0000ff, RZ, 0xc0, !PT ;  /* 0xff0000ff21737812 */ /* 0x000fe200078ec0ff */
[----:B------:R-:W-:Y:S01]  /*6730*/  IMAD.MOV.U32 R33, RZ, RZ, R10 ;  /* 0x000000ffff217224 */ /* 0x000fe200078e000a */
[----:B------:R-:W-:Y:S01]  /*6740*/  SHF.R.U32.HI R32, RZ, 0x10, R45 ;  /* 0x00000010ff207819 */ /* 0x000fe2000001162d */
[----:B------:R-:W-:Y:S01]  /*6750*/  IMAD.SHL.U32 R10, R114, 0x100, RZ ;  /* 0x00000100720a7824 */ /* 0x000fe200078e00ff */
[----:B------:R-:W-:Y:S01]  /*6760*/  LOP3.LUT R119, R45, 0xff0000ff, RZ, 0xc0, !PT ;  /* 0xff0000ff2d777812 */ /* 0x000fe200078ec0ff */
[----:B--2---:R-:W-:Y:S01]  /*6770*/  IMAD.MOV.U32 R45, RZ, RZ, R12 ;  /* 0x000000ffff2d7224 */ /* 0x004fe200078e000c */
[----:B------:R-:W-:Y:S01]  /*6780*/  SHF.R.U32.HI R46, RZ, 0x8, R47 ;  /* 0x00000008ff2e7819 */ /* 0x000fe2000001162f */
[----:B------:R-:W-:Y:S01]  /*6790*/  IMAD.SHL.U32 R8, R34, 0x100, RZ ;  /* 0x0000010022087824 */ /* 0x000fe200078e00ff */
[--C-:B------:R-:W-:Y:S01]  /*67a0*/  SHF.R.U32.HI R116, RZ, 0x8, R35.reuse ;  /* 0x00000008ff747819 */ /* 0x100fe20000011623 */
[----:B------:R-:W-:Y:S01]  /*67b0*/  IMAD.MOV.U32 R34, RZ, RZ, R14 ;  /* 0x000000ffff227224 */ /* 0x000fe200078e000e */
[----:B------:R-:W-:Y:S01]  /*67c0*/  SHF.R.U32.HI R118, RZ, 0x10, R35 ;  /* 0x00000010ff767819 */ /* 0x000fe20000011623 */
[----:B------:R-:W-:Y:S01]  /*67d0*/  IMAD.SHL.U32 R14, R46, 0x100, RZ ;  /* 0x000001002e0e7824 */ /* 0x000fe200078e00ff */
[----:B------:R-:W-:Y:S01]  /*67e0*/  LOP3.LUT R117, R35, 0xff0000ff, RZ, 0xc0, !PT ;  /* 0xff0000ff23757812 */ /* 0x000fe200078ec0ff */
[----:B------:R-:W-:Y:S01]  /*67f0*/  IMAD.U32 R12, R120, 0x10000, RZ ;  /* 0x00010000780c7824 */ /* 0x000fe200078e00ff */
[----:B------:R-:W-:-:S02]  /*6800*/  SHF.R.U32.HI R35, RZ, 0x10, R47 ;  /* 0x00000010ff237819 */ /* 0x000fc4000001162f */
[----:B------:R-:W-:Y:S02]  /*6810*/  LOP3.LUT R121, R119, 0xff00, R10, 0xf8, !PT ;  /* 0x0000ff0077797812 */ /* 0x000fe400078ef80a */
[----:B------:R-:W-:Y:S01]  /*6820*/  LOP3.LUT R47, R47, 0xff0000ff, RZ, 0xc0, !PT ;  /* 0xff0000ff2f2f7812 */ /* 0x000fe200078ec0ff */
[----:B------:R-:W-:Y:S01]  /*6830*/  IMAD.U32 R35, R35, 0x10000, RZ ;  /* 0x0001000023237824 */ /* 0x000fe200078e00ff */
[----:B------:R-:W-:Y:S01]  /*6840*/  LOP3.LUT R115, R115, 0xff00, R8, 0xf8, !PT ;  /* 0x0000ff0073737812 */ /* 0x000fe200078ef808 */
[----:B------:R-:W-:Y:S01]  /*6850*/  IMAD.SHL.U32 R8, R116, 0x100, RZ ;  /* 0x0000010074087824 */ /* 0x000fe200078e00ff */
[----:B------:R-:W-:Y:S02]  /*6860*/  F2FP.F16.E4M3.UNPACK_B R119, R113.H1 ;  /* 0x00000071ff77723e */ /* 0x000fe400030006ff */
[----:B------:R-:W-:Y:S02]  /*6870*/  F2FP.F16.E4M3.UNPACK_B R114, R45.H1 ;  /* 0x0000002dff72723e */ /* 0x000fe400030006ff */
[----:B------:R-:W-:Y:S01]  /*6880*/  F2FP.F16.E4M3.UNPACK_B R46, R44.H1 ;  /* 0x0000002cff2e723e */ /* 0x000fe200030006ff */
[----:B------:R-:W-:Y:S01]  /*6890*/  HADD2.F32 R10, -RZ, R119.H0_H0 ;  /* 0x20000077ff0a7230 */ /* 0x000fe20000004100 */
[----:B------:R-:W-:Y:S01]  /*68a0*/  LOP3.LUT R120, R47, 0xff00, R14, 0xf8, !PT ;  /* 0x0000ff002f787812 */ /* 0x000fe200078ef80e */
[----:B------:R-:W-:Y:S01]  /*68b0*/  IMAD.U32 R14, R32, 0x10000, RZ ;  /* 0x00010000200e7824 */ /* 0x000fe200078e00ff */
[----:B------:R-:W-:Y:S01]  /*68c0*/  LOP3.LUT R12, R115, 0xff0000, R12, 0xf8, !PT ;  /* 0x00ff0000730c7812 */ /* 0x000fe200078ef80c */
[----:B------:R-:W-:Y:S01]  /*68d0*/  HADD2.F32 R115, -RZ, R114.H0_H0 ;  /* 0x20000072ff737230 */ /* 0x000fe20000004100 */
[----:B------:R-:W-:Y:S01]  /*68e0*/  F2FP.F16.E4M3.UNPACK_B R116, R112.H1 ;  /* 0x00000070ff74723e */ /* 0x000fe200030006ff */
[----:B------:R-:W-:Y:S01]  /*68f0*/  HADD2.F32 R47, -RZ, R46.H0_H0 ;  /* 0x2000002eff2f7230 */ /* 0x000fe20000004100 */
[----:B------:R-:W-:Y:S01]  /*6900*/  LOP3.LUT R117, R117, 0xff00, R8, 0xf8, !PT ;  /* 0x0000ff0075757812 */ /* 0x000fe200078ef808 */
[----:B------:R-:W-:-:S02]  /*6910*/  IMAD.U32 R8, R118, 0x10000, RZ ;  /* 0x0001000076087824 */ /* 0x000fc400078e00ff */
[-C--:B------:R-:W-:Y:S01]  /*6920*/  FMUL.FTZ R32, R115, R10.reuse ;  /* 0x0000000a73207220 */ /* 0x080fe20000410000 */
[----:B------:R-:W-:Y:S02]  /*6930*/  HADD2.F32 R118, -RZ, R116.H0_H0 ;  /* 0x20000074ff767230 */ /* 0x000fe40000004100 */
        /* <DEDUP_REMOVED lines=12> */
[----:B------:R-:W-:Y:S01]  /*6a00*/  HADD2.F32 R119, -RZ, R118.H0_H0 ;  /* 0x20000076ff777230 */ /* 0x000fe20000004100 */
[----:B------:R-:W-:Y:S01]  /*6a10*/  F2FP.F16.E4M3.UNPACK_B R112, R44 ;  /* 0x0000002cff70723e */ /* 0x000fe200020006ff */
[----:B------:R-:W-:Y:S01]  /*6a20*/  FMUL.FTZ R45, R115, R47 ;  /* 0x0000002f732d7220 */ /* 0x000fe20000410000 */
[----:B------:R-:W-:-:S02]  /*6a30*/  HADD2.F32 R114, -RZ, R113.H0_H0 ;  /* 0x20000071ff727230 */ /* 0x000fc40000004100 */
[C---:B------:R-:W-:Y:S01]  /*6a40*/  FMUL.FTZ R44, R46.reuse, R47 ;  /* 0x0000002f2e2c7220 */ /* 0x040fe20000410000 */
[----:B------:R-:W-:Y:S02]  /*6a50*/  HADD2.F32 R118, -RZ, R118.H1_H1 ;  /* 0x30000076ff767230 */ /* 0x000fe40000004100 */
[----:B------:R-:W-:Y:S01]  /*6a60*/  FFMA.FTZ R45, R46, R117, -R45 ;  /* 0x000000752e2d7223 */ /* 0x000fe2000001082d */
[----:B------:R-:W-:Y:S02]  /*6a70*/  HADD2.F32 R47, -RZ, R112.H0_H0 ;  /* 0x20000070ff2f7230 */ /* 0x000fe40000004100 */
[----:B------:R-:W-:Y:S01]  /*6a80*/  FMUL.FTZ R120, R114, R119 ;  /* 0x0000007772787220 */ /* 0x000fe20000410000 */
[----:B------:R-:W-:Y:S02]  /*6a90*/  HADD2.F32 R46, -RZ, R116.H0_H0 ;  /* 0x20000074ff2e7230 */ /* 0x000fe40000004100 */
[----:B------:R-:W-:Y:S01]  /*6aa0*/  FFMA.FTZ R44, R115, R117, R44 ;  /* 0x00000075732c7223 */ /* 0x000fe2000001002c */
[----:B------:R-:W-:-:S02]  /*6ab0*/  HADD2.F32 R113, -RZ, R113.H1_H1 ;  /* 0x30000071ff717230 */ /* 0x000fc40000004100 */
[C---:B------:R-:W-:Y:S01]  /*6ac0*/  FMUL.FTZ R119, R47.reuse, R119 ;  /* 0x000000772f777220 */ /* 0x040fe20000410000 */
[----:B------:R-:W-:Y:S02]  /*6ad0*/  HADD2.F32 R112, -RZ, R112.H1_H1 ;  /* 0x30000070ff707230 */ /* 0x000fe40000004100 */
[----:B------:R-:W-:Y:S01]  /*6ae0*/  FFMA.FTZ R47, R47, R46, -R120 ;  /* 0x0000002e2f2f7223 */ /* 0x000fe20000010878 */
[----:B------:R-:W-:Y:S02]  /*6af0*/  HADD2.F32 R115, -RZ, R116.H1_H1 ;  /* 0x30000074ff737230 */ /* 0x000fe40000004100 */
[----:B------:R-:W-:Y:S01]  /*6b00*/  FMUL.FTZ R117, R113, R118 ;  /* 0x0000007671757220 */ /* 0x000fe20000410000 */
[----:B------:R-:W-:Y:S01]  /*6b10*/  F2FP.F16.E4M3.UNPACK_B R120, R111.H1 ;  /* 0x0000006fff78723e */ /* 0x000fe200030006ff */
[----:B------:R-:W-:Y:S01]  /*6b20*/  FFMA.FTZ R46, R114, R46, R119 ;  /* 0x0000002e722e7223 */ /* 0x000fe20000010077 */
[----:B------:R-:W-:Y:S01]  /*6b30*/  F2FP.F16.E4M3.UNPACK_B R116, R34.H1 ;  /* 0x00000022ff74723e */ /* 0x000fe200030006ff */
[C---:B------:R-:W-:Y:S01]  /*6b40*/  FMUL.FTZ R118, R112.reuse, R118 ;  /* 0x0000007670767220 */ /* 0x040fe20000410000 */
[----:B------:R-:W-:Y:S01]  /*6b50*/  FFMA.FTZ R112, R112, R115, -R117 ;  /* 0x0000007370707223 */ /* 0x000fe20000010875 */
[----:B------:R-:W-:Y:S01]  /*6b60*/  F2FP.F16.E4M3.UNPACK_B R119, R110.H1 ;  /* 0x0000006eff77723e */ /* 0x000fe200030006ff */
[----:B------:R-:W-:Y:S01]  /*6b70*/  HADD2.F32 R122, -RZ, R120.H0_H0 ;  /* 0x20000078ff7a7230 */ /* 0x000fe20000004100 */
[----:B------:R-:W-:Y:S01]  /*6b80*/  F2FP.F16.E4M3.UNPACK_B R114, R33.H1 ;  /* 0x00000021ff72723e */ /* 0x000fe200030006ff */
[----:B------:R-:W-:Y:S01]  /*6b90*/  HADD2.F32 R117, -RZ, R116.H0_H0 ;  /* 0x20000074ff757230 */ /* 0x000fe20000004100 */
[----:B------:R-:W-:Y:S01]  /*6ba0*/  LOP3.LUT R14, R121, 0xff0000, R14, 0xf8, !PT ;  /* 0x00ff0000790e7812 */ /* 0x000fe200078ef80e */
[----:B------:R-:W-:Y:S01]  /*6bb0*/  FFMA.FTZ R113, R113, R115, R118 ;  /* 0x0000007371717223 */ /* 0x000fe20000010076 */
[----:B------:R-:W-:Y:S01]  /*6bc0*/  HADD2.F32 R121, -RZ, R120.H1_H1 ;  /* 0x30000078ff797230 */ /* 0x000fe20000004100 */
[----:B------:R-:W-:Y:S01]  /*6bd0*/  F2FP.F16.E4M3.UNPACK_B R33, R33 ;  /* 0x00000021ff21723e */ /* 0x000fe200020006ff */
[----:B------:R-:W-:-:S02]  /*6be0*/  HADD2.F32 R115, -RZ, R114.H0_H0 ;  /* 0x20000072ff737230 */ /* 0x000fc40000004100 */
[----:B------:R-:W-:Y:S01]  /*6bf0*/  FMUL.FTZ R124, R117, R122 ;  /* 0x0000007a757c7220 */ /* 0x000fe20000410000 */
[--C-:B------:R-:W-:Y:S01]  /*6c00*/  HADD2.F32 R120, -RZ, R119.reuse.H0_H0 ;  /* 0x20000077ff787230 */ /* 0x100fe20000004100 */
[----:B------:R-:W-:Y:S01]  /*6c10*/  F2FP.SATFINITE.E4M3.F32.PACK_AB_MERGE_C R32, R45, R32, RZ ;  /* 0x000000202d20723e */ /* 0x000fe200048070ff */
[----:B------:R-:W-:Y:S02]  /*6c20*/  HADD2.F32 R118, -RZ, R116.H1_H1 ;  /* 0x30000074ff767230 */ /* 0x000fe40000004100 */
[C---:B------:R-:W-:Y:S01]  /*6c30*/  FMUL.FTZ R122, R115.reuse, R122 ;  /* 0x0000007a737a7220 */ /* 0x040fe20000410000 */
[----:B------:R-:W-:Y:S02]  /*6c40*/  HADD2.F32 R116, -RZ, R114.H1_H1 ;  /* 0x30000072ff747230 */ /* 0x000fe40000004100 */
        /* <DEDUP_REMOVED lines=12> */
[----:B------:R-:W-:Y:S01]  /*6d10*/  F2FP.F16.E4M3.UNPACK_B R115, R110 ;  /* 0x0000006eff73723e */ /* 0x000fe200020006ff */
[----:B------:R-:W-:Y:S01]  /*6d20*/  HADD2.F32 R110, -RZ, R111.H0_H0 ;  /* 0x2000006fff6e7230 */ /* 0x000fe20000004100 */
[----:B------:R-:W-:Y:S01]  /*6d30*/  F2FP.F16.E4M3.UNPACK_B R45, R9 ;  /* 0x00000009ff2d723e */ /* 0x000fe200020006ff */
[----:B------:R-:W-:Y:S01]  /*6d40*/  HADD2.F32 R33, -RZ, R33.H1_H1 ;  /* 0x30000021ff217230 */ /* 0x000fe20000004100 */
[----:B------:R-:W-:Y:S01]  /*6d50*/  F2FP.SATFINITE.E4M3.F32.PACK_AB_MERGE_C R114, R123, R114, RZ ;  /* 0x000000727b72723e */ /* 0x000fe200048070ff */
[----:B------:R-:W-:Y:S01]  /*6d60*/  HADD2.F32 R111, -RZ, R111.H1_H1 ;  /* 0x3000006fff6f7230 */ /* 0x000fe20000004100 */
[----:B------:R-:W-:Y:S01]  /*6d70*/  F2FP.SATFINITE.E4M3.F32.PACK_AB_MERGE_C R121, R124, R121, RZ ;  /* 0x000000797c79723e */ /* 0x000fe200048070ff */
[----:B------:R-:W-:-:S02]  /*6d80*/  HADD2.F32 R117, -RZ, R115.H0_H0 ;  /* 0x20000073ff757230 */ /* 0x000fc40000004100 */
[-C--:B------:R-:W-:Y:S01]  /*6d90*/  FMUL.FTZ R122, R33, R118.reuse ;  /* 0x00000076217a7220 */ /* 0x080fe20000410000 */
[----:B------:R-:W-:Y:S02]  /*6da0*/  HADD2.F32 R116, -RZ, R115.H1_H1 ;  /* 0x30000073ff747230 */ /* 0x000fe40000004100 */
[-C--:B------:R-:W-:Y:S01]  /*6db0*/  FMUL.FTZ R115, R110, R119.reuse ;  /* 0x000000776e737220 */ /* 0x080fe20000410000 */
[C---:B------:R-:W-:Y:S01]  /*6dc0*/  FMUL.FTZ R119, R34.reuse, R119 ;  /* 0x0000007722777220 */ /* 0x040fe20000410000 */
[C---:B------:R-:W-:Y:S02]  /*6dd0*/  FMUL.FTZ R120, R111.reuse, R118 ;  /* 0x000000766f787220 */ /* 0x040fe40000410000 */
[----:B------:R-:W-:Y:S01]  /*6de0*/  FFMA.FTZ R118, R34, R117, -R115 ;  /* 0x0000007522767223 */ /* 0x000fe20000010873 */
[----:B------:R-:W-:Y:S01]  /*6df0*/  F2FP.SATFINITE.E4M3.F32.PACK_AB_MERGE_C R34, R44, R35, RZ ;  /* 0x000000232c22723e */ /* 0x000fe200048070ff */
[----:B------:R-:W-:Y:S01]  /*6e00*/  FFMA.FTZ R119, R110, R117, R119 ;  /* 0x000000756e777223 */ /* 0x000fe20000010077 */
[----:B------:R-:W-:Y:S01]  /*6e10*/  F2FP.SATFINITE.E4M3.F32.PACK_AB_MERGE_C R35, R112, R47, R32 ;  /* 0x0000002f7023723e */ /* 0x000fe20004807020 */
[----:B------:R-:W-:Y:S01]  /*6e20*/  HADD2.F32 R44, -RZ, R45.H0_H0 ;  /* 0x2000002dff2c7230 */ /* 0x000fe20000004100 */
[----:B------:R-:W-:Y:S01]  /*6e30*/  F2FP.F16.E4M3.UNPACK_B R110, R13 ;  /* 0x0000000dff6e723e */ /* 0x000fe200020006ff */
[----:B------:R-:W-:Y:S01]  /*6e40*/  FFMA.FTZ R122, R111, R116, R122 ;  /* 0x000000746f7a7223 */ /* 0x000fe2000001007a */
[----:B------:R-:W-:Y:S01]  /*6e50*/  F2FP.F16.E4M3.UNPACK_B R47, R14 ;  /* 0x0000000eff2f723e */ /* 0x000fe200020006ff */
[----:B------:R-:W-:Y:S01]  /*6e60*/  FFMA.FTZ R33, R33, R116, -R120 ;  /* 0x0000007421217223 */ /* 0x000fe20000010878 */
[----:B------:R-:W-:Y:S01]  /*6e70*/  F2FP.SATFINITE.E4M3.F32.PACK_AB_MERGE_C R34, R113, R46, R34 ;  /* 0x0000002e7122723e */ /* 0x000fe20004807022 */
[--C-:B------:R-:W-:Y:S01]  /*6e80*/  HADD2.F32 R46, -RZ, R110.reuse.H0_H0 ;  /* 0x2000006eff2e7230 */ /* 0x100fe20000004100 */
[----:B------:R-:W-:Y:S01]  /*6e90*/  F2FP.F16.E4M3.UNPACK_B R112, R12 ;  /* 0x0000000cff70723e */ /* 0x000fe200020006ff */
[--C-:B------:R-:W-:Y:S01]  /*6ea0*/  HADD2.F32 R115, -RZ, R47.reuse.H0_H0 ;  /* 0x2000002fff737230 */ /* 0x100fe20000004100 */
[----:B------:R-:W-:Y:S01]  /*6eb0*/  F2FP.SATFINITE.E4M3.F32.PACK_AB_MERGE_C R33, R33, R118, R114 ;  /* 0x000000762121723e */ /* 0x000fe20004807072 */
[----:B------:R-:W-:Y:S01]  /*6ec0*/  HADD2.F32 R111, -RZ, R110.H1_H1 ;  /* 0x3000006eff6f7230 */ /* 0x000fe20000004100 */
[----:B------:R-:W-:Y:S01]  /*6ed0*/  F2FP.F16.E4M3.UNPACK_B R12, R12.H1 ;  /* 0x0000000cff0c723e */ /* 0x000fe200030006ff */
[----:B------:R-:W-:-:S02]  /*6ee0*/  HADD2.F32 R110, -RZ, R47.H1_H1 ;  /* 0x3000002fff6e7230 */ /* 0x000fc40000004100 */
[-C--:B------:R-:W-:Y:S01]  /*6ef0*/  FMUL.FTZ R117, R46, R115.reuse ;  /* 0x000000732e757220 */ /* 0x080fe20000410000 */
[--C-:B------:R-:W-:Y:S02]  /*6f00*/  HADD2.F32 R113, -RZ, R112.reuse.H0_H0 ;  /* 0x20000070ff717230 */ /* 0x100fe40000004100 */
[C---:B------:R-:W-:Y:S01]  /*6f10*/  FMUL.FTZ R115, R44.reuse, R115 ;  /* 0x000000732c737220 */ /* 0x040fe20000410000 */
[----:B------:R-:W-:Y:S02]  /*6f20*/  HADD2.F32 R47, -RZ, R45.H1_H1 ;  /* 0x3000002dff2f7230 */ /* 0x000fe40000004100 */
[-C--:B------:R-:W-:Y:S01]  /*6f30*/  FMUL.FTZ R114, R111, R110.reuse ;  /* 0x0000006e6f727220 */ /* 0x080fe20000410000 */
[----:B------:R-:W-:Y:S02]  /*6f40*/  HADD2.F32 R112, -RZ, R112.H1_H1 ;  /* 0x30000070ff707230 */ /* 0x000fe40000004100 */
[-C--:B------:R-:W-:Y:S01]  /*6f50*/  FFMA.FTZ R44, R44, R113.reuse, -R117 ;  /* 0x000000712c2c7223 */ /* 0x080fe20000010875 */
[----:B------:R-:W-:Y:S01]  /*6f60*/  FFMA.FTZ R45, R46, R113, R115 ;  /* 0x000000712e2d7223 */ /* 0x000fe20000010073 */
[----:B------:R-:W-:Y:S01]  /*6f70*/  FMUL.FTZ R116, R47, R110 ;  /* 0x0000006e2f747220 */ /* 0x000fe20000410000 */
[----:B------:R-:W-:-:S02]  /*6f80*/  F2FP.F16.E4M3.UNPACK_B R110, R13.H1 ;  /* 0x0000000dff6e723e */ /* 0x000fc400030006ff */
[----:B------:R-:W-:Y:S01]  /*6f90*/  F2FP.F16.E4M3.UNPACK_B R113, R14.H1 ;  /* 0x0000000eff71723e */ /* 0x000fe200030006ff */
[-C--:B------:R-:W-:Y:S01]  /*6fa0*/  FFMA.FTZ R14, R111, R112.reuse, R116 ;  /* 0x000000706f0e7223 */ /* 0x080fe20000010074 */
[----:B------:R-:W-:Y:S01]  /*6fb0*/  F2FP.F16.E4M3.UNPACK_B R46, R9.H1 ;  /* 0x00000009ff2e723e */ /* 0x000fe200030006ff */
[----:B------:R-:W-:Y:S01]  /*6fc0*/  FFMA.FTZ R9, R47, R112, -R114 ;  /* 0x000000702f097223 */ /* 0x000fe20000010872 */
[----:B------:R-:W-:Y:S01]  /*6fd0*/  HADD2.F32 R47, -RZ, R110.H0_H0 ;  /* 0x2000006eff2f7230 */ /* 0x000fe20000004100 */
[-C--:B------:R-:W-:Y:S01]  /*6fe0*/  F2FP.F16.E4M3.UNPACK_B R118, R10.reuse ;  /* 0x0000000aff76723e */ /* 0x080fe200020006ff */
[----:B------:R-:W-:Y:S01]  /*6ff0*/  HADD2.F32 R112, -RZ, R113.H0_H0 ;  /* 0x20000071ff707230 */ /* 0x000fe20000004100 */
[----:B------:R-:W-:Y:S01]  /*7000*/  F2FP.SATFINITE.E4M3.F32.PACK_AB_MERGE_C R32, R122, R119, R121 ;  /* 0x000000777a20723e */ /* 0x000fe20004807079 */
[----:B------:R-:W-:Y:S01]  /*7010*/  HADD2.F32 R13, -RZ, R46.H0_H0 ;  /* 0x2000002eff0d7230 */ /* 0x000fe20000004100 */
[----:B------:R-:W-:Y:S01]  /*7020*/  F2FP.F16.E4M3.UNPACK_B R119, R10.H1 ;  /* 0x0000000aff77723e */ /* 0x000fe200030006ff */
[----:B------:R-:W-:-:S02]  /*7030*/  HADD2.F32 R111, -RZ, R110.H1_H1 ;  /* 0x3000006eff6f7230 */ /* 0x000fc40000004100 */
[-C--:B------:R-:W-:Y:S01]  /*7040*/  FMUL.FTZ R116, R47, R112.reuse ;  /* 0x000000702f747220 */ /* 0x080fe20000410000 */
[----:B------:R-:W-:Y:S02]  /*7050*/  HADD2.F32 R114, -RZ, R113.H1_H1 ;  /* 0x30000071ff727230 */ /* 0x000fe40000004100 */
[----:B------:R-:W-:Y:S01]  /*7060*/  FMUL.FTZ R112, R13, R112 ;  /* 0x000000700d707220 */ /* 0x000fe20000410000 */
[----:B------:R-:W-:Y:S01]  /*7070*/  HADD2.F32 R110, -RZ, R12.H0_H0 ;  /* 0x2000000cff6e7230 */ /* 0x000fe20000004100 */
[----:B------:R-:W-:Y:S01]  /*7080*/  F2FP.F16.E4M3.UNPACK_B R10, R8 ;  /* 0x00000008ff0a723e */ /* 0x000fe200020006ff */
[----:B------:R-:W-:Y:S02]  /*7090*/  HADD2.F32 R46, -RZ, R46.H1_H1 ;  /* 0x3000002eff2e7230 */ /* 0x000fe40000004100 */
[----:B------:R-:W-:Y:S01]  /*70a0*/  FMUL.FTZ R115, R111, R114 ;  /* 0x000000726f737220 */ /* 0x000fe20000410000 */
[----:B------:R-:W-:Y:S02]  /*70b0*/  HADD2.F32 R113, -RZ, R12.H1_H1 ;  /* 0x3000000cff717230 */ /* 0x000fe40000004100 */
[-C--:B------:R-:W-:Y:S01]  /*70c0*/  FFMA.FTZ R12, R13, R110.reuse, -R116 ;  /* 0x0000006e0d0c7223 */ /* 0x080fe20000010874 */
[----:B------:R-:W-:Y:S01]  /*70d0*/  FFMA.FTZ R13, R47, R110, R112 ;  /* 0x0000006e2f0d7223 */ /* 0x000fe20000010070 */
[C---:B------:R-:W-:Y:S01]  /*70e0*/  FMUL.FTZ R114, R46.reuse, R114 ;  /* 0x000000722e727220 */ /* 0x040fe20000410000 */
[----:B------:R-:W-:Y:S01]  /*70f0*/  F2FP.F16.E4M3.UNPACK_B R110, R11 ;  /* 0x0000000bff6e723e */ /* 0x000fe200020006ff */
[----:B------:R-:W-:Y:S01]  /*7100*/  FFMA.FTZ R47, R46, R113, -R115 ;  /* 0x000000712e2f7223 */ /* 0x000fe20000010873 */
[----:B------:R-:W-:Y:S01]  /*7110*/  F2FP.F16.E4M3.UNPACK_B R112, R15 ;  /* 0x0000000fff70723e */ /* 0x000fe200020006ff */
[----:B------:R-:W-:Y:S01]  /*7120*/  FFMA.FTZ R46, R111, R113, R114 ;  /* 0x000000716f2e7223 */ /* 0x000fe20000010072 */
[----:B------:R-:W-:Y:S01]  /*7130*/  F2FP.F16.E4M3.UNPACK_B R113, R15.H1 ;  /* 0x0000000fff71723e */ /* 0x000fe200030006ff */
[----:B------:R-:W-:Y:S01]  /*7140*/  HADD2.F32 R15, -RZ, R110.H0_H0 ;  /* 0x2000006eff0f7230 */ /* 0x000fe20000004100 */
[----:B------:R-:W-:Y:S01]  /*7150*/  F2FP.F16.E4M3.UNPACK_B R11, R11.H1 ;  /* 0x0000000bff0b723e */ /* 0x000fe200030006ff */
[----:B------:R-:W-:Y:S01]  /*7160*/  HADD2.F32 R120, -RZ, R118.H0_H0 ;  /* 0x20000076ff787230 */ /* 0x000fe20000004100 */
[----:B------:R-:W-:Y:S01]  /*7170*/  F2FP.F16.E4M3.UNPACK_B R115, R8.H1 ;  /* 0x00000008ff73723e */ /* 0x000fe200030006ff */
[----:B------:R-:W-:Y:S01]  /*7180*/  HADD2.F32 R114, -RZ, R112.H0_H0 ;  /* 0x20000070ff727230 */ /* 0x000fe20000004100 */
[----:B------:R-:W-:Y:S01]  /*7190*/  F2FP.SATFINITE.E4M3.F32.PACK_AB_MERGE_C R12, R47, R12, RZ ;  /* 0x0000000c2f0c723e */ /* 0x000fe200048070ff */
[----:B------:R-:W-:-:S02]  /*71a0*/  HADD2.F32 R8, -RZ, R113.H0_H0 ;  /* 0x20000071ff087230 */ /* 0x000fc40000004100 */
[-C--:B------:R-:W-:Y:S01]  /*71b0*/  FMUL.FTZ R123, R15, R120.reuse ;  /* 0x000000780f7b7220 */ /* 0x080fe20000410000 */
[----:B------:R-:W-:Y:S02]  /*71c0*/  HADD2.F32 R121, -RZ, R119.H0_H0 ;  /* 0x20000077ff797230 */ /* 0x000fe40000004100 */
[----:B------:R-:W-:Y:S01]  /*71d0*/  FMUL.FTZ R122, R114, R120 ;  /* 0x00000078727a7220 */ /* 0x000fe20000410000 */
[----:B------:R-:W-:Y:S01]  /*71e0*/  HADD2.F32 R116, -RZ, R10.H0_H0 ;  /* 0x2000000aff747230 */ /* 0x000fe20000004100 */
[----:B------:R-:W-:Y:S01]  /*71f0*/  F2FP.SATFINITE.E4M3.F32.PACK_AB_MERGE_C R13, R46, R13, RZ ;  /* 0x0000000d2e0d723e */ /* 0x000fe200048070ff */
[----:B------:R-:W-:Y:S02]  /*7200*/  HADD2.F32 R111, -RZ, R11.H0_H0 ;  /* 0x2000000bff6f7230 */ /* 0x000fe40000004100 */
[----:B------:R-:W-:Y:S01]  /*7210*/  FMUL.FTZ R120, R8, R121 ;  /* 0x0000007908787220 */ /* 0x000fe20000410000 */
[----:B------:R-:W-:Y:S02]  /*7220*/  HADD2.F32 R117, -RZ, R115.H0_H0 ;  /* 0x20000073ff757230 */ /* 0x000fe40000004100 */
[----:B------:R-:W-:Y:S01]  /*7230*/  FFMA.FTZ R123, R114, R116, R123 ;  /* 0x00000074727b7223 */ /* 0x000fe2000001007b */
[----:B------:R-:W-:-:S02]  /*7240*/  HADD2.F32 R113, -RZ, R113.H1_H1 ;  /* 0x30000071ff717230 */ /* 0x000fc40000004100 */
[----:B------:R-:W-:Y:S01]  /*7250*/  FMUL.FTZ R121, R111, R121 ;  /* 0x000000796f797220 */ /* 0x000fe20000410000 */
[----:B------:R-:W-:Y:S02]  /*7260*/  HADD2.F32 R114, -RZ, R119.H1_H1 ;  /* 0x30000077ff727230 */ /* 0x000fe40000004100 */
[----:B------:R-:W-:Y:S01]  /*7270*/  FFMA.FTZ R122, R15, R116, -R122 ;  /* 0x000000740f7a7223 */ /* 0x000fe2000001087a */
[----:B------:R-:W-:Y:S02]  /*7280*/  HADD2.F32 R11, -RZ, R11.H1_H1 ;  /* 0x3000000bff0b7230 */ /* 0x000fe40000004100 */
[-C--:B------:R-:W-:Y:S01]  /*7290*/  FFMA.FTZ R120, R111, R117.reuse, -R120 ;  /* 0x000000756f787223 */ /* 0x080fe20000010878 */
[----:B------:R-:W-:Y:S01]  /*72a0*/  FFMA.FTZ R121, R8, R117, R121 ;  /* 0x0000007508797223 */ /* 0x000fe20000010079 */
[----:B------:R-:W-:Y:S01]  /*72b0*/  HADD2.F32 R112, -RZ, R112.H1_H1 ;  /* 0x30000070ff707230 */ /* 0x000fe20000004100 */
[----:B------:R-:W-:Y:S01]  /*72c0*/  F2FP.SATFINITE.E4M3.F32.PACK_AB_MERGE_C R9, R9, R44, R12 ;  /* 0x0000002c0909723e */ /* 0x000fe2000480700c */
[----:B------:R-:W-:Y:S01]  /*72d0*/  HADD2.F32 R111, -RZ, R118.H1_H1 ;  /* 0x30000076ff6f7230 */ /* 0x000fe20000004100 */
[----:B------:R-:W-:Y:S01]  /*72e0*/  F2FP.SATFINITE.E4M3.F32.PACK_AB_MERGE_C R13, R14, R45, R13 ;  /* 0x0000002d0e0d723e */ /* 0x000fe2000480700d */
[----:B------:R-:W-:-:S02]  /*72f0*/  HADD2.F32 R15, -RZ, R10.H1_H1 ;  /* 0x3000000aff0f7230 */ /* 0x000fc40000004100 */
[-C--:B------:R-:W-:Y:S01]  /*7300*/  FMUL.FTZ R10, R113, R114.reuse ;  /* 0x00000072710a7220 */ /* 0x080fe20000410000 */
[----:B------:R-:W-:Y:S02]  /*7310*/  HADD2.F32 R110, -RZ, R110.H1_H1 ;  /* 0x3000006eff6e7230 */ /* 0x000fe40000004100 */
[----:B------:R-:W-:Y:S01]  /*7320*/  FMUL.FTZ R114, R11, R114 ;  /* 0x000000720b727220 */ /* 0x000fe20000410000 */
[----:B------:R-:W-:Y:S02]  /*7330*/  HADD2.F32 R8, -RZ, R115.H1_H1 ;  /* 0x30000073ff087230 */ /* 0x000fe40000004100 */
[-C--:B------:R-:W-:Y:S01]  /*7340*/  FMUL.FTZ R115, R112, R111.reuse ;  /* 0x0000006f70737220 */ /* 0x080fe20000410000 */
[----:B------:R-:W-:Y:S02]  /*7350*/  IMAD.MOV.U32 R12, RZ, RZ, R34 ;  /* 0x000000ffff0c7224 */ /* 0x000fe400078e0022 */
[----:B------:R-:W-:Y:S01]  /*7360*/  FMUL.FTZ R111, R110, R111 ;  /* 0x0000006f6e6f7220 */ /* 0x000fe20000410000 */
[----:B------:R-:W-:-:S02]  /*7370*/  IMAD.MOV.U32 R14, RZ, RZ, R32 ;  /* 0x000000ffff0e7224 */ /* 0x000fc400078e0020 */
[-C--:B------:R-:W-:Y:S01]  /*7380*/  FFMA.FTZ R11, R11, R8.reuse, -R10 ;  /* 0x000000080b0b7223 */ /* 0x080fe2000001080a */
[----:B------:R-:W-:Y:S01]  /*7390*/  FFMA.FTZ R114, R113, R8, R114 ;  /* 0x0000000871727223 */ /* 0x000fe20000010072 */
[-C--:B------:R-:W-:Y:S01]  /*73a0*/  FFMA.FTZ R115, R110, R15.reuse, -R115 ;  /* 0x0000000f6e737223 */ /* 0x080fe20000010873 */
[----:B------:R-:W-:Y:S01]  /*73b0*/  FFMA.FTZ R112, R112, R15, R111 ;  /* 0x0000000f70707223 */ /* 0x000fe2000001006f */
[----:B------:R-:W-:Y:S01]  /*73c0*/  IMAD.MOV.U32 R8, RZ, RZ, R35 ;  /* 0x000000ffff087224 */ /* 0x000fe200078e0023 */
[----:B------:R-:W-:Y:S01]  /*73d0*/  F2FP.SATFINITE.E4M3.F32.PACK_AB_MERGE_C R11, R11, R120, RZ ;  /* 0x000000780b0b723e */ /* 0x000fe200048070ff */
[----:B------:R-:W-:Y:S01]  /*73e0*/  IMAD.MOV.U32 R10, RZ, RZ, R33 ;  /* 0x000000ffff0a7224 */ /* 0x000fe200078e0021 */
[----:B------:R-:W-:Y:S02]  /*73f0*/  F2FP.SATFINITE.E4M3.F32.PACK_AB_MERGE_C R114, R114, R121, RZ ;  /* 0x000000797272723e */ /* 0x000fe400048070ff */
[----:B------:R-:W-:Y:S02]  /*7400*/  F2FP.SATFINITE.E4M3.F32.PACK_AB_MERGE_C R11, R115, R122, R11 ;  /* 0x0000007a730b723e */ /* 0x000fe4000480700b */
[----:B------:R-:W-:-:S07]  /*7410*/  F2FP.SATFINITE.E4M3.F32.PACK_AB_MERGE_C R15, R112, R123, R114 ;  /* 0x0000007b700f723e */ /* 0x000fce0004807072 */
.L_x_1677:
[----:B------:R-:W-:Y:S05]  /*7420*/  BSYNC B2 ;  /* 0x0000000000027941 */ /* 0x000fea0003800000 */
.L_x_1676:
[----:B------:R-:W-:Y:S01]  /*7430*/  ISETP.GE.AND P3, PT, R109, R97, PT ;  /* 0x000000616d00720c */ /* 0x000fe20003f66270 */
[----:B0-----:R0:W-:-:S12]  /*7440*/  ST.E.128 desc[UR42][R92.64], R8 ;  /* 0x000000085c007985 */ /* 0x0011d8000c101d2a */
[----:B------:R-:W-:-:S04]  /*7450*/  @!P3 IADD3 R32, P4, R100, R109, RZ ;  /* 0x0000006d6420b210 */ /* 0x000fc80007f9e0ff */
[----:B------:R-:W-:-:S05]  /*7460*/  @!P3 LEA.HI.X.SX32 R33, R109, R98, 0x1, P4 ;  /* 0x000000626d21b211 */ /* 0x000fca00020f0eff */
[----:B--2---:R0:W-:Y:S04]  /*7470*/  @!P3 ST.E.128 desc[UR42][R32.64], R12 ;  /* 0x0000000c2000b985 */ /* 0x0041e8000c101d2a */
.L_x_1675:
[----:B------:R-:W-:Y:S05]  /*7480*/  BSYNC B1 ;  /* 0x0000000000017941 */ /* 0x000fea0003800000 */
.L_x_1674:
[----:B------:R-:W-:Y:S01]  /*7490*/  ISETP.NE.AND P3, PT, R54, RZ, PT ;  /* 0x000000ff3600720c */ /* 0x000fe20003f65270 */
[----:B------:R-:W-:-:S12]  /*74a0*/  BSSY B1, `(.L_x_1678) ;  /* 0x00000f4000017945 */ /* 0x000fd80003800000 */
[----:B------:R-:W-:Y:S05]  /*74b0*/  @!P3 BRA `(.L_x_1679) ;  /* 0x0000000c00c8b947 */ /* 0x000fea0003800000 */
[----:B------:R-:W-:Y:S01]  /*74c0*/  ISETP.NE.AND P4, PT, R83, RZ, PT ;  /* 0x000000ff5300720c */ /* 0x000fe20003f85270 */
[----:B------:R-:W-:Y:S01]  /*74d0*/  BSSY B2, `(.L_x_1680) ;  /* 0x00000eb000027945 */ /* 0x000fe20003800000 */
[C---:B0---4-:R-:W-:Y:S02]  /*74e0*/  IADD3 R32, P3, R57.reuse, R100, RZ ;  /* 0x0000006439207210 */ /* 0x051fe40007f7e0ff */
[----:B------:R-:W-:Y:S02]  /*74f0*/  SEL R8, R66, R99, !P4 ;  /* 0x0000006342087207 */ /* 0x000fe40006000000 */
[----:B---3--:R-:W-:Y:S02]  /*7500*/  LEA.HI.X.SX32 R33, R57, R98, 0x1, P3 ;  /* 0x0000006239217211 */ /* 0x008fe400018f0eff */
[----:B------:R-:W-:Y:S02]  /*7510*/  SHF.R.S32.HI R9, RZ, 0x1f, R8 ;  /* 0x0000001fff097819 */ /* 0x000fe40000011408 */
[----:B------:R-:W-:-:S02]  /*7520*/  ISETP.GE.AND P3, PT, R80, R96, PT ;  /* 0x000000605000720c */ /* 0x000fc40003f66270 */
[----:B------:R-:W-:-:S04]  /*7530*/  LEA.HI R9, R9, R8, RZ, 0x5 ;  /* 0x0000000809097211 */ /* 0x000fc800078f28ff */
        /* <DEDUP_REMOVED lines=9> */
[----:B------:R-:W-:Y:S01]  /*75d0*/  IADD3 R11, R8, R9, R216 ;  /* 0x00000009080b7210 */ /* 0x000fe20007ffe0d8 */
        /* <DEDUP_REMOVED lines=9> */
[----:B------:R-:W-:Y:S01]  /*7670*/  SHF.R.U32.HI R111, RZ, 0x10, R29 ;  /* 0x00000010ff6f7819 */ /* 0x000fe2000001161d */
[----:B------:R-:W-:Y:S01]  /*7680*/  IMAD.MOV.U32 R34, RZ, RZ, R8 ;  /* 0x000000ffff227224 */ /* 0x000fe200078e0008 */
[----:B------:R-:W-:Y:S01]  /*7690*/  LOP3.LUT R30, R29, 0xff0000ff, RZ, 0xc0, !PT ;  /* 0xff0000ff1d1e7812 */ /* 0x000fe200078ec0ff */
[----:B------:R-:W-:Y:S01]  /*76a0*/  IMAD.SHL.U32 R9, R112, 0x100, RZ ;  /* 0x0000010070097824 */ /* 0x000fe200078e00ff */
[----:B------:R-:W-:Y:S01]  /*76b0*/  SHF.R.U32.HI R110, RZ, 0x8, R31 ;  /* 0x00000008ff6e7819 */ /* 0x000fe2000001161f */
[----:B------:R-:W-:Y:S01]  /*76c0*/  IMAD.MOV.U32 R29, RZ, RZ, R10 ;  /* 0x000000ffff1d7224 */ /* 0x000fe200078e000a */
[----:B------:R-:W-:Y:S01]  /*76d0*/  SHF.R.U32.HI R46, RZ, 0x8, R43 ;  /* 0x00000008ff2e7819 */ /* 0x000fe2000001162b */
[----:B------:R-:W-:Y:S01]  /*76e0*/  IMAD.U32 R10, R111, 0x10000, RZ ;  /* 0x000100006f0a7824 */ /* 0x000fe200078e00ff */
[----:B------:R-:W-:Y:S01]  /*76f0*/  LOP3.LUT R40, R31, 0xff0000ff, RZ, 0xc0, !PT ;  /* 0xff0000ff1f287812 */ /* 0x000fe200078ec0ff */
[----:B--2---:R-:W-:Y:S01]  /*7700*/  IMAD.MOV.U32 R42, RZ, RZ, R12 ;  /* 0x000000ffff2a7224 */ /* 0x004fe200078e000c */
[----:B------:R-:W-:Y:S01]  /*7710*/  SHF.R.U32.HI R109, RZ, 0x10, R31 ;  /* 0x00000010ff6d7819 */ /* 0x000fe2000001161f */
[----:B------:R-:W-:Y:S01]  /*7720*/  IMAD.SHL.U32 R31, R110, 0x100, RZ ;  /* 0x000001006e1f7824 */ /* 0x000fe200078e00ff */
[----:B------:R-:W-:-:S02]  /*7730*/  SHF.R.U32.HI R92, RZ, 0x8, R41 ;  /* 0x00000008ff5c7819 */ /* 0x000fc40000011629 */
[----:B------:R-:W-:Y:S01]  /*7740*/  LOP3.LUT R9, R30, 0xff00, R9, 0xf8, !PT ;  /* 0x0000ff001e097812 */ /* 0x000fe200078ef809 */
[----:B------:R-:W-:Y:S01]  /*7750*/  IMAD.SHL.U32 R30, R46, 0x100, RZ ;  /* 0x000001002e1e7824 */ /* 0x000fe200078e00ff */
[----:B------:R-:W-:Y:S02]  /*7760*/  LOP3.LUT R45, R43, 0xff0000ff, RZ, 0xc0, !PT ;  /* 0xff0000ff2b2d7812 */ /* 0x000fe400078ec0ff */
[----:B------:R-:W-:Y:S02]  /*7770*/  LOP3.LUT R44, R41, 0xff0000ff, RZ, 0xc0, !PT ;  /* 0xff0000ff292c7812 */ /* 0x000fe400078ec0ff */
[----:B------:R-:W-:Y:S01]  /*7780*/  SHF.R.U32.HI R47, RZ, 0x10, R41 ;  /* 0x00000010ff2f7819 */ /* 0x000fe20000011629 */
[----:B------:R-:W-:Y:S01]  /*7790*/  IMAD.SHL.U32 R41, R92, 0x100, RZ ;  /* 0x000001005c297824 */ /* 0x000fe200078e00ff */
[----:B------:R-:W-:Y:S01]  /*77a0*/  LOP3.LUT R10, R9, 0xff0000, R10, 0xf8, !PT ;  /* 0x00ff0000090a7812 */ /* 0x000fe200078ef80a */
[----:B------:R-:W-:Y:S01]  /*77b0*/  IMAD.U32 R9, R109, 0x10000, RZ ;  /* 0x000100006d097824 */ /* 0x000fe200078e00ff */
[----:B------:R-:W-:Y:S01]  /*77c0*/  SHF.R.U32.HI R93, RZ, 0x10, R43 ;  /* 0x00000010ff5d7819 */ /* 0x000fe2000001162b */
[----:B------:R-:W-:Y:S01]  /*77d0*/  IMAD.U32 R47, R47, 0x10000, RZ ;  /* 0x000100002f2f7824 */ /* 0x000fe200078e00ff */
[----:B------:R-:W-:-:S02]  /*77e0*/  LOP3.LUT R8, R40, 0xff00, R31, 0xf8, !PT ;  /* 0x0000ff0028087812 */ /* 0x000fc400078ef81f */
[----:B------:R-:W-:Y:S01]  /*77f0*/  LOP3.LUT R46, R45, 0xff00, R30, 0xf8, !PT ;  /* 0x0000ff002d2e7812 */ /* 0x000fe200078ef81e */
[----:B------:R-:W-:Y:S01]  /*7800*/  IMAD.U32 R93, R93, 0x10000, RZ ;  /* 0x000100005d5d7824 */ /* 0x000fe200078e00ff */
[----:B------:R-:W-:Y:S02]  /*7810*/  F2FP.F16.E4M3.UNPACK_B R45, R108.H1 ;  /* 0x0000006cff2d723e */ /* 0x000fe400030006ff */
[----:B------:R-:W-:Y:S02]  /*7820*/  F2FP.F16.E4M3.UNPACK_B R43, R42.H1 ;  /* 0x0000002aff2b723e */ /* 0x000fe400030006ff */
[----:B------:R-:W-:Y:S02]  /*7830*/  F2FP.F16.E4M3.UNPACK_B R40, R34.H1 ;  /* 0x00000022ff28723e */ /* 0x000fe400030006ff */
[----:B------:R-:W-:Y:S01]  /*7840*/  LOP3.LUT R12, R44, 0xff00, R41, 0xf8, !PT ;  /* 0x0000ff002c0c7812 */ /* 0x000fe200078ef829 */
[----:B------:R-:W-:Y:S01]  /*7850*/  HADD2.F32 R31, -RZ, R43.H0_H0 ;  /* 0x2000002bff1f7230 */ /* 0x000fe20000004100 */
[----:B------:R-:W-:Y:S01]  /*7860*/  LOP3.LUT R8, R8, 0xff0000, R9, 0xf8, !PT ;  /* 0x00ff000008087812 */ /* 0x000fe200078ef809 */
[----:B------:R-:W-:Y:S01]  /*7870*/  HADD2.F32 R9, -RZ, R45.H0_H0 ;  /* 0x2000002dff097230 */ /* 0x000fe20000004100 */
[----:B------:R-:W-:Y:S01]  /*7880*/  F2FP.F16.E4M3.UNPACK_B R41, R106.H1 ;  /* 0x0000006aff29723e */ /* 0x000fe200030006ff */
[----:B------:R-:W-:Y:S01]  /*7890*/  HADD2.F32 R30, -RZ, R40.H0_H0 ;  /* 0x20000028ff1e7230 */ /* 0x000fe20000004100 */
[----:B------:R-:W-:-:S02]  /*78a0*/  F2FP.F16.E4M3.UNPACK_B R108, R108 ;  /* 0x0000006cff6c723e */ /* 0x000fc400020006ff */
[CC--:B------:R-:W-:Y:S01]  /*78b0*/  FMUL.FTZ R109, R31.reuse, R9.reuse ;  /* 0x000000091f6d7220 */ /* 0x0c0fe20000410000 */
[--C-:B------:R-:W-:Y:S02]  /*78c0*/  HADD2.F32 R44, -RZ, R41.reuse.H0_H0 ;  /* 0x20000029ff2c7230 */ /* 0x100fe40000004100 */
[----:B------:R-:W-:Y:S01]  /*78d0*/  FMUL.FTZ R92, R30, R9 ;  /* 0x000000091e5c7220 */ /* 0x000fe20000410000 */
[----:B------:R-:W-:Y:S01]  /*78e0*/  LOP3.LUT R9, R46, 0xff0000, R93, 0xf8, !PT ;  /* 0x00ff00002e097812 */ /* 0x000fe200078ef85d */
[----:B------:R-:W-:Y:S01]  /*78f0*/  HADD2.F32 R46, -RZ, R41.H1_H1 ;  /* 0x30000029ff2e7230 */ /* 0x000fe20000004100 */
[----:B------:R-:W-:Y:S01]  /*7900*/  F2FP.F16.E4M3.UNPACK_B R42, R42 ;  /* 0x0000002aff2a723e */ /* 0x000fe200020006ff */
[-C--:B------:R-:W-:Y:S01]  /*7910*/  FFMA.FTZ R30, R30, R44.reuse, -R109 ;  /* 0x0000002c1e1e7223 */ /* 0x080fe2000001086d */
[----:B------:R-:W-:Y:S01]  /*7920*/  FFMA.FTZ R31, R31, R44, R92 ;  /* 0x0000002c1f1f7223 */ /* 0x000fe2000001005c */
[----:B------:R-:W-:Y:S01]  /*7930*/  HADD2.F32 R44, -RZ, R45.H1_H1 ;  /* 0x3000002dff2c7230 */ /* 0x000fe20000004100 */
[----:B------:R-:W-:Y:S01]  /*7940*/  F2FP.F16.E4M3.UNPACK_B R106, R106 ;  /* 0x0000006aff6a723e */ /* 0x000fe200020006ff */
[----:B------:R-:W-:Y:S01]  /*7950*/  HADD2.F32 R41, -RZ, R40.H1_H1 ;  /* 0x30000028ff297230 */ /* 0x000fe20000004100 */
[----:B------:R-:W-:Y:S01]  /*7960*/  LOP3.LUT R12, R12, 0xff0000, R47, 0xf8, !PT ;  /* 0x00ff00000c0c7812 */ /* 0x000fe200078ef82f */
[----:B------:R-:W-:Y:S01]  /*7970*/  HADD2.F32 R45, -RZ, R43.H1_H1 ;  /* 0x3000002bff2d7230 */ /* 0x000fe20000004100 */
[----:B------:R-:W-:Y:S01]  /*7980*/  F2FP.F16.E4M3.UNPACK_B R43, R34 ;  /* 0x00000022ff2b723e */ /* 0x000fe200020006ff */
[----:B------:R-:W-:-:S02]  /*7990*/  HADD2.F32 R93, -RZ, R108.H0_H0 ;  /* 0x2000006cff5d7230 */ /* 0x000fc40000004100 */
[-C--:B------:R-:W-:Y:S01]  /*79a0*/  FMUL.FTZ R92, R41, R44.reuse ;  /* 0x0000002c295c7220 */ /* 0x080fe20000410000 */
[----:B------:R-:W-:Y:S02]  /*79b0*/  HADD2.F32 R47, -RZ, R106.H0_H0 ;  /* 0x2000006aff2f7230 */ /* 0x000fe40000004100 */
[----:B------:R-:W-:Y:S01]  /*79c0*/  FMUL.FTZ R34, R45, R44 ;  /* 0x0000002c2d227220 */ /* 0x000fe20000410000 */
[----:B------:R-:W-:Y:S02]  /*79d0*/  HADD2.F32 R44, -RZ, R42.H0_H0 ;  /* 0x2000002aff2c7230 */ /* 0x000fe40000004100 */
[----:B------:R-:W-:Y:S02]  /*79e0*/  HADD2.F32 R40, -RZ, R43.H0_H0 ;  /* 0x2000002bff287230 */ /* 0x000fe40000004100 */
[-C--:B------:R-:W-:Y:S01]  /*79f0*/  FFMA.FTZ R41, R41, R46.reuse, -R34 ;  /* 0x0000002e29297223 */ /* 0x080fe20000010822 */
[----:B------:R-:W-:Y:S01]  /*7a00*/  FFMA.FTZ R34, R45, R46, R92 ;  /* 0x0000002e2d227223 */ /* 0x000fe2000001005c */
[----:B------:R-:W-:Y:S01]  /*7a10*/  FMUL.FTZ R109, R44, R93 ;  /* 0x0000005d2c6d7220 */ /* 0x000fe20000410000 */
[----:B------:R-:W-:-:S02]  /*7a20*/  HADD2.F32 R108, -RZ, R108.H1_H1 ;  /* 0x3000006cff6c7230 */ /* 0x000fc40000004100 */
[C---:B------:R-:W-:Y:S01]  /*7a30*/  FMUL.FTZ R93, R40.reuse, R93 ;  /* 0x0000005d285d7220 */ /* 0x040fe20000410000 */
[----:B------:R-:W-:Y:S02]  /*7a40*/  HADD2.F32 R45, -RZ, R42.H1_H1 ;  /* 0x3000002aff2d7230 */ /* 0x000fe40000004100 */
[-C--:B------:R-:W-:Y:S01]  /*7a50*/  FFMA.FTZ R40, R40, R47.reuse, -R109 ;  /* 0x0000002f28287223 */ /* 0x080fe2000001086d */
[----:B------:R-:W-:Y:S02]  /*7a60*/  HADD2.F32 R43, -RZ, R43.H1_H1 ;  /* 0x3000002bff2b7230 */ /* 0x000fe40000004100 */
[----:B------:R-:W-:Y:S01]  /*7a70*/  FFMA.FTZ R42, R44, R47, R93 ;  /* 0x0000002f2c2a7223 */ /* 0x000fe2000001005d */
[----:B------:R-:W-:Y:S02]  /*7a80*/  HADD2.F32 R106, -RZ, R106.H1_H1 ;  /* 0x3000006aff6a7230 */ /* 0x000fe40000004100 */
[-C--:B------:R-:W-:Y:S01]  /*7a90*/  FMUL.FTZ R44, R45, R108.reuse ;  /* 0x0000006c2d2c7220 */ /* 0x080fe20000410000 */
[----:B------:R-:W-:Y:S01]  /*7aa0*/  F2FP.F16.E4M3.UNPACK_B R46, R107.H1 ;  /* 0x0000006bff2e723e */ /* 0x000fe200030006ff */
[C---:B------:R-:W-:Y:S01]  /*7ab0*/  FMUL.FTZ R108, R43.reuse, R108 ;  /* 0x0000006c2b6c7220 */ /* 0x040fe20000410000 */
[----:B------:R-:W-:Y:S01]  /*7ac0*/  F2FP.F16.E4M3.UNPACK_B R47, R14.H1 ;  /* 0x0000000eff2f723e */ /* 0x000fe200030006ff */
[----:B------:R-:W-:Y:S01]  /*7ad0*/  FFMA.FTZ R43, R43, R106, -R44 ;  /* 0x0000006a2b2b7223 */ /* 0x000fe2000001082c */
[----:B------:R-:W-:Y:S01]  /*7ae0*/  F2FP.F16.E4M3.UNPACK_B R93, R105.H1 ;  /* 0x00000069ff5d723e */ /* 0x000fe200030006ff */
[----:B------:R-:W-:Y:S01]  /*7af0*/  HADD2.F32 R111, -RZ, R46.H0_H0 ;  /* 0x2000002eff6f7230 */ /* 0x000fe20000004100 */
[----:B------:R-:W-:Y:S01]  /*7b00*/  F2FP.F16.E4M3.UNPACK_B R44, R29.H1 ;  /* 0x0000001dff2c723e */ /* 0x000fe200030006ff */
[----:B------:R-:W-:-:S02]  /*7b10*/  HADD2.F32 R92, -RZ, R47.H0_H0 ;  /* 0x2000002fff5c7230 */ /* 0x000fc40000004100 */
[----:B------:R-:W-:Y:S01]  /*7b20*/  FFMA.FTZ R45, R45, R106, R108 ;  /* 0x0000006a2d2d7223 */ /* 0x000fe2000001006c */
[----:B------:R-:W-:Y:S01]  /*7b30*/  HADD2.F32 R106, -RZ, R46.H1_H1 ;  /* 0x3000002eff6a7230 */ /* 0x000fe20000004100 */
[----:B------:R-:W-:Y:S01]  /*7b40*/  F2FP.F16.E4M3.UNPACK_B R107, R107 ;  /* 0x0000006bff6b723e */ /* 0x000fe200020006ff */
[----:B------:R-:W-:Y:S02]  /*7b50*/  HADD2.F32 R47, -RZ, R47.H1_H1 ;  /* 0x3000002fff2f7230 */ /* 0x000fe40000004100 */
[----:B------:R-:W-:Y:S01]  /*7b60*/  FMUL.FTZ R113, R92, R111 ;  /* 0x0000006f5c717220 */ /* 0x000fe20000410000 */
[--C-:B------:R-:W-:Y:S01]  /*7b70*/  HADD2.F32 R46, -RZ, R44.reuse.H0_H0 ;  /* 0x2000002cff2e7230 */ /* 0x100fe20000004100 */
[----:B------:R-:W-:Y:S01]  /*7b80*/  F2FP.F16.E4M3.UNPACK_B R29, R29 ;  /* 0x0000001dff1d723e */ /* 0x000fe200020006ff */
[----:B------:R-:W-:Y:S02]  /*7b90*/  HADD2.F32 R109, -RZ, R93.H0_H0 ;  /* 0x2000005dff6d7230 */ /* 0x000fe40000004100 */
[----:B------:R-:W-:Y:S01]  /*7ba0*/  FMUL.FTZ R115, R47, R106 ;  /* 0x0000006a2f737220 */ /* 0x000fe20000410000 */
[----:B------:R-:W-:-:S02]  /*7bb0*/  HADD2.F32 R44, -RZ, R44.H1_H1 ;  /* 0x3000002cff2c7230 */ /* 0x000fc40000004100 */
[C---:B------:R-:W-:Y:S01]  /*7bc0*/  FMUL.FTZ R111, R46.reuse, R111 ;  /* 0x0000006f2e6f7220 */ /* 0x040fe20000410000 */
[----:B------:R-:W-:Y:S02]  /*7bd0*/  HADD2.F32 R93, -RZ, R93.H1_H1 ;  /* 0x3000005dff5d7230 */ /* 0x000fe40000004100 */
[----:B------:R-:W-:Y:S01]  /*7be0*/  FFMA.FTZ R113, R46, R109, -R113 ;  /* 0x0000006d2e717223 */ /* 0x000fe20000010871 */
[----:B------:R-:W-:Y:S01]  /*7bf0*/  F2FP.F16.E4M3.UNPACK_B R105, R105 ;  /* 0x00000069ff69723e */ /* 0x000fe200020006ff */
[----:B------:R-:W-:Y:S01]  /*7c00*/  FMUL.FTZ R46, R44, R106 ;  /* 0x0000006a2c2e7220 */ /* 0x000fe20000410000 */
[----:B------:R-:W-:Y:S01]  /*7c10*/  FFMA.FTZ R111, R92, R109, R111 ;  /* 0x0000006d5c6f7223 */ /* 0x000fe2000001006f */
[-C--:B------:R-:W-:Y:S01]  /*7c20*/  FFMA.FTZ R106, R44, R93.reuse, -R115 ;  /* 0x0000005d2c6a7223 */ /* 0x080fe20000010873 */
[----:B------:R-:W-:Y:S01]  /*7c30*/  F2FP.F16.E4M3.UNPACK_B R44, R14 ;  /* 0x0000000eff2c723e */ /* 0x000fe200020006ff */
[----:B------:R-:W-:Y:S01]  /*7c40*/  FFMA.FTZ R108, R47, R93, R46 ;  /* 0x0000005d2f6c7223 */ /* 0x000fe2000001002e */
[----:B------:R-:W-:Y:S01]  /*7c50*/  HADD2.F32 R93, -RZ, R107.H0_H0 ;  /* 0x2000006bff5d7230 */ /* 0x000fe20000004100 */
[----:B------:R-:W-:Y:S01]  /*7c60*/  F2FP.SATFINITE.E4M3.F32.PACK_AB_MERGE_C R30, R41, R30, RZ ;  /* 0x0000001e291e723e */ /* 0x000fe200048070ff */
[----:B------:R-:W-:Y:S01]  /*7c70*/  HADD2.F32 R14, -RZ, R29.H0_H0 ;  /* 0x2000001dff0e7230 */ /* 0x000fe20000004100 */
[----:B------:R-:W-:Y:S01]  /*7c80*/  F2FP.SATFINITE.E4M3.F32.PACK_AB_MERGE_C R34, R34, R31, RZ ;  /* 0x0000001f2222723e */ /* 0x000fe200048070ff */
[----:B------:R-:W-:Y:S01]  /*7c90*/  HADD2.F32 R46, -RZ, R44.H0_H0 ;  /* 0x2000002cff2e7230 */ /* 0x000fe20000004100 */
[----:B------:R-:W-:Y:S01]  /*7ca0*/  F2FP.F16.E4M3.UNPACK_B R41, R13 ;  /* 0x0000000dff29723e */ /* 0x000fe200020006ff */
[----:B------:R-:W-:Y:S01]  /*7cb0*/  HADD2.F32 R47, -RZ, R105.H0_H0 ;  /* 0x20000069ff2f7230 */ /* 0x000fe20000004100 */
[----:B------:R-:W-:Y:S01]  /*7cc0*/  F2FP.SATFINITE.E4M3.F32.PACK_AB_MERGE_C R31, R43, R40, R30 ;  /* 0x000000282b1f723e */ /* 0x000fe2000480701e */
[----:B------:R-:W-:-:S02]  /*7cd0*/  HADD2.F32 R107, -RZ, R107.H1_H1 ;  /* 0x3000006bff6b7230 */ /* 0x000fc40000004100 */
[-C--:B------:R-:W-:Y:S01]  /*7ce0*/  FMUL.FTZ R109, R46, R93.reuse ;  /* 0x0000005d2e6d7220 */ /* 0x080fe20000410000 */
[----:B------:R-:W-:Y:S02]  /*7cf0*/  HADD2.F32 R44, -RZ, R44.H1_H1 ;  /* 0x3000002cff2c7230 */ /* 0x000fe40000004100 */
[C---:B------:R-:W-:Y:S01]  /*7d00*/  FMUL.FTZ R93, R14.reuse, R93 ;  /* 0x0000005d0e5d7220 */ /* 0x040fe20000410000 */
[----:B------:R-:W-:Y:S02]  /*7d10*/  HADD2.F32 R29, -RZ, R29.H1_H1 ;  /* 0x3000001dff1d7230 */ /* 0x000fe40000004100 */
[----:B------:R-:W-:Y:S01]  /*7d20*/  FFMA.FTZ R109, R14, R47, -R109 ;  /* 0x0000002f0e6d7223 */ /* 0x000fe2000001086d */
[----:B------:R-:W-:Y:S02]  /*7d30*/  HADD2.F32 R105, -RZ, R105.H1_H1 ;  /* 0x30000069ff697230 */ /* 0x000fe40000004100 */
[----:B------:R-:W-:Y:S01]  /*7d40*/  FMUL.FTZ R92, R44, R107 ;  /* 0x0000006b2c5c7220 */ /* 0x000fe20000410000 */
[----:B------:R-:W-:Y:S01]  /*7d50*/  FFMA.FTZ R14, R46, R47, R93 ;  /* 0x0000002f2e0e7223 */ /* 0x000fe2000001005d */
[C---:B------:R-:W-:Y:S01]  /*7d60*/  FMUL.FTZ R107, R29.reuse, R107 ;  /* 0x0000006b1d6b7220 */ /* 0x040fe20000410000 */
[----:B------:R-:W-:Y:S01]  /*7d70*/  F2FP.F16.E4M3.UNPACK_B R46, R12 ;  /* 0x0000000cff2e723e */ /* 0x000fe200020006ff */
[-C--:B------:R-:W-:Y:S01]  /*7d80*/  FFMA.FTZ R92, R29, R105.reuse, -R92 ;  /* 0x000000691d5c7223 */ /* 0x080fe2000001085c */
[----:B------:R-:W-:Y:S01]  /*7d90*/  F2FP.F16.E4M3.UNPACK_B R40, R28 ;  /* 0x0000001cff28723e */ /* 0x000fe200020006ff */
[----:B------:R-:W-:Y:S01]  /*7da0*/  FFMA.FTZ R107, R44, R105, R107 ;  /* 0x000000692c6b7223 */ /* 0x000fe2000001006b */
[----:B------:R-:W-:Y:S01]  /*7db0*/  F2FP.SATFINITE.E4M3.F32.PACK_AB_MERGE_C R30, R45, R42, R34 ;  /* 0x0000002a2d1e723e */ /* 0x000fe20004807022 */
[----:B------:R-:W-:Y:S01]  /*7dc0*/  HADD2.F32 R42, -RZ, R41.H0_H0 ;  /* 0x20000029ff2a7230 */ /* 0x000fe20000004100 */
[----:B------:R-:W-:Y:S01]  /*7dd0*/  F2FP.F16.E4M3.UNPACK_B R44, R10 ;  /* 0x0000000aff2c723e */ /* 0x000fe200020006ff */
[----:B------:R-:W-:Y:S01]  /*7de0*/  HADD2.F32 R47, -RZ, R46.H0_H0 ;  /* 0x2000002eff2f7230 */ /* 0x000fe20000004100 */
[----:B------:R-:W-:Y:S01]  /*7df0*/  F2FP.SATFINITE.E4M3.F32.PACK_AB_MERGE_C R29, R106, R113, RZ ;  /* 0x000000716a1d723e */ /* 0x000fe200048070ff */
[----:B------:R-:W-:Y:S01]  /*7e00*/  HADD2.F32 R34, -RZ, R40.H0_H0 ;  /* 0x20000028ff227230 */ /* 0x000fe20000004100 */
[----:B------:R-:W-:Y:S01]  /*7e10*/  F2FP.F16.E4M3.UNPACK_B R28, R28.H1 ;  /* 0x0000001cff1c723e */ /* 0x000fe200030006ff */
[----:B------:R-:W-:-:S02]  /*7e20*/  HADD2.F32 R45, -RZ, R44.H0_H0 ;  /* 0x2000002cff2d7230 */ /* 0x000fc40000004100 */
[-C--:B------:R-:W-:Y:S01]  /*7e30*/  FMUL.FTZ R93, R42, R47.reuse ;  /* 0x0000002f2a5d7220 */ /* 0x080fe20000410000 */
[----:B------:R-:W-:Y:S02]  /*7e40*/  HADD2.F32 R43, -RZ, R41.H1_H1 ;  /* 0x30000029ff2b7230 */ /* 0x000fe40000004100 */
[----:B------:R-:W-:Y:S01]  /*7e50*/  FMUL.FTZ R47, R34, R47 ;  /* 0x0000002f222f7220 */ /* 0x000fe20000410000 */
[----:B------:R-:W-:Y:S01]  /*7e60*/  HADD2.F32 R46, -RZ, R46.H1_H1 ;  /* 0x3000002eff2e7230 */ /* 0x000fe20000004100 */
[----:B------:R-:W-:Y:S01]  /*7e70*/  F2FP.SATFINITE.E4M3.F32.PACK_AB_MERGE_C R29, R92, R109, R29 ;  /* 0x0000006d5c1d723e */ /* 0x000fe2000480701d */
[----:B------:R-:W-:Y:S02]  /*7e80*/  HADD2.F32 R41, -RZ, R40.H1_H1 ;  /* 0x30000028ff297230 */ /* 0x000fe40000004100 */
[-C--:B------:R-:W-:Y:S01]  /*7e90*/  FFMA.FTZ R40, R42, R45.reuse, R47 ;  /* 0x0000002d2a287223 */ /* 0x080fe2000001002f */
[----:B------:R-:W-:Y:S02]  /*7ea0*/  HADD2.F32 R44, -RZ, R44.H1_H1 ;  /* 0x3000002cff2c7230 */ /* 0x000fe40000004100 */
[-C--:B------:R-:W-:Y:S01]  /*7eb0*/  FMUL.FTZ R92, R43, R46.reuse ;  /* 0x0000002e2b5c7220 */ /* 0x080fe20000410000 */
[----:B------:R-:W-:Y:S01]  /*7ec0*/  FFMA.FTZ R34, R34, R45, -R93 ;  /* 0x0000002d22227223 */ /* 0x000fe2000001085d */
[C---:B------:R-:W-:Y:S01]  /*7ed0*/  FMUL.FTZ R46, R41.reuse, R46 ;  /* 0x0000002e292e7220 */ /* 0x040fe20000410000 */
[----:B------:R-:W-:Y:S01]  /*7ee0*/  F2FP.F16.E4M3.UNPACK_B R42, R13.H1 ;  /* 0x0000000dff2a723e */ /* 0x000fe200030006ff */
[----:B------:R-:W-:Y:S01]  /*7ef0*/  FFMA.FTZ R13, R41, R44, -R92 ;  /* 0x0000002c290d7223 */ /* 0x000fe2000001085c */
[----:B------:R-:W-:Y:S01]  /*7f00*/  F2FP.F16.E4M3.UNPACK_B R45, R12.H1 ;  /* 0x0000000cff2d723e */ /* 0x000fe200030006ff */
[----:B------:R-:W-:Y:S01]  /*7f10*/  FFMA.FTZ R41, R43, R44, R46 ;  /* 0x0000002c2b297223 */ /* 0x000fe2000001002e */
[----:B------:R-:W-:Y:S01]  /*7f20*/  HADD2.F32 R12, -RZ, R28.H0_H0 ;  /* 0x2000001cff0c7230 */ /* 0x000fe20000004100 */
[----:B------:R-:W-:Y:S01]  /*7f30*/  F2FP.F16.E4M3.UNPACK_B R10, R10.H1 ;  /* 0x0000000aff0a723e */ /* 0x000fe200030006ff */
[--C-:B------:R-:W-:Y:S01]  /*7f40*/  HADD2.F32 R43, -RZ, R42.reuse.H0_H0 ;  /* 0x2000002aff2b7230 */ /* 0x100fe20000004100 */
[----:B------:R-:W-:Y:S01]  /*7f50*/  F2FP.SATFINITE.E4M3.F32.PACK_AB_MERGE_C R108, R108, R111, RZ ;  /* 0x0000006f6c6c723e */ /* 0x000fe200048070ff */
[----:B------:R-:W-:Y:S01]  /*7f60*/  HADD2.F32 R42, -RZ, R42.H1_H1 ;  /* 0x3000002aff2a7230 */ /* 0x000fe20000004100 */
[----:B------:R-:W-:Y:S01]  /*7f70*/  F2FP.F16.E4M3.UNPACK_B R92, R9.H1 ;  /* 0x00000009ff5c723e */ /* 0x000fe200030006ff */
[----:B------:R-:W-:Y:S01]  /*7f80*/  HADD2.F32 R47, -RZ, R45.H1_H1 ;  /* 0x3000002dff2f7230 */ /* 0x000fe20000004100 */
[----:B------:R-:W-:Y:S01]  /*7f90*/  F2FP.SATFINITE.E4M3.F32.PACK_AB_MERGE_C R14, R107, R14, R108 ;  /* 0x0000000e6b0e723e */ /* 0x000fe2000480706c */
[----:B------:R-:W-:-:S02]  /*7fa0*/  HADD2.F32 R28, -RZ, R28.H1_H1 ;  /* 0x3000001cff1c7230 */ /* 0x000fc40000004100 */
[----:B------:R-:W-:Y:S02]  /*7fb0*/  HADD2.F32 R46, -RZ, R45.H0_H0 ;  /* 0x2000002dff2e7230 */ /* 0x000fe40000004100 */
[-C--:B------:R-:W-:Y:S01]  /*7fc0*/  FMUL.FTZ R105, R42, R47.reuse ;  /* 0x0000002f2a697220 */ /* 0x080fe20000410000 */
[--C-:B------:R-:W-:Y:S02]  /*7fd0*/  HADD2.F32 R45, -RZ, R10.reuse.H1_H1 ;  /* 0x3000000aff2d7230 */ /* 0x100fe40000004100 */
[----:B------:R-:W-:Y:S01]  /*7fe0*/  FMUL.FTZ R47, R28, R47 ;  /* 0x0000002f1c2f7220 */ /* 0x000fe20000410000 */
[----:B------:R-:W-:Y:S02]  /*7ff0*/  HADD2.F32 R44, -RZ, R10.H0_H0 ;  /* 0x2000000aff2c7230 */ /* 0x000fe40000004100 */
[CC--:B------:R-:W-:Y:S01]  /*8000*/  FMUL.FTZ R93, R43.reuse, R46.reuse ;  /* 0x0000002e2b5d7220 */ /* 0x0c0fe20000410000 */
[----:B------:R-:W-:Y:S01]  /*8010*/  FMUL.FTZ R46, R12, R46 ;  /* 0x0000002e0c2e7220 */ /* 0x000fe20000410000 */
[----:B------:R-:W-:Y:S01]  /*8020*/  FFMA.FTZ R108, R42, R45, R47 ;  /* 0x0000002d2a6c7223 */ /* 0x000fe2000001002f */
[----:B------:R-:W-:Y:S01]  /*8030*/  F2FP.F16.E4M3.UNPACK_B R10, R11 ;  /* 0x0000000bff0a723e */ /* 0x000fe200020006ff */
[-C--:B------:R-:W-:Y:S01]  /*8040*/  FFMA.FTZ R106, R12, R44.reuse, -R93 ;  /* 0x0000002c0c6a7223 */ /* 0x080fe2000001085d */
[----:B------:R-:W-:Y:S01]  /*8050*/  F2FP.F16.E4M3.UNPACK_B R42, R15.H1 ;  /* 0x0000000fff2a723e */ /* 0x000fe200030006ff */
[----:B------:R-:W-:Y:S01]  /*8060*/  FFMA.FTZ R107, R43, R44, R46 ;  /* 0x0000002c2b6b7223 */ /* 0x000fe2000001002e */
[----:B------:R-:W-:Y:S01]  /*8070*/  F2FP.F16.E4M3.UNPACK_B R11, R11.H1 ;  /* 0x0000000bff0b723e */ /* 0x000fe200030006ff */
[----:B------:R-:W-:Y:S01]  /*8080*/  FFMA.FTZ R109, R28, R45, -R105 ;  /* 0x0000002d1c6d7223 */ /* 0x000fe20000010869 */
[----:B------:R-:W-:Y:S01]  /*8090*/  F2FP.F16.E4M3.UNPACK_B R47, R9 ;  /* 0x00000009ff2f723e */ /* 0x000fe200020006ff */
[----:B------:R-:W-:Y:S01]  /*80a0*/  HADD2.F32 R105, -RZ, R92.H0_H0 ;  /* 0x2000005cff697230 */ /* 0x000fe20000004100 */
[-C--:B------:R-:W-:Y:S01]  /*80b0*/  F2FP.F16.E4M3.UNPACK_B R9, R8.reuse ;  /* 0x00000008ff09723e */ /* 0x080fe200020006ff */
[----:B------:R-:W-:Y:S01]  /*80c0*/  HADD2.F32 R12, -RZ, R10.H0_H0 ;  /* 0x2000000aff0c7230 */ /* 0x000fe20000004100 */
[----:B------:R-:W-:Y:S01]  /*80d0*/  F2FP.F16.E4M3.UNPACK_B R44, R8.H1 ;  /* 0x00000008ff2c723e */ /* 0x000fe200030006ff */
[----:B------:R-:W-:Y:S01]  /*80e0*/  HADD2.F32 R8, -RZ, R42.H0_H0 ;  /* 0x2000002aff087230 */ /* 0x000fe20000004100 */
[----:B------:R-:W-:Y:S01]  /*80f0*/  F2FP.F16.E4M3.UNPACK_B R28, R15 ;  /* 0x0000000fff1c723e */ /* 0x000fe200020006ff */
[----:B------:R-:W-:Y:S01]  /*8100*/  HADD2.F32 R15, -RZ, R11.H0_H0 ;  /* 0x2000000bff0f7230 */ /* 0x000fe20000004100 */
[----:B------:R-:W-:Y:S01]  /*8110*/  F2FP.SATFINITE.E4M3.F32.PACK_AB_MERGE_C R106, R109, R106, RZ ;  /* 0x0000006a6d6a723e */ /* 0x000fe200048070ff */
[----:B------:R-:W-:-:S02]  /*8120*/  HADD2.F32 R93, -RZ, R47.H0_H0 ;  /* 0x2000002fff5d7230 */ /* 0x000fc40000004100 */
[-C--:B------:R-:W-:Y:S01]  /*8130*/  FMUL.FTZ R112, R8, R105.reuse ;  /* 0x0000006908707220 */ /* 0x080fe20000410000 */
[----:B------:R-:W-:Y:S02]  /*8140*/  HADD2.F32 R46, -RZ, R44.H0_H0 ;  /* 0x2000002cff2e7230 */ /* 0x000fe40000004100 */
[----:B------:R-:W-:Y:S01]  /*8150*/  FMUL.FTZ R105, R15, R105 ;  /* 0x000000690f697220 */ /* 0x000fe20000410000 */
[----:B------:R-:W-:Y:S02]  /*8160*/  HADD2.F32 R43, -RZ, R28.H0_H0 ;  /* 0x2000001cff2b7230 */ /* 0x000fe40000004100 */
[----:B------:R-:W-:Y:S01]  /*8170*/  FMUL.FTZ R110, R12, R93 ;  /* 0x0000005d0c6e7220 */ /* 0x000fe20000410000 */
[----:B------:R-:W-:Y:S02]  /*8180*/  HADD2.F32 R45, -RZ, R9.H0_H0 ;  /* 0x20000009ff2d7230 */ /* 0x000fe40000004100 */
[----:B------:R-:W-:Y:S01]  /*8190*/  FFMA.FTZ R105, R8, R46, R105 ;  /* 0x0000002e08697223 */ /* 0x000fe20000010069 */
[----:B------:R-:W-:-:S02]  /*81a0*/  HADD2.F32 R42, -RZ, R42.H1_H1 ;  /* 0x3000002aff2a7230 */ /* 0x000fc40000004100 */
[C---:B------:R-:W-:Y:S01]  /*81b0*/  FMUL.FTZ R111, R43.reuse, R93 ;  /* 0x0000005d2b6f7220 */ /* 0x040fe20000410000 */
[----:B------:R-:W-:Y:S02]  /*81c0*/  HADD2.F32 R92, -RZ, R92.H1_H1 ;  /* 0x3000005cff5c7230 */ /* 0x000fe40000004100 */
[----:B------:R-:W-:Y:S01]  /*81d0*/  FFMA.FTZ R110, R43, R45, R110 ;  /* 0x0000002d2b6e7223 */ /* 0x000fe2000001006e */
[----:B------:R-:W-:Y:S02]  /*81e0*/  HADD2.F32 R11, -RZ, R11.H1_H1 ;  /* 0x3000000bff0b7230 */ /* 0x000fe40000004100 */
[----:B------:R-:W-:Y:S01]  /*81f0*/  FFMA.FTZ R112, R15, R46, -R112 ;  /* 0x0000002e0f707223 */ /* 0x000fe20000010870 */
[----:B------:R-:W-:Y:S02]  /*8200*/  HADD2.F32 R28, -RZ, R28.H1_H1 ;  /* 0x3000001cff1c7230 */ /* 0x000fe40000004100 */
[----:B------:R-:W-:Y:S01]  /*8210*/  FMUL.FTZ R8, R42, R92 ;  /* 0x0000005c2a087220 */ /* 0x000fe20000410000 */
[----:B------:R-:W-:-:S02]  /*8220*/  HADD2.F32 R47, -RZ, R47.H1_H1 ;  /* 0x3000002fff2f7230 */ /* 0x000fc40000004100 */
[C---:B------:R-:W-:Y:S01]  /*8230*/  FMUL.FTZ R43, R11.reuse, R92 ;  /* 0x0000005c0b2b7220 */ /* 0x040fe20000410000 */
[----:B------:R-:W-:Y:S02]  /*8240*/  HADD2.F32 R44, -RZ, R44.H1_H1 ;  /* 0x3000002cff2c7230 */ /* 0x000fe40000004100 */
[----:B------:R-:W-:Y:S01]  /*8250*/  FFMA.FTZ R111, R12, R45, -R111 ;  /* 0x0000002d0c6f7223 */ /* 0x000fe2000001086f */
[----:B------:R-:W-:Y:S02]  /*8260*/  HADD2.F32 R10, -RZ, R10.H1_H1 ;  /* 0x3000000aff0a7230 */ /* 0x000fe40000004100 */
[-C--:B------:R-:W-:Y:S01]  /*8270*/  FMUL.FTZ R15, R28, R47.reuse ;  /* 0x0000002f1c0f7220 */ /* 0x080fe20000410000 */
[----:B------:R-:W-:Y:S02]  /*8280*/  HADD2.F32 R9, -RZ, R9.H1_H1 ;  /* 0x30000009ff097230 */ /* 0x000fe40000004100 */
[-C--:B------:R-:W-:Y:S01]  /*8290*/  FFMA.FTZ R11, R11, R44.reuse, -R8 ;  /* 0x0000002c0b0b7223 */ /* 0x080fe20000010808 */
[----:B------:R-:W-:Y:S01]  /*82a0*/  FFMA.FTZ R42, R42, R44, R43 ;  /* 0x0000002c2a2a7223 */ /* 0x000fe2000001002b */
[----:B------:R-:W-:Y:S01]  /*82b0*/  FMUL.FTZ R47, R10, R47 ;  /* 0x0000002f0a2f7220 */ /* 0x000fe20000410000 */
[----:B------:R-:W-:Y:S01]  /*82c0*/  F2FP.SATFINITE.E4M3.F32.PACK_AB_MERGE_C R107, R108, R107, RZ ;  /* 0x0000006b6c6b723e */ /* 0x000fe200048070ff */
[-C--:B------:R-:W-:Y:S01]  /*82d0*/  FFMA.FTZ R10, R10, R9.reuse, -R15 ;  /* 0x000000090a0a7223 */ /* 0x080fe2000001080f */
[----:B------:R-:W-:Y:S01]  /*82e0*/  F2FP.SATFINITE.E4M3.F32.PACK_AB_MERGE_C R11, R11, R112, RZ ;  /* 0x000000700b0b723e */ /* 0x000fe200048070ff */
[----:B------:R-:W-:Y:S01]  /*82f0*/  FFMA.FTZ R47, R28, R9, R47 ;  /* 0x000000091c2f7223 */ /* 0x000fe2000001002f */
[----:B------:R-:W-:Y:S01]  /*8300*/  F2FP.SATFINITE.E4M3.F32.PACK_AB_MERGE_C R42, R42, R105, RZ ;  /* 0x000000692a2a723e */ /* 0x000fe200048070ff */
[----:B------:R-:W-:Y:S01]  /*8310*/  IMAD.MOV.U32 R8, RZ, RZ, R31 ;  /* 0x000000ffff087224 */ /* 0x000fe200078e001f */
[----:B------:R-:W-:Y:S01]  /*8320*/  F2FP.SATFINITE.E4M3.F32.PACK_AB_MERGE_C R9, R13, R34, R106 ;  /* 0x000000220d09723e */ /* 0x000fe2000480706a */
[----:B------:R-:W-:Y:S01]  /*8330*/  IMAD.MOV.U32 R12, RZ, RZ, R30 ;  /* 0x000000ffff0c7224 */ /* 0x000fe200078e001e */
[----:B------:R-:W-:Y:S01]  /*8340*/  F2FP.SATFINITE.E4M3.F32.PACK_AB_MERGE_C R11, R10, R111, R11 ;  /* 0x0000006f0a0b723e */ /* 0x000fe2000480700b */
[----:B------:R-:W-:Y:S01]  /*8350*/  IMAD.MOV.U32 R10, RZ, RZ, R29 ;  /* 0x000000ffff0a7224 */ /* 0x000fe200078e001d */
[----:B------:R-:W-:-:S02]  /*8360*/  F2FP.SATFINITE.E4M3.F32.PACK_AB_MERGE_C R13, R41, R40, R107 ;  /* 0x00000028290d723e */ /* 0x000fc4000480706b */
[----:B------:R-:W-:-:S07]  /*8370*/  F2FP.SATFINITE.E4M3.F32.PACK_AB_MERGE_C R15, R47, R110, R42 ;  /* 0x0000006e2f0f723e */ /* 0x000fce000480702a */
.L_x_1681:
[----:B------:R-:W-:Y:S05]  /*8380*/  BSYNC B2 ;  /* 0x0000000000027941 */ /* 0x000fea0003800000 */
.L_x_1680:
[----:B------:R-:W-:Y:S01]  /*8390*/  ISETP.GE.AND P3, PT, R35, R97, PT ;  /* 0x000000612300720c */ /* 0x000fe20003f66270 */
[----:B0-----:R0:W-:-:S12]  /*83a0*/  ST.E.128 desc[UR42][R32.64], R8 ;  /* 0x0000000820007985 */ /* 0x0011d8000c101d2a */
[----:B------:R-:W-:-:S04]  /*83b0*/  @!P3 IADD3 R28, P4, R100, R35, RZ ;  /* 0x00000023641cb210 */ /* 0x000fc80007f9e0ff */
[----:B------:R-:W-:-:S05]  /*83c0*/  @!P3 LEA.HI.X.SX32 R29, R35, R98, 0x1, P4 ;  /* 0x00000062231db211 */ /* 0x000fca00020f0eff */
[----:B--2---:R0:W-:Y:S04]  /*83d0*/  @!P3 ST.E.128 desc[UR42][R28.64], R12 ;  /* 0x0000000c1c00b985 */ /* 0x0041e8000c101d2a */
.L_x_1679:
[----:B------:R-:W-:Y:S05]  /*83e0*/  BSYNC B1 ;  /* 0x0000000000017941 */ /* 0x000fea0003800000 */
.L_x_1678:
[----:B------:R-:W-:-:S13]  /*83f0*/  ISETP.NE.AND P3, PT, R3, RZ, PT ;  /* 0x000000ff0300720c */ /* 0x000fda0003f65270 */
[----:B------:R-:W-:Y:S05]  /*8400*/  @!P3 BRA `(.L_x_1645) ;  /* 0x0000001000d0b947 */ /* 0x000fea0003800000 */
[----:B------:R-:W-:Y:S01]  /*8410*/  ISETP.NE.AND P4, PT, R84, RZ, PT ;  /* 0x000000ff5400720c */ /* 0x000fe20003f85270 */
[----:B------:R-:W-:Y:S01]  /*8420*/  BSSY B1, `(.L_x_1682) ;  /* 0x00000e6000017945 */ /* 0x000fe20003800000 */
[----:B0---4-:R-:W-:Y:S02]  /*8430*/  IADD3 R28, P3, R56, R100, RZ ;  /* 0x00000064381c7210 */ /* 0x011fe40007f7e0ff */
        /* <DEDUP_REMOVED lines=23> */
[----:B--2---:R-:W-:Y:S01]  /*85b0*/  IMAD.MOV.U32 R34, RZ, RZ, R12 ;  /* 0x000000ffff227224 */ /* 0x004fe200078e000c */
[----:B------:R-:W-:Y:S01]  /*85c0*/  SHF.R.U32.HI R6, RZ, 0x8, R39 ;  /* 0x00000008ff067819 */ /* 0x000fe20000011627 */
[----:B0-----:R-:W-:Y:S01]  /*85d0*/  IMAD.MOV.U32 R30, RZ, RZ, R8 ;  /* 0x000000ffff1e7224 */ /* 0x001fe200078e0008 */
[----:B------:R-:W-:Y:S01]  /*85e0*/  SHF.R.U32.HI R38, RZ, 0x10, R5 ;  /* 0x00000010ff267819 */ /* 0x000fe20000011605 */
[----:B------:R-:W-:Y:S01]  /*85f0*/  IMAD.SHL.U32 R4, R4, 0x100, RZ ;  /* 0x0000010004047824 */ /* 0x000fe200078e00ff */
[----:B------:R-:W-:Y:S01]  /*8600*/  LOP3.LUT R5, R5, 0xff0000ff, RZ, 0xc0, !PT ;  /* 0xff0000ff05057812 */ /* 0x000fe200078ec0ff */
[----:B------:R-:W-:Y:S01]  /*8610*/  IMAD.SHL.U32 R12, R6, 0x100, RZ ;  /* 0x00000100060c7824 */ /* 0x000fe200078e00ff */
[----:B------:R-:W-:Y:S01]  /*8620*/  SHF.R.U32.HI R36, RZ, 0x8, R7 ;  /* 0x00000008ff247819 */ /* 0x000fe20000011607 */
[----:B------:R-:W-:Y:S01]  /*8630*/  IMAD.U32 R6, R38, 0x10000, RZ ;  /* 0x0001000026067824 */ /* 0x000fe200078e00ff */
[----:B------:R-:W-:-:S02]  /*8640*/  SHF.R.U32.HI R32, RZ, 0x8, R37 ;  /* 0x00000008ff207819 */ /* 0x000fc40000011625 */
[----:B------:R-:W-:Y:S02]  /*8650*/  LOP3.LUT R35, R39, 0xff0000ff, RZ, 0xc0, !PT ;  /* 0xff0000ff27237812 */ /* 0x000fe400078ec0ff */
[----:B------:R-:W-:Y:S01]  /*8660*/  LOP3.LUT R5, R5, 0xff00, R4, 0xf8, !PT ;  /* 0x0000ff0005057812 */ /* 0x000fe200078ef804 */
[----:B------:R-:W-:Y:S01]  /*8670*/  IMAD.SHL.U32 R4, R36, 0x100, RZ ;  /* 0x0000010024047824 */ /* 0x000fe200078e00ff */
[----:B------:R-:W-:Y:S01]  /*8680*/  SHF.R.U32.HI R42, RZ, 0x10, R7 ;  /* 0x00000010ff2a7819 */ /* 0x000fe20000011607 */
[----:B------:R-:W-:Y:S01]  /*8690*/  IMAD.SHL.U32 R8, R32, 0x100, RZ ;  /* 0x0000010020087824 */ /* 0x000fe200078e00ff */
[----:B------:R-:W-:Y:S02]  /*86a0*/  LOP3.LUT R7, R7, 0xff0000ff, RZ, 0xc0, !PT ;  /* 0xff0000ff07077812 */ /* 0x000fe400078ec0ff */
[----:B------:R-:W-:Y:S02]  /*86b0*/  LOP3.LUT R33, R37, 0xff0000ff, RZ, 0xc0, !PT ;  /* 0xff0000ff25217812 */ /* 0x000fe400078ec0ff */
[----:B------:R-:W-:-:S02]  /*86c0*/  LOP3.LUT R40, R35, 0xff00, R12, 0xf8, !PT ;  /* 0x0000ff0023287812 */ /* 0x000fc400078ef80c */
[----:B------:R-:W-:Y:S02]  /*86d0*/  F2FP.F16.E4M3.UNPACK_B R36, R104.H1 ;  /* 0x00000068ff24723e */ /* 0x000fe400030006ff */
[----:B------:R-:W-:Y:S02]  /*86e0*/  F2FP.F16.E4M3.UNPACK_B R35, R34.H1 ;  /* 0x00000022ff23723e */ /* 0x000fe400030006ff */
[----:B------:R-:W-:Y:S02]  /*86f0*/  F2FP.F16.E4M3.UNPACK_B R32, R30.H1 ;  /* 0x0000001eff20723e */ /* 0x000fe400030006ff */
[----:B------:R-:W-:Y:S01]  /*8700*/  SHF.R.U32.HI R41, RZ, 0x10, R37 ;  /* 0x00000010ff297819 */ /* 0x000fe20000011625 */
[----:B------:R-:W-:Y:S01]  /*8710*/  HADD2.F32 R12, -RZ, R35.H0_H0 ;  /* 0x20000023ff0c7230 */ /* 0x000fe20000004100 */
[----:B------:R-:W-:Y:S01]  /*8720*/  LOP3.LUT R7, R7, 0xff00, R4, 0xf8, !PT ;  /* 0x0000ff0007077812 */ /* 0x000fe200078ef804 */
[----:B------:R-:W-:Y:S01]  /*8730*/  IMAD.U32 R4, R42, 0x10000, RZ ;  /* 0x000100002a047824 */ /* 0x000fe200078e00ff */
[----:B------:R-:W-:-:S02]  /*8740*/  SHF.R.U32.HI R37, RZ, 0x10, R39 ;  /* 0x00000010ff257819 */ /* 0x000fc40000011627 */
[----:B------:R-:W-:Y:S01]  /*8750*/  LOP3.LUT R38, R33, 0xff00, R8, 0xf8, !PT ;  /* 0x0000ff0021267812 */ /* 0x000fe200078ef808 */
[----:B------:R-:W-:Y:S01]  /*8760*/  HADD2.F32 R8, -RZ, R32.H0_H0 ;  /* 0x20000020ff087230 */ /* 0x000fe20000004100 */
[----:B------:R-:W-:Y:S01]  /*8770*/  LOP3.LUT R6, R5, 0xff0000, R6, 0xf8, !PT ;  /* 0x00ff000005067812 */ /* 0x000fe200078ef806 */
[----:B------:R-:W-:Y:S01]  /*8780*/  HADD2.F32 R5, -RZ, R36.H0_H0 ;  /* 0x20000024ff057230 */ /* 0x000fe20000004100 */
[----:B------:R-:W-:Y:S01]  /*8790*/  F2FP.F16.E4M3.UNPACK_B R33, R102.H1 ;  /* 0x00000066ff21723e */ /* 0x000fe200030006ff */
[----:B------:R-:W-:Y:S01]  /*87a0*/  IMAD.U32 R39, R37, 0x10000, RZ ;  /* 0x0001000025277824 */ /* 0x000fe200078e00ff */
[----:B------:R-:W-:Y:S01]  /*87b0*/  LOP3.LUT R4, R7, 0xff0000, R4, 0xf8, !PT ;  /* 0x00ff000007047812 */ /* 0x000fe200078ef804 */
[----:B------:R-:W-:Y:S02]  /*87c0*/  IMAD.U32 R7, R41, 0x10000, RZ ;  /* 0x0001000029077824 */ /* 0x000fe400078e00ff */
[----:B------:R-:W-:Y:S01]  /*87d0*/  FMUL.FTZ R41, R12, R5 ;  /* 0x000000050c297220 */ /* 0x000fe20000410000 */
[----:B------:R-:W-:-:S02]  /*87e0*/  HADD2.F32 R37, -RZ, R33.H0_H0 ;  /* 0x20000021ff257230 */ /* 0x000fc40000004100 */
        /* <DEDUP_REMOVED lines=9> */
[----:B------:R-:W-:Y:S01]  /*8880*/  F2FP.F16.E4M3.UNPACK_B R30, R30 ;  /* 0x0000001eff1e723e */ /* 0x000fe200020006ff */
[----:B------:R-:W-:Y:S01]  /*8890*/  HADD2.F32 R33, -RZ, R32.H1_H1 ;  /* 0x30000020ff217230 */ /* 0x000fe20000004100 */
[----:B------:R-:W-:Y:S01]  /*88a0*/  LOP3.LUT R7, R38, 0xff0000, R7, 0xf8, !PT ;  /* 0x00ff000026077812 */ /* 0x000fe200078ef807 */
[----:B------:R-:W-:Y:S01]  /*88b0*/  HADD2.F32 R38, -RZ, R104.H0_H0 ;  /* 0x20000068ff267230 */ /* 0x000fe20000004100 */
[----:B------:R-:W-:Y:S01]  /*88c0*/  F2FP.F16.E4M3.UNPACK_B R102, R102 ;  /* 0x00000066ff66723e */ /* 0x000fe200020006ff */
[-C--:B------:R-:W-:Y:S01]  /*88d0*/  FMUL.FTZ R40, R36, R39.reuse ;  /* 0x0000002724287220 */ /* 0x080fe20000410000 */
[----:B------:R-:W-:Y:S01]  /*88e0*/  FMUL.FTZ R39, R33, R39 ;  /* 0x0000002721277220 */ /* 0x000fe20000410000 */
[----:B------:R-:W-:-:S02]  /*88f0*/  HADD2.F32 R35, -RZ, R34.H0_H0 ;  /* 0x20000022ff237230 */ /* 0x000fc40000004100 */
[----:B------:R-:W-:Y:S02]  /*8900*/  HADD2.F32 R32, -RZ, R30.H0_H0 ;  /* 0x2000001eff207230 */ /* 0x000fe40000004100 */
[-C--:B------:R-:W-:Y:S01]  /*8910*/  FFMA.FTZ R45, R33, R37.reuse, -R40 ;  /* 0x00000025212d7223 */ /* 0x080fe20000010828 */
[----:B------:R-:W-:Y:S01]  /*8920*/  FFMA.FTZ R47, R36, R37, R39 ;  /* 0x00000025242f7223 */ /* 0x000fe20000010027 */
[----:B------:R-:W-:Y:S02]  /*8930*/  HADD2.F32 R33, -RZ, R102.H0_H0 ;  /* 0x20000066ff217230 */ /* 0x000fe40000004100 */
[-C--:B------:R-:W-:Y:S01]  /*8940*/  FMUL.FTZ R37, R35, R38.reuse ;  /* 0x0000002623257220 */ /* 0x080fe20000410000 */
[----:B------:R-:W-:Y:S01]  /*8950*/  FMUL.FTZ R38, R32, R38 ;  /* 0x0000002620267220 */ /* 0x000fe20000410000 */
[----:B------:R-:W-:Y:S01]  /*8960*/  HADD2.F32 R39, -RZ, R104.H1_H1 ;  /* 0x30000068ff277230 */ /* 0x000fe20000004100 */
[----:B------:R-:W-:Y:S01]  /*8970*/  F2FP.F16.E4M3.UNPACK_B R36, R101.H1 ;  /* 0x00000065ff24723e */ /* 0x000fe200030006ff */
[----:B------:R-:W-:-:S02]  /*8980*/  HADD2.F32 R34, -RZ, R34.H1_H1 ;  /* 0x30000022ff227230 */ /* 0x000fc40000004100 */
[-C--:B------:R-:W-:Y:S01]  /*8990*/  FFMA.FTZ R40, R32, R33.reuse, -R37 ;  /* 0x0000002120287223 */ /* 0x080fe20000010825 */
[----:B------:R-:W-:Y:S02]  /*89a0*/  HADD2.F32 R30, -RZ, R30.H1_H1 ;  /* 0x3000001eff1e7230 */ /* 0x000fe40000004100 */
[----:B------:R-:W-:Y:S01]  /*89b0*/  FFMA.FTZ R41, R35, R33, R38 ;  /* 0x0000002123297223 */ /* 0x000fe20000010026 */
[----:B------:R-:W-:Y:S02]  /*89c0*/  HADD2.F32 R37, -RZ, R102.H1_H1 ;  /* 0x30000066ff257230 */ /* 0x000fe40000004100 */
[----:B------:R-:W-:Y:S01]  /*89d0*/  FMUL.FTZ R35, R34, R39 ;  /* 0x0000002722237220 */ /* 0x000fe20000410000 */
[----:B------:R-:W-:Y:S01]  /*89e0*/  F2FP.F16.E4M3.UNPACK_B R32, R103.H1 ;  /* 0x00000067ff20723e */ /* 0x000fe200030006ff */
[C---:B------:R-:W-:Y:S01]  /*89f0*/  FMUL.FTZ R43, R30.reuse, R39 ;  /* 0x000000271e2b7220 */ /* 0x040fe20000410000 */
[----:B------:R-:W-:Y:S01]  /*8a00*/  F2FP.F16.E4M3.UNPACK_B R33, R14.H1 ;  /* 0x0000000eff21723e */ /* 0x000fe200030006ff */
[----:B------:R-:W-:Y:S01]  /*8a10*/  FFMA.FTZ R39, R30, R37, -R35 ;  /* 0x000000251e277223 */ /* 0x000fe20000010823 */
[----:B------:R-:W-:Y:S01]  /*8a20*/  F2FP.F16.E4M3.UNPACK_B R30, R10.H1 ;  /* 0x0000000aff1e723e */ /* 0x000fe200030006ff */
[----:B------:R-:W-:-:S02]  /*8a30*/  HADD2.F32 R38, -RZ, R32.H0_H0 ;  /* 0x20000020ff267230 */ /* 0x000fc40000004100 */
[----:B------:R-:W-:Y:S01]  /*8a40*/  FFMA.FTZ R42, R34, R37, R43 ;  /* 0x00000025222a7223 */ /* 0x000fe2000001002b */
[--C-:B------:R-:W-:Y:S01]  /*8a50*/  HADD2.F32 R35, -RZ, R33.reuse.H0_H0 ;  /* 0x20000021ff237230 */ /* 0x100fe20000004100 */
[----:B------:R-:W-:Y:S01]  /*8a60*/  F2FP.F16.E4M3.UNPACK_B R103, R103 ;  /* 0x00000067ff67723e */ /* 0x000fe200020006ff */
[----:B------:R-:W-:Y:S01]  /*8a70*/  HADD2.F32 R37, -RZ, R32.H1_H1 ;  /* 0x30000020ff257230 */ /* 0x000fe20000004100 */
[----:B------:R-:W-:Y:S01]  /*8a80*/  F2FP.F16.E4M3.UNPACK_B R10, R10 ;  /* 0x0000000aff0a723e */ /* 0x000fe200020006ff */
[----:B------:R-:W-:Y:S02]  /*8a90*/  HADD2.F32 R32, -RZ, R30.H0_H0 ;  /* 0x2000001eff207230 */ /* 0x000fe40000004100 */
[----:B------:R-:W-:Y:S01]  /*8aa0*/  FMUL.FTZ R43, R35, R38 ;  /* 0x00000026232b7220 */ /* 0x000fe20000410000 */
[----:B------:R-:W-:Y:S01]  /*8ab0*/  HADD2.F32 R34, -RZ, R36.H0_H0 ;  /* 0x20000024ff227230 */ /* 0x000fe20000004100 */
[----:B------:R-:W-:Y:S01]  /*8ac0*/  F2FP.F16.E4M3.UNPACK_B R101, R101 ;  /* 0x00000065ff65723e */ /* 0x000fe200020006ff */
[----:B------:R-:W-:-:S02]  /*8ad0*/  HADD2.F32 R33, -RZ, R33.H1_H1 ;  /* 0x30000021ff217230 */ /* 0x000fc40000004100 */
[C---:B------:R-:W-:Y:S01]  /*8ae0*/  FMUL.FTZ R44, R32.reuse, R38 ;  /* 0x00000026202c7220 */ /* 0x040fe20000410000 */
[----:B------:R-:W-:Y:S02]  /*8af0*/  HADD2.F32 R30, -RZ, R30.H1_H1 ;  /* 0x3000001eff1e7230 */ /* 0x000fe40000004100 */
[-C--:B------:R-:W-:Y:S01]  /*8b00*/  FFMA.FTZ R38, R32, R34.reuse, -R43 ;  /* 0x0000002220267223 */ /* 0x080fe2000001082b */
[----:B------:R-:W-:Y:S02]  /*8b10*/  HADD2.F32 R36, -RZ, R36.H1_H1 ;  /* 0x30000024ff247230 */ /* 0x000fe40000004100 */
[-C--:B------:R-:W-:Y:S01]  /*8b20*/  FMUL.FTZ R43, R33, R37.reuse ;  /* 0x00000025212b7220 */ /* 0x080fe20000410000 */
[----:B------:R-:W-:Y:S01]  /*8b30*/  FFMA.FTZ R44, R35, R34, R44 ;  /* 0x00000022232c7223 */ /* 0x000fe2000001002c */
[C---:B------:R-:W-:Y:S01]  /*8b40*/  FMUL.FTZ R32, R30.reuse, R37 ;  /* 0x000000251e207220 */ /* 0x040fe20000410000 */
[--C-:B------:R-:W-:Y:S02]  /*8b50*/  HADD2.F32 R35, -RZ, R103.reuse.H0_H0 ;  /* 0x20000067ff237230 */ /* 0x100fe40000004100 */
[----:B------:R-:W-:Y:S01]  /*8b60*/  FFMA.FTZ R93, R30, R36, -R43 ;  /* 0x000000241e5d7223 */ /* 0x000fe2000001082b */
[----:B------:R-:W-:Y:S01]  /*8b70*/  F2FP.F16.E4M3.UNPACK_B R30, R14 ;  /* 0x0000000eff1e723e */ /* 0x000fe200020006ff */
[----:B------:R-:W-:Y:S01]  /*8b80*/  FFMA.FTZ R99, R33, R36, R32 ;  /* 0x0000002421637223 */ /* 0x000fe20000010020 */
[----:B------:R-:W-:Y:S01]  /*8b90*/  HADD2.F32 R14, -RZ, R10.H0_H0 ;  /* 0x2000000aff0e7230 */ /* 0x000fe20000004100 */
[----:B------:R-:W-:Y:S01]  /*8ba0*/  F2FP.SATFINITE.E4M3.F32.PACK_AB_MERGE_C R8, R45, R8, RZ ;  /* 0x000000082d08723e */ /* 0x000fe200048070ff */
[----:B------:R-:W-:Y:S01]  /*8bb0*/  HADD2.F32 R103, -RZ, R103.H1_H1 ;  /* 0x30000067ff677230 */ /* 0x000fe20000004100 */
[----:B------:R-:W-:Y:S01]  /*8bc0*/  F2FP.F16.E4M3.UNPACK_B R34, R7 ;  /* 0x00000007ff22723e */ /* 0x000fe200020006ff */
[--C-:B------:R-:W-:Y:S01]  /*8bd0*/  HADD2.F32 R32, -RZ, R30.reuse.H0_H0 ;  /* 0x2000001eff207230 */ /* 0x100fe20000004100 */
[----:B------:R-:W-:Y:S01]  /*8be0*/  F2FP.SATFINITE.E4M3.F32.PACK_AB_MERGE_C R8, R39, R40, R8 ;  /* 0x000000282708723e */ /* 0x000fe20004807008 */
[----:B------:R-:W-:Y:S01]  /*8bf0*/  HADD2.F32 R30, -RZ, R30.H1_H1 ;  /* 0x3000001eff1e7230 */ /* 0x000fe20000004100 */
[----:B------:R-:W-:Y:S01]  /*8c00*/  F2FP.SATFINITE.E4M3.F32.PACK_AB_MERGE_C R12, R47, R12, RZ ;  /* 0x0000000c2f0c723e */ /* 0x000fe200048070ff */
[----:B------:R-:W-:-:S02]  /*8c10*/  HADD2.F32 R33, -RZ, R101.H0_H0 ;  /* 0x20000065ff217230 */ /* 0x000fc40000004100 */
[-C--:B------:R-:W-:Y:S01]  /*8c20*/  FMUL.FTZ R37, R32, R35.reuse ;  /* 0x0000002320257220 */ /* 0x080fe20000410000 */
[----:B------:R-:W-:Y:S02]  /*8c30*/  HADD2.F32 R10, -RZ, R10.H1_H1 ;  /* 0x3000000aff0a7230 */ /* 0x000fe40000004100 */
[----:B------:R-:W-:Y:S01]  /*8c40*/  FMUL.FTZ R35, R14, R35 ;  /* 0x000000230e237220 */ /* 0x000fe20000410000 */
[----:B------:R-:W-:Y:S02]  /*8c50*/  HADD2.F32 R101, -RZ, R101.H1_H1 ;  /* 0x30000065ff657230 */ /* 0x000fe40000004100 */
[----:B------:R-:W-:Y:S01]  /*8c60*/  FMUL.FTZ R43, R30, R103 ;  /* 0x000000671e2b7220 */ /* 0x000fe20000410000 */
[-C--:B------:R-:W-:Y:S01]  /*8c70*/  FFMA.FTZ R14, R14, R33.reuse, -R37 ;  /* 0x000000210e0e7223 */ /* 0x080fe20000010825 */
[----:B------:R-:W-:Y:S01]  /*8c80*/  FFMA.FTZ R36, R32, R33, R35 ;  /* 0x0000002120247223 */ /* 0x000fe20000010023 */
[C---:B------:R-:W-:Y:S01]  /*8c90*/  FMUL.FTZ R103, R10.reuse, R103 ;  /* 0x000000670a677220 */ /* 0x040fe20000410000 */
[----:B------:R-:W-:Y:S01]  /*8ca0*/  F2FP.F16.E4M3.UNPACK_B R33, R13 ;  /* 0x0000000dff21723e */ /* 0x000fe200020006ff */
[----:B------:R-:W-:Y:S01]  /*8cb0*/  FFMA.FTZ R43, R10, R101, -R43 ;  /* 0x000000650a2b7223 */ /* 0x000fe2000001082b */
[----:B------:R-:W-:Y:S01]  /*8cc0*/  F2FP.F16.E4M3.UNPACK_B R32, R9 ;  /* 0x00000009ff20723e */ /* 0x000fe200020006ff */
[----:B------:R-:W-:Y:S01]  /*8cd0*/  FFMA.FTZ R103, R30, R101, R103 ;  /* 0x000000651e677223 */ /* 0x000fe20000010067 */
[----:B------:R-:W-:Y:S01]  /*8ce0*/  F2FP.SATFINITE.E4M3.F32.PACK_AB_MERGE_C R10, R93, R38, RZ ;  /* 0x000000265d0a723e */ /* 0x000fe200048070ff */
[----:B------:R-:W-:Y:S01]  /*8cf0*/  HADD2.F32 R35, -RZ, R33.H0_H0 ;  /* 0x20000021ff237230 */ /* 0x000fe20000004100 */
[----:B------:R-:W-:Y:S01]  /*8d00*/  F2FP.F16.E4M3.UNPACK_B R37, R6 ;  /* 0x00000006ff25723e */ /* 0x000fe200020006ff */
[----:B------:R-:W-:Y:S01]  /*8d10*/  HADD2.F32 R39, -RZ, R34.H0_H0 ;  /* 0x20000022ff277230 */ /* 0x000fe20000004100 */
[----:B------:R-:W-:Y:S01]  /*8d20*/  F2FP.SATFINITE.E4M3.F32.PACK_AB_MERGE_C R44, R99, R44, RZ ;  /* 0x0000002c632c723e */ /* 0x000fe200048070ff */
[----:B------:R-:W-:Y:S01]  /*8d30*/  HADD2.F32 R30, -RZ, R32.H0_H0 ;  /* 0x20000020ff1e7230 */ /* 0x000fe20000004100 */
[----:B------:R-:W-:Y:S01]  /*8d40*/  F2FP.SATFINITE.E4M3.F32.PACK_AB_MERGE_C R12, R42, R41, R12 ;  /* 0x000000292a0c723e */ /* 0x000fe2000480700c */
[----:B------:R-:W-:Y:S01]  /*8d50*/  HADD2.F32 R38, -RZ, R37.H0_H0 ;  /* 0x20000025ff267230 */ /* 0x000fe20000004100 */
[----:B------:R-:W-:Y:S01]  /*8d60*/  F2FP.SATFINITE.E4M3.F32.PACK_AB_MERGE_C R10, R43, R14, R10 ;  /* 0x0000000e2b0a723e */ /* 0x000fe2000480700a */
[-C--:B------:R-:W-:Y:S01]  /*8d70*/  FMUL.FTZ R41, R35, R39.reuse ;  /* 0x0000002723297220 */ /* 0x080fe20000410000 */
[----:B------:R-:W-:Y:S01]  /*8d80*/  F2FP.SATFINITE.E4M3.F32.PACK_AB_MERGE_C R14, R103, R36, R44 ;  /* 0x00000024670e723e */ /* 0x000fe2000480702c */
[----:B------:R-:W-:Y:S01]  /*8d90*/  FMUL.FTZ R40, R30, R39 ;  /* 0x000000271e287220 */ /* 0x000fe20000410000 */
[----:B------:R-:W-:Y:S01]  /*8da0*/  HADD2.F32 R36, -RZ, R33.H1_H1 ;  /* 0x30000021ff247230 */ /* 0x000fe20000004100 */
[----:B------:R-:W-:Y:S01]  /*8db0*/  F2FP.F16.E4M3.UNPACK_B R33, R9.H1 ;  /* 0x00000009ff21723e */ /* 0x000fe200030006ff */
[----:B------:R-:W-:Y:S01]  /*8dc0*/  HADD2.F32 R39, -RZ, R34.H1_H1 ;  /* 0x30000022ff277230 */ /* 0x000fe20000004100 */
[----:B------:R-:W-:Y:S01]  /*8dd0*/  F2FP.F16.E4M3.UNPACK_B R13, R13.H1 ;  /* 0x0000000dff0d723e */ /* 0x000fe200030006ff */
[----:B------:R-:W-:-:S02]  /*8de0*/  HADD2.F32 R34, -RZ, R32.H1_H1 ;  /* 0x30000020ff227230 */ /* 0x000fc40000004100 */
        /* <DEDUP_REMOVED lines=11> */
[----:B------:R-:W-:-:S02]  /*8ea0*/  HADD2.F32 R34, -RZ, R13.H0_H0 ;  /* 0x2000000dff227230 */ /* 0x000fc40000004100 */
[----:B------:R-:W-:Y:S02]  /*8eb0*/  HADD2.F32 R36, -RZ, R35.H0_H0 ;  /* 0x20000023ff247230 */ /* 0x000fe40000004100 */
[----:B------:R-:W-:Y:S02]  /*8ec0*/  HADD2.F32 R13, -RZ, R13.H1_H1 ;  /* 0x3000000dff0d7230 */ /* 0x000fe40000004100 */
[----:B------:R-:W-:Y:S02]  /*8ed0*/  HADD2.F32 R38, -RZ, R35.H1_H1 ;  /* 0x30000023ff267230 */ /* 0x000fe40000004100 */
[-C--:B------:R-:W-:Y:S01]  /*8ee0*/  FMUL.FTZ R40, R34, R36.reuse ;  /* 0x0000002422287220 */ /* 0x080fe20000410000 */
[----:B------:R-:W-:Y:S02]  /*8ef0*/  HADD2.F32 R33, -RZ, R33.H1_H1 ;  /* 0x30000021ff217230 */ /* 0x000fe40000004100 */
[----:B------:R-:W-:Y:S01]  /*8f00*/  FMUL.FTZ R37, R7, R36 ;  /* 0x0000002407257220 */ /* 0x000fe20000410000 */
[----:B------:R-:W-:-:S02]  /*8f10*/  HADD2.F32 R35, -RZ, R6.H0_H0 ;  /* 0x20000006ff237230 */ /* 0x000fc40000004100 */
[----:B------:R-:W-:Y:S02]  /*8f20*/  HADD2.F32 R36, -RZ, R6.H1_H1 ;  /* 0x30000006ff247230 */ /* 0x000fe40000004100 */
[-C--:B------:R-:W-:Y:S01]  /*8f30*/  FMUL.FTZ R6, R13, R38.reuse ;  /* 0x000000260d067220 */ /* 0x080fe20000410000 */
[----:B------:R-:W-:Y:S01]  /*8f40*/  FMUL.FTZ R38, R33, R38 ;  /* 0x0000002621267220 */ /* 0x000fe20000410000 */
[-C--:B------:R-:W-:Y:S01]  /*8f50*/  FFMA.FTZ R42, R7, R35.reuse, -R40 ;  /* 0x00000023072a7223 */ /* 0x080fe20000010828 */
[----:B------:R-:W-:Y:S01]  /*8f60*/  FFMA.FTZ R44, R34, R35, R37 ;  /* 0x00000023222c7223 */ /* 0x000fe20000010025 */
[-C--:B------:R-:W-:Y:S01]  /*8f70*/  FFMA.FTZ R45, R33, R36.reuse, -R6 ;  /* 0x00000024212d7223 */ /* 0x080fe20000010806 */
[----:B------:R-:W-:Y:S01]  /*8f80*/  FFMA.FTZ R47, R13, R36, R38 ;  /* 0x000000240d2f7223 */ /* 0x000fe20000010026 */
[----:B------:R-:W-:Y:S01]  /*8f90*/  F2FP.F16.E4M3.UNPACK_B R6, R11 ;  /* 0x0000000bff06723e */ /* 0x000fe200020006ff */
[----:B------:R-:W-:Y:S01]  /*8fa0*/  HADD2.F32 R41, -RZ, R39.H0_H0 ;  /* 0x20000027ff297230 */ /* 0x000fe20000004100 */
[----:B------:R-:W-:-:S02]  /*8fb0*/  F2FP.F16.E4M3.UNPACK_B R38, R5 ;  /* 0x00000005ff26723e */ /* 0x000fc400020006ff */
[-C--:B------:R-:W-:Y:S01]  /*8fc0*/  F2FP.F16.E4M3.UNPACK_B R33, R15.reuse ;  /* 0x0000000fff21723e */ /* 0x080fe200020006ff */
[----:B------:R-:W-:Y:S01]  /*8fd0*/  HADD2.F32 R7, -RZ, R6.H0_H0 ;  /* 0x20000006ff077230 */ /* 0x000fe20000004100 */
[----:B------:R-:W-:Y:S01]  /*8fe0*/  F2FP.F16.E4M3.UNPACK_B R15, R15.H1 ;  /* 0x0000000fff0f723e */ /* 0x000fe200030006ff */
[----:B------:R-:W-:Y:S01]  /*8ff0*/  HADD2.F32 R40, -RZ, R38.H0_H0 ;  /* 0x20000026ff287230 */ /* 0x000fe20000004100 */
[-C--:B------:R-:W-:Y:S01]  /*9000*/  F2FP.F16.E4M3.UNPACK_B R5, R4.reuse ;  /* 0x00000004ff05723e */ /* 0x080fe200020006ff */
[--C-:B------:R-:W-:Y:S01]  /*9010*/  HADD2.F32 R34, -RZ, R33.reuse.H0_H0 ;  /* 0x20000021ff227230 */ /* 0x100fe20000004100 */
[----:B------:R-:W-:Y:S01]  /*9020*/  F2FP.F16.E4M3.UNPACK_B R11, R11.H1 ;  /* 0x0000000bff0b723e */ /* 0x000fe200030006ff */
[----:B------:R-:W-:Y:S01]  /*9030*/  HADD2.F32 R33, -RZ, R33.H1_H1 ;  /* 0x30000021ff217230 */ /* 0x000fe20000004100 */
[----:B------:R-:W-:Y:S01]  /*9040*/  F2FP.F16.E4M3.UNPACK_B R35, R4.H1 ;  /* 0x00000004ff23723e */ /* 0x000fe200030006ff */
[----:B------:R-:W-:Y:S02]  /*9050*/  HADD2.F32 R4, -RZ, R15.H0_H0 ;  /* 0x2000000fff047230 */ /* 0x000fe40000004100 */
[----:B------:R-:W-:Y:S01]  /*9060*/  FMUL.FTZ R93, R7, R40 ;  /* 0x00000028075d7220 */ /* 0x000fe20000410000 */
[----:B------:R-:W-:-:S02]  /*9070*/  HADD2.F32 R36, -RZ, R5.H0_H0 ;  /* 0x20000005ff247230 */ /* 0x000fc40000004100 */
[----:B------:R-:W-:Y:S01]  /*9080*/  FMUL.FTZ R46, R34, R40 ;  /* 0x00000028222e7220 */ /* 0x000fe20000410000 */
[----:B------:R-:W-:Y:S02]  /*9090*/  HADD2.F32 R13, -RZ, R11.H0_H0 ;  /* 0x2000000bff0d7230 */ /* 0x000fe40000004100 */
[-C--:B------:R-:W-:Y:S01]  /*90a0*/  FMUL.FTZ R40, R4, R41.reuse ;  /* 0x0000002904287220 */ /* 0x080fe20000410000 */
[----:B------:R-:W-:Y:S02]  /*90b0*/  HADD2.F32 R37, -RZ, R35.H0_H0 ;  /* 0x20000023ff257230 */ /* 0x000fe40000004100 */
[----:B------:R-:W-:Y:S01]  /*90c0*/  FFMA.FTZ R93, R34, R36, R93 ;  /* 0x00000024225d7223 */ /* 0x000fe2000001005d */
[----:B------:R-:W-:Y:S02]  /*90d0*/  HADD2.F32 R15, -RZ, R15.H1_H1 ;  /* 0x3000000fff0f7230 */ /* 0x000fe40000004100 */
[----:B------:R-:W-:Y:S01]  /*90e0*/  FMUL.FTZ R41, R13, R41 ;  /* 0x000000290d297220 */ /* 0x000fe20000410000 */
[----:B------:R-:W-:-:S02]  /*90f0*/  HADD2.F32 R34, -RZ, R39.H1_H1 ;  /* 0x30000027ff227230 */ /* 0x000fc40000004100 */
[----:B------:R-:W-:Y:S01]  /*9100*/  FFMA.FTZ R46, R7, R36, -R46 ;  /* 0x00000024072e7223 */ /* 0x000fe2000001082e */
[----:B------:R-:W-:Y:S02]  /*9110*/  HADD2.F32 R11, -RZ, R11.H1_H1 ;  /* 0x3000000bff0b7230 */ /* 0x000fe40000004100 */
[----:B------:R-:W-:Y:S01]  /*9120*/  FFMA.FTZ R41, R4, R37, R41 ;  /* 0x0000002504297223 */ /* 0x000fe20000010029 */
[----:B------:R-:W-:Y:S02]  /*9130*/  HADD2.F32 R38, -RZ, R38.H1_H1 ;  /* 0x30000026ff267230 */ /* 0x000fe40000004100 */
[-C--:B------:R-:W-:Y:S01]  /*9140*/  FMUL.FTZ R36, R15, R34.reuse ;  /* 0x000000220f247220 */ /* 0x080fe20000410000 */
[----:B------:R-:W-:Y:S02]  /*9150*/  HADD2.F32 R6, -RZ, R6.H1_H1 ;  /* 0x30000006ff067230 */ /* 0x000fe40000004100 */
[----:B------:R-:W-:Y:S01]  /*9160*/  FMUL.FTZ R34, R11, R34 ;  /* 0x000000220b227220 */ /* 0x000fe20000410000 */
[----:B------:R-:W-:-:S02]  /*9170*/  HADD2.F32 R4, -RZ, R35.H1_H1 ;  /* 0x30000023ff047230 */ /* 0x000fc40000004100 */
[-C--:B------:R-:W-:Y:S01]  /*9180*/  FMUL.FTZ R7, R33, R38.reuse ;  /* 0x0000002621077220 */ /* 0x080fe20000410000 */
[----:B------:R-:W-:Y:S02]  /*9190*/  HADD2.F32 R5, -RZ, R5.H1_H1 ;  /* 0x30000005ff057230 */ /* 0x000fe40000004100 */
[----:B------:R-:W-:Y:S01]  /*91a0*/  FFMA.FTZ R40, R13, R37, -R40 ;  /* 0x000000250d287223 */ /* 0x000fe20000010828 */
[C---:B------:R-:W-:Y:S01]  /*91b0*/  FMUL.FTZ R38, R6.reuse, R38 ;  /* 0x0000002606267220 */ /* 0x040fe20000410000 */
[-C--:B------:R-:W-:Y:S01]  /*91c0*/  FFMA.FTZ R11, R11, R4.reuse, -R36 ;  /* 0x000000040b0b7223 */ /* 0x080fe20000010824 */
[----:B------:R-:W-:Y:S01]  /*91d0*/  FFMA.FTZ R34, R15, R4, R34 ;  /* 0x000000040f227223 */ /* 0x000fe20000010022 */
[-C--:B------:R-:W-:Y:S01]  /*91e0*/  FFMA.FTZ R7, R6, R5.reuse, -R7 ;  /* 0x0000000506077223 */ /* 0x080fe20000010807 */
[----:B------:R-:W-:Y:S01]  /*91f0*/  FFMA.FTZ R38, R33, R5, R38 ;  /* 0x0000000521267223 */ /* 0x000fe20000010026 */
[----:B------:R-:W-:Y:S02]  /*9200*/  F2FP.SATFINITE.E4M3.F32.PACK_AB_MERGE_C R42, R45, R42, RZ ;  /* 0x0000002a2d2a723e */ /* 0x000fe400048070ff */
[----:B------:R-:W-:-:S02]  /*9210*/  F2FP.SATFINITE.E4M3.F32.PACK_AB_MERGE_C R11, R11, R40, RZ ;  /* 0x000000280b0b723e */ /* 0x000fc400048070ff */
[----:B------:R-:W-:Y:S02]  /*9220*/  F2FP.SATFINITE.E4M3.F32.PACK_AB_MERGE_C R44, R47, R44, RZ ;  /* 0x0000002c2f2c723e */ /* 0x000fe400048070ff */
[----:B------:R-:W-:Y:S02]  /*9230*/  F2FP.SATFINITE.E4M3.F32.PACK_AB_MERGE_C R34, R34, R41, RZ ;  /* 0x000000292222723e */ /* 0x000fe400048070ff */
[----:B------:R-:W-:Y:S02]  /*9240*/  F2FP.SATFINITE.E4M3.F32.PACK_AB_MERGE_C R9, R9, R30, R42 ;  /* 0x0000001e0909723e */ /* 0x000fe4000480702a */
[----:B------:R-:W-:Y:S02]  /*9250*/  F2FP.SATFINITE.E4M3.F32.PACK_AB_MERGE_C R11, R7, R46, R11 ;  /* 0x0000002e070b723e */ /* 0x000fe4000480700b */
[----:B------:R-:W-:Y:S02]  /*9260*/  F2FP.SATFINITE.E4M3.F32.PACK_AB_MERGE_C R13, R43, R32, R44 ;  /* 0x000000202b0d723e */ /* 0x000fe4000480702c */
[----:B------:R-:W-:-:S07]  /*9270*/  F2FP.SATFINITE.E4M3.F32.PACK_AB_MERGE_C R15, R38, R93, R34 ;  /* 0x0000005d260f723e */ /* 0x000fce0004807022 */
.L_x_1683:
[----:B------:R-:W-:Y:S05]  /*9280*/  BSYNC B1 ;  /* 0x0000000000017941 */ /* 0x000fea0003800000 */
.L_x_1682:
[----:B0-----:R0:W-:Y:S01]  /*9290*/  ST.E.128 desc[UR42][R28.64], R8 ;  /* 0x000000081c007985 */ /* 0x0011e2000c101d2a */
[----:B------:R-:W-:-:S13]  /*92a0*/  ISETP.GE.AND P3, PT, R31, R97, PT ;  /* 0x000000611f00720c */ /* 0x000fda0003f66270 */
[----:B------:R-:W-:Y:S05]  /*92b0*/  @P3 BRA `(.L_x_1645) ;  /* 0x0000000400243947 */ /* 0x000fea0003800000 */
[----:B------:R-:W-:-:S04]  /*92c0*/  IADD3 R4, P3, R100, R31, RZ ;  /* 0x0000001f64047210 */ /* 0x000fc80007f7e0ff */
[----:B------:R-:W-:-:S05]  /*92d0*/  LEA.HI.X.SX32 R5, R31, R98, 0x1, P3 ;  /* 0x000000621f057211 */ /* 0x000fca00018f0eff */
[----:B--2---:R2:W-:Y:S01]  /*92e0*/  ST.E.128 desc[UR42][R4.64], R12 ;  /* 0x0000000c04007985 */ /* 0x0045e2000c101d2a */
[----:B------:R-:W-:Y:S05]  /*92f0*/  BRA `(.L_x_1645) ;  /* 0x0000000400147947 */ /* 0x000fea0003800000 */
.L_x_1637:
[----:B------:R-:W-:-:S06]  /*9300*/  UISETP.NE.AND UP0, UPT, UR40, 0x3, UPT ;  /* 0x000000032800788c */ /* 0x000fcc000bf05270 */
[----:B------:R-:W-:-:S13]  /*9310*/  PLOP3.LUT P2, PT, PT, PT, UP0, 0x80, 0x0 ;  /* 0x000000000000781c */ /* 0x000fda0003f4f008 */
[----:B------:R-:W-:Y:S05]  /*9320*/  @!P2 BRA `(.L_x_1684) ;  /* 0x000000000004a947 */ /* 0x000fea0003800000 */
[----:B------:R-:W-:Y:S01]  /*9330*/  BPT.TRAP 0x1 ;  /* 0x000000040000795c */ /* 0x000fe20000300000 */
.L_x_1684:
[----:B------:R-:W-:Y:S01]  /*9340*/  IMAD R82, R22, 0x8, R16 ;  /* 0x0000000816527824 */ /* 0x000fe200078e0210 */
[----:B------:R-:W-:Y:S01]  /*9350*/  SHF.L.U32 R94, R209, 0x1f, RZ ;  /* 0x0000001fd15e7819 */ /* 0x000fe200000006ff */
[----:B------:R-:W-:Y:S01]  /*9360*/  BSSY B1, `(.L_x_1685) ;  /* 0x0000004000017945 */ /* 0x000fe20003800000 */
[----:B------:R-:W-:Y:S02]  /*9370*/  SHF.R.S32.HI R89, RZ, 0x1f, R88 ;  /* 0x0000001fff597819 */ /* 0x000fe40000011458 */
[----:B------:R-:W0:Y:S02]  /*9380*/  SYNCS.PHASECHK.TRANS64.TRYWAIT P3, [R82+URZ+0x2a890], R94 ;  /* 0x02a8905e520075a7 */ /* 0x000e24000806017f */
[----:B0-----:R-:W-:Y:S05]  /*9390*/  @!P3 BRA `(.L_x_1686) ;  /* 0x000002600040b947 */ /* 0x001fea0003800000 */
.L_x_2029:
[----:B------:R-:W-:Y:S05]  /*93a0*/  BSYNC B1 ;  /* 0x0000000000017941 */ /* 0x000fea0003800000 */
.L_x_1685:
        /* <DEDUP_REMOVED lines=13> */
[----:B------:R-:W-:-:S04]  /*9480*/  ULDC.64 UR4, c[0x0][0x308] ;  /* 0x0000c20000047ab9 */ /* 0x000fc80000000a00 */
[----:B------:R-:W-:-:S03]  /*9490*/  IADD3 R5, R5, R7, RZ ;  /* 0x0000000705057210 */ /* 0x000fc60007ffe0ff */
[----:B------:R-:W-:Y:S01]  /*94a0*/  IMAD.WIDE.U32 R4, R200, UR4, R4 ;  /* 0x00000004c8047c25 */ /* 0x000fe2000f8e0004 */
[----:B------:R-:W-:-:S03]  /*94b0*/  UMOV UR4, 0xffffffff ;  /* 0xffffffff00047882 */ /* 0x000fc60000000000 */
[----:B------:R-:W-:Y:S01]  /*94c0*/  IMAD R13, R200, UR5, R5 ;  /* 0x00000005c80d7c24 */ /* 0x000fe2000f8e0205 */
[----:B------:R-:W-:-:S04]  /*94d0*/  IADD3 R4, P3, R4, UR6, RZ ;  /* 0x0000000604047c10 */ /* 0x000fc8000ff7e0ff */
[----:B------:R-:W-:Y:S02]  /*94e0*/  IADD3.X R13, R13, UR7, RZ, P3, !PT ;  /* 0x000000070d0d7c10 */ /* 0x000fe40009ffe4ff */
[----:B------:R-:W-:Y:S01]  /*94f0*/  ISETP.GT.AND P3, PT, R91, R210, PT ;  /* 0x000000d25b00720c */ /* 0x000fe20003f64270 */
[----:B------:R-:W-:-:S12]  /*9500*/  BRA.DIV UR4, `(.L_x_1687) ;  /* 0x0000025e04f87947 */ /* 0x000fd8000b800000 */
[----:B------:R1:W2:Y:S04]  /*9510*/  SHFL.IDX PT, R29, R13, RZ, 0x1e1f ;  /* 0x001e1fff0d1d7589 */ /* 0x0002a800000e0000 */
[----:B------:R1:W3:Y:S02]  /*9520*/  SHFL.IDX PT, R14, R4, RZ, 0x1e1f ;  /* 0x001e1fff040e7589 */ /* 0x0002e400000e0000 */
.L_x_2033:
[----:B------:R-:W-:Y:S05]  /*9530*/  @!P3 BRA `(.L_x_1645) ;  /* 0x000000000084b947 */ /* 0x000fea0003800000 */
[----:B------:R-:W-:Y:S02]  /*9540*/  ULDC UR4, c[0x0][0x2f4] ;  /* 0x0000bd0000047ab9 */ /* 0x000fe40000000800 */
[----:B------:R-:W-:-:S13]  /*9550*/  ISETP.GE.AND P5, PT, R18, UR4, PT ;  /* 0x0000000412007c0c */ /* 0x000fda000bfa6270 */
[----:B-1----:R-:W1:Y:S01]  /*9560*/  @!P5 LDS.128 R4, [R86+0x1e400] ;  /* 0x01e400005604d984 */ /* 0x002e620000000c00 */
[----:B---3--:R-:W-:-:S05]  /*9570*/  @!P5 IADD3 R12, P3, R18, R14, RZ ;  /* 0x0000000e120cd210 */ /* 0x008fca0007f7e0ff */
[----:B--2---:R-:W-:Y:S01]  /*9580*/  @!P5 IMAD.X R13, R29, 0x1, R19, P3 ;  /* 0x000000011d0dd824 */ /* 0x004fe200018e0613 */
[----:B------:R-:W-:-:S13]  /*9590*/  ISETP.GE.AND P3, PT, R207, UR4, PT ;  /* 0x00000004cf007c0c */ /* 0x000fda000bf66270 */
[----:B------:R-:W-:-:S05]  /*95a0*/  @!P3 IADD3 R10, P4, R207, R14, RZ ;  /* 0x0000000ecf0ab210 */ /* 0x000fca0007f9e0ff */
[----:B------:R-:W-:Y:S01]  /*95b0*/  @!P3 IMAD.X R11, R29, 0x1, R220, P4 ;  /* 0x000000011d0bb824 */ /* 0x000fe200020e06dc */
[----:B------:R-:W-:-:S13]  /*95c0*/  ISETP.GE.AND P4, PT, R206, UR4, PT ;  /* 0x00000004ce007c0c */ /* 0x000fda000bf86270 */
[----:B------:R-:W-:Y:S01]  /*95d0*/  @!P4 IADD3 R8, P6, R206, R14, RZ ;  /* 0x0000000ece08c210 */ /* 0x000fe20007fde0ff */
[----:B-1----:R1:W-:Y:S01]  /*95e0*/  @!P5 ST.E.128 desc[UR42][R12.64], R4 ;  /* 0x000000040c00d985 */ /* 0x0023e2000c101d2a */
[----:B------:R-:W-:-:S03]  /*95f0*/  ISETP.GE.AND P5, PT, R80, UR4, PT ;  /* 0x0000000450007c0c */ /* 0x000fc6000bfa6270 */
[----:B------:R-:W-:-:S10]  /*9600*/  @!P4 IMAD.X R9, R29, 0x1, R219, P6 ;  /* 0x000000011d09c824 */ /* 0x000fd400030e06db */
[----:B------:R-:W2:Y:S01]  /*9610*/  @!P5 LDS.128 R4, [R85+0x1e400] ;  /* 0x01e400005504d984 */ /* 0x000ea20000000c00 */
[----:B------:R-:W-:-:S05]  /*9620*/  @!P5 IMAD.SHL.U32 R15, R212, 0x10, RZ ;  /* 0x00000010d40fd824 */ /* 0x000fca00078e00ff */
[----:B-1----:R-:W-:-:S04]  /*9630*/  @!P5 IADD3 R12, P6, R15, R14, RZ ;  /* 0x0000000e0f0cd210 */ /* 0x002fc80007fde0ff */
[----:B------:R-:W-:-:S05]  /*9640*/  @!P5 LEA.HI.X.SX32 R13, R15, R29, 0x1, P6 ;  /* 0x0000001d0f0dd211 */ /* 0x000fca00030f0eff */
[----:B--2---:R1:W-:Y:S01]  /*9650*/  @!P5 ST.E.128 desc[UR42][R12.64], R4 ;  /* 0x000000040c00d985 */ /* 0x0043e2000c101d2a */
[----:B------:R-:W-:-:S13]  /*9660*/  ISETP.GE.AND P5, PT, R78, UR4, PT ;  /* 0x000000044e007c0c */ /* 0x000fda000bfa6270 */
[----:B------:R-:W2:Y:S01]  /*9670*/  @!P5 LDS.128 R4, [R86+0x20400] ;  /* 0x020400005604d984 */ /* 0x000ea20000000c00 */
[----:B------:R-:W-:-:S05]  /*9680*/  @!P5 IMAD.SHL.U32 R15, R213, 0x10, RZ ;  /* 0x00000010d50fd824 */ /* 0x000fca00078e00ff */
[----:B-1----:R-:W-:-:S04]  /*9690*/  @!P5 IADD3 R12, P6, R15, R14, RZ ;  /* 0x0000000e0f0cd210 */ /* 0x002fc80007fde0ff */
[----:B------:R-:W-:-:S05]  /*96a0*/  @!P5 LEA.HI.X.SX32 R13, R15, R29, 0x1, P6 ;  /* 0x0000001d0f0dd211 */ /* 0x000fca00030f0eff */
[----:B--2---:R1:W-:Y:S01]  /*96b0*/  @!P5 ST.E.128 desc[UR42][R12.64], R4 ;  /* 0x000000040c00d985 */ /* 0x0043e2000c101d2a */
[----:B------:R-:W-:-:S03]  /*96c0*/  ISETP.GE.AND P5, PT, R208, UR4, PT ;  /* 0x00000004d0007c0c */ /* 0x000fc6000bfa6270 */
[----:B------:R-:W2:Y:S10]  /*96d0*/  @!P3 LDS.128 R4, [R85+0x20400] ;  /* 0x020400005504b984 */ /* 0x000eb40000000c00 */
[----:B-1----:R-:W-:-:S05]  /*96e0*/  @!P5 IADD3 R12, P6, R208, R14, RZ ;  /* 0x0000000ed00cd210 */ /* 0x002fca0007fde0ff */
[----:B------:R-:W-:Y:S01]  /*96f0*/  @!P5 IMAD.X R13, R29, 0x1, R218, P6 ;  /* 0x000000011d0dd824 */ /* 0x000fe200030e06da */
[----:B--2---:R-:W-:Y:S04]  /*9700*/  @!P3 ST.E.128 desc[UR42][R10.64], R4 ;  /* 0x000000040a00b985 */ /* 0x004fe8000c101d2a */
[----:B------:R-:W1:Y:S04]  /*9710*/  @!P4 LDS.128 R4, [R86+0x22400] ;  /* 0x022400005604c984 */ /* 0x000e680000000c00 */
[----:B-1----:R-:W-:Y:S04]  /*9720*/  @!P4 ST.E.128 desc[UR42][R8.64], R4 ;  /* 0x000000040800c985 */ /* 0x002fe8000c101d2a */
[----:B------:R-:W1:Y:S04]  /*9730*/  @!P5 LDS.128 R4, [R85+0x22400] ;  /* 0x022400005504d984 */ /* 0x000e680000000c00 */
[----:B-1----:R4:W-:Y:S02]  /*9740*/  @!P5 ST.E.128 desc[UR42][R12.64], R4 ;  /* 0x000000040c00d985 */ /* 0x0029e4000c101d2a */
.L_x_1645:
[----:B------:R-:W-:Y:S05]  /*9750*/  BSYNC B0 ;  /* 0x0000000000007941 */ /* 0x000fea0003800000 */
.L_x_1636:
[----:B012-4-:R-:W0:Y:S01]  /*9760*/  S2R R4, SR_TID.X ;  /* 0x0000000000047919 */ /* 0x017e220000002100 */
[----:B------:R-:W-:Y:S01]  /*9770*/  @!PT LDS RZ, [RZ] ;  /* 0x00000000fffff984 */ /* 0x000fe20000000800 */
[----:B------:R-:W-:Y:S01]  /*9780*/  @!PT LDS RZ, [RZ] ;  /* 0x00000000fffff984 */ /* 0x000fe20000000800 */
[----:B------:R-:W-:Y:S01]  /*9790*/  @!PT LDS RZ, [RZ] ;  /* 0x00000000fffff984 */ /* 0x000fe20000000800 */
[----:B------:R-:W-:Y:S01]  /*97a0*/  @!PT LDS RZ, [RZ] ;  /* 0x00000000fffff984 */ /* 0x000fe20000000800 */
[----:B------:R1:W-:Y:S06]  /*97b0*/  MEMBAR.ALL.CTA ;  /* 0x0000000000007992 */ /* 0x0003ec0000008000 */
[----:B-1----:R-:W1:Y:S01]  /*97c0*/  FENCE.VIEW.ASYNC.S ;  /* 0x00000000000073c6 */ /* 0x002e620000000000 */
[----:B------:R-:W-:Y:S05]  /*97d0*/  WARPSYNC.ALL ;  /* 0x0000000000007948 */ /* 0x000fea0003800000 */
[----:B------:R-:W-:Y:S01]  /*97e0*/  BSSY B0, `(.L_x_1688) ;  /* 0x0000008000007945 */ /* 0x000fe20003800000 */
[----:B-1----:R1:W-:Y:S01]  /*97f0*/  BAR.SYNC.DEFER_BLOCKING R67, 0x80 ;  /* 0x000200430000751d */ /* 0x0023e20000010000 */
[----:B0-----:R-:W-:-:S13]  /*9800*/  LOP3.LUT P3, RZ, R4, 0x7f, RZ, 0xc0, !PT ;  /* 0x0000007f04ff7812 */ /* 0x001fda000786c0ff */
[----:B------:R-:W-:-:S05]  /*9810*/  @!P3 VIADD R4, R82, 0x2a8a0 ;  /* 0x0002a8a05204b836 */ /* 0x000fca0000000000 */
[----:B------:R-:W-:-:S04]  /*9820*/  @!P3 PRMT R4, RZ, 0x654, R4 ;  /* 0x00000654ff04b816 */ /* 0x000fc80000000004 */
[----:B------:R1:W-:Y:S01]  /*9830*/  @!P3 SYNCS.ARRIVE.TRANS64.RED.A1T0 RZ, [R4+URZ], RZ ;  /* 0x000000ff04ffb9a7 */ /* 0x0003e2000810043f */
[----:B------:R-:W-:Y:S05]  /*9840*/  @!P2 BRA `(.L_x_1689) ;  /* 0x000000000004a947 */ /* 0x000fea0003800000 */
[----:B------:R-:W-:Y:S01]  /*9850*/  BPT.TRAP 0x1 ;  /* 0x000000040000795c */ /* 0x000fe20000300000 */
.L_x_1689:
[----:B------:R-:W-:Y:S05]  /*9860*/  BSYNC B0 ;  /* 0x0000000000007941 */ /* 0x000fea0003800000 */
.L_x_1688:
[----:B------:R-:W0:Y:S01]  /*9870*/  SYNCS.PHASECHK.TRANS64.TRYWAIT P2, [R82+URZ+0x2a8b0], R94 ;  /* 0x02a8b05e520075a7 */ /* 0x000e22000804017f */
[----:B------:R-:W-:Y:S04]  /*9880*/  BSSY B0, `(.L_x_1690) ;  /* 0x0000002000007945 */ /* 0x000fe80003800000 */
[----:B0-----:R-:W-:Y:S05]  /*9890*/  @!P2 BRA `(.L_x_1691) ;  /* 0x0000025c0058a947 */ /* 0x001fea0003800000 */
.L_x_2034:
[----:B------:R-:W-:Y:S05]  /*98a0*/  BSYNC B0 ;  /* 0x0000000000007941 */ /* 0x000fea0003800000 */
.L_x_1690:
[----:B------:R-:W-:Y:S01]  /*98b0*/  ULDC.64 UR4, c[0x0][0x328] ;  /* 0x0000ca0000047ab9 */ /* 0x000fe20000000a00 */
[----:B------:R-:W-:Y:S01]  /*98c0*/  ULDC.64 UR6, c[0x0][0x318] ;  /* 0x0000c60000067ab9 */ /* 0x000fe20000000a00 */
[----:B------:R-:W-:Y:S01]  /*98d0*/  IMAD R89, R89, UR4, RZ ;  /* 0x0000000459597c24 */ /* 0x000fe2000f8e02ff */
[----:B------:R-:W-:Y:S01]  /*98e0*/  BSSY B0, `(.L_x_1692) ;  /* 0x0000033000007945 */ /* 0x000fe20003800000 */
[----:B-1----:R-:W-:-:S04]  /*98f0*/  IMAD.WIDE.U32 R4, R88, UR4, RZ ;  /* 0x0000000458047c25 */ /* 0x002fc8000f8e00ff */
[----:B------:R-:W-:Y:S01]  /*9900*/  IMAD R89, R88, UR5, R89 ;  /* 0x0000000558597c24 */ /* 0x000fe2000f8e0259 */
[----:B------:R-:W-:Y:S02]  /*9910*/  ULDC.64 UR4, c[0x0][0x338] ;  /* 0x0000ce0000047ab9 */ /* 0x000fe40000000a00 */
[----:B------:R-:W-:Y:S02]  /*9920*/  IMAD R90, R90, UR4, RZ ;  /* 0x000000045a5a7c24 */ /* 0x000fe4000f8e02ff */
[----:B------:R-:W-:Y:S02]  /*9930*/  IMAD.IADD R5, R5, 0x1, R89 ;  /* 0x0000000105057824 */ /* 0x000fe400078e0259 */
[C---:B------:R-:W-:Y:S02]  /*9940*/  IMAD R7, R87.reuse, UR5, R90 ;  /* 0x0000000557077c24 */ /* 0x040fe4000f8e025a */
[----:B------:R-:W-:Y:S01]  /*9950*/  IMAD.WIDE.U32 R4, R87, UR4, R4 ;  /* 0x0000000457047c25 */ /* 0x000fe2000f8e0004 */
[----:B------:R-:W-:-:S03]  /*9960*/  ULDC.64 UR4, c[0x0][0x330] ;  /* 0x0000cc0000047ab9 */ /* 0x000fc60000000a00 */
[----:B------:R-:W-:Y:S02]  /*9970*/  IMAD.IADD R5, R5, 0x1, R7 ;  /* 0x0000000105057824 */ /* 0x000fe400078e0207 */
[----:B------:R-:W-:-:S04]  /*9980*/  IMAD.WIDE.U32 R4, R200, UR4, R4 ;  /* 0x00000004c8047c25 */ /* 0x000fc8000f8e0004 */
[----:B------:R-:W-:Y:S01]  /*9990*/  IMAD R5, R200, UR5, R5 ;  /* 0x00000005c8057c24 */ /* 0x000fe2000f8e0205 */
[----:B------:R-:W-:-:S04]  /*99a0*/  IADD3 R4, P2, R4, UR6, RZ ;  /* 0x0000000604047c10 */ /* 0x000fc8000ff5e0ff */
[----:B------:R-:W-:Y:S01]  /*99b0*/  IADD3.X R5, R5, UR7, RZ, P2, !PT ;  /* 0x0000000705057c10 */ /* 0x000fe200097fe4ff */
[----:B------:R1:W2:Y:S01]  /*99c0*/  SHFL.IDX PT, R29, R4, RZ, 0x1e1f ;  /* 0x001e1fff041d7589 */ /* 0x0002a200000e0000 */
[----:B------:R-:W-:-:S03]  /*99d0*/  ISETP.GT.AND P2, PT, R91, R210, PT ;  /* 0x000000d25b00720c */ /* 0x000fc60003f44270 */
[----:B------:R1:W4:Y:S10]  /*99e0*/  SHFL.IDX PT, R15, R5, RZ, 0x1e1f ;  /* 0x001e1fff050f7589 */ /* 0x00033400000e0000 */
[----:B-1----:R-:W-:Y:S05]  /*99f0*/  @!P2 BRA `(.L_x_1693) ;  /* 0x000000000084a947 */ /* 0x002fea0003800000 */
[----:B------:R-:W-:Y:S02]  /*9a00*/  ULDC UR4, c[0x0][0x2f4] ;  /* 0x0000bd0000047ab9 */ /* 0x000fe40000000800 */
[----:B------:R-:W-:-:S13]  /*9a10*/  ISETP.GE.AND P5, PT, R18, UR4, PT ;  /* 0x0000000412007c0c */ /* 0x000fda000bfa6270 */
[----:B------:R-:W1:Y:S01]  /*9a20*/  @!P5 LDS.128 R4, [R86+0xc400] ;  /* 0x00c400005604d984 */ /* 0x000e620000000c00 */
[----:B--2---:R-:W-:-:S05]  /*9a30*/  @!P5 IADD3 R12, P2, R18, R29, RZ ;  /* 0x0000001d120cd210 */ /* 0x004fca0007f5e0ff */
[----:B----4-:R-:W-:Y:S01]  /*9a40*/  @!P5 IMAD.X R13, R15, 0x1, R19, P2 ;  /* 0x000000010f0dd824 */ /* 0x010fe200010e0613 */
        /* <DEDUP_REMOVED lines=9> */
[----:B---3--:R-:W-:-:S05]  /*9ae0*/  @!P5 IMAD.SHL.U32 R14, R212, 0x10, RZ ;  /* 0x00000010d40ed824 */ /* 0x008fca00078e00ff */
        /* <DEDUP_REMOVED lines=18> */
.L_x_1693:
[----:B------:R-:W-:Y:S05]  /*9c10*/  BSYNC B0 ;  /* 0x0000000000007941 */ /* 0x000fea0003800000 */
.L_x_1692:
[----:B------:R-:W-:Y:S01]  /*9c20*/  @!PT LDS RZ, [RZ] ;  /* 0x00000000fffff984 */ /* 0x000fe20000000800 */
[----:B------:R-:W-:Y:S01]  /*9c30*/  @!PT LDS RZ, [RZ] ;  /* 0x00000000fffff984 */ /* 0x000fe20000000800 */
[----:B------:R-:W-:Y:S01]  /*9c40*/  @!PT LDS RZ, [RZ] ;  /* 0x00000000fffff984 */ /* 0x000fe20000000800 */
[----:B------:R-:W-:Y:S01]  /*9c50*/  @!PT LDS RZ, [RZ] ;  /* 0x00000000fffff984 */ /* 0x000fe20000000800 */
[----:B------:R5:W-:Y:S06]  /*9c60*/  MEMBAR.ALL.CTA ;  /* 0x0000000000007992 */ /* 0x000bec0000008000 */
[----:B-----5:R-:W5:Y:S01]  /*9c70*/  FENCE.VIEW.ASYNC.S ;  /* 0x00000000000073c6 */ /* 0x020f620000000000 */
[----:B------:R-:W-:Y:S02]  /*9c80*/  VIADD R22, R22, 0x1 ;  /* 0x0000000116167836 */ /* 0x000fe40000000000 */
[----:B0-----:R-:W-:Y:S01]  /*9c90*/  @!P3 VIADD R82, R82, 0x2a8c0 ;  /* 0x0002a8c05252b836 */ /* 0x001fe20000000000 */
[----:B-----5:R0:W-:Y:S02]  /*9ca0*/  BAR.SYNC.DEFER_BLOCKING R67, 0x80 ;  /* 0x000200430000751d */ /* 0x0201e40000010000 */
[----:B------:R-:W-:-:S02]  /*9cb0*/  ISETP.NE.AND P2, PT, R22, 0x2, PT ;  /* 0x000000021600780c */ /* 0x000fc40003f45270 */
[----:B------:R-:W-:Y:S02]  /*9cc0*/  @!P3 PRMT R82, RZ, 0x654, R82 ;  /* 0x00000654ff52b816 */ /* 0x000fe40000000052 */
[----:B-1----:R-:W-:Y:S02]  /*9cd0*/  SEL R4, RZ, 0x1, P2 ;  /* 0x00000001ff047807 */ /* 0x002fe40001000000 */
[----:B------:R-:W-:Y:S02]  /*9ce0*/  SEL R22, R22, RZ, P2 ;  /* 0x000000ff16167207 */ /* 0x000fe40001000000 */
[----:B------:R-:W-:Y:S01]  /*9cf0*/  LOP3.LUT R209, R209, R4, RZ, 0x3c, !PT ;  /* 0x00000004d1d17212 */ /* 0x000fe200078e3cff */
[----:B------:R0:W-:Y:S01]  /*9d00*/  @!P3 SYNCS.ARRIVE.TRANS64.RED.A1T0 RZ, [R82+URZ], RZ ;  /* 0x000000ff52ffb9a7 */ /* 0x0001e2000810043f */
[----:B------:R-:W-:Y:S05]  /*9d10*/  @P1 BRA `(.L_x_1694) ;  /* 0xffffff8c00c01947 */ /* 0x000fea000383ffff */
[----:B------:R-:W1:Y:S01]  /*9d20*/  S2R R5, SR_TID.X ;  /* 0x0000000000057919 */ /* 0x000e620000002100 */
[----:B------:R-:W-:Y:S02]  /*9d30*/  PLOP3.LUT P0, PT, PT, PT, PT, 0x8, 0x0 ;  /* 0x000000000000781c */ /* 0x000fe40003f0e170 */
[----:B-1----:R-:W-:-:S04]  /*9d40*/  SHF.R.U32.HI R5, RZ, 0x7, R5 ;  /* 0x00000007ff057819 */ /* 0x002fc80000011605 */
[----:B------:R-:W-:-:S13]  /*9d50*/  ISETP.NE.AND P4, PT, R5, 0x1, PT ;  /* 0x000000010500780c */ /* 0x000fda0003f85270 */
[----:B------:R-:W-:Y:S06]  /*9d60*/  @!P4 BAR.ARV 0x9, 0x100 ;  /* 0x024400000000cb1d */ /* 0x000fec0000002000 */
.L_x_1631:
[----:B------:R-:W1:Y:S01]  /*9d70*/  LDC R0, c[0x0][0x448] ;  /* 0x00011200ff007b82 */ /* 0x000e620000000800 */
[----:B------:R-:W-:-:S07]  /*9d80*/  IADD3 R7, R203, 0x1, -R202 ;  /* 0x00000001cb077810 */ /* 0x000fce0007ffe8ca */
[----:B------:R-:W0:Y:S01]  /*9d90*/  LDC.64 R2, c[0x0][0x9e0] ;  /* 0x00027800ff027b82 */ /* 0x000e220000000a00 */
[----:B-1----:R-:W-:Y:S01]  /*9da0*/  ISETP.NE.AND P1, PT, R0, 0x1, PT ;  /* 0x000000010000780c */ /* 0x002fe20003f25270 */
[----:B------:R-:W-:Y:S01]  /*9db0*/  VIADD R0, R211, 0x7f ;  /* 0x0000007fd3007836 */ /* 0x000fe20000000000 */
[----:B0-----:R-:W-:-:S11]  /*9dc0*/  ISETP.GE.AND P2, PT, R3, 0x1, PT ;  /* 0x000000010300780c */ /* 0x001fd60003f46270 */
[----:B------:R-:W0:Y:S08]  /*9dd0*/  @P1 LDC R5, c[0x0][0x44c] ;  /* 0x00011300ff051b82 */ /* 0x000e300000000800 */
[----:B------:R-:W1:Y:S01]  /*9de0*/  @P1 LDC R4, c[0x0][0x450] ;  /* 0x00011400ff041b82 */ /* 0x000e620000000800 */
[----:B0-----:R-:W-:-:S05]  /*9df0*/  @P1 IMAD.HI.U32 R5, R0, R5, RZ ;  /* 0x0000000500051227 */ /* 0x001fca00078e00ff */
[----:B-1----:R-:W-:-:S05]  /*9e00*/  @P1 SHF.R.U32.HI R0, RZ, R4, R5 ;  /* 0x00000004ff001219 */ /* 0x002fca0000011605 */
[----:B------:R-:W-:Y:S01]  /*9e10*/  IMAD.IADD R5, R7, 0x1, R0 ;  /* 0x0000000107057824 */ /* 0x000fe200078e0200 */
[----:B------:R-:W-:Y:S06]  /*9e20*/  @P0 BRA `(.L_x_1695) ;  /* 0x00000000000c0947 */ /* 0x000fec0003800000 */
[----:B------:R-:W0:Y:S01]  /*9e30*/  FENCE.VIEW.ASYNC.G ;  /* 0x00000000000073c6 */ /* 0x000e220000000100 */
[----:B------:R-:W-:Y:S05]  /*9e40*/  WARPSYNC.ALL ;  /* 0x0000000000007948 */ /* 0x000fea0003800000 */
[----:B0-----:R-:W-:Y:S06]  /*9e50*/  BAR.ARV 0xc, 0x180 ;  /* 0x0306000000007b1d */ /* 0x001fec0000002000 */
.L_x_1695:
[----:B------:R-:W-:Y:S01]  /*9e60*/  IMAD.IADD R2, R5, 0x1, R2 ;  /* 0x0000000105027824 */ /* 0x000fe200078e0202 */
        /* <DEDUP_REMOVED lines=12> */
.L_x_1698:
[----:B------:R-:W-:-:S13]  /*9f30*/  ISETP.NE.AND P0, PT, R3, 0x1, PT ;  /* 0x000000010300780c */ /* 0x000fda0003f05270 */
[----:B------:R-:W0:Y:S02]  /*9f40*/  @P0 LDC.64 R4, c[0x0][0x9e8] ;  /* 0x00027a00ff040b82 */ /* 0x000e240000000a00 */
[----:B0-----:R-:W-:-:S05]  /*9f50*/  @P0 IMAD.HI.U32 R4, R0, R4, RZ ;  /* 0x0000000400040227 */ /* 0x001fca00078e00ff */
[----:B------:R-:W-:-:S07]  /*9f60*/  @P0 SHF.R.U32.HI R0, RZ, R5, R4 ;  /* 0x00000005ff000219 */ /* 0x000fce0000011604 */
.L_x_1699:
[----:B------:R-:W-:Y:S05]  /*9f70*/  BSYNC B0 ;  /* 0x0000000000007941 */ /* 0x000fea0003800000 */
.L_x_1697:
[----:B------:R-:W-:-:S05]  /*9f80*/  IMAD R5, R0, R3, R3 ;  /* 0x0000000300057224 */ /* 0x000fca00078e0203 */
[----:B------:R-:W-:-:S07]  /*9f90*/  VIMNMX R2, R2, R5, PT ;  /* 0x0000000502027248 */ /* 0x000fce0003fe0100 */
.L_x_1696:
[----:B------:R-:W0:Y:S01]  /*9fa0*/  @P1 LDC R0, c[0x0][0x44c] ;  /* 0x00011300ff001b82 */ /* 0x000e220000000800 */
[----:B------:R-:W-:Y:S01]  /*9fb0*/  VIADD R2, R2, 0x7f ;  /* 0x0000007f02027836 */ /* 0x000fe20000000000 */
[----:B------:R-:W-:Y:S01]  /*9fc0*/  ULDC UR4, c[0x0][0x9dc] ;  /* 0x0002770000047ab9 */ /* 0x000fe20000000800 */
[----:B------:R-:W-:-:S03]  /*9fd0*/  IMAD.MOV.U32 R4, RZ, RZ, R211 ;  /* 0x000000ffff047224 */ /* 0x000fc600078e00d3 */
        /* <DEDUP_REMOVED lines=20> */
.L_x_1702:
[----:B------:R-:W-:-:S13]  /*a120*/  ISETP.NE.AND P0, PT, R3, 0x1, PT ;  /* 0x000000010300780c */ /* 0x000fda0003f05270 */
[----:B------:R-:W0:Y:S02]  /*a130*/  @P0 LDC.64 R4, c[0x0][0x9e8] ;  /* 0x00027a00ff040b82 */ /* 0x000e240000000a00 */
[----:B0-----:R-:W-:-:S05]  /*a140*/  @P0 IMAD.HI.U32 R4, R2, R4, RZ ;  /* 0x0000000402040227 */ /* 0x001fca00078e00ff */
[----:B------:R-:W-:-:S07]  /*a150*/  @P0 SHF.R.U32.HI R2, RZ, R5, R4 ;  /* 0x00000005ff020219 */ /* 0x000fce0000011604 */
.L_x_1703:
[----:B------:R-:W-:Y:S05]  /*a160*/  BSYNC B0 ;  /* 0x0000000000007941 */ /* 0x000fea0003800000 */
.L_x_1701:
[----:B------:R-:W-:-:S05]  /*a170*/  IMAD R3, R2, R3, RZ ;  /* 0x0000000302037224 */ /* 0x000fca00078e02ff */
[----:B------:R-:W-:-:S07]  /*a180*/  VIMNMX R0, R0, R3, !PT ;  /* 0x0000000300007248 */ /* 0x000fce0007fe0100 */
.L_x_1700:
[----:B------:R-:W-:Y:S01]  /*a190*/  SHF.R.S32.HI R3, RZ, 0x1f, R0 ;  /* 0x0000001fff037819 */ /* 0x000fe20000011400 */
[----:B------:R-:W-:Y:S03]  /*a1a0*/  BSSY B0, `(.L_x_1704) ;  /* 0x0000026000007945 */ /* 0x000fe60003800000 */
[----:B------:R-:W-:-:S04]  /*a1b0*/  LEA.HI R3, R3, R0, RZ, 0x7 ;  /* 0x0000000003037211 */ /* 0x000fc800078f38ff */
[----:B------:R-:W-:-:S04]  /*a1c0*/  SHF.R.S32.HI R3, RZ, 0x7, R3 ;  /* 0x00000007ff037819 */ /* 0x000fc80000011403 */
[----:B------:R-:W-:Y:S01]  /*a1d0*/  VIMNMX R224, RZ, R3, !PT ;  /* 0x00000003ffe07248 */ /* 0x000fe20007fe0100 */
[----:B------:R-:W-:-:S03]  /*a1e0*/  IMAD.MOV.U32 R3, RZ, RZ, RZ ;  /* 0x000000ffff037224 */ /* 0x000fc600078e00ff */
[----:B------:R-:W-:-:S13]  /*a1f0*/  ISETP.GT.AND P0, PT, R27, R224, PT ;  /* 0x000000e01b00720c */ /* 0x000fda0003f04270 */
[----:B------:R-:W-:Y:S05]  /*a200*/  @!P0 BRA `(.L_x_1705) ;  /* 0x00000000007c8947 */ /* 0x000fea0003800000 */
[----:B------:R-:W2:Y:S01]  /*a210*/  LDL R2, [R1+0x8] ;  /* 0x0000080001027983 */ /* 0x000ea20000100800 */
[----:B------:R-:W-:Y:S01]  /*a220*/  ULDC UR4, c[0x0][0x9f0] ;  /* 0x00027c0000047ab9 */ /* 0x000fe20000000800 */
[----:B--2---:R-:W-:-:S04]  /*a230*/  ISETP.NE.AND P0, PT, R2, RZ, PT ;  /* 0x000000ff0200720c */ /* 0x004fc80003f05270 */
[----:B------:R-:W-:-:S04]  /*a240*/  SEL R6, R2, UR4, P0 ;  /* 0x0000000402067c07 */ /* 0x000fc80008000000 */
[-C--:B------:R-:W-:Y:S02]  /*a250*/  IABS R5, R6.reuse ;  /* 0x0000000600057213 */ /* 0x080fe40000000000 */
[----:B------:R-:W-:Y:S02]  /*a260*/  IADD3 R0, R6, -0x1, R27 ;  /* 0xffffffff06007810 */ /* 0x000fe40007ffe01b */
[----:B------:R-:W0:Y:S01]  /*a270*/  I2F.RP R4, R5 ;  /* 0x0000000500047306 */ /* 0x000e220000209400 */
[----:B------:R-:W-:Y:S02]  /*a280*/  IABS R9, R6 ;  /* 0x0000000600097213 */ /* 0x000fe40000000000 */
[----:B------:R-:W-:-:S05]  /*a290*/  IMAD.IADD R0, R0, 0x1, -R224 ;  /* 0x0000000100007824 */ /* 0x000fca00078e0ae0 */
[----:B0-----:R-:W0:Y:S02]  /*a2a0*/  MUFU.RCP R4, R4 ;  /* 0x0000000400047308 */ /* 0x001e240000001000 */
[----:B0-----:R-:W-:Y:S02]  /*a2b0*/  VIADD R2, R4, 0xffffffe ;  /* 0x0ffffffe04027836 */ /* 0x001fe40000000000 */
[----:B------:R-:W-:-:S04]  /*a2c0*/  IMAD.MOV R4, RZ, RZ, -R9 ;  /* 0x000000ffff047224 */ /* 0x000fc800078e0a09 */
[----:B------:R0:W1:Y:S02]  /*a2d0*/  F2I.FTZ.U32.TRUNC.NTZ R3, R2 ;  /* 0x0000000200037305 */ /* 0x000064000021f000 */
[----:B0-----:R-:W-:Y:S02]  /*a2e0*/  IMAD.MOV.U32 R2, RZ, RZ, RZ ;  /* 0x000000ffff027224 */ /* 0x001fe400078e00ff */
[----:B-1----:R-:W-:-:S04]  /*a2f0*/  IMAD.MOV R8, RZ, RZ, -R3 ;  /* 0x000000ffff087224 */ /* 0x002fc800078e0a03 */
[----:B------:R-:W-:Y:S01]  /*a300*/  IMAD R7, R8, R5, RZ ;  /* 0x0000000508077224 */ /* 0x000fe200078e02ff */
[----:B------:R-:W-:Y:S02]  /*a310*/  IABS R8, R0 ;  /* 0x0000000000087213 */ /* 0x000fe40000000000 */
[----:B------:R-:W-:Y:S01]  /*a320*/  LOP3.LUT R0, R0, R6, RZ, 0x3c, !PT ;  /* 0x0000000600007212 */ /* 0x000fe200078e3cff */
[----:B------:R-:W-:-:S03]  /*a330*/  IMAD.HI.U32 R3, R3, R7, R2 ;  /* 0x0000000703037227 */ /* 0x000fc600078e0002 */
[----:B------:R-:W-:Y:S01]  /*a340*/  ISETP.GE.AND P2, PT, R0, RZ, PT ;  /* 0x000000ff0000720c */ /* 0x000fe20003f46270 */
        /* <DEDUP_REMOVED lines=11> */
.L_x_1705:
[----:B------:R-:W-:Y:S05]  /*a400*/  BSYNC B0 ;  /* 0x0000000000007941 */ /* 0x000fea0003800000 */
.L_x_1704:
[----:B------:R-:W3:Y:S01]  /*a410*/  LDL R0, [R1+0x14] ;  /* 0x0000140001007983 */ /* 0x000ee20000100800 */
[----:B------:R-:W-:Y:S02]  /*a420*/  PLOP3.LUT P0, PT, PT, PT, PT, 0x80, 0x0 ;  /* 0x000000000000781c */ /* 0x000fe40003f0f070 */
[----:B--2---:R-:W-:Y:S01]  /*a430*/  CS2R R28, SRZ ;  /* 0x00000000001c7805 */ /* 0x004fe2000001ff00 */
        /* <DEDUP_REMOVED lines=16> */
[----:B---34-:R-:W-:Y:S02]  /*a540*/  CS2R R14, SRZ ;  /* 0x00000000000e7805 */ /* 0x018fe4000001ff00 */
[----:B------:R-:W-:-:S02]  /*a550*/  CS2R R132, SRZ ;  /* 0x0000000000847805 */ /* 0x000fc4000001ff00 */
[----:B------:R-:W-:Y:S02]  /*a560*/  CS2R R72, SRZ ;  /* 0x0000000000487805 */ /* 0x000fe4000001ff00 */
[----:B------:R-:W-:Y:S02]  /*a570*/  CS2R R120, SRZ ;  /* 0x0000000000787805 */ /* 0x000fe4000001ff00 */
[----:B------:R-:W-:Y:S02]  /*a580*/  CS2R R130, SRZ ;  /* 0x0000000000827805 */ /* 0x000fe4000001ff00 */
[----:B------:R-:W-:Y:S02]  /*a590*/  CS2R R134, SRZ ;  /* 0x0000000000867805 */ /* 0x000fe4000001ff00 */
[----:B------:R-:W-:Y:S02]  /*a5a0*/  CS2R R56, SRZ ;  /* 0x0000000000387805 */ /* 0x000fe4000001ff00 */
[----:B------:R-:W-:Y:S01]  /*a5b0*/  CS2R R122, SRZ ;  /* 0x00000000007a7805 */ /* 0x000fe2000001ff00 */
        /* <DEDUP_REMOVED lines=11> */
[----:B------:R-:W-:Y:S02]  /*a670*/  CS2R R90, SRZ ;  /* 0x00000000005a7805 */ /* 0x000fe4000001ff00 */
[----:B------:R-:W-:Y:S01]  /*a680*/  CS2R R124, SRZ ;  /* 0x00000000007c7805 */ /* 0x000fe2000001ff00 */
[----:B------:R-:W-:Y:S01]  /*a690*/  IMAD.MOV.U32 R82, RZ, RZ, RZ ;  /* 0x000000ffff527224 */ /* 0x000fe200078e00ff */
        /* <DEDUP_REMOVED lines=17> */
[----:B------:R-:W-:-:S05]  /*a7b0*/  IMAD R224, R0, R3, R224 ;  /* 0x0000000300e07224 */ /* 0x000fca00078e02e0 */
[----:B------:R-:W-:Y:S02]  /*a7c0*/  VIADDMNMX R94, R224, R3, R27, PT ;  /* 0x00000003e05e7246 */ /* 0x000fe4000380011b */
[----:B------:R-:W-:Y:S02]  /*a7d0*/  CS2R R2, SRZ ;  /* 0x0000000000027805 */ /* 0x000fe4000001ff00 */
[----:B------:R-:W-:-:S13]  /*a7e0*/  ISETP.GT.AND P1, PT, R94, R224, PT ;  /* 0x000000e05e00720c */ /* 0x000fda0003f24270 */
[----:B------:R-:W-:Y:S05]  /*a7f0*/  @!P1 BRA `(.L_x_1706) ;  /* 0x0000016400049947 */ /* 0x000fea0003800000 */
[----:B------:R-:W0:Y:S01]  /*a800*/  S2R R0, SR_TID.X ;  /* 0x0000000000007919 */ /* 0x000e220000002100 */
[----:B------:R-:W-:Y:S01]  /*a810*/  UMOV UR4, 0xffffffff ;  /* 0xffffffff00047882 */ /* 0x000fe20000000000 */
[----:B0-----:R-:W-:-:S05]  /*a820*/  VIADD R45, R0, 0xffffff80 ;  /* 0xffffff80002d7836 */ /* 0x001fca0000000000 */
[----:B------:R-:W-:-:S04]  /*a830*/  SHF.R.S32.HI R54, RZ, 0x1f, R45 ;  /* 0x0000001fff367819 */ /* 0x000fc8000001142d */
[----:B------:R-:W-:-:S04]  /*a840*/  LEA.HI R13, R54, R45, RZ, 0x7 ;  /* 0x0000002d360d7211 */ /* 0x000fc800078f38ff */
[----:B------:R-:W-:Y:S01]  /*a850*/  SHF.R.S32.HI R13, RZ, 0x7, R13 ;  /* 0x00000007ff0d7819 */ /* 0x000fe2000001140d */
[----:B------:R-:W-:Y:S06]  /*a860*/  BRA.DIV UR4, `(.L_x_1707) ;  /* 0x0000024e04787947 */ /* 0x000fec000b800000 */
[----:B------:R0:W1:Y:S02]  /*a870*/  SHFL.IDX PT, R217, R13, RZ, 0x1f ;  /* 0x00001fff0dd97589 */ /* 0x00006400000e0000 */
.L_x_2037:
[----:B-1----:R-:W-:Y:S01]  /*a880*/  LEA.HI R0, R217, R217, RZ, 0x1 ;  /* 0x000000d9d9007211 */ /* 0x002fe200078f08ff */
[----:B------:R-:W-:-:S03]  /*a890*/  ULOP3.LUT UP0, URZ, UR39, 0x3ff, URZ, 0xc0, !UPT ;  /* 0x000003ff273f7892 */ /* 0x000fc6000f80c03f */
[----:B------:R-:W-:-:S03]  /*a8a0*/  LOP3.LUT R0, R0, 0x3e, RZ, 0xc0, !PT ;  /* 0x0000003e00007812 */ /* 0x000fc600078ec0ff */
[----:B------:R-:W-:Y:S02]  /*a8b0*/  PLOP3.LUT P0, PT, PT, PT, UP0, 0x80, 0x0 ;  /* 0x000000000000781c */ /* 0x000fe40003f0f008 */
[----:B------:R-:W-:-:S05]  /*a8c0*/  IMAD.IADD R0, R217, 0x1, -R0 ;  /* 0x00000001d9007824 */ /* 0x000fca00078e0a00 */
[----:B------:R-:W-:-:S04]  /*a8d0*/  LEA R0, R0, UR39, 0xc ;  /* 0x0000002700007c11 */ /* 0x000fc8000f8e60ff */
[----:B------:R-:W-:-:S04]  /*a8e0*/  SHF.R.U32.HI R0, RZ, 0x4, R0 ;  /* 0x00000004ff007819 */ /* 0x000fc80000011600 */
[----:B------:R-:W-:Y:S01]  /*a8f0*/  LOP3.LUT R44, R0, 0x3fff, RZ, 0xc0, !PT ;  /* 0x00003fff002c7812 */ /* 0x000fe200078ec0ff */
[----:B------:R-:W-:Y:S06]  /*a900*/  @!P0 BRA `(.L_x_1708) ;  /* 0x0000000000408947 */ /* 0x000fec0003800000 */
[----:B------:R-:W-:Y:S01]  /*a910*/  MOV R0, 0x0 ;  /* 0x0000000000007802 */ /* 0x000fe20000000f00 */
[----:B------:R-:W-:Y:S01]  /*a920*/  ULDC.64 UR4, c[0x4][0xc0] ;  /* 0x0100300000047ab9 */ /* 0x000fe20000000a00 */
[----:B------:R-:W-:Y:S01]  /*a930*/  ULDC.64 UR6, c[0x4][0xc8] ;  /* 0x0100320000067ab9 */ /* 0x000fe20000000a00 */
[----:B------:R-:W-:Y:S01]  /*a940*/  IMAD.U32 R4, RZ, RZ, UR4 ;  /* 0x00000004ff047e24 */ /* 0x000fe2000f8e00ff */
[----:B------:R1:W2:Y:S01]  /*a950*/  LDC.64 R2, c[0x4][R0] ;  /* 0x0100000000027b82 */ /* 0x0002a20000000a00 */
[----:B------:R-:W-:Y:S01]  /*a960*/  MOV R5, UR5 ;  /* 0x0000000500057c02 */ /* 0x000fe20008000f00 */
[----:B------:R-:W-:Y:S01]  /*a970*/  ULDC.64 UR4, c[0x4][0x60] ;  /* 0x0100180000047ab9 */ /* 0x000fe20000000a00 */
[----:B------:R-:W-:Y:S02]  /*a980*/  IMAD.U32 R6, RZ, RZ, UR6 ;  /* 0x00000006ff067e24 */ /* 0x000fe4000f8e00ff */
[----:B------:R-:W-:Y:S02]  /*a990*/  IMAD.U32 R7, RZ, RZ, UR7 ;  /* 0x00000007ff077e24 */ /* 0x000fe4000f8e00ff */
[----:B------:R-:W-:-:S02]  /*a9a0*/  IMAD.U32 R10, RZ, RZ, UR4 ;  /* 0x00000004ff0a7e24 */ /* 0x000fc4000f8e00ff */
[----:B------:R-:W-:Y:S02]  /*a9b0*/  IMAD.U32 R11, RZ, RZ, UR5 ;  /* 0x00000005ff0b7e24 */ /* 0x000fe4000f8e00ff */
[----:B------:R-:W-:Y:S02]  /*a9c0*/  IMAD.MOV.U32 R8, RZ, RZ, 0x70 ;  /* 0x00000070ff087424 */ /* 0x000fe400078e00ff */
[----:B------:R-:W-:Y:S02]  /*a9d0*/  IMAD.MOV.U32 R12, RZ, RZ, 0x1 ;  /* 0x00000001ff0c7424 */ /* 0x000fe400078e00ff */
[----:B01----:R-:W-:-:S07]  /*a9e0*/  IMAD.MOV.U32 R13, RZ, RZ, RZ ;  /* 0x000000ffff0d7224 */ /* 0x003fce00078e00ff */
[----:B------:R-:W-:-:S07]  /*a9f0*/  LEPC R20, `(.L_x_1708) ;  /* 0x000000001014794e */ /* 0x000fce0000000000 */
[----:B--2--5:R-:W-:Y:S05]  /*aa00*/  CALL.ABS.NOINC R2 ;  /* 0x0000000002007343 */ /* 0x024fea0003c00000 */
.L_x_1708:
[----:B------:R-:W-:Y:S01]  /*aa10*/  ULDC.64 UR6, c[0x0][0x998] ;  /* 0x0002660000067ab9 */ /* 0x000fe20000000a00 */
[----:B------:R-:W-:Y:S01]  /*aa20*/  ULDC.64 UR4, c[0x0][0x990] ;  /* 0x0002640000047ab9 */ /* 0x000fe20000000a00 */
[----:B------:R-:W-:Y:S02]  /*aa30*/  ISETP.NE.U32.AND P1, PT, RZ, UR6, PT ;  /* 0x00000006ff007c0c */ /* 0x000fe4000bf25070 */
[----:B------:R-:W-:Y:S02]  /*aa40*/  ISETP.NE.U32.AND P0, PT, RZ, UR4, PT ;  /* 0x00000004ff007c0c */ /* 0x000fe4000bf05070 */
[----:B------:R-:W-:Y:S02]  /*aa50*/  ISETP.NE.AND.EX P1, PT, RZ, UR7, PT, P1 ;  /* 0x00000007ff007c0c */ /* 0x000fe4000bf25310 */
[----:B------:R-:W-:-:S11]  /*aa60*/  ISETP.NE.AND.EX P0, PT, RZ, UR5, PT, P0 ;  /* 0x00000005ff007c0c */ /* 0x000fd6000bf05300 */
[----:B------:R-:W1:Y:S01]  /*aa70*/  @P1 LDC.64 R8, c[0x0][0x9b8] ;  /* 0x00026e00ff081b82 */ /* 0x000e620000000a00 */
[--C-:B------:R-:W-:Y:S02]  /*aa80*/  @P1 SHF.R.S32.HI R5, RZ, 0x1f, R227.reuse ;  /* 0x0000001fff051819 */ /* 0x100fe400000114e3 */
[----:B------:R-:W-:-:S05]  /*aa90*/  @P0 SHF.R.S32.HI R3, RZ, 0x1f, R227 ;  /* 0x0000001fff030819 */ /* 0x000fca00000114e3 */
[----:B------:R-:W2:Y:S08]  /*aaa0*/  @P0 LDC.64 R6, c[0x0][0x9a8] ;  /* 0x00026a00ff060b82 */ /* 0x000eb00000000a00 */
[----:B------:R-:W3:Y:S08]  /*aab0*/  @P0 LDC.64 R10, c[0x0][0x9b0] ;  /* 0x00026c00ff0a0b82 */ /* 0x000ef00000000a00 */
[----:B0-----:R-:W0:Y:S01]  /*aac0*/  @P1 LDC.64 R12, c[0x0][0x9c0] ;  /* 0x00027000ff0c1b82 */ /* 0x001e220000000a00 */
[----:B-1----:R-:W-:-:S02]  /*aad0*/  @P1 IMAD R2, R5, R8, RZ ;  /* 0x0000000805021224 */ /* 0x002fc400078e02ff */
[----:B------:R-:W-:-:S04]  /*aae0*/  @P1 IMAD.WIDE.U32 R4, R227, R8, RZ ;  /* 0x00000008e3041225 */ /* 0x000fc800078e00ff */
[----:B------:R-:W-:Y:S02]  /*aaf0*/  @P1 IMAD R9, R227, R9, R2 ;  /* 0x00000009e3091224 */ /* 0x000fe400078e0202 */
[-C--:B--2---:R-:W-:Y:S02]  /*ab00*/  @P0 IMAD R0, R3, R6.reuse, RZ ;  /* 0x0000000603000224 */ /* 0x084fe400078e02ff */
[----:B------:R-:W-:-:S04]  /*ab10*/  @P0 IMAD.WIDE.U32 R2, R227, R6, RZ ;  /* 0x00000006e3020225 */ /* 0x000fc800078e00ff */
[----:B------:R-:W-:Y:S02]  /*ab20*/  @P0 IMAD R7, R227, R7, R0 ;  /* 0x00000007e3070224 */ /* 0x000fe400078e0200 */
[----:B------:R-:W-:Y:S02]  /*ab30*/  @P1 IMAD.IADD R5, R5, 0x1, R9 ;  /* 0x0000000105051824 */ /* 0x000fe400078e0209 */
[----:B------:R-:W-:Y:S02]  /*ab40*/  @P0 IMAD.IADD R3, R3, 0x1, R7 ;  /* 0x0000000103030824 */ /* 0x000fe400078e0207 */
[----:B------:R-:W-:Y:S02]  /*ab50*/  IMAD.MOV.U32 R0, RZ, RZ, 0x3f800000 ;  /* 0x3f800000ff007424 */ /* 0x000fe400078e00ff */
[----:B---3--:R-:W-:-:S04]  /*ab60*/  @P0 IMAD.WIDE.U32 R2, R200, R10, R2 ;  /* 0x0000000ac8020225 */ /* 0x008fc800078e0002 */
[----:B0-----:R-:W-:Y:S01]  /*ab70*/  @P1 IMAD.WIDE.U32 R6, R200, R12, R4 ;  /* 0x0000000cc8061225 */ /* 0x001fe200078e0004 */
[----:B------:R-:W-:Y:S01]  /*ab80*/  @P0 LEA R4, P2, R2, UR4, 0x2 ;  /* 0x0000000402040c11 */ /* 0x000fe2000f8410ff */
[----:B------:R-:W-:Y:S02]  /*ab90*/  ULDC UR4, c[0x0][0x3f4] ;  /* 0x0000fd0000047ab9 */ /* 0x000fe40000000800 */
[----:B------:R-:W-:Y:S01]  /*aba0*/  @P0 IMAD R5, R200, R11, R3 ;  /* 0x0000000bc8050224 */ /* 0x000fe200078e0203 */
[----:B------:R-:W-:Y:S01]  /*abb0*/  @P1 LEA R8, P3, R6, UR6, 0x2 ;  /* 0x0000000606081c11 */ /* 0x000fe2000f8610ff */
[----:B------:R-:W-:-:S03]  /*abc0*/  @P1 IMAD R3, R200, R13, R7 ;  /* 0x0000000dc8031224 */ /* 0x000fc600078e0207 */
[----:B------:R-:W-:Y:S02]  /*abd0*/  @P0 LEA.HI.X R5, R2, UR5, R5, 0x2, P2 ;  /* 0x0000000502050c11 */ /* 0x000fe400090f1405 */
[----:B------:R-:W-:Y:S01]  /*abe0*/  @P1 LEA.HI.X R9, R6, UR7, R3, 0x2, P3 ;  /* 0x0000000706091c11 */ /* 0x000fe200098f1403 */
[----:B------:R-:W-:-:S04]  /*abf0*/  IMAD.MOV.U32 R3, RZ, RZ, 0x3f800000 ;  /* 0x3f800000ff037424 */ /* 0x000fc800078e00ff */
        /* <DEDUP_REMOVED lines=12> */
[----:B------:R0:W1:Y:S03]  /*acc0*/  SYNCS.PHASECHK.TRANS64.TRYWAIT P0, [R16+URZ+0x2a800], R3 ;  /* 0x02a80003100075a7 */ /* 0x000066000800017f */
[----:B-1----:R-:W-:Y:S05]  /*acd0*/  @!P0 NANOSLEEP.SYNCS 0x989680 ;  /* 0x009896800000895d */ /* 0x002fea0003900000 */
[----:B------:R-:W1:Y:S01]  /*ace0*/  @!P0 SYNCS.PHASECHK.TRANS64 P0, [R16+URZ+0x2a800], R3 ;  /* 0x02a80003100085a7 */ /* 0x000e62000800007f */
[----:B------:R-:W-:Y:S04]  /*acf0*/  BSSY B0, `(.L_x_1710) ;  /* 0x0000006000007945 */ /* 0x000fe80003800000 */
[----:B-1----:R-:W-:Y:S05]  /*ad00*/  @P0 BRA `(.L_x_1711) ;  /* 0x0000000000100947 */ /* 0x002fea0003800000 */
.L_x_1712:
[----:B-1----:R1:W2:Y:S02]  /*ad10*/  SYNCS.PHASECHK.TRANS64.TRYWAIT P0, [R16+URZ+0x2a800], R3 ;  /* 0x02a80003100075a7 */ /* 0x0022a4000800017f */
[----:B--2---:R-:W-:Y:S05]  /*ad20*/  @!P0 NANOSLEEP.SYNCS 0x989680 ;  /* 0x009896800000895d */ /* 0x004fea0003900000 */
[----:B------:R-:W2:Y:S02]  /*ad30*/  @!P0 SYNCS.PHASECHK.TRANS64 P0, [R16+URZ+0x2a800], R3 ;  /* 0x02a80003100085a7 */ /* 0x000ea4000800007f */
[----:B--2---:R-:W-:Y:S05]  /*ad40*/  @!P0 BRA `(.L_x_1712) ;  /* 0xfffffffc00f08947 */ /* 0x004fea000383ffff */
.L_x_1711:
[----:B------:R-:W-:Y:S05]  /*ad50*/  BSYNC B0 ;  /* 0x0000000000007941 */ /* 0x000fea0003800000 */
.L_x_1710:
[----:B------:R-:W-:Y:S05]  /*ad60*/  BRA `(.L_x_1713) ;  /* 0x0000006c00ec7947 */ /* 0x000fea0003800000 */
.L_x_1709:
[----:B------:R-:W-:Y:S01]  /*ad70*/  ULOP3.LUT UP0, URZ, UR39, 0x1bf, URZ, 0xc0, !UPT ;  /* 0x000001bf273f7892 */ /* 0x000fe2000f80c03f */
[----:B-----5:R-:W-:Y:S01]  /*ad80*/  SHF.R.S32.HI R0, RZ, 0x1f, R26 ;  /* 0x0000001fff007819 */ /* 0x020fe2000001141a */
[----:B------:R-:W-:Y:S01]  /*ad90*/  ULDC.64 UR4, c[0x0][0x3f8] ;  /* 0x0000fe0000047ab9 */ /* 0x000fe20000000a00 */
[----:B------:R-:W-:Y:S01]  /*ada0*/  ULDC.64 UR6, c[0x0][0x408] ;  /* 0x0001020000067ab9 */ /* 0x000fe20000000a00 */
[----:B------:R-:W-:Y:S02]  /*adb0*/  IMAD.WIDE.U32 R24, R26, UR4, RZ ;  /* 0x000000041a187c25 */ /* 0x000fe4000f8e00ff */
[----:B------:R-:W-:Y:S02]  /*adc0*/  PLOP3.LUT P0, PT, PT, PT, UP0, 0x80, 0x0 ;  /* 0x000000000000781c */ /* 0x000fe40003f0f008 */
[C---:B------:R-:W-:Y:S02]  /*add0*/  IMAD R3, R0.reuse, UR4, RZ ;  /* 0x0000000400037c24 */ /* 0x040fe4000f8e02ff */
[----:B------:R-:W-:-:S02]  /*ade0*/  IMAD R5, R0, UR6, RZ ;  /* 0x0000000600057c24 */ /* 0x000fc4000f8e02ff */
[C---:B------:R-:W-:Y:S02]  /*adf0*/  IMAD R3, R26.reuse, UR5, R3 ;  /* 0x000000051a037c24 */ /* 0x040fe4000f8e0203 */
[C---:B------:R-:W-:Y:S02]  /*ae00*/  IMAD R5, R26.reuse, UR7, R5 ;  /* 0x000000071a057c24 */ /* 0x040fe4000f8e0205 */
[----:B------:R-:W-:-:S04]  /*ae10*/  IMAD.WIDE.U32 R26, R26, UR6, RZ ;  /* 0x000000061a1a7c25 */ /* 0x000fc8000f8e00ff */
[----:B------:R-:W-:Y:S02]  /*ae20*/  IMAD.IADD R29, R3, 0x1, R25 ;  /* 0x00000001031d7824 */ /* 0x000fe400078e0219 */
[----:B------:R-:W-:Y:S01]  /*ae30*/  IMAD.IADD R31, R5, 0x1, R27 ;  /* 0x00000001051f7824 */ /* 0x000fe200078e021b */
[----:B------:R-:W-:Y:S06]  /*ae40*/  @!P0 BRA `(.L_x_1714) ;  /* 0x0000000000408947 */ /* 0x000fec0003800000 */
        /* <DEDUP_REMOVED lines=16> */
.L_x_1714:
[----:B------:R-:W-:Y:S01]  /*af50*/  ULDC.U8 UR4, c[0x0][0x410] ;  /* 0x0001040000047ab9 */ /* 0x000fe20000000000 */
[----:B------:R-:W-:Y:S01]  /*af60*/  BSSY B0, `(.L_x_1715) ;  /* 0x00006d3000007945 */ /* 0x000fe20003800000 */
[----:B------:R-:W-:Y:S01]  /*af70*/  ISETP.NE.AND P0, PT, RZ, UR4, PT ;  /* 0x00000004ff007c0c */ /* 0x000fe2000bf05270 */
[----:B------:R-:W-:-:S12]  /*af80*/  IMAD.IADD R10, R210, 0x1, R211 ;  /* 0x00000001d20a7824 */ /* 0x000fd800078e02d3 */
[----:B------:R-:W-:Y:S05]  /*af90*/  @!P0 BRA `(.L_x_1716) ;  /* 0x0000003400b48947 */ /* 0x000fea0003800000 */
[----:B------:R-:W0:Y:S01]  /*afa0*/  LDC R55, c[0x0][0x448] ;  /* 0x00011200ff377b82 */ /* 0x000e220000000800 */
[----:B------:R-:W-:Y:S01]  /*afb0*/  IMAD.MOV.U32 R11, RZ, RZ, R10 ;  /* 0x000000ffff0b7224 */ /* 0x000fe200078e000a */
[----:B------:R-:W-:Y:S01]  /*afc0*/  ULDC.64 UR4, c[0x0][0x3f8] ;  /* 0x0000fe0000047ab9 */ /* 0x000fe20000000a00 */
[----:B------:R-:W-:Y:S01]  /*afd0*/  IMAD.MOV.U32 R8, RZ, RZ, R26 ;  /* 0x000000ffff087224 */ /* 0x000fe200078e001a */
[----:B------:R-:W-:Y:S01]  /*afe0*/  ULDC.64 UR6, c[0x0][0x408] ;  /* 0x0001020000067ab9 */ /* 0x000fe20000000a00 */
[----:B------:R-:W-:Y:S01]  /*aff0*/  IMAD.MOV.U32 R9, RZ, RZ, R31 ;  /* 0x000000ffff097224 */ /* 0x000fe200078e001f */
[----:B------:R-:W-:Y:S01]  /*b000*/  ULDC.64 UR8, c[0x0][0x400] ;  /* 0x0001000000087ab9 */ /* 0x000fe20000000a00 */
[----:B------:R-:W-:Y:S02]  /*b010*/  IMAD.MOV.U32 R6, RZ, RZ, R24 ;  /* 0x000000ffff067224 */ /* 0x000fe400078e0018 */
[----:B------:R-:W-:Y:S01]  /*b020*/  IMAD.MOV.U32 R7, RZ, RZ, R29 ;  /* 0x000000ffff077224 */ /* 0x000fe200078e001d */
[----:B0-----:R-:W-:-:S13]  /*b030*/  ISETP.NE.AND P0, PT, R55, 0x1, PT ;  /* 0x000000013700780c */ /* 0x001fda0003f05270 */
[----:B------:R-:W0:Y:S08]  /*b040*/  @P0 LDC R3, c[0x0][0x44c] ;  /* 0x00011300ff030b82 */ /* 0x000e300000000800 */
[----:B------:R-:W1:Y:S01]  /*b050*/  @P0 LDC R5, c[0x0][0x450] ;  /* 0x00011400ff050b82 */ /* 0x000e620000000800 */
[----:B0-----:R-:W-:-:S05]  /*b060*/  @P0 IMAD.HI.U32 R0, R10, R3, RZ ;  /* 0x000000030a000227 */ /* 0x001fca00078e00ff */
[----:B-1----:R-:W-:-:S04]  /*b070*/  @P0 SHF.R.U32.HI R11, RZ, R5, R0 ;  /* 0x00000005ff0b0219 */ /* 0x002fc80000011600 */
[----:B------:R-:W-:Y:S01]  /*b080*/  SHF.R.S32.HI R0, RZ, 0x1f, R11 ;  /* 0x0000001fff007819 */ /* 0x000fe2000001140b */
[----:B------:R-:W-:-:S04]  /*b090*/  IMAD.WIDE.U32 R8, R11, UR6, R8 ;  /* 0x000000060b087c25 */ /* 0x000fc8000f8e0008 */
[----:B------:R-:W-:Y:S01]  /*b0a0*/  IMAD R4, R0, UR4, RZ ;  /* 0x0000000400047c24 */ /* 0x000fe2000f8e02ff */
[----:B------:R-:W-:Y:S01]  /*b0b0*/  IADD3 R5, P1, R8, UR8, RZ ;  /* 0x0000000808057c10 */ /* 0x000fe2000ff3e0ff */
[----:B------:R-:W-:-:S04]  /*b0c0*/  IMAD.WIDE.U32 R6, R11, UR4, R6 ;  /* 0x000000040b067c25 */ /* 0x000fc8000f8e0006 */
[----:B------:R-:W-:Y:S02]  /*b0d0*/  IMAD R0, R0, UR6, RZ ;  /* 0x0000000600007c24 */ /* 0x000fe4000f8e02ff */
[C---:B------:R-:W-:Y:S01]  /*b0e0*/  IMAD R13, R11.reuse, UR5, R4 ;  /* 0x000000050b0d7c24 */ /* 0x040fe2000f8e0204 */
[----:B------:R-:W-:Y:S01]  /*b0f0*/  ULDC.64 UR4, c[0x0][0x3e8] ;  /* 0x0000fa0000047ab9 */ /* 0x000fe20000000a00 */
[----:B------:R-:W-:Y:S01]  /*b100*/  IMAD R8, R11, UR7, R0 ;  /* 0x000000070b087c24 */ /* 0x000fe2000f8e0200 */
[----:B------:R-:W-:Y:S01]  /*b110*/  IADD3 R3, P0, R6, UR4, RZ ;  /* 0x0000000406037c10 */ /* 0x000fe2000ff1e0ff */
[----:B------:R-:W-:-:S03]  /*b120*/  UMOV UR4, 0xffffffff ;  /* 0xffffffff00047882 */ /* 0x000fc60000000000 */
[----:B------:R-:W-:Y:S02]  /*b130*/  IADD3.X R13, R7, UR5, R13, P0, !PT ;  /* 0x00000005070d7c10 */ /* 0x000fe400087fe40d */
[----:B------:R-:W-:Y:S01]  /*b140*/  IADD3.X R4, R9, UR9, R8, P1, !PT ;  /* 0x0000000909047c10 */ /* 0x000fe20008ffe408 */
[----:B------:R-:W-:Y:S06]  /*b150*/  BRA.DIV UR4, `(.L_x_1717) ;  /* 0x0000024604647947 */ /* 0x000fec000b800000 */
[----:B------:R0:W1:Y:S04]  /*b160*/  SHFL.IDX PT, R0, R13, RZ, 0x1e1f ;  /* 0x001e1fff0d007589 */ /* 0x00006800000e0000 */
[----:B------:R-:W2:Y:S04]  /*b170*/  SHFL.IDX PT, R3, R3, RZ, 0x1e1f ;  /* 0x001e1fff03037589 */ /* 0x000ea800000e0000 */
[----:B------:R-:W3:Y:S04]  /*b180*/  SHFL.IDX PT, R4, R4, RZ, 0x1e1f ;  /* 0x001e1fff04047589 */ /* 0x000ee800000e0000 */
[----:B0-----:R-:W4:Y:S02]  /*b190*/  SHFL.IDX PT, R5, R5, RZ, 0x1e1f ;  /* 0x001e1fff05057589 */ /* 0x001f2400000e0000 */
.L_x_2043:
[----:B------:R-:W-:Y:S01]  /*b1a0*/  IMAD R55, R202, R55, RZ ;  /* 0x00000037ca377224 */ /* 0x000fe200078e02ff */
[----:B------:R-:W-:Y:S01]  /*b1b0*/  BSSY B1, `(.L_x_1718) ;  /* 0x000004c000017945 */ /* 0x000fe20003800000 */
[----:B------:R-:W-:Y:S02]  /*b1c0*/  CS2R R8, SRZ ;  /* 0x0000000000087805 */ /* 0x000fe4000001ff00 */
[----:B------:R-:W-:Y:S02]  /*b1d0*/  CS2R R12, SRZ ;  /* 0x00000000000c7805 */ /* 0x000fe4000001ff00 */
[----:B------:R-:W-:Y:S02]  /*b1e0*/  CS2R R20, SRZ ;  /* 0x0000000000147805 */ /* 0x000fe4000001ff00 */
[----:B------:R-:W-:Y:S02]  /*b1f0*/  ISETP.GE.AND P0, PT, R10, R55, PT ;  /* 0x000000370a00720c */ /* 0x000fe40003f06270 */
        /* <DEDUP_REMOVED lines=8> */
[----:B------:R-:W-:Y:S01]  /*b280*/  CS2R R36, SRZ ;  /* 0x0000000000247805 */ /* 0x000fe2000001ff00 */
[----:B------:R-:W-:Y:S06]  /*b290*/  @P0 BRA `(.L_x_1719) ;  /* 0x0000000000f40947 */ /* 0x000fec0003800000 */
[----:B------:R-:W-:Y:S01]  /*b2a0*/  ULDC UR4, c[0x0][0x3f4] ;  /* 0x0000fd0000047ab9 */ /* 0x000fe20000000800 */
[----:B------:R-:W-:Y:S02]  /*b2b0*/  SHF.R.S32.HI R9, RZ, 0x1f, R221 ;  /* 0x0000001fff097819 */ /* 0x000fe400000114dd */
[----:B------:R-:W-:Y:S02]  /*b2c0*/  CS2R R32, SRZ ;  /* 0x0000000000207805 */ /* 0x000fe4000001ff00 */
[----:B------:R-:W-:Y:S02]  /*b2d0*/  ISETP.GE.AND P4, PT, R221, UR4, PT ;  /* 0x00000004dd007c0c */ /* 0x000fe4000bf86270 */
[----:B------:R-:W-:Y:S02]  /*b2e0*/  CS2R R30, SRZ ;  /* 0x00000000001e7805 */ /* 0x000fe4000001ff00 */
[----:B------:R-:W-:Y:S02]  /*b2f0*/  ISETP.GE.AND P3, PT, R223, UR4, PT ;  /* 0x00000004df007c0c */ /* 0x000fe4000bf66270 */
[----:B------:R-:W-:-:S07]  /*b300*/  ISETP.GE.AND P2, PT, R228, UR4, PT ;  /* 0x00000004e4007c0c */ /* 0x000fce000bf46270 */
[C---:B--2---:R-:W-:Y:S02]  /*b310*/  @!P4 IADD3 R6, P0, R221.reuse, R3, RZ ;  /* 0x00000003dd06c210 */ /* 0x044fe40007f1e0ff */
[----:B----4-:R-:W-:-:S03]  /*b320*/  @!P4 IADD3 R12, P1, R221, R5, RZ ;  /* 0x00000005dd0cc210 */ /* 0x010fc60007f3e0ff */
[--C-:B-1----:R-:W-:Y:S02]  /*b330*/  @!P4 IMAD.X R7, R0, 0x1, R9.reuse, P0 ;  /* 0x000000010007c824 */ /* 0x102fe400000e0609 */
[----:B---3--:R-:W-:Y:S01]  /*b340*/  @!P4 IMAD.X R13, R4, 0x1, R9, P1 ;  /* 0x00000001040dc824 */ /* 0x008fe200008e0609 */
[----:B------:R-:W-:Y:S02]  /*b350*/  ISETP.GE.AND P1, PT, R222, UR4, PT ;  /* 0x00000004de007c0c */ /* 0x000fe4000bf26270 */
[----:B------:R-:W5:Y:S01]  /*b360*/  @!P4 LD.E.64 R32, desc[UR42][R6.64] ;  /* 0x0000002a0620c980 */ /* 0x000f62000c101b00 */
[----:B------:R-:W-:-:S03]  /*b370*/  SHF.R.S32.HI R9, RZ, 0x1f, R223 ;  /* 0x0000001fff097819 */ /* 0x000fc600000114df */
[----:B------:R0:W5:Y:S01]  /*b380*/  @!P4 LD.E.64 R30, desc[UR42][R12.64] ;  /* 0x0000002a0c1ec980 */ /* 0x000162000c101b00 */
[C---:B------:R-:W-:Y:S02]  /*b390*/  @!P3 IADD3 R10, P4, R223.reuse, R3, RZ ;  /* 0x00000003df0ab210 */ /* 0x040fe40007f9e0ff */
[----:B------:R-:W-:Y:S02]  /*b3a0*/  CS2R R26, SRZ ;  /* 0x00000000001a7805 */ /* 0x000fe4000001ff00 */
[----:B------:R-:W-:Y:S02]  /*b3b0*/  @!P3 IADD3 R8, P5, R223, R5, RZ ;  /* 0x00000005df08b210 */ /* 0x000fe40007fbe0ff */
[----:B------:R-:W-:Y:S02]  /*b3c0*/  CS2R R28, SRZ ;  /* 0x00000000001c7805 */ /* 0x000fe4000001ff00 */
[----:B------:R-:W-:Y:S01]  /*b3d0*/  SHF.R.S32.HI R21, RZ, 0x1f, R228 ;  /* 0x0000001fff157819 */ /* 0x000fe200000114e4 */
[--C-:B------:R-:W-:Y:S01]  /*b3e0*/  @!P3 IMAD.X R11, R0, 0x1, R9.reuse, P4 ;  /* 0x00000001000bb824 */ /* 0x100fe200020e0609 */
[----:B------:R-:W-:Y:S01]  /*b3f0*/  ISETP.GE.AND P0, PT, R204, UR4, PT ;  /* 0x00000004cc007c0c */ /* 0x000fe2000bf06270 */
[----:B------:R-:W-:Y:S01]  /*b400*/  @!P3 IMAD.X R9, R4, 0x1, R9, P5 ;  /* 0x000000010409b824 */ /* 0x000fe200028e0609 */
[----:B------:R-:W-:-:S02]  /*b410*/  @!P2 IADD3 R52, P4, R228, R3, RZ ;  /* 0x00000003e434a210 */ /* 0x000fc40007f9e0ff */
[----:B------:R-:W-:Y:S01]  /*b420*/  @!P2 IADD3 R50, P5, R228, R5, RZ ;  /* 0x00000005e432a210 */ /* 0x000fe20007fbe0ff */
[----:B------:R-:W5:Y:S01]  /*b430*/  @!P3 LD.E.64 R26, desc[UR42][R10.64] ;  /* 0x0000002a0a1ab980 */ /* 0x000f62000c101b00 */
[----:B------:R-:W-:Y:S01]  /*b440*/  SHF.R.S32.HI R15, RZ, 0x1f, R222 ;  /* 0x0000001fff0f7819 */ /* 0x000fe200000114de */
[--C-:B------:R-:W-:Y:S01]  /*b450*/  @!P2 IMAD.X R53, R0, 0x1, R21.reuse, P4 ;  /* 0x000000010035a824 */ /* 0x100fe200020e0615 */
[----:B------:R-:W-:Y:S01]  /*b460*/  @!P1 IADD3 R48, P4, R222, R3, RZ ;  /* 0x00000003de309210 */ /* 0x000fe20007f9e0ff */
[----:B------:R-:W-:Y:S01]  /*b470*/  @!P2 IMAD.X R51, R4, 0x1, R21, P5 ;  /* 0x000000010433a824 */ /* 0x000fe200028e0615 */
[----:B------:R-:W-:Y:S01]  /*b480*/  @!P1 IADD3 R42, P5, R222, R5, RZ ;  /* 0x00000005de2a9210 */ /* 0x000fe20007fbe0ff */
[----:B------:R1:W5:Y:S01]  /*b490*/  @!P3 LD.E.64 R28, desc[UR42][R8.64] ;  /* 0x0000002a081cb980 */ /* 0x000362000c101b00 */
[----:B0-----:R-:W-:Y:S01]  /*b4a0*/  SHF.R.S32.HI R13, RZ, 0x1f, R229 ;  /* 0x0000001fff0d7819 */ /* 0x001fe200000114e5 */
[--C-:B------:R-:W-:Y:S01]  /*b4b0*/  @!P1 IMAD.X R49, R0, 0x1, R15.reuse, P4 ;  /* 0x0000000100319824 */ /* 0x100fe200020e060f */
[----:B------:R-:W-:Y:S01]  /*b4c0*/  ISETP.GE.AND P4, PT, R229, UR4, PT ;  /* 0x00000004e5007c0c */ /* 0x000fe2000bf86270 */
[----:B------:R-:W-:Y:S01]  /*b4d0*/  @!P1 IMAD.X R43, R4, 0x1, R15, P5 ;  /* 0x00000001042b9824 */ /* 0x000fe200028e060f */
[----:B------:R-:W-:-:S02]  /*b4e0*/  @!P0 SHF.R.S32.HI R7, RZ, 0x1f, R204 ;  /* 0x0000001fff078819 */ /* 0x000fc400000114cc */
[----:B------:R-:W-:-:S05]  /*b4f0*/  @!P0 IADD3 R40, P5, R204, R3, RZ ;  /* 0x00000003cc288210 */ /* 0x000fca0007fbe0ff */
[----:B------:R-:W-:Y:S01]  /*b500*/  @!P0 IMAD.X R41, R0, 0x1, R7, P5 ;  /* 0x0000000100298824 */ /* 0x000fe200028e0607 */
[----:B------:R-:W-:-:S05]  /*b510*/  @!P0 IADD3 R6, P5, R204, R5, RZ ;  /* 0x00000005cc068210 */ /* 0x000fca0007fbe0ff */
[----:B------:R-:W-:Y:S01]  /*b520*/  @!P0 IMAD.X R7, R4, 0x1, R7, P5 ;  /* 0x0000000104078824 */ /* 0x000fe200028e0607 */
[----:B------:R-:W-:-:S05]  /*b530*/  @!P4 IADD3 R38, P5, R229, R3, RZ ;  /* 0x00000003e526c210 */ /* 0x000fca0007fbe0ff */
[--C-:B------:R-:W-:Y:S01]  /*b540*/  @!P4 IMAD.X R39, R0, 0x1, R13.reuse, P5 ;  /* 0x000000010027c824 */ /* 0x100fe200028e060d */
[----:B------:R-:W-:Y:S02]  /*b550*/  @!P4 IADD3 R46, P5, R229, R5, RZ ;  /* 0x00000005e52ec210 */ /* 0x000fe40007fbe0ff */
[----:B------:R-:W-:Y:S02]  /*b560*/  CS2R R20, SRZ ;  /* 0x0000000000147805 */ /* 0x000fe4000001ff00 */
[----:B------:R-:W-:Y:S02]  /*b570*/  CS2R R24, SRZ ;  /* 0x0000000000187805 */ /* 0x000fe4000001ff00 */
[----:B------:R-:W-:Y:S02]  /*b580*/  CS2R R14, SRZ ;  /* 0x00000000000e7805 */ /* 0x000fe4000001ff00 */
[----:B------:R-:W-:Y:S01]  /*b590*/  CS2R R34, SRZ ;  /* 0x0000000000227805 */ /* 0x000fe2000001ff00 */
[----:B------:R-:W-:Y:S01]  /*b5a0*/  @!P4 IMAD.X R47, R4, 0x1, R13, P5 ;  /* 0x00000001042fc824 */ /* 0x000fe200028e060d */
[----:B------:R-:W-:-:S02]  /*b5b0*/  CS2R R12, SRZ ;  /* 0x00000000000c7805 */ /* 0x000fc4000001ff00 */
[----:B------:R-:W-:Y:S02]  /*b5c0*/  CS2R R36, SRZ ;  /* 0x0000000000247805 */ /* 0x000fe4000001ff00 */
[----:B-1----:R-:W-:Y:S02]  /*b5d0*/  CS2R R8, SRZ ;  /* 0x0000000000087805 */ /* 0x002fe4000001ff00 */
[----:B------:R-:W-:Y:S01]  /*b5e0*/  CS2R R10, SRZ ;  /* 0x00000000000a7805 */ /* 0x000fe2000001ff00 */
[----:B------:R0:W5:Y:S04]  /*b5f0*/  @!P2 LD.E.64 R20, desc[UR42][R52.64] ;  /* 0x0000002a3414a980 */ /* 0x000168000c101b00 */
[----:B------:R0:W5:Y:S04]  /*b600*/  @!P2 LD.E.64 R24, desc[UR42][R50.64] ;  /* 0x0000002a3218a980 */ /* 0x000168000c101b00 */
[----:B------:R0:W5:Y:S04]  /*b610*/  @!P1 LD.E.64 R12, desc[UR42][R48.64] ;  /* 0x0000002a300c9980 */ /* 0x000168000c101b00 */
[----:B------:R0:W5:Y:S04]  /*b620*/  @!P1 LD.E.64 R14, desc[UR42][R42.64] ;  /* 0x0000002a2a0e9980 */ /* 0x000168000c101b00 */
[----:B------:R0:W5:Y:S04]  /*b630*/  @!P0 LD.E.64 R34, desc[UR42][R40.64] ;  /* 0x0000002a28228980 */ /* 0x000168000c101b00 */
[----:B------:R0:W5:Y:S04]  /*b640*/  @!P0 LD.E.64 R36, desc[UR42][R6.64] ;  /* 0x0000002a06248980 */ /* 0x000168000c101b00 */
[----:B------:R0:W5:Y:S04]  /*b650*/  @!P4 LD.E.64 R8, desc[UR42][R38.64] ;  /* 0x0000002a2608c980 */ /* 0x000168000c101b00 */
[----:B------:R0:W5:Y:S02]  /*b660*/  @!P4 LD.E.64 R10, desc[UR42][R46.64] ;  /* 0x0000002a2e0ac980 */ /* 0x000164000c101b00 */
.L_x_1719:
[----:B------:R-:W-:Y:S05]  /*b670*/  BSYNC B1 ;  /* 0x0000000000017941 */ /* 0x000fea0003800000 */
.L_x_1718:
[----:B------:R-:W-:Y:S01]  /*b680*/  ULEA.HI UR4, UR37, UR37, URZ, 0x1 ;  /* 0x0000002525047291 */ /* 0x000fe2000f8f083f */
[----:B--2---:R-:W-:Y:S01]  /*b690*/  VIADDMNMX R3, R55, -R211, 0x80, PT ;  /* 0x0000008037037446 */ /* 0x004fe200038009d3 */
[----:B------:R-:W-:Y:S02]  /*b6a0*/  BSSY B1, `(.L_x_1720) ;  /* 0x0000008000017945 */ /* 0x000fe40003800000 */
[----:B------:R-:W-:Y:S01]  /*b6b0*/  ULOP3.LUT UR4, UR4, 0xfffffffe, URZ, 0xc0, !UPT ;  /* 0xfffffffe04047892 */ /* 0x000fe2000f8ec03f */
[----:B------:R-:W-:-:S03]  /*b6c0*/  ISETP.GE.AND P1, PT, R210, R3, PT ;  /* 0x00000003d200720c */ /* 0x000fc60003f26270 */
[----:B------:R-:W-:-:S06]  /*b6d0*/  UIADD3 UR4, UR37, -UR4, URZ ;  /* 0x8000000425047290 */ /* 0x000fcc000fffe03f */
[----:B----4-:R-:W-:-:S05]  /*b6e0*/  IMAD.U32 R5, RZ, RZ, UR4 ;  /* 0x00000004ff057e24 */ /* 0x010fca000f8e00ff */
[----:B------:R-:W-:-:S04]  /*b6f0*/  SHF.L.U32 R5, R5, 0x1f, RZ ;  /* 0x0000001f05057819 */ /* 0x000fc800000006ff */
[----:B------:R-:W2:Y:S02]  /*b700*/  SYNCS.PHASECHK.TRANS64.TRYWAIT P0, [R16+URZ+0x2a800], R5 ;  /* 0x02a80005100075a7 */ /* 0x000ea4000800017f */
[----:B--2---:R-:W-:Y:S05]  /*b710*/  @!P0 BRA `(.L_x_1721) ;  /* 0x0000024000648947 */ /* 0x004fea0003800000 */
.L_x_2044:
[----:B------:R-:W-:Y:S05]  /*b720*/  BSYNC B1 ;  /* 0x0000000000017941 */ /* 0x000fea0003800000 */
.L_x_1720:
[----:B------:R-:W-:Y:S05]  /*b730*/  @P1 BRA `(.L_x_1722) ;  /* 0x0000006400541947 */ /* 0x000fea0003800000 */
[----:B------:R-:W4:Y:S01]  /*b740*/  LDL R3, [R1+0x4] ;  /* 0x0000040001037983 */ /* 0x000f220000100800 */
[----:B---3--:R-:W3:Y:S01]  /*b750*/  LDC R4, c[0x0][0x3f4] ;  /* 0x0000fd00ff047b82 */ /* 0x008ee20000000800 */
[----:B------:R-:W-:Y:S01]  /*b760*/  LEA.HI R45, R54, R45, RZ, 0x2 ;  /* 0x0000002d362d7211 */ /* 0x000fe200078f10ff */
[----:B------:R-:W-:Y:S03]  /*b770*/  BSSY B1, `(.L_x_1723) ;  /* 0x0000086000017945 */ /* 0x000fe60003800000 */
[--C-:B-1----:R-:W-:Y:S02]  /*b780*/  SHF.R.S32.HI R0, RZ, 0x2, R45.reuse ;  /* 0x00000002ff007819 */ /* 0x102fe4000001142d */
[----:B------:R-:W-:-:S04]  /*b790*/  SHF.R.S32.HI R45, RZ, 0x1f, R45 ;  /* 0x0000001fff2d7819 */ /* 0x000fc8000001142d */
[----:B------:R-:W-:-:S04]  /*b7a0*/  LEA.HI R45, R45, R0, RZ, 0x2 ;  /* 0x000000002d2d7211 */ /* 0x000fc800078f10ff */
[----:B------:R-:W-:-:S05]  /*b7b0*/  LOP3.LUT R45, R45, 0xfffffffc, RZ, 0xc0, !PT ;  /* 0xfffffffc2d2d7812 */ /* 0x000fca00078ec0ff */
[----:B------:R-:W-:Y:S01]  /*b7c0*/  IMAD.IADD R45, R0, 0x1, -R45 ;  /* 0x00000001002d7824 */ /* 0x000fe200078e0a2d */
[----:B---3--:R-:W-:-:S04]  /*b7d0*/  ISETP.GE.AND P6, PT, R204, R4, PT ;  /* 0x00000004cc00720c */ /* 0x008fc80003fc6270 */
[----:B------:R-:W-:Y:S02]  /*b7e0*/  LOP3.LUT P0, RZ, R45, 0x2, RZ, 0xc0, !PT ;  /* 0x000000022dff7812 */ /* 0x000fe4000780c0ff */
[-C--:B------:R-:W-:Y:S02]  /*b7f0*/  ISETP.GE.AND P1, PT, R221, R4.reuse, PT ;  /* 0x00000004dd00720c */ /* 0x080fe40003f26270 */
[-C--:B------:R-:W-:Y:S02]  /*b800*/  ISETP.GE.AND P2, PT, R223, R4.reuse, PT ;  /* 0x00000004df00720c */ /* 0x080fe40003f46270 */
[-C--:B------:R-:W-:Y:S02]  /*b810*/  ISETP.GE.AND P3, PT, R228, R4.reuse, PT ;  /* 0x00000004e400720c */ /* 0x080fe40003f66270 */
[-C--:B------:R-:W-:Y:S02]  /*b820*/  ISETP.GE.AND P4, PT, R222, R4.reuse, PT ;  /* 0x00000004de00720c */ /* 0x080fe40003f86270 */
[----:B------:R-:W-:Y:S01]  /*b830*/  ISETP.GE.AND P5, PT, R229, R4, PT ;  /* 0x00000004e500720c */ /* 0x000fe20003fa6270 */
[----:B----4-:R-:W-:-:S04]  /*b840*/  IMAD.IADD R3, R16, 0x1, R3 ;  /* 0x0000000110037824 */ /* 0x010fc800078e0203 */
[----:B------:R-:W-:Y:S01]  /*b850*/  VIADD R0, R3, 0x20 ;  /* 0x0000002003007836 */ /* 0x000fe20000000000 */
[----:B------:R-:W-:Y:S07]  /*b860*/  @P6 BRA `(.L_x_1724) ;  /* 0x0000000400d86947 */ /* 0x000fee0003800000 */
[----:B0-2---:R-:W0:Y:S01]  /*b870*/  LDS.128 R4, [R3+0x18400] ;  /* 0x0184000003047984 */ /* 0x005e220000000c00 */
[----:B-----5:R-:W-:Y:S02]  /*b880*/  SHF.R.U32.HI R41, RZ, 0x8, R35 ;  /* 0x00000008ff297819 */ /* 0x020fe40000011623 */
[----:B------:R-:W-:Y:S02]  /*b890*/  LOP3.LUT R40, R35, 0xff, RZ, 0xc0, !PT ;  /* 0x000000ff23287812 */ /* 0x000fe400078ec0ff */
[----:B------:R-:W-:Y:S02]  /*b8a0*/  LOP3.LUT R41, R41, 0xff, RZ, 0xc0, !PT ;  /* 0x000000ff29297812 */ /* 0x000fe400078ec0ff */
[----:B------:R-:W-:Y:S02]  /*b8b0*/  SHF.R.U32.HI R45, RZ, 0x8, R37 ;  /* 0x00000008ff2d7819 */ /* 0x000fe40000011625 */
[----:B------:R-:W-:Y:S02]  /*b8c0*/  PRMT R40, R41, 0x7604, R40 ;  /* 0x0000760429287816 */ /* 0x000fe40000000028 */
[----:B------:R-:W-:-:S02]  /*b8d0*/  SHF.R.U32.HI R47, RZ, 0x10, R35 ;  /* 0x00000010ff2f7819 */ /* 0x000fc40000011623 */
[----:B------:R-:W-:Y:S02]  /*b8e0*/  SHF.R.U32.HI R41, RZ, 0x8, R36 ;  /* 0x00000008ff297819 */ /* 0x000fe40000011624 */
[----:B------:R-:W-:Y:S02]  /*b8f0*/  LOP3.LUT R42, R37, 0xff, RZ, 0xc0, !PT ;  /* 0x000000ff252a7812 */ /* 0x000fe400078ec0ff */
[----:B------:R-:W-:Y:S02]  /*b900*/  LOP3.LUT R45, R45, 0xff, RZ, 0xc0, !PT ;  /* 0x000000ff2d2d7812 */ /* 0x000fe400078ec0ff */
[----:B------:R-:W-:Y:S02]  /*b910*/  SHF.R.U32.HI R46, RZ, 0x10, R37 ;  /* 0x00000010ff2e7819 */ /* 0x000fe40000011625 */
[----:B------:R-:W-:Y:S02]  /*b920*/  SHF.R.U32.HI R39, RZ, 0x8, R34 ;  /* 0x00000008ff277819 */ /* 0x000fe40000011622 */
[----:B------:R-:W-:Y:S01]  /*b930*/  LOP3.LUT R43, R41, 0xff, RZ, 0xc0, !PT ;  /* 0x000000ff292b7812 */ /* 0x000fe200078ec0ff */
[----:B------:R-:W-:Y:S01]  /*b940*/  IMAD.U32 R41, R47, 0x10000, RZ ;  /* 0x000100002f297824 */ /* 0x000fe200078e00ff */
[----:B------:R-:W-:Y:S01]  /*b950*/  PRMT R42, R45, 0x7604, R42 ;  /* 0x000076042d2a7816 */ /* 0x000fe2000000002a */
[----:B------:R-:W-:Y:S01]  /*b960*/  IMAD.U32 R45, R46, 0x10000, RZ ;  /* 0x000100002e2d7824 */ /* 0x000fe200078e00ff */
[----:B------:R-:W-:-:S02]  /*b970*/  LOP3.LUT R38, R34, 0xff, RZ, 0xc0, !PT ;  /* 0x000000ff22267812 */ /* 0x000fc400078ec0ff */
[----:B------:R-:W-:Y:S02]  /*b980*/  LOP3.LUT R39, R39, 0xff, RZ, 0xc0, !PT ;  /* 0x000000ff27277812 */ /* 0x000fe400078ec0ff */
[----:B------:R-:W-:Y:S02]  /*b990*/  LOP3.LUT R41, R40, 0xff0000, R41, 0xf8, !PT ;  /* 0x00ff000028297812 */ /* 0x000fe400078ef829 */
[----:B------:R-:W-:Y:S02]  /*b9a0*/  PRMT R39, R39, 0x7604, R38 ;  /* 0x0000760427277816 */ /* 0x000fe40000000026 */
[----:B------:R-:W-:Y:S02]  /*b9b0*/  LOP3.LUT R38, R36, 0xff, RZ, 0xc0, !PT ;  /* 0x000000ff24267812 */ /* 0x000fe400078ec0ff */
[----:B------:R-:W-:Y:S02]  /*b9c0*/  LOP3.LUT R45, R42, 0xff0000, R45, 0xf8, !PT ;  /* 0x00ff00002a2d7812 */ /* 0x000fe400078ef82d */
[----:B------:R-:W-:-:S02]  /*b9d0*/  PRMT R43, R43, 0x7604, R38 ;  /* 0x000076042b2b7816 */ /* 0x000fc40000000026 */
[----:B------:R-:W-:Y:S02]  /*b9e0*/  LOP3.LUT R46, R45, 0xff000000, R37, 0xf8, !PT ;  /* 0xff0000002d2e7812 */ /* 0x000fe400078ef825 */
[----:B------:R-:W-:Y:S02]  /*b9f0*/  LOP3.LUT R41, R41, 0xff000000, R35, 0xf8, !PT ;  /* 0xff00000029297812 */ /* 0x000fe400078ef823 */
[----:B0-----:R-:W-:Y:S02]  /*ba00*/  F2FP.F16.E4M3.UNPACK_B R38, R6.H1 ;  /* 0x00000006ff26723e */ /* 0x001fe400030006ff */
[----:B------:R-:W-:Y:S02]  /*ba10*/  LOP3.LUT R43, R43, 0xff0000, R36, 0xf8, !PT ;  /* 0x00ff00002b2b7812 */ /* 0x000fe400078ef824 */
[----:B------:R-:W-:Y:S01]  /*ba20*/  F2FP.F16.E4M3.UNPACK_B R47, R46 ;  /* 0x0000002eff2f723e */ /* 0x000fe200020006ff */
[--C-:B------:R-:W-:Y:S01]  /*ba30*/  HADD2.F32 R37, -RZ, R38.reuse.H0_H0 ;  /* 0x20000026ff257230 */ /* 0x100fe20000004100 */
[----:B------:R-:W-:Y:S01]  /*ba40*/  F2FP.F16.E4M3.UNPACK_B R42, R41 ;  /* 0x00000029ff2a723e */ /* 0x000fe200020006ff */
[----:B------:R-:W-:Y:S01]  /*ba50*/  HADD2.F32 R38, -RZ, R38.H1_H1 ;  /* 0x30000026ff267230 */ /* 0x000fe20000004100 */
[----:B------:R-:W-:Y:S01]  /*ba60*/  LOP3.LUT R39, R39, 0xff0000, R34, 0xf8, !PT ;  /* 0x00ff000027277812 */ /* 0x000fe200078ef822 */
[--C-:B------:R-:W-:Y:S01]  /*ba70*/  HADD2.F32 R48, -RZ, R47.reuse.H1_H1 ;  /* 0x3000002fff307230 */ /* 0x100fe20000004100 */
        /* <DEDUP_REMOVED lines=85> */
.L_x_1724:
[----:B------:R-:W-:Y:S05]  /*bfd0*/  BSYNC B1 ;  /* 0x0000000000017941 */ /* 0x000fea0003800000 */
.L_x_1723:
[----:B------:R-:W-:Y:S01]  /*bfe0*/  BSSY B1, `(.L_x_1725) ;  /* 0x000007d000017945 */ /* 0x000fe20003800000 */
[----:B------:R-:W-:-:S03]  /*bff0*/  @P0 VIADD R0, R3, 0xffffffe0 ;  /* 0xffffffe003000836 */ /* 0x000fc60000000000 */
        /* <DEDUP_REMOVED lines=123> */
.L_x_1726:
[----:B------:R-:W-:Y:S05]  /*c7b0*/  BSYNC B1 ;  /* 0x0000000000017941 */ /* 0x000fea0003800000 */
.L_x_1725:
[----:B------:R-:W-:Y:S04]  /*c7c0*/  BSSY B1, `(.L_x_1727) ;  /* 0x0000078000017945 */ /* 0x000fe80003800000 */
[----:B------:R-:W-:Y:S05]  /*c7d0*/  @P2 BRA `(.L_x_1728) ;  /* 0x0000000400d82947 */ /* 0x000fea0003800000 */
[----:B0123--:R-:W0:Y:S01]  /*c7e0*/  LDS.128 R4, [R3+0x1a400] ;  /* 0x01a4000003047984 */ /* 0x00fe220000000c00 */
        /* <DEDUP_REMOVED lines=117> */
.L_x_1728:
[----:B------:R-:W-:Y:S05]  /*cf40*/  BSYNC B1 ;  /* 0x0000000000017941 */ /* 0x000fea0003800000 */
.L_x_1727:
[----:B------:R-:W-:Y:S04]  /*cf50*/  BSSY B1, `(.L_x_1729) ;  /* 0x000007c000017945 */ /* 0x000fe80003800000 */
[----:B------:R-:W-:Y:S05]  /*cf60*/  @P3 BRA `(.L_x_1730) ;  /* 0x0000000400e83947 */ /* 0x000fea0003800000 */
[----:B01234-:R-:W0:Y:S01]  /*cf70*/  LDS.128 R4, [R0+0x1a400] ;  /* 0x01a4000000047984 */ /* 0x01fe220000000c00 */
        /* <DEDUP_REMOVED lines=121> */
.L_x_1730:
[----:B------:R-:W-:Y:S05]  /*d710*/  BSYNC B1 ;  /* 0x0000000000017941 */ /* 0x000fea0003800000 */
.L_x_1729:
[----:B------:R-:W-:Y:S04]  /*d720*/  BSSY B1, `(.L_x_1731) ;  /* 0x0000078000017945 */ /* 0x000fe80003800000 */
[----:B------:R-:W-:Y:S05]  /*d730*/  @P4 BRA `(.L_x_1732) ;  /* 0x0000000400d84947 */ /* 0x000fea0003800000 */
[----:B01234-:R-:W0:Y:S01]  /*d740*/  LDS.128 R4, [R3+0x1c400] ;  /* 0x01c4000003047984 */ /* 0x01fe220000000c00 */
        /* <DEDUP_REMOVED lines=117> */
.L_x_1732:
[----:B------:R-:W-:Y:S05]  /*dea0*/  BSYNC B1 ;  /* 0x0000000000017941 */ /* 0x000fea0003800000 */
.L_x_1731:
        /* <DEDUP_REMOVED lines=124> */
.L_x_1716:
[----:B------:R-:W0:Y:S01]  /*e670*/  LDC R9, c[0x0][0x448] ;  /* 0x00011200ff097b82 */ /* 0x000e220000000800 */
[----:B------:R-:W-:Y:S01]  /*e680*/  MOV R7, R31 ;  /* 0x0000001f00077202 */ /* 0x000fe20000000f00 */
[----:B------:R-:W-:Y:S01]  /*e690*/  IMAD.MOV.U32 R4, RZ, RZ, R24 ;  /* 0x000000ffff047224 */ /* 0x000fe200078e0018 */
[----:B------:R-:W-:Y:S01]  /*e6a0*/  ULDC.64 UR4, c[0x0][0x3f8] ;  /* 0x0000fe0000047ab9 */ /* 0x000fe20000000a00 */
[----:B------:R-:W-:Y:S01]  /*e6b0*/  IMAD.MOV.U32 R6, RZ, RZ, R26 ;  /* 0x000000ffff067224 */ /* 0x000fe200078e001a */
[----:B------:R-:W-:Y:S01]  /*e6c0*/  ULDC.64 UR6, c[0x0][0x408] ;  /* 0x0001020000067ab9 */ /* 0x000fe20000000a00 */
[----:B------:R-:W-:Y:S01]  /*e6d0*/  ULDC.64 UR8, c[0x0][0x400] ;  /* 0x0001000000087ab9 */ /* 0x000fe20000000a00 */
[----:B0-----:R-:W-:-:S13]  /*e6e0*/  ISETP.NE.AND P0, PT, R9, 0x1, PT ;  /* 0x000000010900780c */ /* 0x001fda0003f05270 */
[----:B------:R-:W0:Y:S08]  /*e6f0*/  @P0 LDC R3, c[0x0][0x44c] ;  /* 0x00011300ff030b82 */ /* 0x000e300000000800 */
[----:B------:R-:W1:Y:S01]  /*e700*/  @P0 LDC R5, c[0x0][0x450] ;  /* 0x00011400ff050b82 */ /* 0x000e620000000800 */
[----:B0-----:R-:W-:-:S04]  /*e710*/  @P0 IMAD.HI.U32 R0, R10, R3, RZ ;  /* 0x000000030a000227 */ /* 0x001fc800078e00ff */
[----:B------:R-:W-:Y:S01]  /*e720*/  IMAD.MOV.U32 R3, RZ, RZ, R10 ;  /* 0x000000ffff037224 */ /* 0x000fe200078e000a */
[----:B-1----:R-:W-:Y:S01]  /*e730*/  @P0 SHF.R.U32.HI R3, RZ, R5, R0 ;  /* 0x00000005ff030219 */ /* 0x002fe20000011600 */
[----:B------:R-:W-:-:S03]  /*e740*/  IMAD.MOV.U32 R5, RZ, RZ, R29 ;  /* 0x000000ffff057224 */ /* 0x000fc600078e001d */
[----:B------:R-:W-:Y:S01]  /*e750*/  SHF.R.S32.HI R0, RZ, 0x1f, R3 ;  /* 0x0000001fff007819 */ /* 0x000fe20000011403 */
[----:B------:R-:W-:-:S04]  /*e760*/  IMAD.WIDE.U32 R4, R3, UR4, R4 ;  /* 0x0000000403047c25 */ /* 0x000fc8000f8e0004 */
[----:B------:R-:W-:Y:S02]  /*e770*/  IMAD R8, R0, UR4, RZ ;  /* 0x0000000400087c24 */ /* 0x000fe4000f8e02ff */
[----:B------:R-:W-:-:S04]  /*e780*/  IMAD.WIDE.U32 R6, R3, UR6, R6 ;  /* 0x0000000603067c25 */ /* 0x000fc8000f8e0006 */
[----:B------:R-:W-:Y:S01]  /*e790*/  IMAD R0, R0, UR6, RZ ;  /* 0x0000000600007c24 */ /* 0x000fe2000f8e02ff */
[----:B------:R-:W-:Y:S01]  /*e7a0*/  IADD3 R39, P1, R6, UR8, RZ ;  /* 0x0000000806277c10 */ /* 0x000fe2000ff3e0ff */
        /* <DEDUP_REMOVED lines=12> */
.L_x_2050:
        /* <DEDUP_REMOVED lines=16> */
[C---:B------:R-:W-:Y:S01]  /*e970*/  VIADD R4, R18.reuse, 0x20 ;  /* 0x0000002012047836 */ /* 0x040fe20000000000 */
[----:B------:R-:W-:Y:S01]  /*e980*/  ULDC UR4, c[0x0][0x3f4] ;  /* 0x0000fd0000047ab9 */ /* 0x000fe20000000800 */
[C---:B------:R-:W-:Y:S01]  /*e990*/  VIADD R5, R18.reuse, 0x40 ;  /* 0x0000004012057836 */ /* 0x040fe20000000000 */
[----:B------:R-:W-:Y:S02]  /*e9a0*/  ISETP.GE.AND P2, PT, R18, UR4, PT ;  /* 0x0000000412007c0c */ /* 0x000fe4000bf46270 */
[----:B------:R-:W-:Y:S02]  /*e9b0*/  CS2R R24, SRZ ;  /* 0x0000000000187805 */ /* 0x000fe4000001ff00 */
[----:B------:R-:W-:Y:S02]  /*e9c0*/  ISETP.GE.AND P1, PT, R4, UR4, PT ;  /* 0x0000000404007c0c */ /* 0x000fe4000bf26270 */
[----:B------:R-:W-:Y:S02]  /*e9d0*/  CS2R R26, SRZ ;  /* 0x00000000001a7805 */ /* 0x000fe4000001ff00 */
[----:B------:R-:W-:-:S02]  /*e9e0*/  ISETP.GE.AND P0, PT, R5, UR4, PT ;  /* 0x0000000405007c0c */ /* 0x000fc4000bf06270 */
[----:B------:R-:W-:Y:S02]  /*e9f0*/  CS2R R4, SRZ ;  /* 0x0000000000047805 */ /* 0x000fe4000001ff00 */
[----:B------:R-:W-:Y:S02]  /*ea00*/  CS2R R28, SRZ ;  /* 0x00000000001c7805 */ /* 0x000fe4000001ff00 */
[----:B------:R-:W-:Y:S02]  /*ea10*/  CS2R R30, SRZ ;  /* 0x00000000001e7805 */ /* 0x000fe4000001ff00 */
[----:B--2---:R-:W-:Y:S01]  /*ea20*/  @!P2 IADD3 R46, P3, R18, R21, RZ ;  /* 0x00000015122ea210 */ /* 0x004fe20007f7e0ff */
[----:B------:R-:W-:-:S04]  /*ea30*/  @!P1 IMAD.SHL.U32 R20, R212, 0x10, RZ ;  /* 0x00000010d4149824 */ /* 0x000fc800078e00ff */
[----:B------:R-:W-:Y:S02]  /*ea40*/  @!P0 IMAD.SHL.U32 R38, R213, 0x10, RZ ;  /* 0x00000010d5268824 */ /* 0x000fe400078e00ff */
[C---:B-1----:R-:W-:Y:S01]  /*ea50*/  @!P2 IMAD.X R47, R3.reuse, 0x1, R19, P3 ;  /* 0x00000001032fa824 */ /* 0x042fe200018e0613 */
[----:B------:R-:W-:Y:S02]  /*ea60*/  @!P1 SHF.R.S32.HI R6, RZ, 0x1f, R20 ;  /* 0x0000001fff069819 */ /* 0x000fe40000011414 */
[C---:B------:R-:W-:Y:S02]  /*ea70*/  @!P1 IADD3 R42, P5, R20.reuse, R21, RZ ;  /* 0x00000015142a9210 */ /* 0x040fe40007fbe0ff */
[----:B----4-:R-:W-:Y:S02]  /*ea80*/  @!P1 IADD3 R20, P4, R20, R39, RZ ;  /* 0x0000002714149210 */ /* 0x010fe40007f9e0ff */
[----:B------:R-:W-:Y:S02]  /*ea90*/  CS2R R10, SRZ ;  /* 0x00000000000a7805 */ /* 0x000fe4000001ff00 */
[C---:B------:R-:W-:Y:S01]  /*eaa0*/  @!P0 IADD3 R40, P3, R38.reuse, R21, RZ ;  /* 0x0000001526288210 */ /* 0x040fe20007f7e0ff */
[----:B------:R-:W-:Y:S01]  /*eab0*/  @!P1 IMAD.X R43, R3, 0x1, R6, P5 ;  /* 0x00000001032b9824 */ /* 0x000fe200028e0606 */
[----:B------:R-:W-:Y:S01]  /*eac0*/  @!P0 SHF.R.S32.HI R8, RZ, 0x1f, R38 ;  /* 0x0000001fff088819 */ /* 0x000fe20000011426 */
[----:B---3--:R-:W-:Y:S01]  /*ead0*/  @!P1 IMAD.X R21, R37, 0x1, R6, P4 ;  /* 0x0000000125159824 */ /* 0x008fe200020e0606 */
[----:B------:R-:W-:-:S02]  /*eae0*/  @!P0 IADD3 R38, P5, R38, R39, RZ ;  /* 0x0000002726268210 */ /* 0x000fc40007fbe0ff */
[----:B------:R-:W-:Y:S02]  /*eaf0*/  CS2R R6, SRZ ;  /* 0x0000000000067805 */ /* 0x000fe4000001ff00 */
[----:B------:R-:W-:Y:S01]  /*eb00*/  @!P2 IADD3 R36, P4, R18, R39, RZ ;  /* 0x000000271224a210 */ /* 0x000fe20007f9e0ff */
[--C-:B------:R-:W-:Y:S01]  /*eb10*/  @!P0 IMAD.X R41, R3, 0x1, R8.reuse, P3 ;  /* 0x0000000103298824 */ /* 0x100fe200018e0608 */
[----:B------:R-:W-:Y:S01]  /*eb20*/  CS2R R32, SRZ ;  /* 0x0000000000207805 */ /* 0x000fe2000001ff00 */
[----:B------:R-:W-:Y:S01]  /*eb30*/  @!P0 IMAD.X R39, R37, 0x1, R8, P5 ;  /* 0x0000000125278824 */ /* 0x000fe200028e0608 */
[----:B------:R-:W-:Y:S02]  /*eb40*/  CS2R R8, SRZ ;  /* 0x0000000000087805 */ /* 0x000fe4000001ff00 */
[----:B------:R-:W-:Y:S02]  /*eb50*/  CS2R R34, SRZ ;  /* 0x0000000000227805 */ /* 0x000fe4000001ff00 */
[----:B------:R-:W-:-:S02]  /*eb60*/  CS2R R12, SRZ ;  /* 0x00000000000c7805 */ /* 0x000fc4000001ff00 */
        /* <DEDUP_REMOVED lines=8> */
.L_x_1735:
[----:B------:R-:W-:Y:S05]  /*ebf0*/  BSYNC B1 ;  /* 0x0000000000017941 */ /* 0x000fea0003800000 */
.L_x_1734:
[----:B------:R-:W-:Y:S01]  /*ec00*/  ULEA.HI UR4, UR37, UR37, URZ, 0x1 ;  /* 0x0000002525047291 */ /* 0x000fe2000f8f083f */
[----:B-1----:R-:W-:Y:S01]  /*ec10*/  VIADDMNMX R3, R0, -R211, 0x80, PT ;  /* 0x0000008000037446 */ /* 0x002fe200038009d3 */
[----:B------:R-:W-:Y:S02]  /*ec20*/  BSSY B1, `(.L_x_1736) ;  /* 0x0000008000017945 */ /* 0x000fe40003800000 */
[----:B------:R-:W-:Y:S01]  /*ec30*/  ULOP3.LUT UR4, UR4, 0xfffffffe, URZ, 0xc0, !UPT ;  /* 0xfffffffe04047892 */ /* 0x000fe2000f8ec03f */
[----:B------:R-:W-:-:S03]  /*ec40*/  ISETP.GE.AND P1, PT, R210, R3, PT ;  /* 0x00000003d200720c */ /* 0x000fc60003f26270 */
[----:B------:R-:W-:-:S06]  /*ec50*/  UIADD3 UR4, UR37, -UR4, URZ ;  /* 0x8000000425047290 */ /* 0x000fcc000fffe03f */
[----:B0-2---:R-:W-:-:S05]  /*ec60*/  IMAD.U32 R21, RZ, RZ, UR4 ;  /* 0x00000004ff157e24 */ /* 0x005fca000f8e00ff */
[----:B------:R-:W-:-:S04]  /*ec70*/  SHF.L.U32 R21, R21, 0x1f, RZ ;  /* 0x0000001f15157819 */ /* 0x000fc800000006ff */
[----:B------:R-:W0:Y:S02]  /*ec80*/  SYNCS.PHASECHK.TRANS64.TRYWAIT P0, [R16+URZ+0x2a800], R21 ;  /* 0x02a80015100075a7 */ /* 0x000e24000800017f */
[----:B0-----:R-:W-:Y:S05]  /*ec90*/  @!P0 BRA `(.L_x_1737) ;  /* 0x0000020c00888947 */ /* 0x001fea0003800000 */
.L_x_2051:
[----:B------:R-:W-:Y:S05]  /*eca0*/  BSYNC B1 ;  /* 0x0000000000017941 */ /* 0x000fea0003800000 */
.L_x_1736:
[----:B------:R-:W-:Y:S05]  /*ecb0*/  @P1 BRA `(.L_x_1722) ;  /* 0x0000002c00f41947 */ /* 0x000fea0003800000 */
[----:B------:R-:W1:Y:S01]  /*ecc0*/  LDC R3, c[0x0][0x3f4] ;  /* 0x0000fd00ff037b82 */ /* 0x000e620000000800 */
[C---:B------:R-:W-:Y:S01]  /*ecd0*/  VIADD R0, R18.reuse, 0x20 ;  /* 0x0000002012007836 */ /* 0x040fe20000000000 */
[----:B------:R-:W-:Y:S01]  /*ece0*/  BSSY B1, `(.L_x_1738) ;  /* 0x0000100000017945 */ /* 0x000fe20003800000 */
[C---:B------:R-:W-:Y:S01]  /*ecf0*/  VIADD R20, R18.reuse, 0x40 ;  /* 0x0000004012147836 */ /* 0x040fe20000000000 */
[-C--:B-1----:R-:W-:Y:S02]  /*ed00*/  ISETP.GE.AND P0, PT, R18, R3.reuse, PT ;  /* 0x000000031200720c */ /* 0x082fe40003f06270 */
[-C--:B------:R-:W-:Y:S02]  /*ed10*/  ISETP.GE.AND P1, PT, R0, R3.reuse, PT ;  /* 0x000000030000720c */ /* 0x080fe40003f26270 */
[----:B------:R-:W-:-:S09]  /*ed20*/  ISETP.GE.AND P2, PT, R20, R3, PT ;  /* 0x000000031400720c */ /* 0x000fd20003f46270 */
[----:B------:R-:W-:Y:S05]  /*ed30*/  @P0 BRA `(.L_x_1739) ;  /* 0x0000000c00e80947 */ /* 0x000fea0003800000 */
[----:B------:R-:W2:Y:S01]  /*ed40*/  LDL R67, [R1+0x34] ;  /* 0x0000340001437983 */ /* 0x000ea20000100800 */
[C---:B------:R-:W-:Y:S02]  /*ed50*/  LEA.HI R0, R45.reuse, R45, RZ, 0x1 ;  /* 0x0000002d2d007211 */ /* 0x040fe400078f08ff */
[----:B-----5:R-:W-:Y:S02]  /*ed60*/  LOP3.LUT R20, R24, 0xff, RZ, 0xc0, !PT ;  /* 0x000000ff18147812 */ /* 0x020fe400078ec0ff */
[----:B------:R-:W-:Y:S02]  /*ed70*/  LOP3.LUT R36, R0, 0xfffffffe, RZ, 0xc0, !PT ;  /* 0xfffffffe00247812 */ /* 0x000fe400078ec0ff */
[----:B------:R-:W-:Y:S02]  /*ed80*/  SHF.R.U32.HI R0, RZ, 0x8, R24 ;  /* 0x00000008ff007819 */ /* 0x000fe40000011618 */
[----:B---3--:R-:W-:Y:S01]  /*ed90*/  SHF.R.U32.HI R37, RZ, 0x8, R25 ;  /* 0x00000008ff257819 */ /* 0x008fe20000011619 */
[----:B------:R-:W-:Y:S01]  /*eda0*/  IMAD.IADD R40, R45, 0x1, -R36 ;  /* 0x000000012d287824 */ /* 0x000fe200078e0a24 */
[----:B0-----:R-:W-:-:S02]  /*edb0*/  LOP3.LUT R21, R0, 0xff, RZ, 0xc0, !PT ;  /* 0x000000ff00157812 */ /* 0x001fc400078ec0ff */
[----:B----4-:R-:W-:Y:S02]  /*edc0*/  SHF.R.U32.HI R39, RZ, 0x8, R26 ;  /* 0x00000008ff277819 */ /* 0x010fe4000001161a */
[----:B------:R-:W-:Y:S02]  /*edd0*/  LEA.HI R0, R3, R40, RZ, 0x1c ;  /* 0x0000002803007211 */ /* 0x000fe400078fe0ff */
[----:B------:R-:W-:Y:S02]  /*ede0*/  PRMT R45, R21, 0x7604, R20 ;  /* 0x00007604152d7816 */ /* 0x000fe40000000014 */
[----:B------:R-:W-:Y:S02]  /*edf0*/  SHF.R.S32.HI R21, RZ, 0x1f, R0 ;  /* 0x0000001fff157819 */ /* 0x000fe40000011400 */
[----:B------:R-:W-:Y:S02]  /*ee00*/  LOP3.LUT R36, R25, 0xff, RZ, 0xc0, !PT ;  /* 0x000000ff19247812 */ /* 0x000fe400078ec0ff */
[----:B------:R-:W-:Y:S01]  /*ee10*/  LEA.HI R20, R21, R0, RZ, 0x2 ;  /* 0x0000000015147211 */ /* 0x000fe200078f10ff */
[----:B------:R-:W-:Y:S01]  /*ee20*/  IMAD.SHL.U32 R21, R0, 0x10, RZ ;  /* 0x0000001000157824 */ /* 0x000fe200078e00ff */
[----:B------:R-:W-:-:S02]  /*ee30*/  LOP3.LUT R38, R26, 0xff, RZ, 0xc0, !PT ;  /* 0x000000ff1a267812 */ /* 0x000fc400078ec0ff */
[----:B------:R-:W-:Y:S01]  /*ee40*/  LOP3.LUT R37, R37, 0xff, RZ, 0xc0, !PT ;  /* 0x000000ff25257812 */ /* 0x000fe200078ec0ff */
[----:B------:R-:W-:Y:S01]  /*ee50*/  IMAD.SHL.U32 R20, R20, 0x800, RZ ;  /* 0x0000080014147824 */ /* 0x000fe200078e00ff */
[----:B------:R-:W-:Y:S02]  /*ee60*/  LOP3.LUT R0, R214, 0x30, R21, 0xf8, !PT ;  /* 0x00000030d6007812 */ /* 0x000fe400078ef815 */
[----:B------:R-:W-:Y:S02]  /*ee70*/  LOP3.LUT R39, R39, 0xff, RZ, 0xc0, !PT ;  /* 0x000000ff27277812 */ /* 0x000fe400078ec0ff */
[----:B------:R-:W-:Y:S02]  /*ee80*/  LOP3.LUT R0, R0, R215, RZ, 0x3c, !PT ;  /* 0x000000d700007212 */ /* 0x000fe400078e3cff */
[----:B------:R-:W-:Y:S02]  /*ee90*/  LOP3.LUT R21, R20, 0xffffe000, RZ, 0xc0, !PT ;  /* 0xffffe00014157812 */ /* 0x000fe400078ec0ff */
[----:B------:R-:W-:-:S02]  /*eea0*/  PRMT R46, R37, 0x7604, R36 ;  /* 0x00007604252e7816 */ /* 0x000fc40000000024 */
[----:B------:R-:W-:Y:S02]  /*eeb0*/  PRMT R47, R39, 0x7604, R38 ;  /* 0x00007604272f7816 */ /* 0x000fe40000000026 */
[----:B------:R-:W-:Y:S02]  /*eec0*/  SHF.R.U32.HI R37, RZ, 0x8, R27 ;  /* 0x00000008ff257819 */ /* 0x000fe4000001161b */
[----:B------:R-:W-:Y:S02]  /*eed0*/  SHF.R.U32.HI R39, RZ, 0x8, R4 ;  /* 0x00000008ff277819 */ /* 0x000fe40000011604 */
[----:B------:R-:W-:Y:S02]  /*eee0*/  IADD3 R21, R0, R216, R21 ;  /* 0x000000d800157210 */ /* 0x000fe40007ffe015 */
[----:B------:R-:W-:Y:S02]  /*eef0*/  LOP3.LUT R36, R27, 0xff, RZ, 0xc0, !PT ;  /* 0x000000ff1b247812 */ /* 0x000fe400078ec0ff */
[----:B------:R-:W-:Y:S01]  /*ef00*/  LOP3.LUT R38, R4, 0xff, RZ, 0xc0, !PT ;  /* 0x000000ff04267812 */ /* 0x000fe200078ec0ff */
[----:B------:R-:W-:Y:S01]  /*ef10*/  IMAD.IADD R0, R16, 0x1, R21 ;  /* 0x0000000110007824 */ /* 0x000fe200078e0215 */
[----:B------:R-:W-:-:S02]  /*ef20*/  LOP3.LUT R37, R37, 0xff, RZ, 0xc0, !PT ;  /* 0x000000ff25257812 */ /* 0x000fc400078ec0ff */
[----:B------:R-:W-:Y:S02]  /*ef30*/  LOP3.LUT R39, R39, 0xff, RZ, 0xc0, !PT ;  /* 0x000000ff27277812 */ /* 0x000fe400078ec0ff */
[----:B------:R-:W-:Y:S02]  /*ef40*/  SHF.R.U32.HI R40, RZ, 0x8, R5 ;  /* 0x00000008ff287819 */ /* 0x000fe40000011605 */
[----:B------:R-:W-:Y:S02]  /*ef50*/  PRMT R20, R37, 0x7604, R36 ;  /* 0x0000760425147816 */ /* 0x000fe40000000024 */
[----:B------:R-:W-:Y:S02]  /*ef60*/  PRMT R51, R39, 0x7604, R38 ;  /* 0x0000760427337816 */ /* 0x000fe40000000026 */
[----:B------:R-:W-:Y:S02]  /*ef70*/  LOP3.LUT R21, R40, 0xff, RZ, 0xc0, !PT ;  /* 0x000000ff28157812 */ /* 0x000fe400078ec0ff */
[----:B------:R-:W0:Y:S01]  /*ef80*/  LDS.128 R40, [R0+0x18400] ;  /* 0x0184000000287984 */ /* 0x000e220000000c00 */
        /* <DEDUP_REMOVED lines=8> */
[----:B------:R-:W-:Y:S02]  /*f010*/  PRMT R48, R21, 0x7604, R48 ;  /* 0x0000760415307816 */ /* 0x000fe40000000030 */
[----:B------:R-:W-:Y:S02]  /*f020*/  SHF.R.U32.HI R53, RZ, 0x10, R5 ;  /* 0x00000010ff357819 */ /* 0x000fe40000011605 */
[----:B------:R-:W-:Y:S02]  /*f030*/  SHF.R.U32.HI R21, RZ, 0x10, R25 ;  /* 0x00000010ff157819 */ /* 0x000fe40000011619 */
[----:B------:R-:W-:Y:S01]  /*f040*/  PRMT R55, R50, 0x7604, R49 ;  /* 0x0000760432377816 */ /* 0x000fe20000000031 */
[----:B------:R-:W-:Y:S01]  /*f050*/  IMAD.U32 R53, R53, 0x10000, RZ ;  /* 0x0001000035357824 */ /* 0x000fe200078e00ff */
[----:B------:R-:W-:Y:S01]  /*f060*/  SHF.R.U32.HI R49, RZ, 0x10, R27 ;  /* 0x00000010ff317819 */ /* 0x000fe2000001161b */
[----:B------:R-:W-:Y:S01]  /*f070*/  IMAD.U32 R21, R21, 0x10000, RZ ;  /* 0x0001000015157824 */ /* 0x000fe200078e00ff */
[----:B------:R-:W-:-:S02]  /*f080*/  LOP3.LUT R45, R45, 0xff0000, R24, 0xf8, !PT ;  /* 0x00ff00002d2d7812 */ /* 0x000fc400078ef818 */
[----:B------:R-:W-:Y:S01]  /*f090*/  LOP3.LUT R53, R48, 0xff0000, R53, 0xf8, !PT ;  /* 0x00ff000030357812 */ /* 0x000fe200078ef835 */
[----:B------:R-:W-:Y:S01]  /*f0a0*/  IMAD.U32 R49, R49, 0x10000, RZ ;  /* 0x0001000031317824 */ /* 0x000fe200078e00ff */
[----:B------:R-:W-:Y:S02]  /*f0b0*/  LOP3.LUT R21, R46, 0xff0000, R21, 0xf8, !PT ;  /* 0x00ff00002e157812 */ /* 0x000fe400078ef815 */
[----:B------:R-:W-:Y:S02]  /*f0c0*/  LOP3.LUT R47, R47, 0xff0000, R26, 0xf8, !PT ;  /* 0x00ff00002f2f7812 */ /* 0x000fe400078ef81a */
[----:B------:R-:W-:Y:S02]  /*f0d0*/  LOP3.LUT R49, R20, 0xff0000, R49, 0xf8, !PT ;  /* 0x00ff000014317812 */ /* 0x000fe400078ef831 */
[----:B------:R-:W-:Y:S02]  /*f0e0*/  LOP3.LUT R55, R55, 0xff0000, R6, 0xf8, !PT ;  /* 0x00ff000037377812 */ /* 0x000fe400078ef806 */
[----:B------:R-:W-:-:S02]  /*f0f0*/  SHF.R.U32.HI R57, RZ, 0x10, R7 ;  /* 0x00000010ff397819 */ /* 0x000fc40000011607 */
[----:B------:R-:W-:Y:S02]  /*f100*/  LOP3.LUT R45, R45, 0xff000000, R24, 0xf8, !PT ;  /* 0xff0000002d2d7812 */ /* 0x000fe400078ef818 */
[----:B------:R-:W-:Y:S01]  /*f110*/  LOP3.LUT R50, R53, 0xff000000, R5, 0xf8, !PT ;  /* 0xff00000035327812 */ /* 0x000fe200078ef805 */
[----:B------:R-:W-:Y:S01]  /*f120*/  IMAD.U32 R57, R57, 0x10000, RZ ;  /* 0x0001000039397824 */ /* 0x000fe200078e00ff */
[----:B------:R-:W-:Y:S02]  /*f130*/  LOP3.LUT R24, R21, 0xff000000, R25, 0xf8, !PT ;  /* 0xff00000015187812 */ /* 0x000fe400078ef819 */
[----:B------:R-:W-:Y:S02]  /*f140*/  LOP3.LUT R20, R47, 0xff000000, R26, 0xf8, !PT ;  /* 0xff0000002f147812 */ /* 0x000fe400078ef81a */
[----:B------:R-:W-:Y:S02]  /*f150*/  LOP3.LUT R54, R49, 0xff000000, R27, 0xf8, !PT ;  /* 0xff00000031367812 */ /* 0x000fe400078ef81b */
[----:B------:R-:W-:-:S02]  /*f160*/  LOP3.LUT R5, R55, 0xff000000, R6, 0xf8, !PT ;  /* 0xff00000037057812 */ /* 0x000fc400078ef806 */
[----:B------:R-:W-:Y:S02]  /*f170*/  F2FP.F16.E4M3.UNPACK_B R55, R50 ;  /* 0x00000032ff37723e */ /* 0x000fe400020006ff */
[----:B0-----:R-:W-:Y:S02]  /*f180*/  F2FP.F16.E4M3.UNPACK_B R27, R41 ;  /* 0x00000029ff1b723e */ /* 0x001fe400020006ff */
[--C-:B------:R-:W-:Y:S01]  /*f190*/  LOP3.LUT R51, R51, 0xff0000, R4.reuse, 0xf8, !PT ;  /* 0x00ff000033337812 */ /* 0x100fe200078ef804 */
[----:B------:R-:W-:Y:S01]  /*f1a0*/  HADD2.F32 R56, -RZ, R55.H0_H0 ;  /* 0x20000037ff387230 */ /* 0x000fe20000004100 */
[----:B------:R-:W-:Y:S01]  /*f1b0*/  LOP3.LUT R57, R52, 0xff0000, R57, 0xf8, !PT ;  /* 0x00ff000034397812 */ /* 0x000fe200078ef839 */
[----:B------:R-:W-:Y:S01]  /*f1c0*/  HADD2.F32 R6, -RZ, R27.H0_H0 ;  /* 0x2000001bff067230 */ /* 0x000fe20000004100 */
[----:B------:R-:W-:Y:S01]  /*f1d0*/  LOP3.LUT R46, R51, 0xff000000, R4, 0xf8, !PT ;  /* 0xff000000332e7812 */ /* 0x000fe200078ef804 */
[----:B------:R-:W-:Y:S01]  /*f1e0*/  HADD2.F32 R55, -RZ, R55.H1_H1 ;  /* 0x30000037ff377230 */ /* 0x000fe20000004100 */
[-C--:B------:R-:W-:Y:S01]  /*f1f0*/  F2FP.F16.E4M3.UNPACK_B R51, R43.reuse ;  /* 0x0000002bff33723e */ /* 0x080fe200020006ff */
[----:B------:R-:W-:Y:S01]  /*f200*/  HADD2.F32 R27, -RZ, R27.H1_H1 ;  /* 0x3000001bff1b7230 */ /* 0x000fe20000004100 */
[----:B------:R-:W-:-:S02]  /*f210*/  F2FP.F16.E4M3.UNPACK_B R53, R43.H1 ;  /* 0x0000002bff35723e */ /* 0x000fc400030006ff */
[-C--:B------:R-:W-:Y:S02]  /*f220*/  F2FP.F16.E4M3.UNPACK_B R43, R40.reuse ;  /* 0x00000028ff2b723e */ /* 0x080fe400020006ff */
[----:B------:R-:W-:Y:S01]  /*f230*/  F2FP.F16.E4M3.UNPACK_B R52, R40.H1 ;  /* 0x00000028ff34723e */ /* 0x000fe200030006ff */
[----:B------:R-:W-:Y:S01]  /*f240*/  FMUL.FTZ R40, R6, R56 ;  /* 0x0000003806287220 */ /* 0x000fe20000410000 */
[----:B------:R-:W-:Y:S01]  /*f250*/  LOP3.LUT R59, R57, 0xff000000, R7, 0xf8, !PT ;  /* 0xff000000393b7812 */ /* 0x000fe200078ef807 */
[----:B------:R-:W-:Y:S01]  /*f260*/  FMUL.FTZ R61, R27, R55 ;  /* 0x000000371b3d7220 */ /* 0x000fe20000410000 */
[----:B------:R-:W-:Y:S02]  /*f270*/  F2FP.F16.E4M3.UNPACK_B R41, R41.H1 ;  /* 0x00000029ff29723e */ /* 0x000fe400030006ff */
[-C--:B------:R-:W-:Y:S02]  /*f280*/  F2FP.F16.E4M3.UNPACK_B R7, R42.reuse ;  /* 0x0000002aff07723e */ /* 0x080fe400020006ff */
[----:B------:R-:W-:Y:S01]  /*f290*/  F2FP.F16.E4M3.UNPACK_B R42, R42.H1 ;  /* 0x0000002aff2a723e */ /* 0x000fe200030006ff */
[----:B--2---:R-:W0:Y:S02]  /*f2a0*/  LDS.128 R36, [R67+0x18400] ;  /* 0x0184000043247984 */ /* 0x004e240000000c00 */
[----:B0-----:R-:W-:-:S02]  /*f2b0*/  F2FP.F16.E4M3.UNPACK_B R26, R36 ;  /* 0x00000024ff1a723e */ /* 0x001fc400020006ff */
[----:B------:R-:W-:Y:S02]  /*f2c0*/  F2FP.F16.E4M3.UNPACK_B R47, R36.H1 ;  /* 0x00000024ff2f723e */ /* 0x000fe400030006ff */
[----:B------:R-:W-:Y:S02]  /*f2d0*/  F2FP.F16.E4M3.UNPACK_B R36, R24 ;  /* 0x00000018ff24723e */ /* 0x000fe400020006ff */
[----:B------:R-:W-:Y:S02]  /*f2e0*/  F2FP.F16.E4M3.UNPACK_B R21, R37 ;  /* 0x00000025ff15723e */ /* 0x000fe400020006ff */
[-C--:B------:R-:W-:Y:S02]  /*f2f0*/  F2FP.F16.E4M3.UNPACK_B R48, R39.reuse ;  /* 0x00000027ff30723e */ /* 0x080fe400020006ff */
[----:B------:R-:W-:Y:S01]  /*f300*/  F2FP.F16.E4M3.UNPACK_B R49, R39.H1 ;  /* 0x00000027ff31723e */ /* 0x000fe200030006ff */
[----:B------:R-:W-:Y:S01]  /*f310*/  HADD2.F32 R39, -RZ, R36.H0_H0 ;  /* 0x20000024ff277230 */ /* 0x000fe20000004100 */
[----:B------:R-:W-:Y:S01]  /*f320*/  F2FP.F16.E4M3.UNPACK_B R37, R37.H1 ;  /* 0x00000025ff25723e */ /* 0x000fe200030006ff */
[----:B------:R-:W-:Y:S01]  /*f330*/  HADD2.F32 R25, -RZ, R21.H0_H0 ;  /* 0x20000015ff197230 */ /* 0x000fe20000004100 */
[----:B------:R-:W-:-:S02]  /*f340*/  F2FP.F16.E4M3.UNPACK_B R4, R38 ;  /* 0x00000026ff04723e */ /* 0x000fc400020006ff */
[-C--:B------:R-:W-:Y:S01]  /*f350*/  FMUL.FTZ R57, R6, R39.reuse ;  /* 0x0000002706397220 */ /* 0x080fe20000410000 */
[----:B------:R-:W-:Y:S01]  /*f360*/  F2FP.F16.E4M3.UNPACK_B R38, R38.H1 ;  /* 0x00000026ff26723e */ /* 0x000fe200030006ff */
[C---:B------:R-:W-:Y:S01]  /*f370*/  FFMA.FTZ R6, R25.reuse, R39, -R40 ;  /* 0x0000002719067223 */ /* 0x040fe20000010828 */
[----:B------:R-:W-:Y:S01]  /*f380*/  F2FP.F16.E4M3.UNPACK_B R39, R24.H1 ;  /* 0x00000018ff27723e */ /* 0x000fe200030006ff */
[----:B------:R-:W-:Y:S01]  /*f390*/  FFMA.FTZ R25, R25, R56, R57 ;  /* 0x0000003819197223 */ /* 0x000fe20000010039 */
[----:B------:R-:W-:Y:S01]  /*f3a0*/  F2FP.F16.E4M3.UNPACK_B R56, R50.H1 ;  /* 0x00000032ff38723e */ /* 0x000fe200030006ff */
[----:B------:R-:W-:Y:S02]  /*f3b0*/  HADD2.F32 R40, -RZ, R36.H1_H1 ;  /* 0x30000024ff287230 */ /* 0x000fe40000004100 */
[----:B------:R-:W-:Y:S02]  /*f3c0*/  HADD2.F32 R24, -RZ, R21.H1_H1 ;  /* 0x30000015ff187230 */ /* 0x000fe40000004100 */
[----:B------:R-:W-:-:S02]  /*f3d0*/  HADD2.F32 R57, -RZ, R56.H0_H0 ;  /* 0x20000038ff397230 */ /* 0x000fc40000004100 */
[----:B------:R-:W-:Y:S01]  /*f3e0*/  FMUL.FTZ R58, R27, R40 ;  /* 0x000000281b3a7220 */ /* 0x000fe20000410000 */
[----:B------:R-:W-:Y:S02]  /*f3f0*/  HADD2.F32 R21, -RZ, R41.H0_H0 ;  /* 0x20000029ff157230 */ /* 0x000fe40000004100 */
[----:B------:R-:W-:Y:S02]  /*f400*/  HADD2.F32 R50, -RZ, R39.H0_H0 ;  /* 0x20000027ff327230 */ /* 0x000fe40000004100 */
[----:B------:R-:W-:Y:S02]  /*f410*/  HADD2.F32 R36, -RZ, R37.H0_H0 ;  /* 0x20000025ff247230 */ /* 0x000fe40000004100 */
[C---:B------:R-:W-:Y:S01]  /*f420*/  FMUL.FTZ R27, R21.reuse, R57 ;  /* 0x00000039151b7220 */ /* 0x040fe20000410000 */
[----:B------:R-:W-:Y:S02]  /*f430*/  HADD2.F32 R41, -RZ, R41.H1_H1 ;  /* 0x30000029ff297230 */ /* 0x000fe40000004100 */
[----:B------:R-:W-:Y:S01]  /*f440*/  FMUL.FTZ R60, R21, R50 ;  /* 0x00000032153c7220 */ /* 0x000fe20000410000 */
[C---:B------:R-:W-:Y:S01]  /*f450*/  FFMA.FTZ R21, R24.reuse, R40, -R61 ;  /* 0x0000002818157223 */ /* 0x040fe2000001083d */
[----:B------:R-:W-:Y:S01]  /*f460*/  FFMA.FTZ R24, R24, R55, R58 ;  /* 0x0000003718187223 */ /* 0x000fe2000001003a */
[----:B------:R-:W-:Y:S01]  /*f470*/  F2FP.F16.E4M3.UNPACK_B R55, R54 ;  /* 0x00000036ff37723e */ /* 0x000fe200020006ff */
[C---:B------:R-:W-:Y:S01]  /*f480*/  FFMA.FTZ R27, R36.reuse, R50, -R27 ;  /* 0x00000032241b7223 */ /* 0x040fe2000001081b */
[----:B------:R-:W-:Y:S01]  /*f490*/  FFMA.FTZ R36, R36, R57, R60 ;  /* 0x0000003924247223 */ /* 0x000fe2000001003c */
[----:B------:R-:W-:Y:S01]  /*f4a0*/  HADD2.F32 R58, -RZ, R56.H1_H1 ;  /* 0x30000038ff3a7230 */ /* 0x000fe20000004100 */
[-C--:B------:R-:W-:Y:S01]  /*f4b0*/  F2FP.F16.E4M3.UNPACK_B R60, R59.reuse ;  /* 0x0000003bff3c723e */ /* 0x080fe200020006ff */
[----:B------:R-:W-:Y:S01]  /*f4c0*/  HADD2.F32 R40, -RZ, R39.H1_H1 ;  /* 0x30000027ff287230 */ /* 0x000fe20000004100 */
[----:B------:R-:W-:Y:S01]  /*f4d0*/  F2FP.F16.E4M3.UNPACK_B R59, R59.H1 ;  /* 0x0000003bff3b723e */ /* 0x000fe200030006ff */
[----:B------:R-:W-:-:S02]  /*f4e0*/  HADD2.F32 R39, -RZ, R51.H0_H0 ;  /* 0x20000033ff277230 */ /* 0x000fc40000004100 */
[C---:B------:R-:W-:Y:S01]  /*f4f0*/  FMUL.FTZ R62, R41.reuse, R58 ;  /* 0x0000003a293e7220 */ /* 0x040fe20000410000 */
[----:B------:R-:W-:Y:S02]  /*f500*/  HADD2.F32 R56, -RZ, R55.H0_H0 ;  /* 0x20000037ff387230 */ /* 0x000fe40000004100 */
[----:B------:R-:W-:Y:S01]  /*f510*/  FMUL.FTZ R41, R41, R40 ;  /* 0x0000002829297220 */ /* 0x000fe20000410000 */
[----:B------:R-:W-:Y:S02]  /*f520*/  HADD2.F32 R37, -RZ, R37.H1_H1 ;  /* 0x30000025ff257230 */ /* 0x000fe40000004100 */
[----:B------:R-:W-:Y:S02]  /*f530*/  HADD2.F32 R57, -RZ, R60.H0_H0 ;  /* 0x2000003cff397230 */ /* 0x000fe40000004100 */
[----:B------:R-:W-:Y:S01]  /*f540*/  FMUL.FTZ R64, R39, R56 ;  /* 0x0000003827407220 */ /* 0x000fe20000410000 */
[----:B------:R-:W-:Y:S02]  /*f550*/  HADD2.F32 R50, -RZ, R48.H0_H0 ;  /* 0x20000030ff327230 */ /* 0x000fe40000004100 */
[C---:B------:R-:W-:Y:S01]  /*f560*/  FFMA.FTZ R40, R37.reuse, R40, -R62 ;  /* 0x0000002825287223 */ /* 0x040fe2000001083e */
[----:B------:R-:W-:Y:S01]  /*f570*/  FFMA.FTZ R41, R37, R58, R41 ;  /* 0x0000003a25297223 */ /* 0x000fe20000010029 */
[----:B------:R-:W-:Y:S01]  /*f580*/  FMUL.FTZ R61, R39, R57 ;  /* 0x00000039273d7220 */ /* 0x000fe20000410000 */
[----:B------:R-:W-:-:S02]  /*f590*/  HADD2.F32 R58, -RZ, R59.H0_H0 ;  /* 0x2000003bff3a7230 */ /* 0x000fc40000004100 */
[C---:B------:R-:W-:Y:S01]  /*f5a0*/  FFMA.FTZ R37, R50.reuse, R57, R64 ;  /* 0x0000003932257223 */ /* 0x040fe20000010040 */
[----:B------:R-:W-:Y:S01]  /*f5b0*/  HADD2.F32 R57, -RZ, R55.H1_H1 ;  /* 0x30000037ff397230 */ /* 0x000fe20000004100 */
[----:B------:R-:W-:Y:S01]  /*f5c0*/  F2FP.F16.E4M3.UNPACK_B R55, R54.H1 ;  /* 0x00000036ff37723e */ /* 0x000fe200030006ff */
[----:B------:R-:W-:Y:S01]  /*f5d0*/  FFMA.FTZ R39, R50, R56, -R61 ;  /* 0x0000003832277223 */ /* 0x000fe2000001083d */
[----:B------:R-:W-:Y:S01]  /*f5e0*/  HADD2.F32 R50, -RZ, R48.H1_H1 ;  /* 0x30000030ff327230 */ /* 0x000fe20000004100 */
[----:B------:R-:W-:Y:S01]  /*f5f0*/  F2FP.SATFINITE.E4M3.F32.PACK_AB_MERGE_C R36, R41, R36, RZ ;  /* 0x000000242924723e */ /* 0x000fe200048070ff */
[----:B------:R-:W-:Y:S02]  /*f600*/  HADD2.F32 R61, -RZ, R60.H1_H1 ;  /* 0x3000003cff3d7230 */ /* 0x000fe40000004100 */
[----:B------:R-:W-:Y:S01]  /*f610*/  HADD2.F32 R48, -RZ, R51.H1_H1 ;  /* 0x30000033ff307230 */ /* 0x000fe20000004100 */
[----:B------:R-:W-:Y:S01]  /*f620*/  F2FP.SATFINITE.E4M3.F32.PACK_AB_MERGE_C R25, R24, R25, R36 ;  /* 0x000000191819723e */ /* 0x000fe20004807024 */
[----:B------:R-:W-:-:S02]  /*f630*/  HADD2.F32 R54, -RZ, R53.H0_H0 ;  /* 0x20000035ff367230 */ /* 0x000fc40000004100 */
[----:B------:R-:W-:Y:S02]  /*f640*/  HADD2.F32 R56, -RZ, R55.H0_H0 ;  /* 0x20000037ff387230 */ /* 0x000fe40000004100 */
[C---:B------:R-:W-:Y:S01]  /*f650*/  FMUL.FTZ R63, R48.reuse, R61 ;  /* 0x0000003d303f7220 */ /* 0x040fe20000410000 */
[----:B------:R-:W-:Y:S02]  /*f660*/  HADD2.F32 R51, -RZ, R49.H0_H0 ;  /* 0x20000031ff337230 */ /* 0x000fe40000004100 */
[-C--:B------:R-:W-:Y:S01]  /*f670*/  FMUL.FTZ R60, R48, R57.reuse ;  /* 0x00000039303c7220 */ /* 0x080fe20000410000 */
[C---:B------:R-:W-:Y:S01]  /*f680*/  FMUL.FTZ R62, R54.reuse, R58 ;  /* 0x0000003a363e7220 */ /* 0x040fe20000410000 */
[----:B------:R-:W-:Y:S01]  /*f690*/  FMUL.FTZ R65, R54, R56 ;  /* 0x0000003836417220 */ /* 0x000fe20000410000 */
[C---:B------:R-:W-:Y:S01]  /*f6a0*/  FFMA.FTZ R48, R50.reuse, R57, -R63 ;  /* 0x0000003932307223 */ /* 0x040fe2000001083f */
[----:B------:R-:W-:Y:S01]  /*f6b0*/  HADD2.F32 R57, -RZ, R55.H1_H1 ;  /* 0x30000037ff397230 */ /* 0x000fe20000004100 */
[----:B------:R-:W-:Y:S01]  /*f6c0*/  F2FP.F16.E4M3.UNPACK_B R55, R45.H1 ;  /* 0x0000002dff37723e */ /* 0x000fe200030006ff */
[----:B------:R-:W-:Y:S01]  /*f6d0*/  FFMA.FTZ R65, R51, R58, R65 ;  /* 0x0000003a33417223 */ /* 0x000fe20000010041 */
[----:B------:R-:W-:Y:S01]  /*f6e0*/  F2FP.F16.E4M3.UNPACK_B R58, R46.H1 ;  /* 0x0000002eff3a723e */ /* 0x000fe200030006ff */
[----:B------:R-:W-:Y:S01]  /*f6f0*/  FFMA.FTZ R50, R50, R61, R60 ;  /* 0x0000003d32327223 */ /* 0x000fe2000001003c */
[----:B------:R-:W-:-:S02]  /*f700*/  HADD2.F32 R59, -RZ, R59.H1_H1 ;  /* 0x3000003bff3b7230 */ /* 0x000fc40000004100 */
[----:B------:R-:W-:Y:S01]  /*f710*/  FFMA.FTZ R63, R51, R56, -R62 ;  /* 0x00000038333f7223 */ /* 0x000fe2000001083e */
        /* <DEDUP_REMOVED lines=21> */
[-C--:B------:R-:W-:Y:S01]  /*f870*/  FMUL.FTZ R45, R52, R55.reuse ;  /* 0x00000037342d7220 */ /* 0x080fe20000410000 */
[----:B------:R-:W-:Y:S02]  /*f880*/  HADD2.F32 R52, -RZ, R51.H0_H0 ;  /* 0x20000033ff347230 */ /* 0x000fe40000004100 */
[----:B------:R-:W-:Y:S02]  /*f890*/  HADD2.F32 R46, -RZ, R43.H0_H0 ;  /* 0x2000002bff2e7230 */ /* 0x000fe40000004100 */
[C---:B------:R-:W-:Y:S01]  /*f8a0*/  FFMA.FTZ R55, R47.reuse, R55, -R54 ;  /* 0x000000372f377223 */ /* 0x040fe20000010836 */
[----:B------:R-:W-:Y:S01]  /*f8b0*/  FFMA.FTZ R57, R47, R58, R45 ;  /* 0x0000003a2f397223 */ /* 0x000fe2000001002d */
[----:B------:R-:W-:-:S02]  /*f8c0*/  HADD2.F32 R47, -RZ, R49.H0_H0 ;  /* 0x20000031ff2f7230 */ /* 0x000fc40000004100 */
[--C-:B------:R-:W-:Y:S02]  /*f8d0*/  HADD2.F32 R45, -RZ, R26.reuse.H0_H0 ;  /* 0x2000001aff2d7230 */ /* 0x100fe40000004100 */
[C---:B------:R-:W-:Y:S01]  /*f8e0*/  FMUL.FTZ R54, R46.reuse, R52 ;  /* 0x000000342e367220 */ /* 0x040fe20000410000 */
[----:B------:R-:W-:Y:S02]  /*f8f0*/  HADD2.F32 R51, -RZ, R51.H1_H1 ;  /* 0x30000033ff337230 */ /* 0x000fe40000004100 */
[-C--:B------:R-:W-:Y:S01]  /*f900*/  FMUL.FTZ R46, R46, R47.reuse ;  /* 0x0000002f2e2e7220 */ /* 0x080fe20000410000 */
[----:B------:R-:W-:Y:S02]  /*f910*/  HADD2.F32 R43, -RZ, R43.H1_H1 ;  /* 0x3000002bff2b7230 */ /* 0x000fe40000004100 */
[----:B------:R-:W-:Y:S01]  /*f920*/  FFMA.FTZ R54, R45, R47, -R54 ;  /* 0x0000002f2d367223 */ /* 0x000fe20000010836 */
[----:B------:R-:W-:Y:S01]  /*f930*/  HADD2.F32 R49, -RZ, R49.H1_H1 ;  /* 0x30000031ff317230 */ /* 0x000fe20000004100 */
[----:B------:R-:W-:Y:S01]  /*f940*/  F2FP.F16.E4M3.UNPACK_B R47, R5.H1 ;  /* 0x00000005ff2f723e */ /* 0x000fe200030006ff */
[----:B------:R-:W-:-:S02]  /*f950*/  HADD2.F32 R26, -RZ, R26.H1_H1 ;  /* 0x3000001aff1a7230 */ /* 0x000fc40000004100 */
[----:B------:R-:W-:Y:S01]  /*f960*/  FMUL.FTZ R53, R43, R51 ;  /* 0x000000332b357220 */ /* 0x000fe20000410000 */
[----:B------:R-:W-:Y:S01]  /*f970*/  FFMA.FTZ R52, R45, R52, R46 ;  /* 0x000000342d347223 */ /* 0x000fe2000001002e */
[-C--:B------:R-:W-:Y:S01]  /*f980*/  F2FP.F16.E4M3.UNPACK_B R45, R20.reuse.H1 ;  /* 0x00000014ff2d723e */ /* 0x080fe200030006ff */
[-C--:B------:R-:W-:Y:S01]  /*f990*/  FMUL.FTZ R46, R43, R49.reuse ;  /* 0x000000312b2e7220 */ /* 0x080fe20000410000 */
[C---:B------:R-:W-:Y:S01]  /*f9a0*/  FFMA.FTZ R53, R26.reuse, R49, -R53 ;  /* 0x000000311a357223 */ /* 0x040fe20000010835 */
[----:B------:R-:W-:Y:S01]  /*f9b0*/  HADD2.F32 R49, -RZ, R47.H0_H0 ;  /* 0x2000002fff317230 */ /* 0x000fe20000004100 */
[----:B------:R-:W-:Y:S01]  /*f9c0*/  F2FP.F16.E4M3.UNPACK_B R20, R20 ;  /* 0x00000014ff14723e */ /* 0x000fe200020006ff */
[----:B------:R-:W-:Y:S02]  /*f9d0*/  HADD2.F32 R43, -RZ, R42.H0_H0 ;  /* 0x2000002aff2b7230 */ /* 0x000fe40000004100 */
[----:B------:R-:W-:Y:S01]  /*f9e0*/  FFMA.FTZ R51, R26, R51, R46 ;  /* 0x000000331a337223 */ /* 0x000fe2000001002e */
[----:B------:R-:W-:Y:S01]  /*f9f0*/  HADD2.F32 R46, -RZ, R45.H0_H0 ;  /* 0x2000002dff2e7230 */ /* 0x000fe20000004100 */
[----:B------:R-:W-:Y:S01]  /*fa00*/  F2FP.F16.E4M3.UNPACK_B R5, R5 ;  /* 0x00000005ff05723e */ /* 0x000fe200020006ff */
[----:B------:R-:W-:-:S02]  /*fa10*/  HADD2.F32 R47, -RZ, R47.H1_H1 ;  /* 0x3000002fff2f7230 */ /* 0x000fc40000004100 */
[C---:B------:R-:W-:Y:S01]  /*fa20*/  FMUL.FTZ R59, R43.reuse, R49 ;  /* 0x000000312b3b7220 */ /* 0x040fe20000410000 */
[----:B------:R-:W-:Y:S02]  /*fa30*/  HADD2.F32 R42, -RZ, R42.H1_H1 ;  /* 0x3000002aff2a7230 */ /* 0x000fe40000004100 */
[----:B------:R-:W-:Y:S01]  /*fa40*/  FMUL.FTZ R43, R43, R46 ;  /* 0x0000002e2b2b7220 */ /* 0x000fe20000410000 */
[----:B------:R-:W-:Y:S01]  /*fa50*/  HADD2.F32 R45, -RZ, R45.H1_H1 ;  /* 0x3000002dff2d7230 */ /* 0x000fe20000004100 */
[----:B------:R-:W-:Y:S01]  /*fa60*/  F2FP.SATFINITE.E4M3.F32.PACK_AB_MERGE_C R57, R57, R60, RZ ;  /* 0x0000003c3939723e */ /* 0x000fe200048070ff */
[--C-:B------:R-:W-:Y:S02]  /*fa70*/  HADD2.F32 R26, -RZ, R38.reuse.H0_H0 ;  /* 0x20000026ff1a7230 */ /* 0x100fe40000004100 */
[C---:B------:R-:W-:Y:S01]  /*fa80*/  FMUL.FTZ R61, R42.reuse, R47 ;  /* 0x0000002f2a3d7220 */ /* 0x040fe20000410000 */
[----:B------:R-:W-:Y:S02]  /*fa90*/  HADD2.F32 R38, -RZ, R38.H1_H1 ;  /* 0x30000026ff267230 */ /* 0x000fe40000004100 */
[----:B------:R-:W-:Y:S01]  /*faa0*/  FMUL.FTZ R42, R42, R45 ;  /* 0x0000002d2a2a7220 */ /* 0x000fe20000410000 */
[----:B------:R-:W-:Y:S01]  /*fab0*/  F2FP.SATFINITE.E4M3.F32.PACK_AB_MERGE_C R24, R51, R52, R57 ;  /* 0x000000343318723e */ /* 0x000fe20004807039 */
[C---:B------:R-:W-:Y:S01]  /*fac0*/  FFMA.FTZ R59, R26.reuse, R46, -R59 ;  /* 0x0000002e1a3b7223 */ /* 0x040fe2000001083b */
[----:B------:R-:W-:Y:S01]  /*fad0*/  FFMA.FTZ R49, R26, R49, R43 ;  /* 0x000000311a317223 */ /* 0x000fe2000001002b */
[C---:B------:R-:W-:Y:S01]  /*fae0*/  FFMA.FTZ R58, R38.reuse, R45, -R61 ;  /* 0x0000002d263a7223 */ /* 0x040fe2000001083d */
[----:B------:R-:W-:Y:S01]  /*faf0*/  FFMA.FTZ R62, R38, R47, R42 ;  /* 0x0000002f263e7223 */ /* 0x000fe2000001002a */
[----:B------:R-:W-:-:S02]  /*fb00*/  HADD2.F32 R26, -RZ, R20.H0_H0 ;  /* 0x20000014ff1a7230 */ /* 0x000fc40000004100 */
[----:B------:R-:W-:Y:S01]  /*fb10*/  HADD2.F32 R38, -RZ, R20.H1_H1 ;  /* 0x30000014ff267230 */ /* 0x000fe20000004100 */
[----:B------:R-:W-:Y:S01]  /*fb20*/  F2FP.SATFINITE.E4M3.F32.PACK_AB_MERGE_C R58, R58, R59, RZ ;  /* 0x0000003b3a3a723e */ /* 0x000fe200048070ff */
[----:B------:R-:W-:Y:S01]  /*fb30*/  HADD2.F32 R42, -RZ, R5.H0_H0 ;  /* 0x20000005ff2a7230 */ /* 0x000fe20000004100 */
[----:B------:R-:W-:Y:S01]  /*fb40*/  F2FP.SATFINITE.E4M3.F32.PACK_AB_MERGE_C R49, R62, R49, RZ ;  /* 0x000000313e31723e */ /* 0x000fe200048070ff */
[----:B------:R-:W-:Y:S02]  /*fb50*/  HADD2.F32 R20, -RZ, R7.H0_H0 ;  /* 0x20000007ff147230 */ /* 0x000fe40000004100 */
[----:B------:R-:W-:Y:S02]  /*fb60*/  HADD2.F32 R43, -RZ, R5.H1_H1 ;  /* 0x30000005ff2b7230 */ /* 0x000fe40000004100 */
[----:B------:R-:W-:Y:S02]  /*fb70*/  HADD2.F32 R7, -RZ, R7.H1_H1 ;  /* 0x30000007ff077230 */ /* 0x000fe40000004100 */
[----:B------:R-:W-:Y:S01]  /*fb80*/  FMUL.FTZ R46, R20, R42 ;  /* 0x0000002a142e7220 */ /* 0x000fe20000410000 */
[----:B------:R-:W-:-:S02]  /*fb90*/  HADD2.F32 R5, -RZ, R4.H0_H0 ;  /* 0x20000004ff057230 */ /* 0x000fc40000004100 */
[----:B------:R-:W-:Y:S01]  /*fba0*/  FMUL.FTZ R45, R20, R26 ;  /* 0x0000001a142d7220 */ /* 0x000fe20000410000 */
[----:B------:R-:W-:Y:S02]  /*fbb0*/  HADD2.F32 R4, -RZ, R4.H1_H1 ;  /* 0x30000004ff047230 */ /* 0x000fe40000004100 */
[CC--:B------:R-:W-:Y:S01]  /*fbc0*/  FMUL.FTZ R47, R7.reuse, R43.reuse ;  /* 0x0000002b072f7220 */ /* 0x0c0fe20000410000 */
[----:B------:R-:W-:Y:S01]  /*fbd0*/  FMUL.FTZ R20, R7, R38 ;  /* 0x0000002607147220 */ /* 0x000fe20000410000 */
[C---:B------:R-:W-:Y:S01]  /*fbe0*/  FFMA.FTZ R46, R5.reuse, R26, -R46 ;  /* 0x0000001a052e7223 */ /* 0x040fe2000001082e */
[----:B------:R-:W-:Y:S01]  /*fbf0*/  FFMA.FTZ R26, R5, R42, R45 ;  /* 0x0000002a051a7223 */ /* 0x000fe2000001002d */
[C---:B------:R-:W-:Y:S01]  /*fc00*/  FFMA.FTZ R47, R4.reuse, R38, -R47 ;  /* 0x00000026042f7223 */ /* 0x040fe2000001082f */
        /* <DEDUP_REMOVED lines=8> */
[----:B------:R-:W-:-:S02]  /*fc90*/  F2FP.SATFINITE.E4M3.F32.PACK_AB_MERGE_C R6, R47, R46, R58 ;  /* 0x0000002e2f06723e */ /* 0x000fc4000480703a */
[----:B------:R-:W-:Y:S02]  /*fca0*/  F2FP.SATFINITE.E4M3.F32.PACK_AB_MERGE_C R27, R50, R37, R27 ;  /* 0x00000025321b723e */ /* 0x000fe4000480701b */
[----:B------:R-:W-:Y:S01]  /*fcb0*/  F2FP.SATFINITE.E4M3.F32.PACK_AB_MERGE_C R26, R43, R26, R49 ;  /* 0x0000001a2b1a723e */ /* 0x000fe20004807031 */
[----:B------:R1:W-:Y:S04]  /*fcc0*/  STS.128 [R67+0x18400], R4 ;  /* 0x0184000443007388 */ /* 0x0003e80000000c00 */
[----:B------:R1:W-:Y:S02]  /*fcd0*/  STS.128 [R0+0x18400], R24 ;  /* 0x0184001800007388 */ /* 0x0003e40000000c00 */
.L_x_1739:
[----:B------:R-:W-:Y:S05]  /*fce0*/  BSYNC B1 ;  /* 0x0000000000017941 */ /* 0x000fea0003800000 */
.L_x_1738:
[----:B------:R-:W-:Y:S04]  /*fcf0*/  BSSY B1, `(.L_x_1740) ;  /* 0x0000101000017945 */ /* 0x000fe80003800000 */
[----:B------:R-:W-:Y:S05]  /*fd00*/  @P1 BRA `(.L_x_1741) ;  /* 0x0000000c00fc1947 */ /* 0x000fea0003800000 */
[----:B------:R-:W2:Y:S01]  /*fd10*/  LDL R57, [R1+0x30] ;  /* 0x0000300001397983 */ /* 0x000ea20000100800 */
[----:B-1---5:R-:W-:Y:S02]  /*fd20*/  SHF.R.U32.HI R0, RZ, 0x8, R28 ;  /* 0x00000008ff007819 */ /* 0x022fe4000001161c */
[----:B------:R-:W-:Y:S02]  /*fd30*/  LOP3.LUT R5, R28, 0xff, RZ, 0xc0, !PT ;  /* 0x000000ff1c057812 */ /* 0x000fe400078ec0ff */
[----:B------:R-:W-:Y:S02]  /*fd40*/  LOP3.LUT R4, R0, 0xff, RZ, 0xc0, !PT ;  /* 0x000000ff00047812 */ /* 0x000fe400078ec0ff */
[----:B------:R-:W-:Y:S02]  /*fd50*/  LEA.HI R0, R3, R212, RZ, 0x1c ;  /* 0x000000d403007211 */ /* 0x000fe400078fe0ff */
[----:B---3--:R-:W-:Y:S02]  /*fd60*/  PRMT R37, R4, 0x7604, R5 ;  /* 0x0000760404257816 */ /* 0x008fe40000000005 */
[----:B------:R-:W-:-:S02]  /*fd70*/  SHF.R.S32.HI R5, RZ, 0x1f, R0 ;  /* 0x0000001fff057819 */ /* 0x000fc40000011400 */
[----:B------:R-:W-:Y:S02]  /*fd80*/  SHF.R.U32.HI R20, RZ, 0x8, R31 ;  /* 0x00000008ff147819 */ /* 0x000fe4000001161f */
[----:B------:R-:W-:Y:S01]  /*fd90*/  LEA.HI R4, R5, R0, RZ, 0x2 ;  /* 0x0000000005047211 */ /* 0x000fe200078f10ff */
[----:B------:R-:W-:Y:S01]  /*fda0*/  IMAD.SHL.U32 R5, R0, 0x10, RZ ;  /* 0x0000001000057824 */ /* 0x000fe200078e00ff */
[----:B0-----:R-:W-:Y:S02]  /*fdb0*/  LOP3.LUT R21, R31, 0xff, RZ, 0xc0, !PT ;  /* 0x000000ff1f157812 */ /* 0x001fe400078ec0ff */
[----:B------:R-:W-:Y:S01]  /*fdc0*/  LOP3.LUT R20, R20, 0xff, RZ, 0xc0, !PT ;  /* 0x000000ff14147812 */ /* 0x000fe200078ec0ff */
[----:B------:R-:W-:Y:S01]  /*fdd0*/  IMAD.SHL.U32 R4, R4, 0x800, RZ ;  /* 0x0000080004047824 */ /* 0x000fe200078e00ff */
[----:B------:R-:W-:Y:S02]  /*fde0*/  LOP3.LUT R0, R214, 0x30, R5, 0xf8, !PT ;  /* 0x00000030d6007812 */ /* 0x000fe400078ef805 */
[----:B------:R-:W-:-:S02]  /*fdf0*/  SHF.R.U32.HI R24, RZ, 0x8, R8 ;  /* 0x00000008ff187819 */ /* 0x000fc40000011608 */
[----:B------:R-:W-:Y:S02]  /*fe00*/  LOP3.LUT R0, R0, R215, RZ, 0x3c, !PT ;  /* 0x000000d700007212 */ /* 0x000fe400078e3cff */
[----:B------:R-:W-:Y:S02]  /*fe10*/  LOP3.LUT R5, R4, 0xffffe000, RZ, 0xc0, !PT ;  /* 0xffffe00004057812 */ /* 0x000fe400078ec0ff */
[----:B------:R-:W-:Y:S02]  /*fe20*/  PRMT R41, R20, 0x7604, R21 ;  /* 0x0000760414297816 */ /* 0x000fe40000000015 */
[----:B------:R-:W-:Y:S02]  /*fe30*/  SHF.R.U32.HI R6, RZ, 0x8, R29 ;  /* 0x00000008ff067819 */ /* 0x000fe4000001161d */
[----:B------:R-:W-:Y:S02]  /*fe40*/  LOP3.LUT R25, R8, 0xff, RZ, 0xc0, !PT ;  /* 0x000000ff08197812 */ /* 0x000fe400078ec0ff */
[----:B------:R-:W-:-:S02]  /*fe50*/  LOP3.LUT R24, R24, 0xff, RZ, 0xc0, !PT ;  /* 0x000000ff18187812 */ /* 0x000fc400078ec0ff */
[----:B------:R-:W-:Y:S02]  /*fe60*/  IADD3 R21, R0, R216, R5 ;  /* 0x000000d800157210 */ /* 0x000fe40007ffe005 */
[----:B------:R-:W-:Y:S02]  /*fe70*/  SHF.R.U32.HI R0, RZ, 0x8, R9 ;  /* 0x00000008ff007819 */ /* 0x000fe40000011609 */
[----:B------:R-:W-:Y:S02]  /*fe80*/  LOP3.LUT R7, R29, 0xff, RZ, 0xc0, !PT ;  /* 0x000000ff1d077812 */ /* 0x000fe400078ec0ff */
[----:B------:R-:W-:Y:S02]  /*fe90*/  LOP3.LUT R6, R6, 0xff, RZ, 0xc0, !PT ;  /* 0x000000ff06067812 */ /* 0x000fe400078ec0ff */
[----:B------:R-:W-:Y:S02]  /*fea0*/  PRMT R43, R24, 0x7604, R25 ;  /* 0x00007604182b7816 */ /* 0x000fe40000000019 */
[----:B------:R-:W-:-:S02]  /*feb0*/  LOP3.LUT R25, R9, 0xff, RZ, 0xc0, !PT ;  /* 0x000000ff09197812 */ /* 0x000fc400078ec0ff */
[----:B------:R-:W-:Y:S02]  /*fec0*/  SHF.R.U32.HI R24, RZ, 0x8, R11 ;  /* 0x00000008ff187819 */ /* 0x000fe4000001160b */
[----:B------:R-:W-:Y:S02]  /*fed0*/  LOP3.LUT R0, R0, 0xff, RZ, 0xc0, !PT ;  /* 0x000000ff00007812 */ /* 0x000fe400078ec0ff */
[----:B------:R-:W-:Y:S02]  /*fee0*/  SHF.R.U32.HI R20, RZ, 0x8, R10 ;  /* 0x00000008ff147819 */ /* 0x000fe4000001160a */
[----:B------:R-:W-:Y:S02]  /*fef0*/  PRMT R36, R6, 0x7604, R7 ;  /* 0x0000760406247816 */ /* 0x000fe40000000007 */
[----:B------:R-:W-:Y:S02]  /*ff00*/  SHF.R.U32.HI R6, RZ, 0x8, R30 ;  /* 0x00000008ff067819 */ /* 0x000fe4000001161e */
[----:B------:R-:W-:-:S02]  /*ff10*/  LOP3.LUT R27, R10, 0xff, RZ, 0xc0, !PT ;  /* 0x000000ff0a1b7812 */ /* 0x000fc400078ec0ff */
[----:B------:R-:W-:Y:S02]  /*ff20*/  LOP3.LUT R24, R24, 0xff, RZ, 0xc0, !PT ;  /* 0x000000ff18187812 */ /* 0x000fe400078ec0ff */
[----:B------:R-:W-:Y:S01]  /*ff30*/  PRMT R45, R0, 0x7604, R25 ;  /* 0x00007604002d7816 */ /* 0x000fe20000000019 */
[----:B------:R-:W-:Y:S01]  /*ff40*/  IMAD.IADD R0, R16, 0x1, R21 ;  /* 0x0000000110007824 */ /* 0x000fe200078e0215 */
[----:B------:R-:W-:Y:S02]  /*ff50*/  LOP3.LUT R20, R20, 0xff, RZ, 0xc0, !PT ;  /* 0x000000ff14147812 */ /* 0x000fe400078ec0ff */
[----:B------:R-:W-:Y:S02]  /*ff60*/  LOP3.LUT R49, R11, 0xff, RZ, 0xc0, !PT ;  /* 0x000000ff0b317812 */ /* 0x000fe400078ec0ff */
[----:B------:R-:W-:Y:S02]  /*ff70*/  LOP3.LUT R7, R30, 0xff, RZ, 0xc0, !PT ;  /* 0x000000ff1e077812 */ /* 0x000fe400078ec0ff */
[----:B------:R-:W-:-:S02]  /*ff80*/  LOP3.LUT R6, R6, 0xff, RZ, 0xc0, !PT ;  /* 0x000000ff06067812 */ /* 0x000fc400078ec0ff */
[----:B------:R-:W-:Y:S02]  /*ff90*/  PRMT R47, R20, 0x7604, R27 ;  /* 0x00007604142f7816 */ /* 0x000fe4000000001b */
[----:B------:R-:W-:Y:S02]  /*ffa0*/  PRMT R49, R24, 0x7604, R49 ;  /* 0x0000760418317816 */ /* 0x000fe40000000031 */
[----:B------:R-:W0:Y:S01]  /*ffb0*/  LDS.128 R24, [R0+0x18400] ;  /* 0x0184000000187984 */ /* 0x000e220000000c00 */
[----:B----4-:R-:W-:Y:S02]  /*ffc0*/  PRMT R39, R6, 0x7604, R7 ;  /* 0x0000760406277816 */ /* 0x010fe40000000007 */
[----:B------:R-:W-:Y:S02]  /*ffd0*/  SHF.R.U32.HI R21, RZ, 0x10, R29 ;  /* 0x00000010ff157819 */ /* 0x000fe4000001161d */
[----:B------:R-:W-:Y:S02]  /*ffe0*/  SHF.R.U32.HI R20, RZ, 0x10, R28 ;  /* 0x00000010ff147819 */ /* 0x000fe4000001161c */
[----:B------:R-:W-:-:S02]  /*fff0*/  SHF.R.U32.HI R38, RZ, 0x10, R30 ;  /* 0x00000010ff267819 */ /* 0x000fc4000001161e */
[----:B------:R-:W-:Y:S02]  /*10000*/  SHF.R.U32.HI R40, RZ, 0x10, R31 ;  /* 0x00000010ff287819 */ /* 0x000fe4000001161f */
[----:B------:R-:W-:Y:S02]  /*10010*/  LOP3.LUT R21, R21, 0xff, RZ, 0xc0, !PT ;  /* 0x000000ff15157812 */ /* 0x000fe400078ec0ff */
[----:B------:R-:W-:Y:S02]  /*10020*/  LOP3.LUT R20, R20, 0xff, RZ, 0xc0, !PT ;  /* 0x000000ff14147812 */ /* 0x000fe400078ec0ff */
[----:B------:R-:W-:Y:S02]  /*10030*/  LOP3.LUT R38, R38, 0xff, RZ, 0xc0, !PT ;  /* 0x000000ff26267812 */ /* 0x000fe400078ec0ff */
[----:B------:R-:W-:Y:S02]  /*10040*/  LOP3.LUT R40, R40, 0xff, RZ, 0xc0, !PT ;  /* 0x000000ff28287812 */ /* 0x000fe400078ec0ff */
[----:B------:R-:W-:-:S02]  /*10050*/  PRMT R21, R21, 0x7054, R36 ;  /* 0x0000705415157816 */ /* 0x000fc40000000024 */
[----:B------:R-:W-:Y:S02]  /*10060*/  SHF.R.U32.HI R36, RZ, 0x10, R9 ;  /* 0x00000010ff247819 */ /* 0x000fe40000011609 */
[----:B------:R-:W-:Y:S02]  /*10070*/  PRMT R37, R20, 0x7054, R37 ;  /* 0x0000705414257816 */ /* 0x000fe40000000025 */
[----:B------:R-:W-:Y:S02]  /*10080*/  PRMT R39, R38, 0x7054, R39 ;  /* 0x0000705426277816 */ /* 0x000fe40000000027 */
[----:B------:R-:W-:Y:S02]  /*10090*/  PRMT R41, R40, 0x7054, R41 ;  /* 0x0000705428297816 */ /* 0x000fe40000000029 */
        /* <DEDUP_REMOVED lines=8> */
[----:B------:R-:W-:Y:S02]  /*10120*/  PRMT R43, R20, 0x7054, R43 ;  /* 0x00007054142b7816 */ /* 0x000fe4000000002b */
[----:B------:R-:W-:Y:S02]  /*10130*/  PRMT R47, R38, 0x7054, R47 ;  /* 0x00007054262f7816 */ /* 0x000fe4000000002f */
[----:B------:R-:W-:Y:S02]  /*10140*/  PRMT R51, R40, 0x7054, R49 ;  /* 0x0000705428337816 */ /* 0x000fe40000000031 */
[----:B------:R-:W-:Y:S02]  /*10150*/  LOP3.LUT R46, R45, 0xff000000, R9, 0xf8, !PT ;  /* 0xff0000002d2e7812 */ /* 0x000fe400078ef809 */
[----:B------:R-:W-:Y:S02]  /*10160*/  LOP3.LUT R21, R21, 0xff000000, R29, 0xf8, !PT ;  /* 0xff00000015157812 */ /* 0x000fe400078ef81d */
[----:B------:R-:W-:-:S02]  /*10170*/  LOP3.LUT R49, R43, 0xff000000, R8, 0xf8, !PT ;  /* 0xff0000002b317812 */ /* 0x000fc400078ef808 */
[----:B------:R-:W-:Y:S02]  /*10180*/  LOP3.LUT R8, R47, 0xff000000, R10, 0xf8, !PT ;  /* 0xff0000002f087812 */ /* 0x000fe400078ef80a */
[----:B------:R-:W-:Y:S02]  /*10190*/  LOP3.LUT R51, R51, 0xff000000, R11, 0xf8, !PT ;  /* 0xff00000033337812 */ /* 0x000fe400078ef80b */
[----:B------:R-:W-:Y:S02]  /*101a0*/  LOP3.LUT R20, R39, 0xff000000, R30, 0xf8, !PT ;  /* 0xff00000027147812 */ /* 0x000fe400078ef81e */
[----:B------:R-:W-:Y:S02]  /*101b0*/  F2FP.F16.E4M3.UNPACK_B R47, R46 ;  /* 0x0000002eff2f723e */ /* 0x000fe400020006ff */
[----:B0-----:R-:W-:Y:S02]  /*101c0*/  F2FP.F16.E4M3.UNPACK_B R11, R25 ;  /* 0x00000019ff0b723e */ /* 0x001fe400020006ff */
[----:B------:R-:W-:Y:S01]  /*101d0*/  F2FP.F16.E4M3.UNPACK_B R30, R21 ;  /* 0x00000015ff1e723e */ /* 0x000fe200020006ff */
[--C-:B------:R-:W-:Y:S01]  /*101e0*/  HADD2.F32 R48, -RZ, R47.reuse.H0_H0 ;  /* 0x2000002fff307230 */ /* 0x100fe20000004100 */
[----:B------:R-:W-:Y:S01]  /*101f0*/  LOP3.LUT R36, R37, 0xff000000, R28, 0xf8, !PT ;  /* 0xff00000025247812 */ /* 0x000fe200078ef81c */
[----:B------:R-:W-:Y:S01]  /*10200*/  HADD2.F32 R47, -RZ, R47.H1_H1 ;  /* 0x3000002fff2f7230 */ /* 0x000fe20000004100 */
[-C--:B------:R-:W-:Y:S01]  /*10210*/  F2FP.F16.E4M3.UNPACK_B R42, R24.reuse ;  /* 0x00000018ff2a723e */ /* 0x080fe200020006ff */
[--C-:B------:R-:W-:Y:S01]  /*10220*/  HADD2.F32 R40, -RZ, R30.reuse.H0_H0 ;  /* 0x2000001eff287230 */ /* 0x100fe20000004100 */
[----:B------:R-:W-:Y:S01]  /*10230*/  F2FP.F16.E4M3.UNPACK_B R43, R24.H1 ;  /* 0x00000018ff2b723e */ /* 0x000fe200030006ff */
[----:B------:R-:W-:Y:S01]  /*10240*/  HADD2.F32 R30, -RZ, R30.H1_H1 ;  /* 0x3000001eff1e7230 */ /* 0x000fe20000004100 */
[----:B------:R-:W-:-:S02]  /*10250*/  F2FP.F16.E4M3.UNPACK_B R38, R27 ;  /* 0x0000001bff26723e */ /* 0x000fc400020006ff */
[----:B------:R-:W-:Y:S02]  /*10260*/  F2FP.F16.E4M3.UNPACK_B R45, R27.H1 ;  /* 0x0000001bff2d723e */ /* 0x000fe400030006ff */
[----:B------:R-:W-:Y:S02]  /*10270*/  F2FP.F16.E4M3.UNPACK_B R25, R25.H1 ;  /* 0x00000019ff19723e */ /* 0x000fe400030006ff */
[----:B------:R-:W-:Y:S02]  /*10280*/  F2FP.F16.E4M3.UNPACK_B R46, R46.H1 ;  /* 0x0000002eff2e723e */ /* 0x000fe400030006ff */
[----:B------:R-:W-:Y:S01]  /*10290*/  LOP3.LUT R41, R41, 0xff000000, R31, 0xf8, !PT ;  /* 0xff00000029297812 */ /* 0x000fe200078ef81f */
[----:B--2---:R-:W0:Y:S02]  /*102a0*/  LDS.128 R4, [R57+0x18400] ;  /* 0x0184000039047984 */ /* 0x004e240000000c00 */
[-C--:B0-----:R-:W-:Y:S02]  /*102b0*/  F2FP.F16.E4M3.UNPACK_B R10, R5.reuse ;  /* 0x00000005ff0a723e */ /* 0x081fe400020006ff */
[----:B------:R-:W-:Y:S01]  /*102c0*/  F2FP.F16.E4M3.UNPACK_B R28, R5.H1 ;  /* 0x00000005ff1c723e */ /* 0x000fe200030006ff */
[--C-:B------:R-:W-:Y:S01]  /*102d0*/  HADD2.F32 R5, -RZ, R11.reuse.H0_H0 ;  /* 0x2000000bff057230 */ /* 0x100fe20000004100 */
[-C--:B------:R-:W-:Y:S01]  /*102e0*/  F2FP.F16.E4M3.UNPACK_B R37, R7.reuse ;  /* 0x00000007ff25723e */ /* 0x080fe200020006ff */
[----:B------:R-:W-:Y:S01]  /*102f0*/  HADD2.F32 R9, -RZ, R10.H0_H0 ;  /* 0x2000000aff097230 */ /* 0x000fe20000004100 */
[----:B------:R-:W-:Y:S01]  /*10300*/  F2FP.F16.E4M3.UNPACK_B R39, R7.H1 ;  /* 0x00000007ff27723e */ /* 0x000fe200030006ff */
[----:B------:R-:W-:-:S02]  /*10310*/  HADD2.F32 R11, -RZ, R11.H1_H1 ;  /* 0x3000000bff0b7230 */ /* 0x000fc40000004100 */
[C---:B------:R-:W-:Y:S01]  /*10320*/  FMUL.FTZ R24, R5.reuse, R48 ;  /* 0x0000003005187220 */ /* 0x040fe20000410000 */
[----:B------:R-:W-:Y:S01]  /*10330*/  FMUL.FTZ R27, R5, R40 ;  /* 0x00000028051b7220 */ /* 0x000fe20000410000 */
[----:B------:R-:W-:Y:S02]  /*10340*/  F2FP.F16.E4M3.UNPACK_B R31, R4.H1 ;  /* 0x00000004ff1f723e */ /* 0x000fe400030006ff */
[C---:B------:R-:W-:Y:S01]  /*10350*/  FFMA.FTZ R5, R9.reuse, R40, -R24 ;  /* 0x0000002809057223 */ /* 0x040fe20000010818 */
[----:B------:R-:W-:Y:S01]  /*10360*/  FFMA.FTZ R9, R9, R48, R27 ;  /* 0x0000003009097223 */ /* 0x000fe2000001001b */
[----:B------:R-:W-:Y:S01]  /*10370*/  F2FP.F16.E4M3.UNPACK_B R27, R21.H1 ;  /* 0x00000015ff1b723e */ /* 0x000fe200030006ff */
[----:B------:R-:W-:Y:S02]  /*10380*/  HADD2.F32 R24, -RZ, R10.H1_H1 ;  /* 0x3000000aff187230 */ /* 0x000fe40000004100 */
[----:B------:R-:W-:Y:S01]  /*10390*/  FMUL.FTZ R53, R11, R47 ;  /* 0x0000002f0b357220 */ /* 0x000fe20000410000 */
[----:B------:R-:W-:-:S02]  /*103a0*/  HADD2.F32 R48, -RZ, R46.H0_H0 ;  /* 0x2000002eff307230 */ /* 0x000fc40000004100 */
[----:B------:R-:W-:Y:S01]  /*103b0*/  FMUL.FTZ R50, R11, R30 ;  /* 0x0000001e0b327220 */ /* 0x000fe20000410000 */
[----:B------:R-:W-:Y:S01]  /*103c0*/  HADD2.F32 R10, -RZ, R25.H0_H0 ;  /* 0x20000019ff0a7230 */ /* 0x000fe20000004100 */
[----:B------:R-:W-:Y:S01]  /*103d0*/  F2FP.F16.E4M3.UNPACK_B R29, R4 ;  /* 0x00000004ff1d723e */ /* 0x000fe200020006ff */
[----:B------:R-:W-:Y:S01]  /*103e0*/  HADD2.F32 R40, -RZ, R27.H0_H0 ;  /* 0x2000001bff287230 */ /* 0x000fe20000004100 */
[----:B------:R-:W-:Y:S01]  /*103f0*/  F2FP.F16.E4M3.UNPACK_B R4, R6 ;  /* 0x00000006ff04723e */ /* 0x000fe200020006ff */
[----:B------:R-:W-:Y:S02]  /*10400*/  HADD2.F32 R21, -RZ, R28.H0_H0 ;  /* 0x2000001cff157230 */ /* 0x000fe40000004100 */
[C---:B------:R-:W-:Y:S01]  /*10410*/  FMUL.FTZ R52, R10.reuse, R48 ;  /* 0x000000300a347220 */ /* 0x040fe20000410000 */
[----:B------:R-:W-:Y:S02]  /*10420*/  HADD2.F32 R25, -RZ, R25.H1_H1 ;  /* 0x30000019ff197230 */ /* 0x000fe40000004100 */
[----:B------:R-:W-:Y:S01]  /*10430*/  FMUL.FTZ R55, R10, R40 ;  /* 0x000000280a377220 */ /* 0x000fe20000410000 */
[C---:B------:R-:W-:Y:S01]  /*10440*/  FFMA.FTZ R10, R24.reuse, R30, -R53 ;  /* 0x0000001e180a7223 */ /* 0x040fe20000010835 */
[C---:B------:R-:W-:Y:S01]  /*10450*/  FFMA.FTZ R11, R21.reuse, R40, -R52 ;  /* 0x00000028150b7223 */ /* 0x040fe20000010834 */
[----:B------:R-:W-:Y:S01]  /*10460*/  FFMA.FTZ R24, R24, R47, R50 ;  /* 0x0000002f18187223 */ /* 0x000fe20000010032 */
[----:B------:R-:W-:Y:S01]  /*10470*/  FFMA.FTZ R21, R21, R48, R55 ;  /* 0x0000003015157223 */ /* 0x000fe20000010037 */
[----:B------:R-:W-:Y:S01]  /*10480*/  F2FP.F16.E4M3.UNPACK_B R50, R51 ;  /* 0x00000033ff32723e */ /* 0x000fe200020006ff */
[----:B------:R-:W-:Y:S01]  /*10490*/  HADD2.F32 R48, -RZ, R46.H1_H1 ;  /* 0x3000002eff307230 */ /* 0x000fe20000004100 */
[----:B------:R-:W-:Y:S01]  /*104a0*/  F2FP.F16.E4M3.UNPACK_B R46, R41 ;  /* 0x00000029ff2e723e */ /* 0x000fe200020006ff */
[----:B------:R-:W-:Y:S01]  /*104b0*/  HADD2.F32 R40, -RZ, R27.H1_H1 ;  /* 0x3000001bff287230 */ /* 0x000fe20000004100 */
[----:B------:R-:W-:Y:S01]  /*104c0*/  F2FP.F16.E4M3.UNPACK_B R51, R51.H1 ;  /* 0x00000033ff33723e */ /* 0x000fe200030006ff */
[----:B------:R-:W-:-:S02]  /*104d0*/  HADD2.F32 R30, -RZ, R28.H1_H1 ;  /* 0x3000001cff1e7230 */ /* 0x000fc40000004100 */
[C---:B------:R-:W-:Y:S01]  /*104e0*/  FMUL.FTZ R53, R25.reuse, R48 ;  /* 0x0000003019357220 */ /* 0x040fe20000410000 */
[----:B------:R-:W-:Y:S02]  /*104f0*/  HADD2.F32 R52, -RZ, R50.H0_H0 ;  /* 0x20000032ff347230 */ /* 0x000fe40000004100 */
[----:B------:R-:W-:Y:S01]  /*10500*/  FMUL.FTZ R25, R25, R40 ;  /* 0x0000002819197220 */ /* 0x000fe20000410000 */
[----:B------:R-:W-:Y:S01]  /*10510*/  HADD2.F32 R28, -RZ, R38.H0_H0 ;  /* 0x20000026ff1c7230 */ /* 0x000fe20000004100 */
[----:B------:R-:W-:Y:S01]  /*10520*/  F2FP.F16.E4M3.UNPACK_B R7, R6.H1 ;  /* 0x00000006ff07723e */ /* 0x000fe200030006ff */
[----:B------:R-:W-:Y:S01]  /*10530*/  HADD2.F32 R47, -RZ, R46.H0_H0 ;  /* 0x2000002eff2f7230 */ /* 0x000fe20000004100 */
[----:B------:R-:W-:Y:S01]  /*10540*/  F2FP.F16.E4M3.UNPACK_B R6, R26 ;  /* 0x0000001aff06723e */ /* 0x000fe200020006ff */
[----:B------:R-:W-:Y:S02]  /*10550*/  HADD2.F32 R27, -RZ, R37.H0_H0 ;  /* 0x20000025ff1b7230 */ /* 0x000fe40000004100 */
[----:B------:R-:W-:Y:S01]  /*10560*/  FMUL.FTZ R54, R28, R52 ;  /* 0x000000341c367220 */ /* 0x000fe20000410000 */
[----:B------:R-:W-:-:S02]  /*10570*/  HADD2.F32 R50, -RZ, R50.H1_H1 ;  /* 0x30000032ff327230 */ /* 0x000fc40000004100 */
[-C--:B------:R-:W-:Y:S01]  /*10580*/  FMUL.FTZ R55, R28, R47.reuse ;  /* 0x0000002f1c377220 */ /* 0x080fe20000410000 */
[C---:B------:R-:W-:Y:S01]  /*10590*/  FFMA.FTZ R28, R30.reuse, R40, -R53 ;  /* 0x000000281e1c7223 */ /* 0x040fe20000010835 */
[----:B------:R-:W-:Y:S01]  /*105a0*/  FFMA.FTZ R30, R30, R48, R25 ;  /* 0x000000301e1e7223 */ /* 0x000fe20000010019 */
[C---:B------:R-:W-:Y:S01]  /*105b0*/  FFMA.FTZ R25, R27.reuse, R47, -R54 ;  /* 0x0000002f1b197223 */ /* 0x040fe20000010836 */
[----:B------:R-:W-:Y:S01]  /*105c0*/  HADD2.F32 R47, -RZ, R46.H1_H1 ;  /* 0x3000002eff2f7230 */ /* 0x000fe20000004100 */
[----:B------:R-:W-:Y:S01]  /*105d0*/  F2FP.F16.E4M3.UNPACK_B R46, R41.H1 ;  /* 0x00000029ff2e723e */ /* 0x000fe200030006ff */
[----:B------:R-:W-:Y:S02]  /*105e0*/  HADD2.F32 R38, -RZ, R38.H1_H1 ;  /* 0x30000026ff267230 */ /* 0x000fe40000004100 */
[----:B------:R-:W-:Y:S01]  /*105f0*/  FFMA.FTZ R27, R27, R52, R55 ;  /* 0x000000341b1b7223 */ /* 0x000fe20000010037 */
[----:B------:R-:W-:Y:S01]  /*10600*/  HADD2.F32 R37, -RZ, R37.H1_H1 ;  /* 0x30000025ff257230 */ /* 0x000fe20000004100 */
[----:B------:R-:W-:Y:S01]  /*10610*/  F2FP.F16.E4M3.UNPACK_B R26, R26.H1 ;  /* 0x0000001aff1a723e */ /* 0x000fe200030006ff */
[----:B------:R-:W-:-:S02]  /*10620*/  HADD2.F32 R52, -RZ, R51.H0_H0 ;  /* 0x20000033ff347230 */ /* 0x000fc40000004100 */
[C---:B------:R-:W-:Y:S01]  /*10630*/  FMUL.FTZ R54, R38.reuse, R50 ;  /* 0x0000003226367220 */ /* 0x040fe20000410000 */
[----:B------:R-:W-:Y:S02]  /*10640*/  HADD2.F32 R40, -RZ, R45.H0_H0 ;  /* 0x2000002dff287230 */ /* 0x000fe40000004100 */
[-C--:B------:R-:W-:Y:S01]  /*10650*/  FMUL.FTZ R53, R38, R47.reuse ;  /* 0x0000002f26357220 */ /* 0x080fe20000410000 */
[--C-:B------:R-:W-:Y:S02]  /*10660*/  HADD2.F32 R48, -RZ, R46.reuse.H0_H0 ;  /* 0x2000002eff307230 */ /* 0x100fe40000004100 */
[C---:B------:R-:W-:Y:S01]  /*10670*/  FFMA.FTZ R38, R37.reuse, R47, -R54 ;  /* 0x0000002f25267223 */ /* 0x040fe20000010836 */
[----:B------:R-:W-:Y:S02]  /*10680*/  HADD2.F32 R41, -RZ, R39.H0_H0 ;  /* 0x20000027ff297230 */ /* 0x000fe40000004100 */
[C---:B------:R-:W-:Y:S01]  /*10690*/  FMUL.FTZ R56, R40.reuse, R52 ;  /* 0x0000003428387220 */ /* 0x040fe20000410000 */
[----:B------:R-:W-:Y:S01]  /*106a0*/  F2FP.F16.E4M3.UNPACK_B R47, R49.H1 ;  /* 0x00000031ff2f723e */ /* 0x000fe200030006ff */
[----:B------:R-:W-:Y:S01]  /*106b0*/  FMUL.FTZ R55, R40, R48 ;  /* 0x0000003028377220 */ /* 0x000fe20000410000 */
[----:B------:R-:W-:Y:S01]  /*106c0*/  FFMA.FTZ R40, R37, R50, R53 ;  /* 0x0000003225287223 */ /* 0x000fe20000010035 */
[----:B------:R-:W-:-:S02]  /*106d0*/  HADD2.F32 R50, -RZ, R46.H1_H1 ;  /* 0x3000002eff327230 */ /* 0x000fc40000004100 */
[C---:B------:R-:W-:Y:S01]  /*106e0*/  FFMA.FTZ R53, R41.reuse, R48, -R56 ;  /* 0x0000003029357223 */ /* 0x040fe20000010838 */
[----:B------:R-:W-:Y:S01]  /*106f0*/  FFMA.FTZ R55, R41, R52, R55 ;  /* 0x0000003429377223 */ /* 0x000fe20000010037 */
[----:B------:R-:W-:Y:S01]  /*10700*/  F2FP.F16.E4M3.UNPACK_B R46, R36.H1 ;  /* 0x00000024ff2e723e */ /* 0x000fe200030006ff */
[----:B------:R-:W-:Y:S01]  /*10710*/  HADD2.F32 R52, -RZ, R47.H0_H0 ;  /* 0x2000002fff347230 */ /* 0x000fe20000004100 */
[----:B------:R-:W-:Y:S01]  /*10720*/  F2FP.F16.E4M3.UNPACK_B R49, R49 ;  /* 0x00000031ff31723e */ /* 0x000fe200020006ff */
[----:B------:R-:W-:Y:S01]  /*10730*/  HADD2.F32 R41, -RZ, R43.H0_H0 ;  /* 0x2000002bff297230 */ /* 0x000fe20000004100 */
[----:B------:R-:W-:Y:S01]  /*10740*/  F2FP.SATFINITE.E4M3.F32.PACK_AB_MERGE_C R11, R28, R11, RZ ;  /* 0x0000000b1c0b723e */ /* 0x000fe200048070ff */
[----:B------:R-:W-:Y:S01]  /*10750*/  HADD2.F32 R48, -RZ, R46.H0_H0 ;  /* 0x2000002eff307230 */ /* 0x000fe20000004100 */
[----:B------:R-:W-:Y:S01]  /*10760*/  F2FP.SATFINITE.E4M3.F32.PACK_AB_MERGE_C R21, R30, R21, RZ ;  /* 0x000000151e15723e */ /* 0x000fe200048070ff */
[----:B------:R-:W-:Y:S02]  /*10770*/  HADD2.F32 R37, -RZ, R31.H0_H0 ;  /* 0x2000001fff257230 */ /* 0x000fe40000004100 */
[----:B------:R-:W-:Y:S01]  /*10780*/  FMUL.FTZ R56, R41, R52 ;  /* 0x0000003429387220 */ /* 0x000fe20000410000 */
[----:B------:R-:W-:-:S02]  /*10790*/  HADD2.F32 R54, -RZ, R51.H1_H1 ;  /* 0x30000033ff367230 */ /* 0x000fc40000004100 */
[-C--:B------:R-:W-:Y:S01]  /*107a0*/  FMUL.FTZ R41, R41, R48.reuse ;  /* 0x0000003029297220 */ /* 0x080fe20000410000 */
[----:B------:R-:W-:Y:S02]  /*107b0*/  HADD2.F32 R45, -RZ, R45.H1_H1 ;  /* 0x3000002dff2d7230 */ /* 0x000fe40000004100 */
[C---:B------:R-:W-:Y:S01]  /*107c0*/  FFMA.FTZ R56, R37.reuse, R48, -R56 ;  /* 0x0000003025387223 */ /* 0x040fe20000010838 */
[----:B------:R-:W-:Y:S02]  /*107d0*/  HADD2.F32 R39, -RZ, R39.H1_H1 ;  /* 0x30000027ff277230 */ /* 0x000fe40000004100 */
[----:B------:R-:W-:Y:S01]  /*107e0*/  FFMA.FTZ R52, R37, R52, R41 ;  /* 0x0000003425347223 */ /* 0x000fe20000010029 */
[----:B------:R-:W-:Y:S02]  /*107f0*/  HADD2.F32 R48, -RZ, R47.H1_H1 ;  /* 0x3000002fff307230 */ /* 0x000fe40000004100 */
[----:B------:R-:W-:Y:S01]  /*10800*/  FMUL.FTZ R58, R45, R54 ;  /* 0x000000362d3a7220 */ /* 0x000fe20000410000 */
[----:B------:R-:W-:-:S02]  /*10810*/  HADD2.F32 R43, -RZ, R43.H1_H1 ;  /* 0x3000002bff2b7230 */ /* 0x000fc40000004100 */
[-C--:B------:R-:W-:Y:S01]  /*10820*/  FMUL.FTZ R45, R45, R50.reuse ;  /* 0x000000322d2d7220 */ /* 0x080fe20000410000 */
[----:B------:R-:W-:Y:S02]  /*10830*/  HADD2.F32 R46, -RZ, R46.H1_H1 ;  /* 0x3000002eff2e7230 */ /* 0x000fe40000004100 */
[----:B------:R-:W-:Y:S01]  /*10840*/  FFMA.FTZ R60, R39, R50, -R58 ;  /* 0x00000032273c7223 */ /* 0x000fe2000001083a */
[----:B------:R-:W-:Y:S02]  /*10850*/  HADD2.F32 R31, -RZ, R31.H1_H1 ;  /* 0x3000001fff1f7230 */ /* 0x000fe40000004100 */
[C---:B------:R-:W-:Y:S01]  /*10860*/  FMUL.FTZ R50, R43.reuse, R48 ;  /* 0x000000302b327220 */ /* 0x040fe20000410000 */
[----:B------:R-:W-:Y:S01]  /*10870*/  F2FP.F16.E4M3.UNPACK_B R37, R36 ;  /* 0x00000024ff25723e */ /* 0x000fe200020006ff */
[----:B------:R-:W-:Y:S01]  /*10880*/  FMUL.FTZ R43, R43, R46 ;  /* 0x0000002e2b2b7220 */ /* 0x000fe20000410000 */
[----:B------:R-:W-:Y:S02]  /*10890*/  HADD2.F32 R41, -RZ, R49.H0_H0 ;  /* 0x20000031ff297230 */ /* 0x000fe40000004100 */
[----:B------:R-:W-:Y:S01]  /*108a0*/  FFMA.FTZ R62, R39, R54, R45 ;  /* 0x00000036273e7223 */ /* 0x000fe2000001002d */
[----:B------:R-:W-:-:S02]  /*108b0*/  HADD2.F32 R36, -RZ, R42.H0_H0 ;  /* 0x2000002aff247230 */ /* 0x000fc40000004100 */
[C---:B------:R-:W-:Y:S01]  /*108c0*/  FFMA.FTZ R45, R31.reuse, R46, -R50 ;  /* 0x0000002e1f2d7223 */ /* 0x040fe20000010832 */
[----:B------:R-:W-:Y:S01]  /*108d0*/  FFMA.FTZ R47, R31, R48, R43 ;  /* 0x000000301f2f7223 */ /* 0x000fe2000001002b */
[----:B------:R-:W-:Y:S01]  /*108e0*/  HADD2.F32 R39, -RZ, R37.H0_H0 ;  /* 0x20000025ff277230 */ /* 0x000fe20000004100 */
[----:B------:R-:W-:Y:S01]  /*108f0*/  F2FP.SATFINITE.E4M3.F32.PACK_AB_MERGE_C R55, R62, R55, RZ ;  /* 0x000000373e37723e */ /* 0x000fe200048070ff */
        /* <DEDUP_REMOVED lines=11> */
[-C--:B------:R-:W-:Y:S01]  /*109b0*/  F2FP.F16.E4M3.UNPACK_B R36, R20.reuse.H1 ;  /* 0x00000014ff24723e */ /* 0x080fe200030006ff */
[-C--:B------:R-:W-:Y:S01]  /*109c0*/  FMUL.FTZ R42, R42, R37.reuse ;  /* 0x000000252a2a7220 */ /* 0x080fe20000410000 */
[----:B------:R-:W-:Y:S01]  /*109d0*/  FFMA.FTZ R48, R29, R37, -R46 ;  /* 0x000000251d307223 */ /* 0x000fe2000001082e */
[----:B------:R-:W-:Y:S01]  /*109e0*/  HADD2.F32 R46, -RZ, R39.H0_H0 ;  /* 0x20000027ff2e7230 */ /* 0x000fe20000004100 */
[----:B------:R-:W-:Y:S01]  /*109f0*/  F2FP.F16.E4M3.UNPACK_B R20, R20 ;  /* 0x00000014ff14723e */ /* 0x000fe200020006ff */
        /* <DEDUP_REMOVED lines=12> */
[----:B------:R-:W-:Y:S02]  /*10ac0*/  HADD2.F32 R7, -RZ, R7.H1_H1 ;  /* 0x30000007ff077230 */ /* 0x000fe40000004100 */
[C---:B------:R-:W-:Y:S01]  /*10ad0*/  FMUL.FTZ R42, R26.reuse, R39 ;  /* 0x000000271a2a7220 */ /* 0x040fe20000410000 */
[----:B------:R-:W-:Y:S02]  /*10ae0*/  HADD2.F32 R29, -RZ, R20.H1_H1 ;  /* 0x30000014ff1d7230 */ /* 0x000fe40000004100 */
[-C--:B------:R-:W-:Y:S01]  /*10af0*/  FMUL.FTZ R26, R26, R36.reuse ;  /* 0x000000241a1a7220 */ /* 0x080fe20000410000 */
[----:B------:R-:W-:Y:S02]  /*10b00*/  HADD2.F32 R31, -RZ, R8.H1_H1 ;  /* 0x30000008ff1f7230 */ /* 0x000fe40000004100 */
[C---:B------:R-:W-:Y:S01]  /*10b10*/  FFMA.FTZ R49, R7.reuse, R36, -R42 ;  /* 0x0000002407317223 */ /* 0x040fe2000001082a */
[----:B------:R-:W-:Y:S01]  /*10b20*/  F2FP.SATFINITE.E4M3.F32.PACK_AB_MERGE_C R5, R10, R5, R11 ;  /* 0x000000050a05723e */ /* 0x000fe2000480700b */
[----:B------:R-:W-:Y:S01]  /*10b30*/  FFMA.FTZ R51, R7, R39, R26 ;  /* 0x0000002707337223 */ /* 0x000fe2000001001a */
[----:B------:R-:W-:Y:S01]  /*10b40*/  HADD2.F32 R26, -RZ, R20.H0_H0 ;  /* 0x20000014ff1a7230 */ /* 0x000fe20000004100 */
[----:B------:R-:W-:Y:S01]  /*10b50*/  F2FP.SATFINITE.E4M3.F32.PACK_AB_MERGE_C R9, R24, R9, R21 ;  /* 0x000000091809723e */ /* 0x000fe20004807015 */
[----:B------:R-:W-:Y:S01]  /*10b60*/  HADD2.F32 R20, -RZ, R8.H0_H0 ;  /* 0x20000008ff147230 */ /* 0x000fe20000004100 */
[----:B------:R-:W-:Y:S01]  /*10b70*/  F2FP.SATFINITE.E4M3.F32.PACK_AB_MERGE_C R49, R49, R54, RZ ;  /* 0x000000363131723e */ /* 0x000fe200048070ff */
[--C-:B------:R-:W-:Y:S01]  /*10b80*/  HADD2.F32 R7, -RZ, R6.reuse.H0_H0 ;  /* 0x20000006ff077230 */ /* 0x100fe20000004100 */
[----:B------:R-:W-:Y:S01]  /*10b90*/  F2FP.SATFINITE.E4M3.F32.PACK_AB_MERGE_C R51, R51, R58, RZ ;  /* 0x0000003a3333723e */ /* 0x000fe200048070ff */
[----:B------:R-:W-:Y:S01]  /*10ba0*/  HADD2.F32 R8, -RZ, R6.H1_H1 ;  /* 0x30000006ff087230 */ /* 0x000fe20000004100 */
[----:B------:R-:W-:Y:S01]  /*10bb0*/  F2FP.SATFINITE.E4M3.F32.PACK_AB_MERGE_C R11, R40, R27, R55 ;  /* 0x0000001b280b723e */ /* 0x000fe20004807037 */
[----:B------:R-:W-:-:S02]  /*10bc0*/  HADD2.F32 R6, -RZ, R4.H0_H0 ;  /* 0x20000004ff067230 */ /* 0x000fc40000004100 */
[C---:B------:R-:W-:Y:S01]  /*10bd0*/  FMUL.FTZ R37, R7.reuse, R20 ;  /* 0x0000001407257220 */ /* 0x040fe20000410000 */
[----:B------:R-:W-:Y:S02]  /*10be0*/  HADD2.F32 R4, -RZ, R4.H1_H1 ;  /* 0x30000004ff047230 */ /* 0x000fe40000004100 */
[-C--:B------:R-:W-:Y:S01]  /*10bf0*/  FMUL.FTZ R7, R7, R26.reuse ;  /* 0x0000001a07077220 */ /* 0x080fe20000410000 */
        /* <DEDUP_REMOVED lines=9> */
[----:B------:R-:W-:Y:S02]  /*10c90*/  F2FP.SATFINITE.E4M3.F32.PACK_AB_MERGE_C R7, R38, R25, R7 ;  /* 0x000000192607723e */ /* 0x000fe40004807007 */
[----:B------:R-:W-:Y:S02]  /*10ca0*/  F2FP.SATFINITE.E4M3.F32.PACK_AB_MERGE_C R4, R48, R43, R4 ;  /* 0x0000002b3004723e */ /* 0x000fe40004807004 */
[----:B------:R-:W-:Y:S02]  /*10cb0*/  F2FP.SATFINITE.E4M3.F32.PACK_AB_MERGE_C R6, R6, R37, R49 ;  /* 0x000000250606723e */ /* 0x000fe40004807031 */
[----:B------:R-:W-:-:S02]  /*10cc0*/  F2FP.SATFINITE.E4M3.F32.PACK_AB_MERGE_C R8, R50, R41, R8 ;  /* 0x000000293208723e */ /* 0x000fc40004807008 */
[----:B------:R-:W-:Y:S01]  /*10cd0*/  F2FP.SATFINITE.E4M3.F32.PACK_AB_MERGE_C R10, R31, R20, R51 ;  /* 0x000000141f0a723e */ /* 0x000fe20004807033 */
[----:B------:R2:W-:Y:S04]  /*10ce0*/  STS.128 [R57+0x18400], R4 ;  /* 0x0184000439007388 */ /* 0x0005e80000000c00 */
[----:B------:R2:W-:Y:S02]  /*10cf0*/  STS.128 [R0+0x18400], R8 ;  /* 0x0184000800007388 */ /* 0x0005e40000000c00 */
.L_x_1741:
[----:B------:R-:W-:Y:S05]  /*10d00*/  BSYNC B1 ;  /* 0x0000000000017941 */ /* 0x000fea0003800000 */
.L_x_1740:
[----:B------:R-:W-:Y:S05]  /*10d10*/  @P2 BRA `(.L_x_1722) ;  /* 0x0000000c00dc2947 */ /* 0x000fea0003800000 */
[----:B------:R-:W3:Y:S01]  /*10d20*/  LDL R47, [R1+0x2c] ;  /* 0x00002c00012f7983 */ /* 0x000ee20000100800 */
[----:B-12--5:R-:W-:Y:S02]  /*10d30*/  SHF.R.U32.HI R4, RZ, 0x8, R32 ;  /* 0x00000008ff047819 */ /* 0x026fe40000011620 */
[----:B------:R-:W-:Y:S02]  /*10d40*/  LOP3.LUT R0, R32, 0xff, RZ, 0xc0, !PT ;  /* 0x000000ff20007812 */ /* 0x000fe400078ec0ff */
[----:B------:R-:W-:Y:S02]  /*10d50*/  SHF.R.U32.HI R8, RZ, 0x8, R34 ;  /* 0x00000008ff087819 */ /* 0x000fe40000011622 */
[----:B------:R-:W-:Y:S02]  /*10d60*/  LOP3.LUT R5, R4, 0xff, RZ, 0xc0, !PT ;  /* 0x000000ff04057812 */ /* 0x000fe400078ec0ff */
[----:B------:R-:W-:Y:S02]  /*10d70*/  LEA.HI R3, R3, R213, RZ, 0x1c ;  /* 0x000000d503037211 */ /* 0x000fe400078fe0ff */
[----:B------:R-:W-:-:S02]  /*10d80*/  LOP3.LUT R4, R34, 0xff, RZ, 0xc0, !PT ;  /* 0x000000ff22047812 */ /* 0x000fc400078ec0ff */
[----:B------:R-:W-:Y:S02]  /*10d90*/  LOP3.LUT R9, R8, 0xff, RZ, 0xc0, !PT ;  /* 0x000000ff08097812 */ /* 0x000fe400078ec0ff */
[----:B0-----:R-:W-:Y:S02]  /*10da0*/  PRMT R21, R5, 0x7604, R0 ;  /* 0x0000760405157816 */ /* 0x001fe40000000000 */
[----:B------:R-:W-:Y:S02]  /*10db0*/  SHF.R.S32.HI R0, RZ, 0x1f, R3 ;  /* 0x0000001fff007819 */ /* 0x000fe40000011403 */
[----:B------:R-:W-:Y:S02]  /*10dc0*/  PRMT R25, R9, 0x7604, R4 ;  /* 0x0000760409197816 */ /* 0x000fe40000000004 */
[----:B------:R-:W-:Y:S01]  /*10dd0*/  LEA.HI R4, R0, R3, RZ, 0x2 ;  /* 0x0000000300047211 */ /* 0x000fe200078f10ff */
[----:B------:R-:W-:Y:S01]  /*10de0*/  IMAD.SHL.U32 R3, R3, 0x10, RZ ;  /* 0x0000001003037824 */ /* 0x000fe200078e00ff */
[----:B------:R-:W-:-:S02]  /*10df0*/  SHF.R.U32.HI R7, RZ, 0x8, R33 ;  /* 0x00000008ff077819 */ /* 0x000fc40000011621 */
[----:B------:R-:W-:Y:S01]  /*10e00*/  LOP3.LUT R6, R33, 0xff, RZ, 0xc0, !PT ;  /* 0x000000ff21067812 */ /* 0x000fe200078ec0ff */
[----:B------:R-:W-:Y:S01]  /*10e10*/  IMAD.SHL.U32 R4, R4, 0x800, RZ ;  /* 0x0000080004047824 */ /* 0x000fe200078e00ff */
[----:B------:R-:W-:Y:S02]  /*10e20*/  LOP3.LUT R0, R214, 0x30, R3, 0xf8, !PT ;  /* 0x00000030d6007812 */ /* 0x000fe400078ef803 */
[----:B------:R-:W-:Y:S02]  /*10e30*/  LOP3.LUT R7, R7, 0xff, RZ, 0xc0, !PT ;  /* 0x000000ff07077812 */ /* 0x000fe400078ec0ff */
[----:B------:R-:W-:Y:S02]  /*10e40*/  SHF.R.U32.HI R8, RZ, 0x8, R12 ;  /* 0x00000008ff087819 */ /* 0x000fe4000001160c */
[----:B------:R-:W-:Y:S02]  /*10e50*/  LOP3.LUT R0, R0, R215, RZ, 0x3c, !PT ;  /* 0x000000d700007212 */ /* 0x000fe400078e3cff */
[----:B------:R-:W-:-:S02]  /*10e60*/  LOP3.LUT R3, R4, 0xffffe000, RZ, 0xc0, !PT ;  /* 0xffffe00004037812 */ /* 0x000fc400078ec0ff */
[----:B------:R-:W-:Y:S02]  /*10e70*/  PRMT R20, R7, 0x7604, R6 ;  /* 0x0000760407147816 */ /* 0x000fe40000000006 */
[----:B------:R-:W-:Y:S02]  /*10e80*/  LOP3.LUT R7, R12, 0xff, RZ, 0xc0, !PT ;  /* 0x000000ff0c077812 */ /* 0x000fe400078ec0ff */
[----:B------:R-:W-:Y:S02]  /*10e90*/  LOP3.LUT R8, R8, 0xff, RZ, 0xc0, !PT ;  /* 0x000000ff08087812 */ /* 0x000fe400078ec0ff */
[----:B------:R-:W-:Y:S02]  /*10ea0*/  IADD3 R3, R0, R216, R3 ;  /* 0x000000d800037210 */ /* 0x000fe40007ffe003 */
[----:B------:R-:W-:Y:S02]  /*10eb0*/  PRMT R29, R8, 0x7604, R7 ;  /* 0x00007604081d7816 */ /* 0x000fe40000000007 */
[----:B------:R-:W-:Y:S01]  /*10ec0*/  SHF.R.U32.HI R6, RZ, 0x8, R35 ;  /* 0x00000008ff067819 */ /* 0x000fe20000011623 */
[----:B------:R-:W-:Y:S01]  /*10ed0*/  IMAD.IADD R0, R16, 0x1, R3 ;  /* 0x0000000110007824 */ /* 0x000fe200078e0203 */
[----:B------:R-:W-:-:S02]  /*10ee0*/  SHF.R.U32.HI R8, RZ, 0x8, R13 ;  /* 0x00000008ff087819 */ /* 0x000fc4000001160d */
[----:B------:R-:W-:Y:S02]  /*10ef0*/  LOP3.LUT R5, R35, 0xff, RZ, 0xc0, !PT ;  /* 0x000000ff23057812 */ /* 0x000fe400078ec0ff */
[----:B------:R-:W-:Y:S02]  /*10f00*/  LOP3.LUT R6, R6, 0xff, RZ, 0xc0, !PT ;  /* 0x000000ff06067812 */ /* 0x000fe400078ec0ff */
[----:B------:R-:W-:Y:S02]  /*10f10*/  LOP3.LUT R3, R8, 0xff, RZ, 0xc0, !PT ;  /* 0x000000ff08037812 */ /* 0x000fe400078ec0ff */
[----:B------:R-:W0:Y:S01]  /*10f20*/  LDS.128 R8, [R0+0x18400] ;  /* 0x0184000000087984 */ /* 0x000e220000000c00 */
[----:B------:R-:W-:Y:S02]  /*10f30*/  PRMT R24, R6, 0x7604, R5 ;  /* 0x0000760406187816 */ /* 0x000fe40000000005 */
[----:B------:R-:W-:Y:S02]  /*10f40*/  SHF.R.U32.HI R31, RZ, 0x8, R15 ;  /* 0x00000008ff1f7819 */ /* 0x000fe4000001160f */
[----:B------:R-:W-:-:S02]  /*10f50*/  LOP3.LUT R30, R15, 0xff, RZ, 0xc0, !PT ;  /* 0x000000ff0f1e7812 */ /* 0x000fc400078ec0ff */
[----:B------:R-:W-:Y:S02]  /*10f60*/  LOP3.LUT R31, R31, 0xff, RZ, 0xc0, !PT ;  /* 0x000000ff1f1f7812 */ /* 0x000fe400078ec0ff */
[----:B------:R-:W-:Y:S02]  /*10f70*/  LOP3.LUT R26, R13, 0xff, RZ, 0xc0, !PT ;  /* 0x000000ff0d1a7812 */ /* 0x000fe400078ec0ff */
[----:B------:R-:W-:Y:S02]  /*10f80*/  SHF.R.U32.HI R28, RZ, 0x8, R14 ;  /* 0x00000008ff1c7819 */ /* 0x000fe4000001160e */
[----:B------:R-:W-:Y:S02]  /*10f90*/  PRMT R30, R31, 0x7604, R30 ;  /* 0x000076041f1e7816 */ /* 0x000fe4000000001e */
[----:B------:R-:W-:Y:S02]  /*10fa0*/  PRMT R26, R3, 0x7604, R26 ;  /* 0x00007604031a7816 */ /* 0x000fe4000000001a */
[----:B------:R-:W-:-:S02]  /*10fb0*/  SHF.R.U32.HI R31, RZ, 0x10, R13 ;  /* 0x00000010ff1f7819 */ /* 0x000fc4000001160d */
[----:B------:R-:W-:Y:S02]  /*10fc0*/  SHF.R.U32.HI R3, RZ, 0x10, R33 ;  /* 0x00000010ff037819 */ /* 0x000fe40000011621 */
[----:B------:R-:W-:Y:S01]  /*10fd0*/  LOP3.LUT R27, R14, 0xff, RZ, 0xc0, !PT ;  /* 0x000000ff0e1b7812 */ /* 0x000fe200078ec0ff */
[----:B------:R-:W-:Y:S01]  /*10fe0*/  IMAD.U32 R31, R31, 0x10000, RZ ;  /* 0x000100001f1f7824 */ /* 0x000fe200078e00ff */
[----:B------:R-:W-:Y:S01]  /*10ff0*/  LOP3.LUT R28, R28, 0xff, RZ, 0xc0, !PT ;  /* 0x000000ff1c1c7812 */ /* 0x000fe200078ec0ff */
[----:B------:R-:W-:Y:S01]  /*11000*/  IMAD.U32 R3, R3, 0x10000, RZ ;  /* 0x0001000003037824 */ /* 0x000fe200078e00ff */
[----:B----4-:R-:W-:Y:S02]  /*11010*/  SHF.R.U32.HI R39, RZ, 0x10, R15 ;  /* 0x00000010ff277819 */ /* 0x010fe4000001160f */
[----:B---3--:R-:W-:Y:S02]  /*11020*/  PRMT R37, R28, 0x7604, R27 ;  /* 0x000076041c257816 */ /* 0x008fe4000000001b */
        /* <DEDUP_REMOVED lines=9> */
[----:B------:R-:W-:-:S02]  /*110c0*/  LOP3.LUT R27, R24, 0xff0000, R27, 0xf8, !PT ;  /* 0x00ff0000181b7812 */ /* 0x000fc400078ef81b */
[----:B------:R-:W-:Y:S02]  /*110d0*/  LOP3.LUT R3, R25, 0xff000000, R34, 0xf8, !PT ;  /* 0xff00000019037812 */ /* 0x000fe400078ef822 */
[----:B------:R-:W-:Y:S02]  /*110e0*/  F2FP.F16.E4M3.UNPACK_B R40, R39 ;  /* 0x00000027ff28723e */ /* 0x000fe400020006ff */
[----:B0-----:R-:W-:Y:S02]  /*110f0*/  F2FP.F16.E4M3.UNPACK_B R24, R9 ;  /* 0x00000009ff18723e */ /* 0x001fe400020006ff */
[----:B------:R-:W-:Y:S02]  /*11100*/  F2FP.F16.E4M3.UNPACK_B R34, R36 ;  /* 0x00000024ff22723e */ /* 0x000fe400020006ff */
[----:B------:R-:W-:Y:S01]  /*11110*/  LOP3.LUT R42, R41, 0xff000000, R15, 0xf8, !PT ;  /* 0xff000000292a7812 */ /* 0x000fe200078ef80f */
[--C-:B------:R-:W-:Y:S01]  /*11120*/  HADD2.F32 R41, -RZ, R40.reuse.H0_H0 ;  /* 0x20000028ff297230 */ /* 0x100fe20000004100 */
[----:B------:R-:W-:Y:S01]  /*11130*/  LOP3.LUT R33, R37, 0xff0000, R14, 0xf8, !PT ;  /* 0x00ff000025217812 */ /* 0x000fe200078ef80e */
[----:B------:R-:W-:Y:S01]  /*11140*/  HADD2.F32 R40, -RZ, R40.H1_H1 ;  /* 0x30000028ff287230 */ /* 0x000fe20000004100 */
[----:B------:R-:W-:-:S02]  /*11150*/  LOP3.LUT R21, R21, 0xff0000, R32, 0xf8, !PT ;  /* 0x00ff000015157812 */ /* 0x000fc400078ef820 */
[----:B------:R-:W-:Y:S01]  /*11160*/  LOP3.LUT R37, R27, 0xff000000, R35, 0xf8, !PT ;  /* 0xff0000001b257812 */ /* 0x000fe200078ef823 */
[--C-:B------:R-:W-:Y:S01]  /*11170*/  HADD2.F32 R35, -RZ, R34.reuse.H0_H0 ;  /* 0x20000022ff237230 */ /* 0x100fe20000004100 */
[----:B------:R-:W-:Y:S01]  /*11180*/  LOP3.LUT R21, R21, 0xff000000, R32, 0xf8, !PT ;  /* 0xff00000015157812 */ /* 0x000fe200078ef820 */
[----:B------:R-:W-:Y:S01]  /*11190*/  HADD2.F32 R34, -RZ, R34.H1_H1 ;  /* 0x30000022ff227230 */ /* 0x000fe20000004100 */
[----:B------:R-:W-:Y:S02]  /*111a0*/  LOP3.LUT R29, R29, 0xff0000, R12, 0xf8, !PT ;  /* 0x00ff00001d1d7812 */ /* 0x000fe400078ef80c */
[----:B------:R-:W-:Y:S02]  /*111b0*/  F2FP.F16.E4M3.UNPACK_B R25, R9.H1 ;  /* 0x00000009ff19723e */ /* 0x000fe400030006ff */
[-C--:B------:R-:W-:Y:S02]  /*111c0*/  F2FP.F16.E4M3.UNPACK_B R31, R8.reuse ;  /* 0x00000008ff1f723e */ /* 0x080fe400020006ff */
[----:B------:R-:W-:-:S02]  /*111d0*/  F2FP.F16.E4M3.UNPACK_B R32, R8.H1 ;  /* 0x00000008ff20723e */ /* 0x000fc400030006ff */
[----:B------:R-:W-:Y:S02]  /*111e0*/  F2FP.F16.E4M3.UNPACK_B R39, R39.H1 ;  /* 0x00000027ff27723e */ /* 0x000fe400030006ff */
[----:B------:R-:W-:Y:S02]  /*111f0*/  F2FP.F16.E4M3.UNPACK_B R36, R36.H1 ;  /* 0x00000024ff24723e */ /* 0x000fe400030006ff */
[----:B------:R-:W-:Y:S02]  /*11200*/  LOP3.LUT R38, R29, 0xff000000, R12, 0xf8, !PT ;  /* 0xff0000001d267812 */ /* 0x000fe400078ef80c */
[----:B------:R-:W-:Y:S02]  /*11210*/  LOP3.LUT R12, R33, 0xff000000, R14, 0xf8, !PT ;  /* 0xff000000210c7812 */ /* 0x000fe400078ef80e */
[-C--:B------:R-:W-:Y:S02]  /*11220*/  F2FP.F16.E4M3.UNPACK_B R30, R11.reuse ;  /* 0x0000000bff1e723e */ /* 0x080fe400020006ff */
[----:B------:R-:W-:Y:S01]  /*11230*/  F2FP.F16.E4M3.UNPACK_B R33, R11.H1 ;  /* 0x0000000bff21723e */ /* 0x000fe200030006ff */
[--C-:B------:R-:W-:Y:S01]  /*11240*/  HADD2.F32 R11, -RZ, R36.reuse.H0_H0 ;  /* 0x20000024ff0b7230 */ /* 0x100fe20000004100 */
[----:B------:R-:W-:Y:S01]  /*11250*/  F2FP.F16.E4M3.UNPACK_B R14, R10.H1 ;  /* 0x0000000aff0e723e */ /* 0x000fe200030006ff */
[----:B------:R-:W-:Y:S01]  /*11260*/  HADD2.F32 R36, -RZ, R36.H1_H1 ;  /* 0x30000024ff247230 */ /* 0x000fe20000004100 */
[----:B------:R-:W0:Y:S02]  /*11270*/  LDS.128 R4, [R47+0x18400] ;  /* 0x018400002f047984 */ /* 0x000e240000000c00 */
        /* <DEDUP_REMOVED lines=9> */
[----:B------:R-:W-:Y:S01]  /*11310*/  F2FP.F16.E4M3.UNPACK_B R26, R4 ;  /* 0x00000004ff1a723e */ /* 0x000fe200020006ff */
[----:B------:R-:W-:-:S02]  /*11320*/  HADD2.F32 R13, -RZ, R13.H1_H1 ;  /* 0x3000000dff0d7230 */ /* 0x000fc40000004100 */
[C---:B------:R-:W-:Y:S01]  /*11330*/  FFMA.FTZ R5, R20.reuse, R35, -R9 ;  /* 0x0000002314057223 */ /* 0x040fe20000010809 */
[----:B------:R-:W-:Y:S01]  /*11340*/  F2FP.F16.E4M3.UNPACK_B R27, R4.H1 ;  /* 0x00000004ff1b723e */ /* 0x000fe200030006ff */
[----:B------:R-:W-:Y:S01]  /*11350*/  FFMA.FTZ R9, R20, R41, R8 ;  /* 0x0000002914097223 */ /* 0x000fe20000010008 */
[-C--:B------:R-:W-:Y:S01]  /*11360*/  F2FP.F16.E4M3.UNPACK_B R4, R6.reuse ;  /* 0x00000006ff04723e */ /* 0x080fe200020006ff */
[----:B------:R-:W-:Y:S01]  /*11370*/  HADD2.F32 R35, -RZ, R39.H0_H0 ;  /* 0x20000027ff237230 */ /* 0x000fe20000004100 */
[----:B------:R-:W-:Y:S01]  /*11380*/  F2FP.F16.E4M3.UNPACK_B R7, R6.H1 ;  /* 0x00000006ff07723e */ /* 0x000fe200030006ff */
[----:B------:R-:W-:Y:S01]  /*11390*/  HADD2.F32 R8, -RZ, R25.H0_H0 ;  /* 0x20000019ff087230 */ /* 0x000fe20000004100 */
[----:B------:R-:W-:Y:S01]  /*113a0*/  F2FP.F16.E4M3.UNPACK_B R6, R10 ;  /* 0x0000000aff06723e */ /* 0x000fe200020006ff */
[C---:B------:R-:W-:Y:S01]  /*113b0*/  FMUL.FTZ R10, R24.reuse, R40 ;  /* 0x00000028180a7220 */ /* 0x040fe20000410000 */
[----:B------:R-:W-:Y:S01]  /*113c0*/  FMUL.FTZ R41, R24, R34 ;  /* 0x0000002218297220 */ /* 0x000fe20000410000 */
[----:B------:R-:W-:-:S02]  /*113d0*/  HADD2.F32 R20, -RZ, R15.H0_H0 ;  /* 0x2000000fff147230 */ /* 0x000fc40000004100 */
[C---:B------:R-:W-:Y:S01]  /*113e0*/  FMUL.FTZ R43, R8.reuse, R35 ;  /* 0x00000023082b7220 */ /* 0x040fe20000410000 */
[-C--:B------:R-:W-:Y:S01]  /*113f0*/  FMUL.FTZ R24, R8, R11.reuse ;  /* 0x0000000b08187220 */ /* 0x080fe20000410000 */
[C---:B------:R-:W-:Y:S01]  /*11400*/  FFMA.FTZ R8, R13.reuse, R34, -R10 ;  /* 0x000000220d087223 */ /* 0x040fe2000001080a */
[----:B------:R-:W-:Y:S01]  /*11410*/  FFMA.FTZ R10, R13, R40, R41 ;  /* 0x000000280d0a7223 */ /* 0x000fe20000010029 */
[-C--:B------:R-:W-:Y:S01]  /*11420*/  F2FP.F16.E4M3.UNPACK_B R40, R42.reuse ;  /* 0x0000002aff28723e */ /* 0x080fe200020006ff */
[C---:B------:R-:W-:Y:S01]  /*11430*/  FFMA.FTZ R11, R20.reuse, R11, -R43 ;  /* 0x0000000b140b7223 */ /* 0x040fe2000001082b */
[----:B------:R-:W-:Y:S01]  /*11440*/  F2FP.F16.E4M3.UNPACK_B R34, R37 ;  /* 0x00000025ff22723e */ /* 0x000fe200020006ff */
[----:B------:R-:W-:Y:S01]  /*11450*/  FFMA.FTZ R13, R20, R35, R24 ;  /* 0x00000023140d7223 */ /* 0x000fe20000010018 */
[----:B------:R-:W-:Y:S01]  /*11460*/  HADD2.F32 R39, -RZ, R39.H1_H1 ;  /* 0x30000027ff277230 */ /* 0x000fe20000004100 */
[----:B------:R-:W-:Y:S01]  /*11470*/  F2FP.F16.E4M3.UNPACK_B R42, R42.H1 ;  /* 0x0000002aff2a723e */ /* 0x000fe200030006ff */
[----:B------:R-:W-:Y:S01]  /*11480*/  HADD2.F32 R20, -RZ, R25.H1_H1 ;  /* 0x30000019ff147230 */ /* 0x000fe20000004100 */
[----:B------:R-:W-:Y:S01]  /*11490*/  F2FP.F16.E4M3.UNPACK_B R37, R37.H1 ;  /* 0x00000025ff25723e */ /* 0x000fe200030006ff */
[----:B------:R-:W-:-:S02]  /*114a0*/  HADD2.F32 R41, -RZ, R40.H0_H0 ;  /* 0x20000028ff297230 */ /* 0x000fc40000004100 */
[----:B------:R-:W-:Y:S02]  /*114b0*/  HADD2.F32 R24, -RZ, R30.H0_H0 ;  /* 0x2000001eff187230 */ /* 0x000fe40000004100 */
[C---:B------:R-:W-:Y:S01]  /*114c0*/  FMUL.FTZ R46, R20.reuse, R39 ;  /* 0x00000027142e7220 */ /* 0x040fe20000410000 */
[----:B------:R-:W-:Y:S02]  /*114d0*/  HADD2.F32 R35, -RZ, R34.H0_H0 ;  /* 0x20000022ff237230 */ /* 0x000fe40000004100 */
[----:B------:R-:W-:Y:S01]  /*114e0*/  FMUL.FTZ R48, R20, R36 ;  /* 0x0000002414307220 */ /* 0x000fe20000410000 */
[----:B------:R-:W-:Y:S02]  /*114f0*/  HADD2.F32 R15, -RZ, R15.H1_H1 ;  /* 0x3000000fff0f7230 */ /* 0x000fe40000004100 */
[C---:B------:R-:W-:Y:S01]  /*11500*/  FMUL.FTZ R50, R24.reuse, R41 ;  /* 0x0000002918327220 */ /* 0x040fe20000410000 */
[--C-:B------:R-:W-:Y:S02]  /*11510*/  HADD2.F32 R25, -RZ, R28.reuse.H0_H0 ;  /* 0x2000001cff197230 */ /* 0x100fe40000004100 */
[----:B------:R-:W-:Y:S01]  /*11520*/  FMUL.FTZ R52, R24, R35 ;  /* 0x0000002318347220 */ /* 0x000fe20000410000 */
[----:B------:R-:W-:-:S02]  /*11530*/  HADD2.F32 R28, -RZ, R28.H1_H1 ;  /* 0x3000001cff1c7230 */ /* 0x000fc40000004100 */
[C---:B------:R-:W-:Y:S01]  /*11540*/  FFMA.FTZ R20, R15.reuse, R36, -R46 ;  /* 0x000000240f147223 */ /* 0x040fe2000001082e */
[----:B------:R-:W-:Y:S01]  /*11550*/  FFMA.FTZ R24, R15, R39, R48 ;  /* 0x000000270f187223 */ /* 0x000fe20000010030 */
[C---:B------:R-:W-:Y:S01]  /*11560*/  FFMA.FTZ R15, R25.reuse, R35, -R50 ;  /* 0x00000023190f7223 */ /* 0x040fe20000010832 */
[----:B------:R-:W-:Y:S01]  /*11570*/  FFMA.FTZ R25, R25, R41, R52 ;  /* 0x0000002919197223 */ /* 0x000fe20000010034 */
[----:B------:R-:W-:Y:S01]  /*11580*/  HADD2.F32 R41, -RZ, R40.H1_H1 ;  /* 0x30000028ff297230 */ /* 0x000fe20000004100 */
[----:B------:R-:W-:Y:S01]  /*11590*/  F2FP.SATFINITE.E4M3.F32.PACK_AB_MERGE_C R11, R20, R11, RZ ;  /* 0x0000000b140b723e */ /* 0x000fe200048070ff */
[----:B------:R-:W-:Y:S01]  /*115a0*/  HADD2.F32 R39, -RZ, R34.H1_H1 ;  /* 0x30000022ff277230 */ /* 0x000fe20000004100 */
[----:B------:R-:W-:Y:S01]  /*115b0*/  F2FP.SATFINITE.E4M3.F32.PACK_AB_MERGE_C R13, R24, R13, RZ ;  /* 0x0000000d180d723e */ /* 0x000fe200048070ff */
[----:B------:R-:W-:Y:S01]  /*115c0*/  HADD2.F32 R40, -RZ, R42.H0_H0 ;  /* 0x2000002aff287230 */ /* 0x000fe20000004100 */
[----:B------:R-:W-:Y:S01]  /*115d0*/  F2FP.SATFINITE.E4M3.F32.PACK_AB_MERGE_C R5, R8, R5, R11 ;  /* 0x000000050805723e */ /* 0x000fe2000480700b */
[----:B------:R-:W-:Y:S01]  /*115e0*/  HADD2.F32 R35, -RZ, R33.H0_H0 ;  /* 0x20000021ff237230 */ /* 0x000fe20000004100 */
[----:B------:R-:W-:Y:S01]  /*115f0*/  F2FP.SATFINITE.E4M3.F32.PACK_AB_MERGE_C R9, R10, R9, R13 ;  /* 0x000000090a09723e */ /* 0x000fe2000480700d */
[----:B------:R-:W-:-:S02]  /*11600*/  HADD2.F32 R34, -RZ, R30.H1_H1 ;  /* 0x3000001eff227230 */ /* 0x000fc40000004100 */
[----:B------:R-:W-:Y:S02]  /*11610*/  HADD2.F32 R36, -RZ, R37.H0_H0 ;  /* 0x20000025ff247230 */ /* 0x000fe40000004100 */
[C---:B------:R-:W-:Y:S01]  /*11620*/  FMUL.FTZ R45, R35.reuse, R40 ;  /* 0x00000028232d7220 */ /* 0x040fe20000410000 */
[----:B------:R-:W-:Y:S02]  /*11630*/  HADD2.F32 R30, -RZ, R29.H0_H0 ;  /* 0x2000001dff1e7230 */ /* 0x000fe40000004100 */
[C---:B------:R-:W-:Y:S01]  /*11640*/  FMUL.FTZ R43, R34.reuse, R41 ;  /* 0x00000029222b7220 */ /* 0x040fe20000410000 */
[----:B------:R-:W-:Y:S01]  /*11650*/  FMUL.FTZ R34, R34, R39 ;  /* 0x0000002722227220 */ /* 0x000fe20000410000 */
[-C--:B------:R-:W-:Y:S01]  /*11660*/  FMUL.FTZ R35, R35, R36.reuse ;  /* 0x0000002423237220 */ /* 0x080fe20000410000 */
[----:B------:R-:W-:Y:S02]  /*11670*/  HADD2.F32 R42, -RZ, R42.H1_H1 ;  /* 0x3000002aff2a7230 */ /* 0x000fe40000004100 */
[----:B------:R-:W-:Y:S01]  /*11680*/  FFMA.FTZ R45, R30, R36, -R45 ;  /* 0x000000241e2d7223 */ /* 0x000fe2000001082d */
[----:B------:R-:W-:-:S02]  /*11690*/  HADD2.F32 R36, -RZ, R37.H1_H1 ;  /* 0x30000025ff247230 */ /* 0x000fc40000004100 */
[C---:B------:R-:W-:Y:S01]  /*116a0*/  FFMA.FTZ R50, R28.reuse, R41, R34 ;  /* 0x000000291c327223 */ /* 0x040fe20000010022 */
[----:B------:R-:W-:Y:S01]  /*116b0*/  F2FP.F16.E4M3.UNPACK_B R37, R38.H1 ;  /* 0x00000026ff25723e */ /* 0x000fe200030006ff */
[----:B------:R-:W-:Y:S01]  /*116c0*/  FFMA.FTZ R48, R28, R39, -R43 ;  /* 0x000000271c307223 */ /* 0x000fe2000001082b */
[----:B------:R-:W-:Y:S01]  /*116d0*/  F2FP.F16.E4M3.UNPACK_B R34, R21.H1 ;  /* 0x00000015ff22723e */ /* 0x000fe200030006ff */
[----:B------:R-:W-:Y:S02]  /*116e0*/  HADD2.F32 R33, -RZ, R33.H1_H1 ;  /* 0x30000021ff217230 */ /* 0x000fe40000004100 */
[----:B------:R-:W-:Y:S01]  /*116f0*/  FFMA.FTZ R43, R30, R40, R35 ;  /* 0x000000281e2b7223 */ /* 0x000fe20000010023 */
[----:B------:R-:W-:Y:S01]  /*11700*/  HADD2.F32 R39, -RZ, R37.H0_H0 ;  /* 0x20000025ff277230 */ /* 0x000fe20000004100 */
[----:B------:R-:W-:Y:S01]  /*11710*/  F2FP.F16.E4M3.UNPACK_B R38, R38 ;  /* 0x00000026ff26723e */ /* 0x000fe200020006ff */
[----:B------:R-:W-:Y:S02]  /*11720*/  HADD2.F32 R30, -RZ, R32.H0_H0 ;  /* 0x20000020ff1e7230 */ /* 0x000fe40000004100 */
[----:B------:R-:W-:Y:S01]  /*11730*/  FMUL.FTZ R40, R33, R42 ;  /* 0x0000002a21287220 */ /* 0x000fe20000410000 */
[----:B------:R-:W-:-:S02]  /*11740*/  HADD2.F32 R35, -RZ, R34.H0_H0 ;  /* 0x20000022ff237230 */ /* 0x000fc40000004100 */
[-C--:B------:R-:W-:Y:S01]  /*11750*/  FMUL.FTZ R41, R33, R36.reuse ;  /* 0x0000002421297220 */ /* 0x080fe20000410000 */
[----:B------:R-:W-:Y:S02]  /*11760*/  HADD2.F32 R29, -RZ, R29.H1_H1 ;  /* 0x3000001dff1d7230 */ /* 0x000fe40000004100 */
[C---:B------:R-:W-:Y:S01]  /*11770*/  FMUL.FTZ R33, R30.reuse, R39 ;  /* 0x000000271e217220 */ /* 0x040fe20000410000 */
[----:B------:R-:W-:Y:S02]  /*11780*/  HADD2.F32 R37, -RZ, R37.H1_H1 ;  /* 0x30000025ff257230 */ /* 0x000fe40000004100 */
[----:B------:R-:W-:Y:S01]  /*11790*/  FMUL.FTZ R30, R30, R35 ;  /* 0x000000231e1e7220 */ /* 0x000fe20000410000 */
[----:B------:R-:W-:Y:S02]  /*117a0*/  HADD2.F32 R32, -RZ, R32.H1_H1 ;  /* 0x30000020ff207230 */ /* 0x000fe40000004100 */
[----:B------:R-:W-:Y:S01]  /*117b0*/  FFMA.FTZ R52, R29, R36, -R40 ;  /* 0x000000241d347223 */ /* 0x000fe20000010828 */
[----:B------:R-:W-:-:S02]  /*117c0*/  HADD2.F32 R34, -RZ, R34.H1_H1 ;  /* 0x30000022ff227230 */ /* 0x000fc40000004100 */
[----:B------:R-:W-:Y:S01]  /*117d0*/  FFMA.FTZ R54, R29, R42, R41 ;  /* 0x0000002a1d367223 */ /* 0x000fe20000010029 */
[--C-:B------:R-:W-:Y:S02]  /*117e0*/  HADD2.F32 R28, -RZ, R27.reuse.H0_H0 ;  /* 0x2000001bff1c7230 */ /* 0x100fe40000004100 */
[C---:B------:R-:W-:Y:S01]  /*117f0*/  FMUL.FTZ R36, R32.reuse, R37 ;  /* 0x0000002520247220 */ /* 0x040fe20000410000 */
[----:B------:R-:W-:Y:S01]  /*11800*/  HADD2.F32 R27, -RZ, R27.H1_H1 ;  /* 0x3000001bff1b7230 */ /* 0x000fe20000004100 */
[----:B------:R-:W-:Y:S01]  /*11810*/  F2FP.F16.E4M3.UNPACK_B R29, R21 ;  /* 0x00000015ff1d723e */ /* 0x000fe200020006ff */
[-C--:B------:R-:W-:Y:S01]  /*11820*/  FMUL.FTZ R32, R32, R34.reuse ;  /* 0x0000002220207220 */ /* 0x080fe20000410000 */
[C---:B------:R-:W-:Y:S01]  /*11830*/  FFMA.FTZ R35, R28.reuse, R35, -R33 ;  /* 0x000000231c237223 */ /* 0x040fe20000010821 */
[----:B------:R-:W-:Y:S01]  /*11840*/  FFMA.FTZ R39, R28, R39, R30 ;  /* 0x000000271c277223 */ /* 0x000fe2000001001e */
[----:B------:R-:W-:Y:S02]  /*11850*/  HADD2.F32 R30, -RZ, R38.H0_H0 ;  /* 0x20000026ff1e7230 */ /* 0x000fe40000004100 */
[----:B------:R-:W-:Y:S01]  /*11860*/  FFMA.FTZ R40, R27, R34, -R36 ;  /* 0x000000221b287223 */ /* 0x000fe20000010824 */
[----:B------:R-:W-:-:S02]  /*11870*/  HADD2.F32 R28, -RZ, R31.H0_H0 ;  /* 0x2000001fff1c7230 */ /* 0x000fc40000004100 */
[----:B------:R-:W-:Y:S01]  /*11880*/  FFMA.FTZ R42, R27, R37, R32 ;  /* 0x000000251b2a7223 */ /* 0x000fe20000010020 */
[----:B------:R-:W-:Y:S01]  /*11890*/  HADD2.F32 R27, -RZ, R29.H0_H0 ;  /* 0x2000001dff1b7230 */ /* 0x000fe20000004100 */
[----:B------:R-:W-:Y:S01]  /*118a0*/  F2FP.SATFINITE.E4M3.F32.PACK_AB_MERGE_C R43, R54, R43, RZ ;  /* 0x0000002b362b723e */ /* 0x000fe200048070ff */
[----:B------:R-:W-:Y:S02]  /*118b0*/  HADD2.F32 R21, -RZ, R26.H0_H0 ;  /* 0x2000001aff157230 */ /* 0x000fe40000004100 */
        /* <DEDUP_REMOVED lines=10> */
[----:B------:R-:W-:Y:S01]  /*11960*/  F2FP.F16.E4M3.UNPACK_B R21, R3.H1 ;  /* 0x00000003ff15723e */ /* 0x000fe200030006ff */
[-C--:B------:R-:W-:Y:S01]  /*11970*/  FMUL.FTZ R31, R31, R29.reuse ;  /* 0x0000001d1f1f7220 */ /* 0x080fe20000410000 */
[C---:B------:R-:W-:Y:S01]  /*11980*/  FFMA.FTZ R36, R26.reuse, R29, -R27 ;  /* 0x0000001d1a247223 */ /* 0x040fe2000001081b */
[----:B------:R-:W-:Y:S01]  /*11990*/  HADD2.F32 R30, -RZ, R32.H0_H0 ;  /* 0x20000020ff1e7230 */ /* 0x000fe20000004100 */
[----:B------:R-:W-:Y:S01]  /*119a0*/  F2FP.F16.E4M3.UNPACK_B R3, R3 ;  /* 0x00000003ff03723e */ /* 0x000fe200020006ff */
[----:B------:R-:W-:Y:S02]  /*119b0*/  HADD2.F32 R27, -RZ, R14.H0_H0 ;  /* 0x2000000eff1b7230 */ /* 0x000fe40000004100 */
[----:B------:R-:W-:Y:S01]  /*119c0*/  FFMA.FTZ R31, R26, R38, R31 ;  /* 0x000000261a1f7223 */ /* 0x000fe2000001001f */
[--C-:B------:R-:W-:Y:S01]  /*119d0*/  HADD2.F32 R26, -RZ, R21.reuse.H0_H0 ;  /* 0x20000015ff1a7230 */ /* 0x100fe20000004100 */
[----:B------:R-:W-:Y:S01]  /*119e0*/  F2FP.SATFINITE.E4M3.F32.PACK_AB_MERGE_C R39, R42, R39, RZ ;  /* 0x000000272a27723e */ /* 0x000fe200048070ff */
[----:B------:R-:W-:-:S02]  /*119f0*/  HADD2.F32 R28, -RZ, R21.H1_H1 ;  /* 0x30000015ff1c7230 */ /* 0x000fc40000004100 */
[C---:B------:R-:W-:Y:S01]  /*11a00*/  FMUL.FTZ R38, R27.reuse, R30 ;  /* 0x0000001e1b267220 */ /* 0x040fe20000410000 */
[--C-:B------:R-:W-:Y:S02]  /*11a10*/  HADD2.F32 R21, -RZ, R7.reuse.H0_H0 ;  /* 0x20000007ff157230 */ /* 0x100fe40000004100 */
[-C--:B------:R-:W-:Y:S01]  /*11a20*/  FMUL.FTZ R46, R27, R26.reuse ;  /* 0x0000001a1b2e7220 */ /* 0x080fe20000410000 */
[----:B------:R-:W-:Y:S01]  /*11a30*/  HADD2.F32 R32, -RZ, R32.H1_H1 ;  /* 0x30000020ff207230 */ /* 0x000fe20000004100 */
[----:B------:R-:W-:Y:S01]  /*11a40*/  F2FP.SATFINITE.E4M3.F32.PACK_AB_MERGE_C R11, R50, R25, R43 ;  /* 0x00000019320b723e */ /* 0x000fe2000480702b */
[----:B------:R-:W-:Y:S02]  /*11a50*/  HADD2.F32 R14, -RZ, R14.H1_H1 ;  /* 0x3000000eff0e7230 */ /* 0x000fe40000004100 */
[C---:B------:R-:W-:Y:S01]  /*11a60*/  FFMA.FTZ R38, R21.reuse, R26, -R38 ;  /* 0x0000001a15267223 */ /* 0x040fe20000010826 */
[----:B------:R-:W-:Y:S02]  /*11a70*/  HADD2.F32 R7, -RZ, R7.H1_H1 ;  /* 0x30000007ff077230 */ /* 0x000fe40000004100 */
[----:B------:R-:W-:Y:S01]  /*11a80*/  FFMA.FTZ R46, R21, R30, R46 ;  /* 0x0000001e152e7223 */ /* 0x000fe2000001002e */
[----:B------:R-:W-:-:S02]  /*11a90*/  HADD2.F32 R21, -RZ, R3.H1_H1 ;  /* 0x30000003ff157230 */ /* 0x000fc40000004100 */
[C---:B------:R-:W-:Y:S01]  /*11aa0*/  FMUL.FTZ R26, R14.reuse, R32 ;  /* 0x000000200e1a7220 */ /* 0x040fe20000410000 */
[----:B------:R-:W-:Y:S01]  /*11ab0*/  FMUL.FTZ R27, R14, R28 ;  /* 0x0000001c0e1b7220 */ /* 0x000fe20000410000 */
[----:B------:R-:W-:Y:S01]  /*11ac0*/  F2FP.F16.E4M3.UNPACK_B R14, R12 ;  /* 0x0000000cff0e723e */ /* 0x000fe200020006ff */
[----:B------:R-:W-:Y:S02]  /*11ad0*/  HADD2.F32 R12, -RZ, R3.H0_H0 ;  /* 0x20000003ff0c7230 */ /* 0x000fe40000004100 */
[C---:B------:R-:W-:Y:S01]  /*11ae0*/  FFMA.FTZ R37, R7.reuse, R28, -R26 ;  /* 0x0000001c07257223 */ /* 0x040fe2000001081a */
[----:B------:R-:W-:Y:S01]  /*11af0*/  FFMA.FTZ R41, R7, R32, R27 ;  /* 0x0000002007297223 */ /* 0x000fe2000001001b */
[----:B------:R-:W-:Y:S01]  /*11b00*/  HADD2.F32 R7, -RZ, R6.H0_H0 ;  /* 0x20000006ff077230 */ /* 0x000fe20000004100 */
[----:B------:R-:W-:Y:S01]  /*11b10*/  F2FP.SATFINITE.E4M3.F32.PACK_AB_MERGE_C R8, R31, R34, R39 ;  /* 0x000000221f08723e */ /* 0x000fe20004807027 */
[--C-:B------:R-:W-:Y:S01]  /*11b20*/  HADD2.F32 R26, -RZ, R14.reuse.H0_H0 ;  /* 0x2000000eff1a7230 */ /* 0x100fe20000004100 */
[----:B------:R-:W-:Y:S01]  /*11b30*/  F2FP.SATFINITE.E4M3.F32.PACK_AB_MERGE_C R37, R37, R38, RZ ;  /* 0x000000262525723e */ /* 0x000fe200048070ff */
[----:B------:R-:W-:Y:S01]  /*11b40*/  HADD2.F32 R27, -RZ, R14.H1_H1 ;  /* 0x3000000eff1b7230 */ /* 0x000fe20000004100 */
[----:B------:R-:W-:Y:S01]  /*11b50*/  F2FP.SATFINITE.E4M3.F32.PACK_AB_MERGE_C R41, R41, R46, RZ ;  /* 0x0000002e2929723e */ /* 0x000fe200048070ff */
[----:B------:R-:W-:-:S02]  /*11b60*/  HADD2.F32 R6, -RZ, R6.H1_H1 ;  /* 0x30000006ff067230 */ /* 0x000fc40000004100 */
[C---:B------:R-:W-:Y:S01]  /*11b70*/  FMUL.FTZ R14, R7.reuse, R26 ;  /* 0x0000001a070e7220 */ /* 0x040fe20000410000 */
[--C-:B------:R-:W-:Y:S02]  /*11b80*/  HADD2.F32 R3, -RZ, R4.reuse.H0_H0 ;  /* 0x20000004ff037230 */ /* 0x100fe40000004100 */
[-C--:B------:R-:W-:Y:S01]  /*11b90*/  FMUL.FTZ R7, R7, R12.reuse ;  /* 0x0000000c07077220 */ /* 0x080fe20000410000 */
        /* <DEDUP_REMOVED lines=9> */
[----:B------:R-:W-:Y:S02]  /*11c30*/  F2FP.SATFINITE.E4M3.F32.PACK_AB_MERGE_C R7, R48, R15, R7 ;  /* 0x0000000f3007723e */ /* 0x000fe40004807007 */
[----:B------:R-:W-:Y:S02]  /*11c40*/  F2FP.SATFINITE.E4M3.F32.PACK_AB_MERGE_C R4, R36, R33, R4 ;  /* 0x000000212404723e */ /* 0x000fe40004807004 */
[----:B------:R-:W-:Y:S02]  /*11c50*/  F2FP.SATFINITE.E4M3.F32.PACK_AB_MERGE_C R6, R29, R6, R37 ;  /* 0x000000061d06723e */ /* 0x000fe40004807025 */
[----:B------:R-:W-:-:S03]  /*11c60*/  F2FP.SATFINITE.E4M3.F32.PACK_AB_MERGE_C R10, R28, R3, R41 ;  /* 0x000000031c0a723e */ /* 0x000fc60004807029 */
[----:B------:R0:W-:Y:S04]  /*11c70*/  STS.128 [R47+0x18400], R4 ;  /* 0x018400042f007388 */ /* 0x0001e80000000c00 */
[----:B------:R0:W-:Y:S02]  /*11c80*/  STS.128 [R0+0x18400], R8 ;  /* 0x0184000800007388 */ /* 0x0001e40000000c00 */
.L_x_1722:
[----:B------:R-:W-:Y:S05]  /*11c90*/  BSYNC B0 ;  /* 0x0000000000007941 */ /* 0x000fea0003800000 */
.L_x_1715:
        /* <DEDUP_REMOVED lines=8> */
.L_x_1713:
[----:B0-23--:R-:W-:-:S05]  /*11d20*/  IMAD.U32 R0, RZ, RZ, UR40 ;  /* 0x00000028ff007e24 */ /* 0x00dfca000f8e00ff */
[----:B------:R-:W-:-:S13]  /*11d30*/  ISETP.NE.AND P0, PT, R0, 0x3, PT ;  /* 0x000000030000780c */ /* 0x000fda0003f05270 */
[----:B------:R-:W-:Y:S05]  /*11d40*/  @!P0 BRA `(.L_x_1742) ;  /* 0x0000000000048947 */ /* 0x000fea0003800000 */
[----:B------:R-:W-:Y:S01]  /*11d50*/  BPT.TRAP 0x1 ;  /* 0x000000040000795c */ /* 0x000fe20000300000 */
.L_x_1742:
[----:B-----5:R-:W-:Y:S01]  /*11d60*/  IMAD R21, R17, 0x8, R16 ;  /* 0x0000000811157824 */ /* 0x020fe200078e0210 */
[----:B------:R-:W-:-:S04]  /*11d70*/  SHF.L.U32 R0, R23, 0x1f, RZ ;  /* 0x0000001f17007819 */ /* 0x000fc800000006ff */
[----:B------:R0:W2:Y:S01]  /*11d80*/  SYNCS.PHASECHK.TRANS64.TRYWAIT P1, [R21+URZ+0x2a830], R0 ;  /* 0x02a83000150075a7 */ /* 0x0000a2000802017f */
[----:B------:R-:W-:Y:S05]  /*11d90*/  @!P0 BRA `(.L_x_1743) ;  /* 0x0000000000048947 */ /* 0x000fea0003800000 */
[----:B------:R-:W-:Y:S01]  /*11da0*/  BPT.TRAP 0x1 ;  /* 0x000000040000795c */ /* 0x000fe20000300000 */
.L_x_1743:
[----:B--2---:R-:W-:Y:S05]  /*11db0*/  @P1 BRA `(.L_x_1744) ;  /* 0x0000000000081947 */ /* 0x004fea0003800000 */
[----:B------:R-:W2:Y:S02]  /*11dc0*/  SYNCS.PHASECHK.TRANS64.TRYWAIT P1, [R21+URZ+0x2a830], R0 ;  /* 0x02a83000150075a7 */ /* 0x000ea4000802017f */
[----:B--2---:R-:W-:Y:S05]  /*11dd0*/  @!P1 BRA `(.L_x_1745) ;  /* 0x000001dc004c9947 */ /* 0x004fea0003800000 */
.L_x_1744:
[----:B------:R-:W-:Y:S05]  /*11de0*/  WARPSYNC.ALL ;  /* 0x0000000000007948 */ /* 0x000fea0003800000 */
[----:B0-2---:R-:W-:Y:S01]  /*11df0*/  VIADD R0, R16, 0x1e400 ;  /* 0x0001e40010007836 */ /* 0x005fe20000000000 */
[----:B------:R-:W-:Y:S01]  /*11e00*/  R2UR UR24, R44 ;  /* 0x000000002c1872ca */ /* 0x000fe200000e0000 */
[----:B----4-:R-:W-:Y:S01]  /*11e10*/  IMAD.MOV.U32 R7, RZ, RZ, -0x7fffffe0 ;  /* 0x80000020ff077424 */ /* 0x010fe200078e00ff */
[----:B------:R-:W-:Y:S01]  /*11e20*/  WARPGROUP.ARRIVE ;  /* 0x00000000000079c5 */ /* 0x000fe20000000000 */
[----:B------:R-:W-:Y:S01]  /*11e30*/  UMOV UR25, 0x80000020 ;  /* 0x8000002000197882 */ /* 0x000fe20000000000 */
[----:B------:R-:W-:Y:S01]  /*11e40*/  SHF.R.U32.HI R0, RZ, 0x4, R0 ;  /* 0x00000004ff007819 */ /* 0x000fe20000011600 */
[----:B------:R-:W-:Y:S01]  /*11e50*/  IMAD.MOV.U32 R9, RZ, RZ, -0x7fffffe0 ;  /* 0x80000020ff097424 */ /* 0x000fe200078e00ff */
[----:B------:R-:W-:Y:S01]  /*11e60*/  R2UR UR27, R7 ;  /* 0x00000000071b72ca */ /* 0x000fe200000e0000 */
[----:B------:R-:W-:Y:S01]  /*11e70*/  UMOV UR5, 0x80000020 ;  /* 0x8000002000057882 */ /* 0x000fe20000000000 */
[----:B------:R-:W-:Y:S01]  /*11e80*/  LOP3.LUT R0, R0, 0x3fff, RZ, 0xc0, !PT ;  /* 0x00003fff00007812 */ /* 0x000fe200078ec0ff */
[----:B------:R-:W-:Y:S01]  /*11e90*/  UMOV UR9, 0x80000020 ;  /* 0x8000002000097882 */ /* 0x000fe20000000000 */
[----:B------:R-:W-:Y:S01]  /*11ea0*/  R2UR UR7, R9 ;  /* 0x00000000090772ca */ /* 0x000fe200000e0000 */
[----:B------:R-:W-:Y:S01]  /*11eb0*/  IMAD.MOV.U32 R9, RZ, RZ, -0x7fffffe0 ;  /* 0x80000020ff097424 */ /* 0x000fe200078e00ff */
[----:B------:R-:W-:Y:S01]  /*11ec0*/  LOP3.LUT R5, R0, 0x10000, RZ, 0xfc, !PT ;  /* 0x0001000000057812 */ /* 0x000fe200078efcff */
[----:B------:R-:W-:Y:S01]  /*11ed0*/  ULOP3.LUT UR24, UR24, 0x10000, URZ, 0xfc, !UPT ;  /* 0x0001000018187892 */ /* 0x000fe2000f8efc3f */
[----:B------:R-:W-:Y:S01]  /*11ee0*/  IMAD.MOV.U32 R7, RZ, RZ, -0x7fffffe0 ;  /* 0x80000020ff077424 */ /* 0x000fe200078e00ff */
[----:B------:R-:W-:Y:S01]  /*11ef0*/  UMOV UR13, 0x80000020 ;  /* 0x80000020000d7882 */ /* 0x000fe20000000000 */
[----:B------:R-:W-:Y:S01]  /*11f00*/  R2UR UR11, R9 ;  /* 0x00000000090b72ca */ /* 0x000fe200000e0000 */
[----:B------:R-:W-:Y:S01]  /*11f10*/  IMAD R6, R17, 0x600, R5 ;  /* 0x0000060011067824 */ /* 0x000fe200078e0205 */
[----:B------:R-:W-:Y:S01]  /*11f20*/  UIADD3 UR4, UR24, 0x2, URZ ;  /* 0x0000000218047890 */ /* 0x000fe2000fffe03f */
[----:B------:R-:W-:Y:S01]  /*11f30*/  IMAD.MOV.U32 R9, RZ, RZ, -0x7fffffe0 ;  /* 0x80000020ff097424 */ /* 0x000fe200078e00ff */
[----:B------:R-:W-:Y:S01]  /*11f40*/  UIADD3 UR8, UR24, 0x200, URZ ;  /* 0x0000020018087890 */ /* 0x000fe2000fffe03f */
[C---:B------:R-:W-:Y:S01]  /*11f50*/  VIADD R8, R6.reuse, 0x2 ;  /* 0x0000000206087836 */ /* 0x040fe20000000000 */
[----:B------:R-:W-:Y:S01]  /*11f60*/  R2UR UR26, R6 ;  /* 0x00000000061a72ca */ /* 0x000fe200000e0000 */
[----:B------:R-:W-:Y:S01]  /*11f70*/  UIADD3 UR12, UR24, 0x202, URZ ;  /* 0x00000202180c7890 */ /* 0x000fe2000fffe03f */
[----:B------:R-:W-:Y:S01]  /*11f80*/  R2UR UR15, R9 ;  /* 0x00000000090f72ca */ /* 0x000fe200000e0000 */
[----:B------:R-:W-:Y:S01]  /*11f90*/  IMAD.MOV.U32 R9, RZ, RZ, -0x7fffffe0 ;  /* 0x80000020ff097424 */ /* 0x000fe200078e00ff */
[----:B------:R-:W-:Y:S01]  /*11fa0*/  R2UR UR6, R8 ;  /* 0x00000000080672ca */ /* 0x000fe200000e0000 */
[----:B------:R-:W-:Y:S01]  /*11fb0*/  VIADD R8, R6, 0x200 ;  /* 0x0000020006087836 */ /* 0x000fe20000000000 */
[----:B------:R-:W-:Y:S01]  /*11fc0*/  UIADD3 UR16, UR24, 0x400, URZ ;  /* 0x0000040018107890 */ /* 0x000fe2000fffe03f */
[----:B------:R-:W-:Y:S01]  /*11fd0*/  R2UR UR23, R7 ;  /* 0x00000000071772ca */ /* 0x000fe200000e0000 */
[----:B------:R-:W-:Y:S01]  /*11fe0*/  UMOV UR17, 0x80000020 ;  /* 0x8000002000117882 */ /* 0x000fe20000000000 */
[----:B------:R-:W-:Y:S01]  /*11ff0*/  R2UR UR19, R9 ;  /* 0x00000000091372ca */ /* 0x000fe200000e0000 */
[----:B------:R-:W-:Y:S01]  /*12000*/  UIADD3 UR20, UR24, 0x402, URZ ;  /* 0x0000040218147890 */ /* 0x000fe2000fffe03f */
[----:B------:R-:W-:Y:S01]  /*12010*/  R2UR UR10, R8 ;  /* 0x00000000080a72ca */ /* 0x000fe200000e0000 */
[----:B------:R-:W-:Y:S01]  /*12020*/  VIADD R8, R6, 0x202 ;  /* 0x0000020206087836 */ /* 0x000fe20000000000 */
[----:B------:R-:W-:Y:S01]  /*12030*/  QGMMA.64x128x32.F32.E4M3.E4M3 R24, gdesc[UR24], RZ, !UPT, gsb0 ;  /* 0x01e00000181879f3 */ /* 0x000fe2000c0008ff */
[----:B------:R-:W-:-:S03]  /*12040*/  UMOV UR21, 0x80000020 ;  /* 0x8000002000157882 */ /* 0x000fc60000000000 */
[----:B------:R-:W-:Y:S01]  /*12050*/  R2UR UR14, R8 ;  /* 0x00000000080e72ca */ /* 0x000fe200000e0000 */
[C---:B------:R-:W-:Y:S02]  /*12060*/  VIADD R8, R6.reuse, 0x400 ;  /* 0x0000040006087836 */ /* 0x040fe40000000000 */
[----:B------:R-:W-:-:S03]  /*12070*/  VIADD R6, R6, 0x402 ;  /* 0x0000040206067836 */ /* 0x000fc60000000000 */
[----:B------:R-:W-:Y:S02]  /*12080*/  R2UR UR18, R8 ;  /* 0x00000000081272ca */ /* 0x000fe400000e0000 */
[----:B------:R-:W-:Y:S01]  /*12090*/  R2UR UR22, R6 ;  /* 0x00000000061672ca */ /* 0x000fe200000e0000 */
        /* <DEDUP_REMOVED lines=18> */
.L_x_1746:
[----:B------:R-:W2:Y:S01]  /*121c0*/  LDL R8, [R1] ;  /* 0x0000000001087983 */ /* 0x000ea20000100800 */
[----:B------:R-:W0:Y:S01]  /*121d0*/  LDC R6, c[0x0][0x448] ;  /* 0x00011200ff067b82 */ /* 0x000e220000000800 */
[C---:B------:R-:W-:Y:S01]  /*121e0*/  FMUL.FTZ R91, R2.reuse, R33 ;  /* 0x00000021025b7220 */ /* 0x040fe20000410000 */
[C---:B------:R-:W-:Y:S01]  /*121f0*/  FMUL.FTZ R33, R2.reuse, R62 ;  /* 0x0000003e02217220 */ /* 0x040fe20000410000 */
[C---:B------:R-:W-:Y:S01]  /*12200*/  FMUL.FTZ R62, R2.reuse, R65 ;  /* 0x00000041023e7220 */ /* 0x040fe20000410000 */
[C---:B------:R-:W-:Y:S01]  /*12210*/  FMUL.FTZ R65, R2.reuse, R68 ;  /* 0x0000004402417220 */ /* 0x040fe20000410000 */
[C---:B------:R-:W-:Y:S01]  /*12220*/  FMUL.FTZ R101, R2.reuse, R48 ;  /* 0x0000003002657220 */ /* 0x040fe20000410000 */
[C---:B------:R-:W-:Y:S01]  /*12230*/  FMUL.FTZ R10, R2.reuse, R30 ;  /* 0x0000001e020a7220 */ /* 0x040fe20000410000 */
[----:B------:R-:W-:Y:S02]  /*12240*/  VIADD R21, R21, 0x2a840 ;  /* 0x0002a84015157836 */ /* 0x000fe40000000000 */
        /* <DEDUP_REMOVED lines=16> */
[----:B0-----:R-:W-:Y:S01]  /*12350*/  ISETP.NE.AND P1, PT, R6, 0x1, PT ;  /* 0x000000010600780c */ /* 0x001fe20003f25270 */
        /* <DEDUP_REMOVED lines=12> */
[----:B------:R-:W0:Y:S01]  /*12420*/  @P1 LDC R7, c[0x0][0x44c] ;  /* 0x00011300ff071b82 */ /* 0x000e220000000800 */
[C---:B------:R-:W-:Y:S01]  /*12430*/  FMUL.FTZ R98, R2.reuse, R45 ;  /* 0x0000002d02627220 */ /* 0x040fe20000410000 */
[C---:B------:R-:W-:Y:S01]  /*12440*/  FMUL.FTZ R25, R2.reuse, R46 ;  /* 0x0000002e02197220 */ /* 0x040fe20000410000 */
[C---:B------:R-:W-:Y:S01]  /*12450*/  FMUL.FTZ R32, R2.reuse, R59 ;  /* 0x0000003b02207220 */ /* 0x040fe20000410000 */
[C---:B------:R-:W-:Y:S01]  /*12460*/  FMUL.FTZ R35, R2.reuse, R66 ;  /* 0x0000004202237220 */ /* 0x040fe20000410000 */
[C---:B------:R-:W-:Y:S01]  /*12470*/  FMUL.FTZ R61, R2.reuse, R69 ;  /* 0x00000045023d7220 */ /* 0x040fe20000410000 */
[C---:B------:R-:W-:Y:S01]  /*12480*/  FMUL.FTZ R38, R2.reuse, R70 ;  /* 0x0000004602267220 */ /* 0x040fe20000410000 */
[C---:B------:R-:W-:Y:S01]  /*12490*/  FMUL.FTZ R63, R2.reuse, R72 ;  /* 0x00000048023f7220 */ /* 0x040fe20000410000 */
[----:B------:R-:W1:Y:S01]  /*124a0*/  @P1 LDC R9, c[0x0][0x450] ;  /* 0x00011400ff091b82 */ /* 0x000e620000000800 */
        /* <DEDUP_REMOVED lines=23> */
[----:B------:R-:W3:Y:S01]  /*12620*/  MUFU.TANH R4, R4 ;  /* 0x0000000400047308 */ /* 0x000ee20000002400 */
[----:B------:R-:W-:Y:S01]  /*12630*/  ULDC UR41, c[0x0][0x9dc] ;  /* 0x0002770000297ab9 */ /* 0x000fe20000000800 */
[----:B------:R-:W-:Y:S01]  /*12640*/  LEA R64, R94, 0xffffff80, 0x7 ;  /* 0xffffff805e407811 */ /* 0x000fe200078e38ff */
[----:B------:R-:W-:-:S05]  /*12650*/  ULOP3.LUT UR41, URZ, UR41, URZ, 0x33, !UPT ;  /* 0x000000293f297292 */ /* 0x000fca000f8e333f */
        /* <DEDUP_REMOVED lines=27> */
[----:B------:R-:W3:Y:S01]  /*12810*/  MUFU.TANH R100, R100 ;  /* 0x0000006400647308 */ /* 0x000ee20000002400 */
[----:B--2---:R-:W-:-:S07]  /*12820*/  IMAD.IADD R68, R8, 0x1, R211 ;  /* 0x0000000108447824 */ /* 0x004fce00078e02d3 */
[----:B------:R-:W2:Y:S01]  /*12830*/  MUFU.TANH R96, R96 ;  /* 0x0000006000607308 */ /* 0x000ea20000002400 */
[----:B0-----:R-:W-:Y:S02]  /*12840*/  @P1 IMAD.HI.U32 R8, R68, R7, RZ ;  /* 0x0000000744081227 */ /* 0x001fe400078e00ff */
[----:B------:R-:W0:Y:S03]  /*12850*/  LDC.64 R6, c[0x0][0x9e0] ;  /* 0x00027800ff067b82 */ /* 0x000e260000000a00 */
[----:B-1----:R-:W-:Y:S01]  /*12860*/  @P1 SHF.R.U32.HI R68, RZ, R9, R8 ;  /* 0x00000009ff441219 */ /* 0x002fe20000011608 */
[----:B------:R-:W-:Y:S01]  /*12870*/  IMAD.U32 R8, RZ, RZ, UR38 ;  /* 0x00000026ff087e24 */ /* 0x000fe2000f8e00ff */
[----:B------:R-:W1:Y:S01]  /*12880*/  MUFU.TANH R29, R29 ;  /* 0x0000001d001d7308 */ /* 0x000e620000002400 */
[----:B------:R-:W-:Y:S02]  /*12890*/  IMAD.MOV.U32 R9, RZ, RZ, -0x80 ;  /* 0xffffff80ff097424 */ /* 0x000fe400078e00ff */
[----:B------:R-:W5:Y:S01]  /*128a0*/  SHFL.IDX PT, R48, R68, RZ, 0x1c1f ;  /* 0x001c1fff44307589 */ /* 0x000f6200000e0000 */
[----:B------:R-:W-:Y:S01]  /*128b0*/  PRMT R8, R8, 0x654, R21 ;  /* 0x0000065408087816 */ /* 0x000fe20000000015 */
[----:B------:R-:W-:-:S03]  /*128c0*/  IMAD R76, R94, R9, 0x80 ;  /* 0x000000805e4c7424 */ /* 0x000fc600078e0209 */
[----:B------:R4:W-:Y:S01]  /*128d0*/  SYNCS.ARRIVE.TRANS64.RED.A1T0 RZ, [R8+URZ], RZ ;  /* 0x000000ff08ff79a7 */ /* 0x0009e2000810043f */
[----:B------:R-:W0:Y:S01]  /*128e0*/  MUFU.TANH R30, R30 ;  /* 0x0000001e001e7308 */ /* 0x000e220000002400 */
[C-C-:B------:R-:W-:Y:S02]  /*128f0*/  IADD3 R75, -R201.reuse, R203, R76.reuse ;  /* 0x000000cbc94b7210 */ /* 0x140fe40007ffe14c */
[----:B----4-:R-:W-:-:S05]  /*12900*/  IADD3 R8, -R201, 0x1, R76 ;  /* 0x00000001c9087810 */ /* 0x010fca0007ffe14c */
[----:B------:R-:W4:Y:S01]  /*12910*/  MUFU.TANH R55, R55 ;  /* 0x0000003700377308 */ /* 0x000f220000002400 */
[----:B0-----:R-:W-:Y:S02]  /*12920*/  ISETP.GE.AND P2, PT, R7, 0x1, PT ;  /* 0x000000010700780c */ /* 0x001fe40003f46270 */
[----:B------:R-:W-:-:S05]  /*12930*/  IADD3 R9, -R202, R8, R203 ;  /* 0x00000008ca097210 */ /* 0x000fca0007ffe1cb */
[----:B------:R-:W0:Y:S01]  /*12940*/  MUFU.TANH R56, R56 ;  /* 0x0000003800387308 */ /* 0x000e220000002400 */
[C---:B------:R-:W-:Y:S02]  /*12950*/  IMAD.IADD R74, R9.reuse, 0x1, R6 ;  /* 0x00000001094a7824 */ /* 0x040fe400078e0206 */
[----:B------:R-:W-:-:S03]  /*12960*/  VIADD R71, R9, UR41 ;  /* 0x0000002909477c36 */ /* 0x000fc60008000000 */
[----:B-----5:R-:W-:Y:S01]  /*12970*/  VIADDMNMX R78, R48, R74, R75, PT ;  /* 0x0000004a304e7246 */ /* 0x020fe2000380014b */
[----:B------:R-:W-:Y:S01]  /*12980*/  IMAD.IADD R79, R71, 0x1, R48 ;  /* 0x00000001474f7824 */ /* 0x000fe200078e0230 */
        /* <DEDUP_REMOVED lines=29> */
[----:B------:R-:W0:Y:S01]  /*12b60*/  MUFU.TANH R46, R46 ;  /* 0x0000002e002e7308 */ /* 0x000e220000002400 */
[----:B-1234-:R-:W-:Y:S05]  /*12b70*/  @!P2 BRA `(.L_x_1747) ;  /* 0x000000000050a947 */ /* 0x01efea0003800000 */
[----:B------:R-:W-:Y:S01]  /*12b80*/  IADD3 R47, -R202, R203, R48 ;  /* 0x000000cbca2f7210 */ /* 0x000fe20007ffe130 */
[----:B------:R-:W-:Y:S03]  /*12b90*/  BSSY B0, `(.L_x_1748) ;  /* 0x000000e000007945 */ /* 0x000fe60003800000 */
[----:B------:R-:W-:-:S13]  /*12ba0*/  ISETP.GT.AND P3, PT, R47, -0x1, PT ;  /* 0xffffffff2f00780c */ /* 0x000fda0003f64270 */
[----:B------:R-:W-:Y:S05]  /*12bb0*/  @P3 BRA `(.L_x_1749) ;  /* 0x00000000001c3947 */ /* 0x000fea0003800000 */
[----:B------:R-:W-:Y:S02]  /*12bc0*/  ISETP.NE.AND P3, PT, R7, 0x1, PT ;  /* 0x000000010700780c */ /* 0x000fe40003f65270 */
[----:B------:R-:W-:-:S11]  /*12bd0*/  LOP3.LUT R47, RZ, R47, RZ, 0x33, !PT ;  /* 0x0000002fff2f7212 */ /* 0x000fd600078e33ff */
[----:B------:R-:W1:Y:S02]  /*12be0*/  @P3 LDC.64 R8, c[0x0][0x9e8] ;  /* 0x00027a00ff083b82 */ /* 0x000e640000000a00 */
[----:B-1----:R-:W-:-:S05]  /*12bf0*/  @P3 IMAD.HI.U32 R8, R47, R8, RZ ;  /* 0x000000082f083227 */ /* 0x002fca00078e00ff */
[----:B------:R-:W-:-:S04]  /*12c00*/  @P3 SHF.R.U32.HI R47, RZ, R9, R8 ;  /* 0x00000009ff2f3219 */ /* 0x000fc80000011608 */
[----:B------:R-:W-:Y:S01]  /*12c10*/  LOP3.LUT R47, RZ, R47, RZ, 0x33, !PT ;  /* 0x0000002fff2f7212 */ /* 0x000fe200078e33ff */
[----:B------:R-:W-:Y:S06]  /*12c20*/  BRA `(.L_x_1750) ;  /* 0x0000000000107947 */ /* 0x000fec0003800000 */
.L_x_1749:
[----:B------:R-:W-:-:S13]  /*12c30*/  ISETP.NE.AND P3, PT, R7, 0x1, PT ;  /* 0x000000010700780c */ /* 0x000fda0003f65270 */
[----:B------:R-:W1:Y:S02]  /*12c40*/  @P3 LDC.64 R8, c[0x0][0x9e8] ;  /* 0x00027a00ff083b82 */ /* 0x000e640000000a00 */
[----:B-1----:R-:W-:-:S05]  /*12c50*/  @P3 IMAD.HI.U32 R8, R47, R8, RZ ;  /* 0x000000082f083227 */ /* 0x002fca00078e00ff */
[----:B------:R-:W-:-:S07]  /*12c60*/  @P3 SHF.R.U32.HI R47, RZ, R9, R8 ;  /* 0x00000009ff2f3219 */ /* 0x000fce0000011608 */
.L_x_1750:
[----:B------:R-:W-:Y:S05]  /*12c70*/  BSYNC B0 ;  /* 0x0000000000007941 */ /* 0x000fea0003800000 */
.L_x_1748:
[----:B------:R-:W-:-:S04]  /*12c80*/  IMAD R8, R47, R7, -R64 ;  /* 0x000000072f087224 */ /* 0x000fc800078e0a40 */
[----:B------:R-:W-:-:S05]  /*12c90*/  IMAD.IADD R8, R8, 0x1, -R201 ;  /* 0x0000000108087824 */ /* 0x000fca00078e0ac9 */
[----:B------:R-:W-:Y:S02]  /*12ca0*/  VIMNMX R79, R79, R8, !PT ;  /* 0x000000084f4f7248 */ /* 0x000fe40007fe0100 */
[----:B------:R-:W-:-:S07]  /*12cb0*/  VIADDMNMX R78, R8, R7, R78, PT ;  /* 0x00000007084e7246 */ /* 0x000fce000380014e */
.L_x_1747:
[C---:B------:R-:W-:Y:S01]  /*12cc0*/  ISETP.GE.AND P3, PT, R76.reuse, 0x2, PT ;  /* 0x000000024c00780c */ /* 0x040fe20003f66270 */
[----:B------:R-:W1:Y:S01]  /*12cd0*/  SHFL.IDX PT, R68, R68, 0x1, 0x1c1f ;  /* 0x003c1f0044447f89 */ /* 0x000e6200000e0000 */
[----:B------:R-:W-:Y:S02]  /*12ce0*/  ISETP.GE.AND P5, PT, R76, 0x9, PT ;  /* 0x000000094c00780c */ /* 0x000fe40003fa6270 */
[----:B------:R-:W-:Y:S02]  /*12cf0*/  ISETP.GT.AND P4, PT, R79, 0x1, !P3 ;  /* 0x000000014f00780c */ /* 0x000fe40005f84270 */
[----:B------:R-:W-:Y:S02]  /*12d00*/  P2R R111, PR, RZ, 0x20 ;  /* 0x00000020ff6f7803 */ /* 0x000fe40000000000 */
[----:B------:R-:W-:-:S04]  /*12d10*/  ISETP.LT.OR P4, PT, R78, 0x2, P4 ;  /* 0x000000024e00780c */ /* 0x000fc80002781670 */
[----:B------:R-:W-:Y:S02]  /*12d20*/  FSEL R88, R88, -INF , !P4 ;  /* 0xff80000058587808 */ /* 0x000fe40006000000 */
[----:B------:R-:W-:Y:S02]  /*12d30*/  ISETP.GT.AND P4, PT, R79, 0x8, !P5 ;  /* 0x000000084f00780c */ /* 0x000fe40006f84270 */
[----:B------:R-:W-:Y:S02]  /*12d40*/  ISETP.GE.AND P5, PT, R76, 0xa, PT ;  /* 0x0000000a4c00780c */ /* 0x000fe40003fa6270 */
[----:B------:R-:W-:Y:S02]  /*12d50*/  ISETP.LT.OR P4, PT, R78, 0x9, P4 ;  /* 0x000000094e00780c */ /* 0x000fe40002781670 */
[----:B------:R-:W-:Y:S02]  /*12d60*/  P2R R110, PR, RZ, 0x20 ;  /* 0x00000020ff6e7803 */ /* 0x000fe40000000000 */
[----:B------:R-:W-:-:S02]  /*12d70*/  FSEL R90, R90, -INF , !P4 ;  /* 0xff8000005a5a7808 */ /* 0x000fc40006000000 */
[----:B------:R-:W-:Y:S01]  /*12d80*/  ISETP.GT.AND P4, PT, R79, 0x9, !P5 ;  /* 0x000000094f00780c */ /* 0x000fe20006f84270 */
[----:B-1----:R-:W-:Y:S01]  /*12d90*/  IMAD.IADD R71, R71, 0x1, R68 ;  /* 0x0000000147477824 */ /* 0x002fe200078e0244 */
[----:B------:R-:W-:Y:S02]  /*12da0*/  ISETP.GE.AND P5, PT, R76, 0x11, PT ;  /* 0x000000114c00780c */ /* 0x000fe40003fa6270 */
[----:B------:R-:W-:Y:S02]  /*12db0*/  ISETP.LT.OR P4, PT, R78, 0xa, P4 ;  /* 0x0000000a4e00780c */ /* 0x000fe40002781670 */
[----:B------:R-:W-:Y:S02]  /*12dc0*/  P2R R109, PR, RZ, 0x20 ;  /* 0x00000020ff6d7803 */ /* 0x000fe40000000000 */
[----:B------:R-:W-:Y:S02]  /*12dd0*/  FSEL R89, R89, -INF , !P4 ;  /* 0xff80000059597808 */ /* 0x000fe40006000000 */
[----:B------:R-:W-:-:S02]  /*12de0*/  ISETP.GT.AND P4, PT, R79, 0x10, !P5 ;  /* 0x000000104f00780c */ /* 0x000fc40006f84270 */
[----:B------:R-:W-:Y:S02]  /*12df0*/  ISETP.GE.AND P5, PT, R76, 0x12, PT ;  /* 0x000000124c00780c */ /* 0x000fe40003fa6270 */
[----:B------:R-:W-:Y:S02]  /*12e00*/  ISETP.LT.OR P4, PT, R78, 0x11, P4 ;  /* 0x000000114e00780c */ /* 0x000fe40002781670 */
[----:B------:R-:W-:Y:S02]  /*12e10*/  P2R R108, PR, RZ, 0x20 ;  /* 0x00000020ff6c7803 */ /* 0x000fe40000000000 */
[----:B------:R-:W-:Y:S02]  /*12e20*/  FSEL R92, R92, -INF , !P4 ;  /* 0xff8000005c5c7808 */ /* 0x000fe40006000000 */
[----:B------:R-:W-:Y:S02]  /*12e30*/  ISETP.GT.AND P4, PT, R79, 0x11, !P5 ;  /* 0x000000114f00780c */ /* 0x000fe40006f84270 */
[----:B------:R-:W-:-:S02]  /*12e40*/  ISETP.GE.AND P5, PT, R76, 0x19, PT ;  /* 0x000000194c00780c */ /* 0x000fc40003fa6270 */
[----:B------:R-:W-:Y:S02]  /*12e50*/  ISETP.LT.OR P4, PT, R78, 0x12, P4 ;  /* 0x000000124e00780c */ /* 0x000fe40002781670 */
[----:B------:R-:W-:Y:S02]  /*12e60*/  P2R R113, PR, RZ, 0x20 ;  /* 0x00000020ff717803 */ /* 0x000fe40000000000 */
[----:B------:R-:W-:Y:S02]  /*12e70*/  FSEL R91, R91, -INF , !P4 ;  /* 0xff8000005b5b7808 */ /* 0x000fe40006000000 */
[----:B------:R-:W-:Y:S02]  /*12e80*/  ISETP.GT.AND P4, PT, R79, 0x18, !P5 ;  /* 0x000000184f00780c */ /* 0x000fe40006f84270 */
[----:B------:R-:W-:Y:S02]  /*12e90*/  ISETP.GE.AND P5, PT, R76, 0x1a, PT ;  /* 0x0000001a4c00780c */ /* 0x000fe40003fa6270 */
[----:B------:R-:W-:-:S02]  /*12ea0*/  ISETP.LT.OR P4, PT, R78, 0x19, P4 ;  /* 0x000000194e00780c */ /* 0x000fc40002781670 */
[----:B------:R-:W-:Y:S02]  /*12eb0*/  P2R R107, PR, RZ, 0x20 ;  /* 0x00000020ff6b7803 */ /* 0x000fe40000000000 */
[----:B------:R-:W-:Y:S02]  /*12ec0*/  FSEL R93, R93, -INF , !P4 ;  /* 0xff8000005d5d7808 */ /* 0x000fe40006000000 */
[----:B------:R-:W-:Y:S02]  /*12ed0*/  ISETP.GT.AND P4, PT, R79, 0x19, !P5 ;  /* 0x000000194f00780c */ /* 0x000fe40006f84270 */
[----:B------:R-:W-:Y:S02]  /*12ee0*/  ISETP.GE.AND P5, PT, R76, 0x21, PT ;  /* 0x000000214c00780c */ /* 0x000fe40003fa6270 */
[----:B------:R-:W-:Y:S02]  /*12ef0*/  ISETP.LT.OR P4, PT, R78, 0x1a, P4 ;  /* 0x0000001a4e00780c */ /* 0x000fe40002781670 */
[----:B------:R-:W-:-:S02]  /*12f00*/  P2R R106, PR, RZ, 0x20 ;  /* 0x00000020ff6a7803 */ /* 0x000fc40000000000 */
[----:B------:R-:W-:Y:S02]  /*12f10*/  FSEL R36, R36, -INF , !P4 ;  /* 0xff80000024247808 */ /* 0x000fe40006000000 */
[----:B------:R-:W-:Y:S02]  /*12f20*/  ISETP.GT.AND P4, PT, R79, 0x20, !P5 ;  /* 0x000000204f00780c */ /* 0x000fe40006f84270 */
[----:B------:R-:W-:Y:S02]  /*12f30*/  ISETP.GE.AND P5, PT, R76, 0x22, PT ;  /* 0x000000224c00780c */ /* 0x000fe40003fa6270 */
[----:B------:R-:W-:Y:S02]  /*12f40*/  ISETP.LT.OR P4, PT, R78, 0x21, P4 ;  /* 0x000000214e00780c */ /* 0x000fe40002781670 */
[----:B------:R-:W-:Y:S02]  /*12f50*/  P2R R105, PR, RZ, 0x20 ;  /* 0x00000020ff697803 */ /* 0x000fe40000000000 */
[----:B------:R-:W-:-:S02]  /*12f60*/  FSEL R47, R103, -INF , !P4 ;  /* 0xff800000672f7808 */ /* 0x000fc40006000000 */
[----:B------:R-:W-:Y:S02]  /*12f70*/  ISETP.GT.AND P4, PT, R79, 0x21, !P5 ;  /* 0x000000214f00780c */ /* 0x000fe40006f84270 */
        /* <DEDUP_REMOVED lines=29> */
[C---:B------:R-:W-:Y:S02]  /*13150*/  ISETP.GT.AND P4, PT, R79.reuse, 0x39, !P5 ;  /* 0x000000394f00780c */ /* 0x040fe40006f84270 */
[----:B------:R-:W-:Y:S02]  /*13160*/  ISETP.GE.AND P5, PT, R76, 0x41, PT ;  /* 0x000000414c00780c */ /* 0x000fe40003fa6270 */
[----:B------:R-:W-:Y:S02]  /*13170*/  ISETP.LT.OR P4, PT, R78, 0x3a, P4 ;  /* 0x0000003a4e00780c */ /* 0x000fe40002781670 */
[----:B------:R-:W-:Y:S02]  /*13180*/  VIADDMNMX R74, R68, R74, R75, PT ;  /* 0x0000004a444a7246 */ /* 0x000fe4000380014b */
        /* <DEDUP_REMOVED lines=10> */
[----:B0-----:R-:W-:Y:S02]  /*13230*/  FSEL R56, R56, -INF , !P4 ;  /* 0xff80000038387808 */ /* 0x001fe40006000000 */
        /* <DEDUP_REMOVED lines=15> */
[C---:B------:R-:W-:Y:S02]  /*13330*/  ISETP.GT.AND P4, PT, R79.reuse, 0x51, !P5 ;  /* 0x000000514f00780c */ /* 0x040fe40006f84270 */
        /* <DEDUP_REMOVED lines=55> */
[----:B------:R-:W-:Y:S01]  /*136b0*/  FSEL R72, R72, -INF , !P6 ;  /* 0xff80000048487808 */ /* 0x000fe20007000000 */
[----:B------:R-:W-:Y:S08]  /*136c0*/  @!P2 BRA `(.L_x_1751) ;  /* 0x000000000050a947 */ /* 0x000ff00003800000 */
[----:B------:R-:W-:Y:S01]  /*136d0*/  IADD3 R75, -R202, R203, R68 ;  /* 0x000000cbca4b7210 */ /* 0x000fe20007ffe144 */
[----:B------:R-:W-:Y:S03]  /*136e0*/  BSSY B0, `(.L_x_1752) ;  /* 0x000000e000007945 */ /* 0x000fe60003800000 */
[----:B------:R-:W-:-:S13]  /*136f0*/  ISETP.GT.AND P6, PT, R75, -0x1, PT ;  /* 0xffffffff4b00780c */ /* 0x000fda0003fc4270 */
        /* <DEDUP_REMOVED lines=8> */
.L_x_1753:
[----:B------:R-:W-:-:S13]  /*13780*/  ISETP.NE.AND P6, PT, R7, 0x1, PT ;  /* 0x000000010700780c */ /* 0x000fda0003fc5270 */
[----:B------:R-:W0:Y:S02]  /*13790*/  @P6 LDC.64 R8, c[0x0][0x9e8] ;  /* 0x00027a00ff086b82 */ /* 0x000e240000000a00 */
[----:B0-----:R-:W-:-:S05]  /*137a0*/  @P6 IMAD.HI.U32 R8, R75, R8, RZ ;  /* 0x000000084b086227 */ /* 0x001fca00078e00ff */
[----:B------:R-:W-:-:S07]  /*137b0*/  @P6 SHF.R.U32.HI R75, RZ, R9, R8 ;  /* 0x00000009ff4b6219 */ /* 0x000fce0000011608 */
.L_x_1754:
[----:B------:R-:W-:Y:S05]  /*137c0*/  BSYNC B0 ;  /* 0x0000000000007941 */ /* 0x000fea0003800000 */
.L_x_1752:
[----:B------:R-:W-:-:S04]  /*137d0*/  IMAD R64, R75, R7, -R64 ;  /* 0x000000074b407224 */ /* 0x000fc800078e0a40 */
[----:B------:R-:W-:-:S05]  /*137e0*/  IMAD.IADD R64, R64, 0x1, -R201 ;  /* 0x0000000140407824 */ /* 0x000fca00078e0ac9 */
[----:B------:R-:W-:Y:S02]  /*137f0*/  VIMNMX R71, R71, R64, !PT ;  /* 0x0000004047477248 */ /* 0x000fe40007fe0100 */
[----:B------:R-:W-:-:S07]  /*13800*/  VIADDMNMX R74, R64, R7, R74, PT ;  /* 0x00000007404a7246 */ /* 0x000fce000380014a */
.L_x_1751:
[----:B------:R-:W-:Y:S01]  /*13810*/  ISETP.GT.AND P3, PT, R71, 0x1, !P3 ;  /* 0x000000014700780c */ /* 0x000fe20005f64270 */
[----:B------:R-:W-:Y:S01]  /*13820*/  ULDC UR35, c[0x0][0x988] ;  /* 0x0002620000237ab9 */ /* 0x000fe20000000800 */
[----:B------:R-:W-:Y:S02]  /*13830*/  ISETP.NE.AND P6, PT, R113, RZ, PT ;  /* 0x000000ff7100720c */ /* 0x000fe40003fc5270 */
[----:B------:R-:W-:Y:S02]  /*13840*/  ISETP.LT.OR P3, PT, R74, 0x2, P3 ;  /* 0x000000024a00780c */ /* 0x000fe40001f61670 */
[----:B------:R-:W-:Y:S02]  /*13850*/  FMNMX.FTZ R9, R77, R88, !PT ;  /* 0x000000584d097209 */ /* 0x000fe40007810000 */
        /* <DEDUP_REMOVED lines=29> */
[----:B------:R-:W-:Y:S02]  /*13a30*/  ISETP.GT.AND P3, PT, R71, 0x18, !P6 ;  /* 0x000000184700780c */ /* 0x000fe40007764270 */
[----:B------:R-:W-:Y:S02]  /*13a40*/  ISETP.NE.AND P6, PT, R114, RZ, PT ;  /* 0x000000ff7200720c */ /* 0x000fe40003fc5270 */
        /* <DEDUP_REMOVED lines=49> */
[C---:B------:R-:W-:Y:S02]  /*13d60*/  ISETP.LT.OR P3, PT, R74.reuse, 0x32, P3 ;  /* 0x000000324a00780c */ /* 0x040fe40001f61670 */
[----:B------:R-:W-:Y:S01]  /*13d70*/  ISETP.LT.OR P5, PT, R74, 0x79, P5 ;  /* 0x000000794a00780c */ /* 0x000fe20002fa1670 */
[----:B------:R-:W0:Y:S01]  /*13d80*/  SHFL.BFLY PT, R10, R9, 0x2, 0x1f ;  /* 0x0c401f00090a7f89 */ /* 0x000e2200000e0000 */
[----:B------:R-:W-:Y:S02]  /*13d90*/  FSEL R28, R28, -INF , !P3 ;  /* 0xff8000001c1c7808 */ /* 0x000fe40005800000 */
[----:B------:R-:W-:Y:S02]  /*13da0*/  ISETP.NE.AND P3, PT, R98, RZ, PT ;  /* 0x000000ff6200720c */ /* 0x000fe40003f65270 */
[----:B------:R-:W-:Y:S02]  /*13db0*/  FSEL R44, R44, -INF , !P4 ;  /* 0xff8000002c2c7808 */ /* 0x000fe40006000000 */
[----:B------:R-:W-:-:S02]  /*13dc0*/  ISETP.GT.AND P3, PT, R71, 0x38, !P3 ;  /* 0x000000384700780c */ /* 0x000fc40005f64270 */
[----:B------:R-:W-:Y:S02]  /*13dd0*/  FSEL R21, R21, -INF , !P5 ;  /* 0xff80000015157808 */ /* 0x000fe40006800000 */
[----:B------:R-:W-:-:S04]  /*13de0*/  ISETP.LT.OR P3, PT, R74, 0x39, P3 ;  /* 0x000000394a00780c */ /* 0x000fc80001f61670 */
[----:B------:R-:W-:Y:S02]  /*13df0*/  FSEL R29, R29, -INF , !P3 ;  /* 0xff8000001d1d7808 */ /* 0x000fe40005800000 */
[----:B------:R-:W-:-:S04]  /*13e00*/  ISETP.NE.AND P3, PT, R97, RZ, PT ;  /* 0x000000ff6100720c */ /* 0x000fc80003f65270 */
[----:B------:R-:W-:Y:S02]  /*13e10*/  ISETP.GT.AND P3, PT, R71, 0x39, !P3 ;  /* 0x000000394700780c */ /* 0x000fe40005f64270 */
[----:B0-----:R-:W-:Y:S02]  /*13e20*/  FMNMX.FTZ R14, R9, R10, !PT ;  /* 0x0000000a090e7209 */ /* 0x001fe40007810000 */
[----:B------:R-:W-:-:S03]  /*13e30*/  ISETP.LT.OR P3, PT, R74, 0x3a, P3 ;  /* 0x0000003a4a00780c */ /* 0x000fc60001f61670 */
[----:B------:R-:W0:Y:S01]  /*13e40*/  SHFL.BFLY PT, R75, R14, 0x1, 0x1f ;  /* 0x0c201f000e4b7f89 */ /* 0x000e2200000e0000 */
        /* <DEDUP_REMOVED lines=8> */
[----:B0-----:R-:W-:Y:S01]  /*13ed0*/  FMNMX.FTZ R10, R14, R75, !PT ;  /* 0x0000004b0e0a7209 */ /* 0x001fe20007810000 */
[----:B------:R-:W-:Y:S01]  /*13ee0*/  IMAD.U32 R75, RZ, RZ, UR35 ;  /* 0x00000023ff4b7e24 */ /* 0x000fe2000f8e00ff */
[----:B------:R-:W-:-:S02]  /*13ef0*/  FSEL R32, R32, -INF , !P3 ;  /* 0xff80000020207808 */ /* 0x000fc40005800000 */
        /* <DEDUP_REMOVED lines=45> */
[----:B------:R-:W-:-:S04]  /*141d0*/  FSETP.NEU.FTZ.AND P3, PT, R10, -INF , PT ;  /* 0xff8000000a00780b */ /* 0x000fc80003f7d000 */
[----:B------:R-:W-:Y:S02]  /*141e0*/  FSEL R78, R78, RZ, P3 ;  /* 0x000000ff4e4e7208 */ /* 0x000fe40001800000 */
[----:B------:R-:W-:Y:S02]  /*141f0*/  ISETP.GT.AND P3, PT, R71, RZ, !P6 ;  /* 0x000000ff4700720c */ /* 0x000fe40007764270 */
[----:B------:R-:W-:Y:S01]  /*14200*/  ISETP.NE.AND P6, PT, R76, RZ, PT ;  /* 0x000000ff4c00720c */ /* 0x000fe20003fc5270 */
[----:B------:R-:W-:-:S01]  /*14210*/  FFMA.FTZ R82, R36, UR35, -R78 ;  /* 0x0000002324527c23 */ /* 0x000fc2000801084e */
[----:B------:R-:W-:Y:S01]  /*14220*/  ISETP.LT.OR P3, PT, R74, 0x1, P3 ;  /* 0x000000014a00780c */ /* 0x000fe20001f61670 */
[----:B------:R-:W-:-:S01]  /*14230*/  FFMA.FTZ R36, R47, UR35, -R78 ;  /* 0x000000232f247c23 */ /* 0x000fc2000801084e */
[--C-:B------:R-:W-:Y:S01]  /*14240*/  FFMA.FTZ R9, R88, UR35, -R78.reuse ;  /* 0x0000002358097c23 */ /* 0x100fe2000801084e */
[----:B------:R-:W-:-:S01]  /*14250*/  FFMA.FTZ R64, R90, UR35, -R78 ;  /* 0x000000235a407c23 */ /* 0x000fc2000801084e */
[----:B------:R-:W-:Y:S01]  /*14260*/  FSEL R80, R0, -INF , !P3 ;  /* 0xff80000000507808 */ /* 0x000fe20005800000 */
[----:B------:R-:W-:-:S01]  /*14270*/  FFMA.FTZ R0, R77, UR35, -R78 ;  /* 0x000000234d007c23 */ /* 0x000fc2000801084e */
[----:B------:R-:W-:Y:S01]  /*14280*/  ISETP.GT.AND P3, PT, R71, 0x79, !P6 ;  /* 0x000000794700780c */ /* 0x000fe20007764270 */
[----:B------:R-:W-:-:S01]  /*14290*/  FFMA.FTZ R75, R89, UR35, -R78 ;  /* 0x00000023594b7c23 */ /* 0x000fc2000801084e */
[----:B------:R-:W-:Y:S01]  /*142a0*/  FMNMX.FTZ R77, R80, R3, !PT ;  /* 0x00000003504d7209 */ /* 0x000fe20007810000 */
[----:B------:R-:W-:Y:S01]  /*142b0*/  MUFU.EX2 R9, R9 ;  /* 0x0000000900097308 */ /* 0x000fe20000000800 */
[----:B------:R-:W-:Y:S01]  /*142c0*/  ISETP.LT.OR P3, PT, R74, 0x7a, P3 ;  /* 0x0000007a4a00780c */ /* 0x000fe20001f61670 */
[--C-:B------:R-:W-:Y:S01]  /*142d0*/  FFMA.FTZ R68, R92, UR35, -R78.reuse ;  /* 0x000000235c447c23 */ /* 0x100fe2000801084e */
[----:B------:R-:W-:Y:S01]  /*142e0*/  FMNMX.FTZ R14, R4, R77, !PT ;  /* 0x0000004d040e7209 */ /* 0x000fe20007810000 */
[--C-:B------:R-:W-:Y:S01]  /*142f0*/  FFMA.FTZ R91, R91, UR35, -R78.reuse ;  /* 0x000000235b5b7c23 */ /* 0x100fe2000801084e */
[----:B------:R-:W-:Y:S01]  /*14300*/  FSEL R46, R46, -INF , !P3 ;  /* 0xff8000002e2e7808 */ /* 0x000fe20005800000 */
        /* <DEDUP_REMOVED lines=8> */
[----:B------:R-:W-:Y:S01]  /*14390*/  FFMA.FTZ R72, R72, UR35, -R78 ;  /* 0x0000002348487c23 */ /* 0x000fe2000801084e */
[----:B------:R-:W-:Y:S01]  /*143a0*/  FMNMX.FTZ R79, R13, R14, !PT ;  /* 0x0000000e0d4f7209 */ /* 0x000fe20007810000 */
[----:B------:R-:W-:Y:S03]  /*143b0*/  MUFU.EX2 R64, R64 ;  /* 0x0000004000407308 */ /* 0x000fe60000000800 */
[----:B------:R-:W-:-:S04]  /*143c0*/  FMNMX.FTZ R14, R8, R79, !PT ;  /* 0x0000004f080e7209 */ /* 0x000fc80007810000 */
[----:B------:R-:W-:Y:S01]  /*143d0*/  FMNMX.FTZ R79, R15, R14, !PT ;  /* 0x0000000e0f4f7209 */ /* 0x000fe20007810000 */
[----:B------:R-:W0:Y:S03]  /*143e0*/  MUFU.EX2 R75, R75 ;  /* 0x0000004b004b7308 */ /* 0x000e260000000800 */
[----:B------:R-:W-:-:S04]  /*143f0*/  FMNMX.FTZ R81, R20, R79, !PT ;  /* 0x0000004f14517209 */ /* 0x000fc80007810000 */
[----:B------:R-:W-:Y:S01]  /*14400*/  FMNMX.FTZ R14, R24, R81, !PT ;  /* 0x00000051180e7209 */ /* 0x000fe20007810000 */
[----:B------:R1:W-:Y:S03]  /*14410*/  MUFU.EX2 R79, R82 ;  /* 0x00000052004f7308 */ /* 0x0003e60000000800 */
[----:B------:R-:W-:-:S04]  /*14420*/  FMNMX.FTZ R47, R25, R14, !PT ;  /* 0x0000000e192f7209 */ /* 0x000fc80007810000 */
[----:B------:R-:W-:Y:S01]  /*14430*/  FMNMX.FTZ R14, R26, R47, !PT ;  /* 0x0000002f1a0e7209 */ /* 0x000fe20007810000 */
[----:B------:R-:W-:-:S01]  /*14440*/  FFMA.FTZ R47, R48, UR35, -R78 ;  /* 0x00000023302f7c23 */ /* 0x000fc2000801084e */
[--C-:B------:R-:W-:Y:S01]  /*14450*/  FFMA.FTZ R48, R49, UR35, -R78.reuse ;  /* 0x0000002331307c23 */ /* 0x100fe2000801084e */
[----:B-1----:R-:W-:-:S01]  /*14460*/  FFMA.FTZ R82, R54, UR35, -R78 ;  /* 0x0000002336527c23 */ /* 0x002fc2000801084e */
[----:B------:R-:W-:Y:S01]  /*14470*/  FMNMX.FTZ R81, R27, R14, !PT ;  /* 0x0000000e1b517209 */ /* 0x000fe20007810000 */
[----:B------:R-:W-:-:S01]  /*14480*/  FFMA.FTZ R54, R55, UR35, -R78 ;  /* 0x0000002337367c23 */ /* 0x000fc2000801084e */
[--C-:B------:R-:W-:Y:S01]  /*14490*/  FFMA.FTZ R55, R56, UR35, -R78.reuse ;  /* 0x0000002338377c23 */ /* 0x100fe2000801084e */
[----:B------:R-:W-:-:S01]  /*144a0*/  FFMA.FTZ R56, R57, UR35, -R78 ;  /* 0x0000002339387c23 */ /* 0x000fc2000801084e */
[----:B------:R-:W-:Y:S01]  /*144b0*/  FMNMX.FTZ R14, R28, R81, !PT ;  /* 0x000000511c0e7209 */ /* 0x000fe20007810000 */
[----:B------:R-:W-:Y:S01]  /*144c0*/  MUFU.EX2 R68, R68 ;  /* 0x0000004400447308 */ /* 0x000fe20000000800 */
[----:B0-----:R-:W-:-:S02]  /*144d0*/  F2FP.SATFINITE.E4M3.F32.PACK_AB_MERGE_C R196, R75, R64, RZ ;  /* 0x000000404bc4723e */ /* 0x001fc400048070ff */
[----:B------:R-:W-:Y:S02]  /*144e0*/  FMNMX.FTZ R49, R29, R14, !PT ;  /* 0x0000000e1d317209 */ /* 0x000fe40007810000 */
[----:B------:R-:W-:Y:S02]  /*144f0*/  F2FP.SATFINITE.E4M3.F32.PACK_AB_MERGE_C R196, R9, R0, R196 ;  /* 0x0000000009c4723e */ /* 0x000fe400048070c4 */
[----:B------:R-:W-:Y:S01]  /*14500*/  FMNMX.FTZ R14, R30, R49, !PT ;  /* 0x000000311e0e7209 */ /* 0x000fe20007810000 */
[----:B------:R-:W-:-:S01]  /*14510*/  FFMA.FTZ R49, R50, UR35, -R78 ;  /* 0x0000002332317c23 */ /* 0x000fc2000801084e */
[----:B------:R-:W-:Y:S01]  /*14520*/  FFMA.FTZ R50, R51, UR35, -R78 ;  /* 0x0000002333327c23 */ /* 0x000fe2000801084e */
[----:B------:R-:W-:Y:S01]  /*14530*/  MUFU.EX2 R77, R91 ;  /* 0x0000005b004d7308 */ /* 0x000fe20000000800 */
[----:B------:R-:W-:-:S04]  /*14540*/  FMNMX.FTZ R81, R31, R14, !PT ;  /* 0x0000000e1f517209 */ /* 0x000fc80007810000 */
[----:B------:R-:W-:-:S03]  /*14550*/  FMNMX.FTZ R14, R32, R81, !PT ;  /* 0x00000051200e7209 */ /* 0x000fc60007810000 */
[----:B------:R-:W0:Y:S01]  /*14560*/  MUFU.EX2 R76, R76 ;  /* 0x0000004c004c7308 */ /* 0x000e220000000800 */
[----:B------:R-:W-:-:S04]  /*14570*/  FMNMX.FTZ R51, R33, R14, !PT ;  /* 0x0000000e21337209 */ /* 0x000fc80007810000 */
[----:B------:R-:W-:Y:S01]  /*14580*/  FMNMX.FTZ R14, R34, R51, !PT ;  /* 0x00000033220e7209 */ /* 0x000fe20007810000 */
[----:B------:R-:W-:-:S01]  /*14590*/  FFMA.FTZ R51, R52, UR35, -R78 ;  /* 0x0000002334337c23 */ /* 0x000fc2000801084e */
[----:B------:R-:W-:Y:S01]  /*145a0*/  FFMA.FTZ R52, R53, UR35, -R78 ;  /* 0x0000002335347c23 */ /* 0x000fe2000801084e */
[----:B------:R-:W-:Y:S01]  /*145b0*/  MUFU.EX2 R36, R36 ;  /* 0x0000002400247308 */ /* 0x000fe20000000800 */
[----:B------:R-:W-:-:S04]  /*145c0*/  FMNMX.FTZ R14, R35, R14, !PT ;  /* 0x0000000e230e7209 */ /* 0x000fc80007810000 */
[----:B------:R-:W-:-:S03]  /*145d0*/  FMNMX.FTZ R81, R37, R14, !PT ;  /* 0x0000000e25517209 */ /* 0x000fc60007810000 */
[----:B------:R-:W-:Y:S01]  /*145e0*/  MUFU.EX2 R47, R47 ;  /* 0x0000002f002f7308 */ /* 0x000fe20000000800 */
[----:B------:R-:W-:Y:S02]  /*145f0*/  FMNMX.FTZ R14, R38, R81, !PT ;  /* 0x00000051260e7209 */ /* 0x000fe40007810000 */
[----:B0-----:R-:W-:Y:S02]  /*14600*/  F2FP.SATFINITE.E4M3.F32.PACK_AB_MERGE_C R198, R79, R76, RZ ;  /* 0x0000004c4fc6723e */ /* 0x001fe400048070ff */
[----:B------:R-:W-:Y:S02]  /*14610*/  FMNMX.FTZ R53, R39, R14, !PT ;  /* 0x0000000e27357209 */ /* 0x000fe40007810000 */
[----:B------:R-:W-:Y:S01]  /*14620*/  F2FP.SATFINITE.E4M3.F32.PACK_AB_MERGE_C R198, R77, R68, R198 ;  /* 0x000000444dc6723e */ /* 0x000fe200048070c6 */
[----:B------:R-:W-:Y:S01]  /*14630*/  MUFU.EX2 R48, R48 ;  /* 0x0000003000307308 */ /* 0x000fe20000000800 */
[----:B------:R-:W-:-:S04]  /*14640*/  FMNMX.FTZ R14, R40, R53, !PT ;  /* 0x00000035280e7209 */ /* 0x000fc80007810000 */
[----:B------:R-:W-:-:S03]  /*14650*/  FMNMX.FTZ R81, R41, R14, !PT ;  /* 0x0000000e29517209 */ /* 0x000fc60007810000 */
[----:B------:R-:W0:Y:S01]  /*14660*/  MUFU.EX2 R49, R49 ;  /* 0x0000003100317308 */ /* 0x000e220000000800 */
[----:B------:R-:W-:Y:S01]  /*14670*/  FMNMX.FTZ R14, R42, R81, !PT ;  /* 0x000000512a0e7209 */ /* 0x000fe20007810000 */
[----:B------:R-:W-:-:S03]  /*14680*/  FADD.FTZ R81, R0, R9 ;  /* 0x0000000900517221 */ /* 0x000fc60000010000 */
[----:B------:R-:W-:-:S03]  /*14690*/  FMNMX.FTZ R14, R43, R14, !PT ;  /* 0x0000000e2b0e7209 */ /* 0x000fc60007810000 */
[----:B------:R-:W-:Y:S01]  /*146a0*/  MUFU.EX2 R50, R50 ;  /* 0x0000003200327308 */ /* 0x000fe20000000800 */
[----:B------:R-:W-:-:S04]  /*146b0*/  FMNMX.FTZ R71, R45, R14, !PT ;  /* 0x0000000e2d477209 */ /* 0x000fc80007810000 */
[----:B------:R-:W-:-:S03]  /*146c0*/  FMNMX.FTZ R14, R44, R71, !PT ;  /* 0x000000472c0e7209 */ /* 0x000fc60007810000 */
[----:B------:R-:W-:Y:S01]  /*146d0*/  MUFU.EX2 R51, R51 ;  /* 0x0000003300337308 */ /* 0x000fe20000000800 */
[----:B------:R-:W-:Y:S02]  /*146e0*/  FMNMX.FTZ R57, R21, R14, !PT ;  /* 0x0000000e15397209 */ /* 0x000fe40007810000 */
[----:B0-----:R-:W-:Y:S02]  /*146f0*/  F2FP.SATFINITE.E4M3.F32.PACK_AB_MERGE_C R192, R49, R48, RZ ;  /* 0x0000003031c0723e */ /* 0x001fe400048070ff */
[----:B------:R-:W-:Y:S01]  /*14700*/  FMNMX.FTZ R14, R46, R57, !PT ;  /* 0x000000392e0e7209 */ /* 0x000fe20007810000 */
[--C-:B------:R-:W-:Y:S01]  /*14710*/  FFMA.FTZ R57, R58, UR35, -R78.reuse ;  /* 0x000000233a397c23 */ /* 0x100fe2000801084e */
[----:B------:R-:W-:-:S01]  /*14720*/  FFMA.FTZ R58, R59, UR35, -R78 ;  /* 0x000000233b3a7c23 */ /* 0x000fc2000801084e */
[--C-:B------:R-:W-:Y:S01]  /*14730*/  FFMA.FTZ R59, R62, UR35, -R78.reuse ;  /* 0x000000233e3b7c23 */ /* 0x100fe2000801084e */
[----:B------:R-:W-:-:S01]  /*14740*/  FFMA.FTZ R62, R65, UR35, -R78 ;  /* 0x00000023413e7c23 */ /* 0x000fc2000801084e */
[----:B------:R-:W0:Y:S01]  /*14750*/  SHFL.BFLY PT, R71, R14, 0x2, 0x1f ;  /* 0x0c401f000e477f89 */ /* 0x000e2200000e0000 */
[----:B------:R-:W-:-:S01]  /*14760*/  FFMA.FTZ R65, R67, UR35, -R78 ;  /* 0x0000002343417c23 */ /* 0x000fc2000801084e */
[--C-:B------:R-:W-:Y:S01]  /*14770*/  FFMA.FTZ R67, R70, UR35, -R78.reuse ;  /* 0x0000002346437c23 */ /* 0x100fe2000801084e */
[----:B------:R-:W-:-:S01]  /*14780*/  FFMA.FTZ R70, R69, UR35, -R78 ;  /* 0x0000002345467c23 */ /* 0x000fc2000801084e */
[----:B------:R-:W-:Y:S01]  /*14790*/  FFMA.FTZ R69, R73, UR35, -R78 ;  /* 0x0000002349457c23 */ /* 0x000fe2000801084e */
[----:B------:R-:W-:Y:S01]  /*147a0*/  MUFU.EX2 R52, R52 ;  /* 0x0000003400347308 */ /* 0x000fe20000000800 */
[----:B------:R-:W-:-:S07]  /*147b0*/  F2FP.SATFINITE.E4M3.F32.PACK_AB_MERGE_C R192, R47, R36, R192 ;  /* 0x000000242fc0723e */ /* 0x000fce00048070c0 */
[----:B------:R-:W1:Y:S08]  /*147c0*/  MUFU.EX2 R53, R82 ;  /* 0x0000005200357308 */ /* 0x000e700000000800 */
[----:B------:R-:W-:Y:S01]  /*147d0*/  MUFU.EX2 R56, R56 ;  /* 0x0000003800387308 */ /* 0x000fe20000000800 */
[----:B0-----:R-:W-:-:S05]  /*147e0*/  FMNMX.FTZ R71, R14, R71, !PT ;  /* 0x000000470e477209 */ /* 0x001fca0007810000 */
[----:B------:R-:W0:Y:S02]  /*147f0*/  SHFL.BFLY PT, R14, R71, 0x1, 0x1f ;  /* 0x0c201f00470e7f89 */ /* 0x000e2400000e0000 */
[----:B------:R-:W2:Y:S01]  /*14800*/  MUFU.EX2 R57, R57 ;  /* 0x0000003900397308 */ /* 0x000ea20000000800 */
[----:B-1----:R-:W-:-:S04]  /*14810*/  F2FP.SATFINITE.E4M3.F32.PACK_AB_MERGE_C R194, R53, R52, RZ ;  /* 0x0000003435c2723e */ /* 0x002fc800048070ff */
[----:B------:R-:W-:-:S03]  /*14820*/  F2FP.SATFINITE.E4M3.F32.PACK_AB_MERGE_C R194, R51, R50, R194 ;  /* 0x0000003233c2723e */ /* 0x000fc600048070c2 */
[----:B------:R-:W-:Y:S08]  /*14830*/  MUFU.EX2 R54, R54 ;  /* 0x0000003600367308 */ /* 0x000ff00000000800 */
[----:B------:R-:W1:Y:S01]  /*14840*/  MUFU.EX2 R55, R55 ;  /* 0x0000003700377308 */ /* 0x000e620000000800 */
[----:B--2---:R-:W-:Y:S02]  /*14850*/  F2FP.SATFINITE.E4M3.F32.PACK_AB_MERGE_C R188, R57, R56, RZ ;  /* 0x0000003839bc723e */ /* 0x004fe400048070ff */
[----:B0-----:R-:W-:-:S05]  /*14860*/  FMNMX.FTZ R14, R71, R14, !PT ;  /* 0x0000000e470e7209 */ /* 0x001fca0007810000 */
[----:B------:R-:W-:Y:S01]  /*14870*/  MUFU.EX2 R62, R62 ;  /* 0x0000003e003e7308 */ /* 0x000fe20000000800 */
[----:B------:R-:W-:Y:S02]  /*14880*/  MOV R71, UR35 ;  /* 0x0000002300477c02 */ /* 0x000fe40008000f00 */
[----:B------:R-:W-:-:S03]  /*14890*/  FSETP.NEU.FTZ.AND P3, PT, R14, -INF , PT ;  /* 0xff8000000e00780b */ /* 0x000fc60003f7d000 */
[----:B------:R-:W-:Y:S02]  /*148a0*/  FFMA.FTZ R71, R14, R71, -8 ;  /* 0xc10000000e477423 */ /* 0x000fe40000010047 */
[----:B------:R-:W-:Y:S01]  /*148b0*/  MUFU.EX2 R61, R61 ;  /* 0x0000003d003d7308 */ /* 0x000fe20000000800 */
[----:B-1----:R-:W-:Y:S02]  /*148c0*/  F2FP.SATFINITE.E4M3.F32.PACK_AB_MERGE_C R188, R55, R54, R188 ;  /* 0x0000003637bc723e */ /* 0x002fe400048070bc */
[----:B------:R-:W-:-:S05]  /*148d0*/  FSEL R71, R71, RZ, P3 ;  /* 0x000000ff47477208 */ /* 0x000fca0001800000 */
        /* <DEDUP_REMOVED lines=18> */
[----:B------:R-:W-:Y:S01]  /*14a00*/  FFMA.FTZ R26, R29, UR35, -R71 ;  /* 0x000000231d1a7c23 */ /* 0x000fe20008010847 */
[----:B------:R-:W-:-:S01]  /*14a10*/  FADD.FTZ R81, R75, R32 ;  /* 0x000000204b517221 */ /* 0x000fc20000010000 */
[--C-:B------:R-:W-:Y:S01]  /*14a20*/  FFMA.FTZ R29, R30, UR35, -R71.reuse ;  /* 0x000000231e1d7c23 */ /* 0x100fe20008010847 */
[----:B------:R-:W-:-:S01]  /*14a30*/  FFMA.FTZ R30, R33, UR35, -R71 ;  /* 0x00000023211e7c23 */ /* 0x000fc20008010847 */
[----:B------:R-:W1:Y:S01]  /*14a40*/  MUFU.EX2 R3, R3 ;  /* 0x0000000300037308 */ /* 0x000e620000000800 */
[----:B------:R-:W-:-:S01]  /*14a50*/  FFMA.FTZ R33, R34, UR35, -R71 ;  /* 0x0000002322217c23 */ /* 0x000fc20008010847 */
[----:B------:R-:W-:Y:S01]  /*14a60*/  FADD.FTZ R34, R68, R81 ;  /* 0x0000005144227221 */ /* 0x000fe20000010000 */
[----:B------:R-:W-:-:S01]  /*14a70*/  FFMA.FTZ R15, R15, UR35, -R71 ;  /* 0x000000230f0f7c23 */ /* 0x000fc20008010847 */
[--C-:B------:R-:W-:Y:S01]  /*14a80*/  FFMA.FTZ R38, R38, UR35, -R71.reuse ;  /* 0x0000002326267c23 */ /* 0x100fe20008010847 */
[----:B------:R-:W-:-:S01]  /*14a90*/  FFMA.FTZ R39, R39, UR35, -R71 ;  /* 0x0000002327277c23 */ /* 0x000fc20008010847 */
[----:B------:R-:W-:Y:S01]  /*14aa0*/  FADD.FTZ R83, R77, R34 ;  /* 0x000000224d537221 */ /* 0x000fe20000010000 */
[----:B------:R-:W-:-:S01]  /*14ab0*/  FFMA.FTZ R40, R40, UR35, -R71 ;  /* 0x0000002328287c23 */ /* 0x000fc20008010847 */
[----:B------:R-:W2:Y:S01]  /*14ac0*/  MUFU.EX2 R78, R78 ;  /* 0x0000004e004e7308 */ /* 0x000ea20000000800 */
[----:B0-----:R-:W-:-:S01]  /*14ad0*/  FADD.FTZ R32, R73, R74 ;  /* 0x0000004a49207221 */ /* 0x001fc20000010000 */
[----:B------:R-:W-:Y:S01]  /*14ae0*/  FADD.FTZ R34, R76, R83 ;  /* 0x000000534c227221 */ /* 0x000fe20000010000 */
[----:B------:R-:W-:-:S01]  /*14af0*/  FFMA.FTZ R41, R41, UR35, -R71 ;  /* 0x0000002329297c23 */ /* 0x000fc20008010847 */
[--C-:B------:R-:W-:Y:S01]  /*14b00*/  FFMA.FTZ R42, R42, UR35, -R71.reuse ;  /* 0x000000232a2a7c23 */ /* 0x100fe20008010847 */
[----:B------:R-:W-:-:S01]  /*14b10*/  FFMA.FTZ R43, R43, UR35, -R71 ;  /* 0x000000232b2b7c23 */ /* 0x000fc20008010847 */
[----:B------:R-:W-:Y:S01]  /*14b20*/  FADD.FTZ R75, R79, R34 ;  /* 0x000000224f4b7221 */ /* 0x000fe20000010000 */
[----:B------:R-:W-:-:S01]  /*14b30*/  FFMA.FTZ R45, R45, UR35, -R71 ;  /* 0x000000232d2d7c23 */ /* 0x000fc20008010847 */
[----:B------:R-:W0:Y:S01]  /*14b40*/  MUFU.EX2 R4, R4 ;  /* 0x0000000400047308 */ /* 0x000e220000000800 */
[----:B-1----:R-:W-:-:S01]  /*14b50*/  FADD.FTZ R81, R3, R32 ;  /* 0x0000002003517221 */ /* 0x002fc20000010000 */
[--C-:B------:R-:W-:Y:S01]  /*14b60*/  FFMA.FTZ R32, R35, UR35, -R71.reuse ;  /* 0x0000002323207c23 */ /* 0x100fe20008010847 */
[----:B------:R-:W-:-:S01]  /*14b70*/  FFMA.FTZ R35, R37, UR35, -R71 ;  /* 0x0000002325237c23 */ /* 0x000fc20008010847 */
[----:B------:R-:W-:Y:S01]  /*14b80*/  FADD.FTZ R64, R36, R75 ;  /* 0x0000004b24407221 */ /* 0x000fe20000010000 */
[----:B------:R-:W-:-:S01]  /*14b90*/  FFMA.FTZ R44, R44, UR35, -R71 ;  /* 0x000000232c2c7c23 */ /* 0x000fc20008010847 */
[--C-:B------:R-:W-:Y:S01]  /*14ba0*/  FFMA.FTZ R21, R21, UR35, -R71.reuse ;  /* 0x0000002315157c23 */ /* 0x100fe20008010847 */
[----:B------:R-:W-:-:S01]  /*14bb0*/  FFMA.FTZ R46, R46, UR35, -R71 ;  /* 0x000000232e2e7c23 */ /* 0x000fc20008010847 */
[----:B------:R-:W1:Y:S01]  /*14bc0*/  MUFU.EX2 R11, R11 ;  /* 0x0000000b000b7308 */ /* 0x000e620000000800 */
[----:B--2---:R-:W-:-:S01]  /*14bd0*/  FADD.FTZ R81, R78, R81 ;  /* 0x000000514e517221 */ /* 0x004fc20000010000 */
[----:B------:R-:W-:Y:S01]  /*14be0*/  FADD.FTZ R9, R47, R64 ;  /* 0x000000402f097221 */ /* 0x000fe20000010000 */
[----:B------:R-:W-:-:S04]  /*14bf0*/  F2FP.SATFINITE.E4M3.F32.PACK_AB_MERGE_C R78, R78, R3, RZ ;  /* 0x000000034e4e723e */ /* 0x000fc800048070ff */
[----:B------:R-:W-:Y:S01]  /*14c00*/  F2FP.SATFINITE.E4M3.F32.PACK_AB_MERGE_C R197, R74, R73, R78 ;  /* 0x000000494ac5723e */ /* 0x000fe2000480704e */
[----:B------:R-:W2:Y:S01]  /*14c10*/  MUFU.EX2 R12, R12 ;  /* 0x0000000c000c7308 */ /* 0x000ea20000000800 */
[----:B0-----:R-:W-:-:S07]  /*14c20*/  FADD.FTZ R34, R4, R81 ;  /* 0x0000005104227221 */ /* 0x001fce0000010000 */
        /* <DEDUP_REMOVED lines=10> */
[----:B------:R-:W-:Y:S01]  /*14cd0*/  FADD.FTZ R52, R52, R37 ;  /* 0x0000002534347221 */ /* 0x000fe20000010000 */
[----:B------:R-:W-:-:S03]  /*14ce0*/  F2FP.SATFINITE.E4M3.F32.PACK_AB_MERGE_C R12, R15, R12, RZ ;  /* 0x0000000c0f0c723e */ /* 0x000fc600048070ff */
[----:B------:R-:W-:Y:S01]  /*14cf0*/  FADD.FTZ R53, R53, R52 ;  /* 0x0000003435357221 */ /* 0x000fe20000010000 */
[----:B------:R-:W-:Y:S01]  /*14d00*/  F2FP.SATFINITE.E4M3.F32.PACK_AB_MERGE_C R199, R11, R4, R12 ;  /* 0x000000040bc7723e */ /* 0x000fe2000480700c */
[----:B------:R-:W0:Y:S01]  /*14d10*/  MUFU.EX2 R20, R20 ;  /* 0x0000001400147308 */ /* 0x000e220000000800 */
[----:B-1----:R-:W-:-:S01]  /*14d20*/  FADD.FTZ R0, R8, R9 ;  /* 0x0000000908007221 */ /* 0x002fc20000010000 */
[----:B------:R-:W-:Y:S01]  /*14d30*/  FADD.FTZ R54, R54, R53 ;  /* 0x0000003536367221 */ /* 0x000fe20000010000 */
[----:B------:R-:W1:Y:S03]  /*14d40*/  @P1 LDC R4, c[0x0][0x44c] ;  /* 0x00011300ff041b82 */ /* 0x000e660000000800 */
[----:B------:R-:W-:-:S02]  /*14d50*/  FADD.FTZ R55, R55, R54 ;  /* 0x0000003637377221 */ /* 0x000fc40000010000 */
[----:B------:R-:W3:Y:S01]  /*14d60*/  MUFU.EX2 R25, R25 ;  /* 0x0000001900197308 */ /* 0x000ee20000000800 */
[----:B--2---:R-:W-:-:S01]  /*14d70*/  FADD.FTZ R9, R13, R0 ;  /* 0x000000000d097221 */ /* 0x004fc20000010000 */
[----:B------:R-:W-:Y:S01]  /*14d80*/  FADD.FTZ R56, R56, R55 ;  /* 0x0000003738387221 */ /* 0x000fe20000010000 */
[----:B------:R-:W2:Y:S03]  /*14d90*/  @P1 LDC R12, c[0x0][0x450] ;  /* 0x00011400ff0c1b82 */ /* 0x000ea60000000800 */
[----:B------:R-:W-:-:S02]  /*14da0*/  FADD.FTZ R57, R57, R56 ;  /* 0x0000003839397221 */ /* 0x000fc40000010000 */
[----:B------:R-:W4:Y:S01]  /*14db0*/  MUFU.EX2 R24, R24 ;  /* 0x0000001800187308 */ /* 0x000f220000000800 */
[----:B0-----:R-:W-:-:S07]  /*14dc0*/  FADD.FTZ R0, R20, R9 ;  /* 0x0000000914007221 */ /* 0x001fce0000010000 */
[----:B------:R-:W0:Y:S01]  /*14dd0*/  MUFU.EX2 R27, R27 ;  /* 0x0000001b001b7308 */ /* 0x000e220000000800 */
[----:B---3--:R-:W-:-:S01]  /*14de0*/  FADD.FTZ R9, R25, R0 ;  /* 0x0000000019097221 */ /* 0x008fc20000010000 */
[----:B------:R-:W-:-:S04]  /*14df0*/  F2FP.SATFINITE.E4M3.F32.PACK_AB_MERGE_C R20, R25, R20, RZ ;  /* 0x000000141914723e */ /* 0x000fc800048070ff */
[----:B------:R-:W-:Y:S01]  /*14e00*/  F2FP.SATFINITE.E4M3.F32.PACK_AB_MERGE_C R193, R13, R8, R20 ;  /* 0x000000080dc1723e */ /* 0x000fe20004807014 */
[----:B------:R-:W-:Y:S01]  /*14e10*/  IMAD.MOV.U32 R8, RZ, RZ, R211 ;  /* 0x000000ffff087224 */ /* 0x000fe200078e00d3 */
[----:B------:R-:W3:Y:S01]  /*14e20*/  MUFU.EX2 R26, R26 ;  /* 0x0000001a001a7308 */ /* 0x000ee20000000800 */
[----:B----4-:R-:W-:-:S07]  /*14e30*/  FADD.FTZ R0, R24, R9 ;  /* 0x0000000918007221 */ /* 0x010fce0000010000 */
[----:B------:R-:W4:Y:S01]  /*14e40*/  MUFU.EX2 R29, R29 ;  /* 0x0000001d001d7308 */ /* 0x000f220000000800 */
[----:B0-----:R-:W-:-:S07]  /*14e50*/  FADD.FTZ R9, R27, R0 ;  /* 0x000000001b097221 */ /* 0x001fce0000010000 */
[----:B------:R-:W0:Y:S01]  /*14e60*/  MUFU.EX2 R28, R28 ;  /* 0x0000001c001c7308 */ /* 0x000e220000000800 */
[----:B---3--:R-:W-:-:S07]  /*14e70*/  FADD.FTZ R0, R26, R9 ;  /* 0x000000091a007221 */ /* 0x008fce0000010000 */
[----:B------:R-:W3:Y:S01]  /*14e80*/  MUFU.EX2 R31, R31 ;  /* 0x0000001f001f7308 */ /* 0x000ee20000000800 */
[----:B----4-:R-:W-:-:S01]  /*14e90*/  FADD.FTZ R9, R29, R0 ;  /* 0x000000001d097221 */ /* 0x010fc20000010000 */
[----:B------:R-:W-:-:S04]  /*14ea0*/  F2FP.SATFINITE.E4M3.F32.PACK_AB_MERGE_C R26, R29, R26, RZ ;  /* 0x0000001a1d1a723e */ /* 0x000fc800048070ff */
[----:B------:R-:W-:Y:S02]  /*14eb0*/  F2FP.SATFINITE.E4M3.F32.PACK_AB_MERGE_C R195, R27, R24, R26 ;  /* 0x000000181bc3723e */ /* 0x000fe4000480701a */
[----:B------:R-:W4:Y:S01]  /*14ec0*/  MUFU.EX2 R30, R30 ;  /* 0x0000001e001e7308 */ /* 0x000f220000000800 */
[----:B0-----:R-:W-:-:S01]  /*14ed0*/  FADD.FTZ R0, R28, R9 ;  /* 0x000000091c007221 */ /* 0x001fc20000010000 */
[----:B------:R-:W-:-:S06]  /*14ee0*/  F2FP.SATFINITE.E4M3.F32.PACK_AB_MERGE_C R9, R61, R62, RZ ;  /* 0x0000003e3d09723e */ /* 0x000fcc00048070ff */
[----:B------:R-:W0:Y:S01]  /*14ef0*/  MUFU.EX2 R33, R33 ;  /* 0x0000002100217308 */ /* 0x000e220000000800 */
[----:B---3--:R-:W-:-:S07]  /*14f00*/  FADD.FTZ R3, R31, R0 ;  /* 0x000000001f037221 */ /* 0x008fce0000010000 */
[----:B------:R-:W-:Y:S01]  /*14f10*/  MUFU.EX2 R58, R58 ;  /* 0x0000003a003a7308 */ /* 0x000fe20000000800 */
[----:B----4-:R-:W-:-:S07]  /*14f20*/  FADD.FTZ R0, R30, R3 ;  /* 0x000000031e007221 */ /* 0x010fce0000010000 */
[----:B------:R-:W3:Y:S01]  /*14f30*/  MUFU.EX2 R59, R59 ;  /* 0x0000003b003b7308 */ /* 0x000ee20000000800 */
[----:B0-----:R-:W-:-:S01]  /*14f40*/  FADD.FTZ R3, R33, R0 ;  /* 0x0000000021037221 */ /* 0x001fc20000010000 */
[----:B------:R-:W-:-:S04]  /*14f50*/  F2FP.SATFINITE.E4M3.F32.PACK_AB_MERGE_C R30, R33, R30, RZ ;  /* 0x0000001e211e723e */ /* 0x000fc800048070ff */
[----:B------:R-:W-:Y:S02]  /*14f60*/  F2FP.SATFINITE.E4M3.F32.PACK_AB_MERGE_C R189, R31, R28, R30 ;  /* 0x0000001c1fbd723e */ /* 0x000fe4000480701e */
[----:B------:R-:W0:Y:S08]  /*14f70*/  MUFU.EX2 R32, R32 ;  /* 0x0000002000207308 */ /* 0x000e300000000800 */
[----:B------:R-:W4:Y:S01]  /*14f80*/  MUFU.EX2 R35, R35 ;  /* 0x0000002300237308 */ /* 0x000f220000000800 */
[----:B---3--:R-:W-:Y:S01]  /*14f90*/  F2FP.SATFINITE.E4M3.F32.PACK_AB_MERGE_C R190, R59, R58, R9 ;  /* 0x0000003a3bbe723e */ /* 0x008fe20004807009 */
[----:B------:R-:W-:Y:S01]  /*14fa0*/  FADD.FTZ R58, R58, R57 ;  /* 0x000000393a3a7221 */ /* 0x000fe20000010000 */
[----:B-1----:R-:W-:-:S04]  /*14fb0*/  @P1 IMAD.HI.U32 R9, R211, R4, RZ ;  /* 0x00000004d3091227 */ /* 0x002fc800078e00ff */
[----:B------:R-:W-:Y:S01]  /*14fc0*/  FADD.FTZ R59, R59, R58 ;  /* 0x0000003a3b3b7221 */ /* 0x000fe20000010000 */
[----:B------:R-:W1:Y:S01]  /*14fd0*/  MUFU.EX2 R38, R38 ;  /* 0x0000002600267308 */ /* 0x000e620000000800 */
[----:B0-----:R-:W-:-:S02]  /*14fe0*/  FADD.FTZ R0, R32, R3 ;  /* 0x0000000320007221 */ /* 0x001fc40000010000 */
[----:B------:R-:W-:Y:S01]  /*14ff0*/  FADD.FTZ R62, R62, R59 ;  /* 0x0000003b3e3e7221 */ /* 0x000fe20000010000 */
[----:B--2---:R-:W-:-:S03]  /*15000*/  @P1 SHF.R.U32.HI R8, RZ, R12, R9 ;  /* 0x0000000cff081219 */ /* 0x004fc60000011609 */
[----:B------:R-:W-:Y:S01]  /*15010*/  FADD.FTZ R62, R61, R62 ;  /* 0x0000003e3d3e7221 */ /* 0x000fe20000010000 */
[----:B------:R-:W-:Y:S01]  /*15020*/  MUFU.EX2 R65, R65 ;  /* 0x0000004100417308 */ /* 0x000fe20000000800 */
[----:B----4-:R-:W-:-:S01]  /*15030*/  FADD.FTZ R3, R35, R0 ;  /* 0x0000000023037221 */ /* 0x010fc20000010000 */
[----:B------:R-:W-:-:S04]  /*15040*/  IMAD.IADD R9, R95, 0x1, R8 ;  /* 0x000000015f097824 */ /* 0x000fc800078e0208 */
[----:B------:R-:W-:Y:S02]  /*15050*/  IMAD.IADD R6, R9, 0x1, R6 ;  /* 0x0000000109067824 */ /* 0x000fe400078e0206 */
[----:B------:R-:W0:Y:S01]  /*15060*/  MUFU.EX2 R66, R66 ;  /* 0x0000004200427308 */ /* 0x000e220000000800 */
[----:B-1----:R-:W-:-:S07]  /*15070*/  FADD.FTZ R0, R38, R3 ;  /* 0x0000000326007221 */ /* 0x002fce0000010000 */
[----:B------:R-:W1:Y:S08]  /*15080*/  MUFU.EX2 R39, R39 ;  /* 0x0000002700277308 */ /* 0x000e700000000800 */
        /* <DEDUP_REMOVED lines=32> */
[----:B0-----:R-:W-:-:S01]  /*15290*/  FADD.FTZ R3, R45, R0 ;  /* 0x000000002d037221 */ /* 0x001fc20000010000 */
[----:B------:R-:W-:-:S06]  /*152a0*/  FADD.FTZ R69, R69, R70 ;  /* 0x0000004645457221 */ /* 0x000fcc0000010000 */
[----:B------:R-:W0:Y:S01]  /*152b0*/  MUFU.EX2 R46, R46 ;  /* 0x0000002e002e7308 */ /* 0x000e220000000800 */
[----:B--2---:R-:W-:-:S04]  /*152c0*/  FADD.FTZ R0, R44, R3 ;  /* 0x000000032c007221 */ /* 0x004fc80000010000 */
[----:B-1----:R-:W-:Y:S01]  /*152d0*/  FADD.FTZ R3, R21, R0 ;  /* 0x0000000015037221 */ /* 0x002fe20000010000 */
[----:B------:R-:W-:Y:S01]  /*152e0*/  VIADD R0, R94, 0xfffffffe ;  /* 0xfffffffe5e007836 */ /* 0x000fe20000000000 */
[C---:B0-----:R-:W-:Y:S02]  /*152f0*/  F2FP.SATFINITE.E4M3.F32.PACK_AB_MERGE_C R4, R46.reuse, R21, RZ ;  /* 0x000000152e04723e */ /* 0x041fe400048070ff */
[----:B------:R-:W-:-:S02]  /*15300*/  FADD.FTZ R3, R46, R3 ;  /* 0x000000032e037221 */ /* 0x000fc40000010000 */
[----:B------:R-:W-:Y:S01]  /*15310*/  F2FP.SATFINITE.E4M3.F32.PACK_AB_MERGE_C R187, R44, R45, R4 ;  /* 0x0000002d2cbb723e */ /* 0x000fe20004807004 */
[----:B------:R-:W-:-:S01]  /*15320*/  FADD.FTZ R4, R72, R69 ;  /* 0x0000004548047221 */ /* 0x000fc20000010000 */
        /* <DEDUP_REMOVED lines=12> */
.L_x_1757:
[----:B------:R-:W-:-:S13]  /*153f0*/  ISETP.NE.AND P3, PT, R7, 0x1, PT ;  /* 0x000000010700780c */ /* 0x000fda0003f65270 */
[----:B------:R-:W0:Y:S02]  /*15400*/  @P3 LDC.64 R12, c[0x0][0x9e8] ;  /* 0x00027a00ff0c3b82 */ /* 0x000e240000000a00 */
[----:B0-----:R-:W-:-:S05]  /*15410*/  @P3 IMAD.HI.U32 R12, R8, R12, RZ ;  /* 0x0000000c080c3227 */ /* 0x001fca00078e00ff */
[----:B------:R-:W-:-:S07]  /*15420*/  @P3 SHF.R.U32.HI R8, RZ, R13, R12 ;  /* 0x0000000dff083219 */ /* 0x000fce000001160c */
.L_x_1758:
[----:B------:R-:W-:Y:S05]  /*15430*/  BSYNC B0 ;  /* 0x0000000000007941 */ /* 0x000fea0003800000 */
.L_x_1756:
[----:B------:R-:W-:-:S05]  /*15440*/  IMAD R7, R8, R7, R7 ;  /* 0x0000000708077224 */ /* 0x000fca00078e0207 */
[----:B------:R-:W-:-:S07]  /*15450*/  VIMNMX R6, R6, R7, PT ;  /* 0x0000000706067248 */ /* 0x000fce0003fe0100 */
.L_x_1755:
[----:B------:R-:W-:Y:S01]  /*15460*/  SHF.R.S32.HI R7, RZ, 0x1f, R6 ;  /* 0x0000001fff077819 */ /* 0x000fe20000011406 */
[----:B------:R-:W-:Y:S01]  /*15470*/  ULDC UR32, c[0x0][0x9e4] ;  /* 0x0002790000207ab9 */ /* 0x000fe20000000800 */
[----:B------:R-:W-:Y:S01]  /*15480*/  ULDC UR29, c[0x0][0x9e4] ;  /* 0x00027900001d7ab9 */ /* 0x000fe20000000800 */
[----:B------:R-:W-:Y:S01]  /*15490*/  ULDC UR28, c[0x0][0x988] ;  /* 0x00026200001c7ab9 */ /* 0x000fe20000000800 */
[----:B------:R-:W-:Y:S01]  /*154a0*/  LEA.HI R7, R7, R6, RZ, 0x7 ;  /* 0x0000000607077211 */ /* 0x000fe200078f38ff */
[----:B------:R-:W-:Y:S01]  /*154b0*/  ULDC UR31, c[0x0][0x988] ;  /* 0x00026200001f7ab9 */ /* 0x000fe20000000800 */
[----:B------:R-:W-:Y:S01]  /*154c0*/  ULDC UR30, c[0x0][0x988] ;  /* 0x00026200001e7ab9 */ /* 0x000fe20000000800 */
[----:B------:R-:W-:Y:S01]  /*154d0*/  ULDC UR34, c[0x0][0x9e0] ;  /* 0x0002780000227ab9 */ /* 0x000fe20000000800 */
[----:B------:R-:W-:Y:S01]  /*154e0*/  SHF.R.S32.HI R7, RZ, 0x7, R7 ;  /* 0x00000007ff077819 */ /* 0x000fe20000011407 */
[----:B------:R-:W-:Y:S01]  /*154f0*/  ULDC UR33, c[0x0][0x9e0] ;  /* 0x0002780000217ab9 */ /* 0x000fe20000000800 */
[----:B------:R-:W-:-:S02]  /*15500*/  CS2R R24, SRZ ;  /* 0x0000000000187805 */ /* 0x000fc4000001ff00 */
[----:B------:R-:W-:Y:S02]  /*15510*/  CS2R R26, SRZ ;  /* 0x00000000001a7805 */ /* 0x000fe4000001ff00 */
[----:B------:R-:W-:Y:S02]  /*15520*/  VIMNMX R11, R224, R7, !PT ;  /* 0x00000007e00b7248 */ /* 0x000fe40007fe0100 */
        /* <DEDUP_REMOVED lines=47> */
[----:B------:R-:W-:Y:S06]  /*15820*/  @!P3 BRA `(.L_x_1759) ;  /* 0x0000003c008cb947 */ /* 0x000fec0003800000 */
        /* <DEDUP_REMOVED lines=47> */
[----:B------:R-:W-:-:S07]  /*15b20*/  CS2R R24, SRZ ;  /* 0x0000000000187805 */ /* 0x000fce000001ff00 */
.L_x_1779:
[----:B------:R-:W-:Y:S01]  /*15b30*/  ISETP.NE.AND P3, PT, R217, RZ, PT ;  /* 0x000000ffd900720c */ /* 0x000fe20003f65270 */
[----:B------:R-:W-:Y:S01]  /*15b40*/  VIADD R12, R17, 0x1 ;  /* 0x00000001110c7836 */ /* 0x000fe20000000000 */
[----:B------:R-:W-:Y:S05]  /*15b50*/  YIELD ;  /* 0x0000000000007946 */ /* 0x000fea0003800000 */
[----:B------:R-:W-:-:S04]  /*15b60*/  ISETP.NE.AND P4, PT, R12, 0x2, PT ;  /* 0x000000020c00780c */ /* 0x000fc80003f85270 */
[----:B------:R-:W-:Y:S02]  /*15b70*/  SEL R6, RZ, 0x1, P4 ;  /* 0x00000001ff067807 */ /* 0x000fe40002000000 */
[----:B------:R-:W-:Y:S02]  /*15b80*/  SEL R12, R12, RZ, P4 ;  /* 0x000000ff0c0c7207 */ /* 0x000fe40002000000 */
[----:B------:R-:W-:Y:S01]  /*15b90*/  LOP3.LUT R13, R23, R6, RZ, 0x3c, !PT ;  /* 0x00000006170d7212 */ /* 0x000fe200078e3cff */
[----:B------:R-:W-:Y:S06]  /*15ba0*/  @P3 BRA `(.L_x_1760) ;  /* 0x0000000000303947 */ /* 0x000fec0003800000 */
[----:B------:R-:W-:Y:S05]  /*15bb0*/  @!P0 BRA `(.L_x_1761) ;  /* 0x0000000000048947 */ /* 0x000fea0003800000 */
[----:B------:R-:W-:Y:S01]  /*15bc0*/  BPT.TRAP 0x1 ;  /* 0x000000040000795c */ /* 0x000fe20000300000 */
.L_x_1761:
[----:B------:R-:W-:Y:S01]  /*15bd0*/  IMAD R7, R12, 0x8, R16 ;  /* 0x000000080c077824 */ /* 0x000fe200078e0210 */
[----:B------:R-:W-:-:S04]  /*15be0*/  SHF.L.U32 R6, R13, 0x1f, RZ ;  /* 0x0000001f0d067819 */ /* 0x000fc800000006ff */
[----:B------:R0:W1:Y:S01]  /*15bf0*/  SYNCS.PHASECHK.TRANS64.TRYWAIT P4, [R7+URZ+0x2a830], R6 ;  /* 0x02a83006070075a7 */ /* 0x000062000808017f */
[----:B------:R-:W-:Y:S05]  /*15c00*/  @!P0 BRA `(.L_x_1762) ;  /* 0x0000000000048947 */ /* 0x000fea0003800000 */
[----:B------:R-:W-:Y:S01]  /*15c10*/  BPT.TRAP 0x1 ;  /* 0x000000040000795c */ /* 0x000fe20000300000 */
.L_x_1762:
[----:B------:R-:W-:Y:S04]  /*15c20*/  BSSY B0, `(.L_x_1760) ;  /* 0x0000004000007945 */ /* 0x000fe80003800000 */
[----:B-1----:R-:W-:Y:S05]  /*15c30*/  @P4 BRA `(.L_x_1763) ;  /* 0x0000000000084947 */ /* 0x002fea0003800000 */
[----:B------:R-:W1:Y:S02]  /*15c40*/  SYNCS.PHASECHK.TRANS64.TRYWAIT P4, [R7+URZ+0x2a830], R6 ;  /* 0x02a83006070075a7 */ /* 0x000e64000808017f */
[----:B-1----:R-:W-:Y:S05]  /*15c50*/  @!P4 BRA `(.L_x_1764) ;  /* 0x0000019c00c0c947 */ /* 0x002fea0003800000 */
.L_x_1763:
[----:B------:R-:W-:Y:S05]  /*15c60*/  BSYNC B0 ;  /* 0x0000000000007941 */ /* 0x000fea0003800000 */
.L_x_1760:
[----:B01----:R-:W0:Y:S01]  /*15c70*/  S2R R6, SR_TID.X ;  /* 0x0000000000067919 */ /* 0x003e220000002100 */
[----:B------:R-:W-:Y:S05]  /*15c80*/  WARPSYNC.ALL ;  /* 0x0000000000007948 */ /* 0x000fea0003800000 */
[----:B------:R-:W-:Y:S02]  /*15c90*/  IMAD.MOV.U32 R7, RZ, RZ, -0x7fffffe0 ;  /* 0x80000020ff077424 */ /* 0x000fe400078e00ff */
[----:B------:R-:W-:Y:S02]  /*15ca0*/  IMAD.MOV.U32 R121, RZ, RZ, -0x7fffffe0 ;  /* 0x80000020ff797424 */ /* 0x000fe400078e00ff */
[----:B------:R-:W-:Y:S01]  /*15cb0*/  IMAD.MOV.U32 R21, RZ, RZ, -0x7fffffe0 ;  /* 0x80000020ff157424 */ /* 0x000fe200078e00ff */
[----:B------:R-:W-:Y:S01]  /*15cc0*/  R2UR UR27, R7 ;  /* 0x00000000071b72ca */ /* 0x000fe200000e0000 */
[----:B------:R-:W-:Y:S01]  /*15cd0*/  IMAD.MOV.U32 R9, RZ, RZ, -0x7fffffe0 ;  /* 0x80000020ff097424 */ /* 0x000fe200078e00ff */
[----:B------:R-:W-:-:S02]  /*15ce0*/  R2UR UR19, R121 ;  /* 0x00000000791372ca */ /* 0x000fc400000e0000 */
[----:B------:R-:W-:Y:S02]  /*15cf0*/  R2UR UR7, R21 ;  /* 0x00000000150772ca */ /* 0x000fe400000e0000 */
[----:B------:R-:W-:Y:S02]  /*15d00*/  R2UR UR11, R9 ;  /* 0x00000000090b72ca */ /* 0x000fe400000e0000 */
[----:B------:R-:W-:Y:S02]  /*15d10*/  R2UR UR15, R21 ;  /* 0x00000000150f72ca */ /* 0x000fe400000e0000 */
[----:B------:R-:W-:Y:S02]  /*15d20*/  R2UR UR23, R7 ;  /* 0x00000000071772ca */ /* 0x000fe400000e0000 */
[----:B0-----:R-:W-:Y:S01]  /*15d30*/  SHF.R.U32.HI R8, RZ, 0x7, R6 ;  /* 0x00000007ff087819 */ /* 0x001fe20000011606 */
[----:B------:R-:W-:-:S04]  /*15d40*/  IMAD R6, R12, 0x600, R5 ;  /* 0x000006000c067824 */ /* 0x000fc800078e0205 */
[----:B------:R-:W-:Y:S01]  /*15d50*/  VIADD R15, R8, 0x8 ;  /* 0x00000008080f7836 */ /* 0x000fe20000000000 */
[C---:B------:R-:W-:Y:S01]  /*15d60*/  R2UR UR26, R6.reuse ;  /* 0x00000000061a72ca */ /* 0x040fe200000e0000 */
[C---:B------:R-:W-:Y:S02]  /*15d70*/  VIADD R120, R6.reuse, 0x400 ;  /* 0x0000040006787836 */ /* 0x040fe40000000000 */
[C---:B------:R-:W-:Y:S01]  /*15d80*/  VIADD R20, R6.reuse, 0x2 ;  /* 0x0000000206147836 */ /* 0x040fe20000000000 */
[----:B------:R0:W-:Y:S01]  /*15d90*/  BAR.SYNC.DEFER_BLOCKING R15, 0x100 ;  /* 0x0004000f0000751d */ /* 0x0001e20000010000 */
[----:B------:R-:W-:Y:S01]  /*15da0*/  VIADD R8, R6, 0x200 ;  /* 0x0000020006087836 */ /* 0x000fe20000000000 */
[----:B------:R-:W-:Y:S02]  /*15db0*/  R2UR UR18, R120 ;  /* 0x00000000781272ca */ /* 0x000fe400000e0000 */
[----:B------:R-:W-:Y:S01]  /*15dc0*/  R2UR UR6, R20 ;  /* 0x00000000140672ca */ /* 0x000fe200000e0000 */
[----:B------:R-:W-:Y:S01]  /*15dd0*/  VIADD R20, R6, 0x202 ;  /* 0x0000020206147836 */ /* 0x000fe20000000000 */
[----:B------:R-:W-:Y:S01]  /*15de0*/  R2UR UR10, R8 ;  /* 0x00000000080a72ca */ /* 0x000fe200000e0000 */
[----:B------:R-:W-:-:S03]  /*15df0*/  VIADD R6, R6, 0x402 ;  /* 0x0000040206067836 */ /* 0x000fc60000000000 */
[----:B------:R-:W-:Y:S02]  /*15e00*/  R2UR UR14, R20 ;  /* 0x00000000140e72ca */ /* 0x000fe400000e0000 */
[----:B------:R-:W-:Y:S01]  /*15e10*/  R2UR UR22, R6 ;  /* 0x00000000061672ca */ /* 0x000fe200000e0000 */
        /* <DEDUP_REMOVED lines=21> */
.L_x_1766:
[----:B------:R-:W-:Y:S01]  /*15f70*/  SHF.L.U32 R6, R23, 0x1f, RZ ;  /* 0x0000001f17067819 */ /* 0x000fe200000006ff */
[----:B------:R-:W-:-:S04]  /*15f80*/  IMAD R7, R17, 0x8, R16 ;  /* 0x0000000811077824 */ /* 0x000fc800078e0210 */
[----:B------:R0:W1:Y:S01]  /*15f90*/  SYNCS.PHASECHK.TRANS64.TRYWAIT P3, [R7+URZ+0x2a850], R6 ;  /* 0x02a85006070075a7 */ /* 0x000062000806017f */
[----:B------:R-:W-:Y:S05]  /*15fa0*/  @!P0 BRA `(.L_x_1767) ;  /* 0x0000000000048947 */ /* 0x000fea0003800000 */
[----:B------:R-:W-:Y:S01]  /*15fb0*/  BPT.TRAP 0x1 ;  /* 0x000000040000795c */ /* 0x000fe20000300000 */
.L_x_1767:
[----:B-1----:R-:W-:Y:S05]  /*15fc0*/  @P3 BRA `(.L_x_1765) ;  /* 0x0000000000083947 */ /* 0x002fea0003800000 */
[----:B------:R-:W1:Y:S02]  /*15fd0*/  SYNCS.PHASECHK.TRANS64.TRYWAIT P3, [R7+URZ+0x2a850], R6 ;  /* 0x02a85006070075a7 */ /* 0x000e64000806017f */
[----:B-1----:R-:W-:Y:S05]  /*15fe0*/  @!P3 BRA `(.L_x_1768) ;  /* 0x0000019800f0b947 */ /* 0x002fea0003800000 */
.L_x_1765:
[----:B01----:R-:W-:Y:S01]  /*15ff0*/  VIADD R6, R16, 0x400 ;  /* 0x0000040010067836 */ /* 0x003fe20000000000 */
[----:B------:R-:W-:Y:S05]  /*16000*/  WARPSYNC.ALL ;  /* 0x0000000000007948 */ /* 0x000fea0003800000 */
[----:B------:R-:W-:Y:S01]  /*16010*/  SHF.R.U32.HI R6, RZ, 0x4, R6 ;  /* 0x00000004ff067819 */ /* 0x000fe20000011606 */
[----:B------:R-:W-:Y:S01]  /*16020*/  IMAD.MOV.U32 R7, RZ, RZ, 0x40000040 ;  /* 0x40000040ff077424 */ /* 0x000fe200078e00ff */
[----:B------:R-:W-:Y:S01]  /*16030*/  WARPGROUP.ARRIVE ;  /* 0x00000000000079c5 */ /* 0x000fe20000000000 */
[----:B------:R-:W-:Y:S01]  /*16040*/  IMAD.MOV.U32 R9, RZ, RZ, 0x40000040 ;  /* 0x40000040ff097424 */ /* 0x000fe200078e00ff */
[----:B------:R-:W-:-:S04]  /*16050*/  LOP3.LUT R6, R6, 0x3fff, RZ, 0xc0, !PT ;  /* 0x00003fff06067812 */ /* 0x000fc800078ec0ff */
[----:B------:R-:W0:Y:S01]  /*16060*/  S2R R15, SR_TID.X ;  /* 0x00000000000f7919 */ /* 0x000e220000002100 */
[----:B------:R-:W-:Y:S01]  /*16070*/  R2UR UR7, R7 ;  /* 0x00000000070772ca */ /* 0x000fe200000e0000 */
[----:B------:R-:W-:Y:S01]  /*16080*/  IMAD.MOV.U32 R7, RZ, RZ, 0x40000040 ;  /* 0x40000040ff077424 */ /* 0x000fe200078e00ff */
[----:B------:R-:W-:-:S05]  /*16090*/  LOP3.LUT R6, R6, 0x10000, RZ, 0xfc, !PT ;  /* 0x0001000006067812 */ /* 0x000fca00078efcff */
[----:B------:R-:W-:-:S04]  /*160a0*/  IMAD R6, R17, 0x600, R6 ;  /* 0x0000060011067824 */ /* 0x000fc800078e0206 */
[C---:B------:R-:W-:Y:S01]  /*160b0*/  VIADD R8, R6.reuse, 0x2 ;  /* 0x0000000206087836 */ /* 0x040fe20000000000 */
[----:B------:R-:W-:-:S13]  /*160c0*/  R2UR UR6, R6 ;  /* 0x00000000060672ca */ /* 0x000fda00000e0000 */
[----:B------:R-:W-:Y:S01]  /*160d0*/  QGMMA.64x192x32.F32.E4M3.E4M3 R24, R196, gdesc[UR4], R24, gsb0 ;  /* 0x02e00004c4187df3 */ /* 0x000fe20008000818 */
[----:B------:R-:W-:Y:S01]  /*160e0*/  R2UR UR6, R8 ;  /* 0x00000000080672ca */ /* 0x000fe200000e0000 */
[C---:B------:R-:W-:Y:S01]  /*160f0*/  VIADD R8, R6.reuse, 0x4 ;  /* 0x0000000406087836 */ /* 0x040fe20000000000 */
[----:B------:R-:W-:Y:S01]  /*16100*/  R2UR UR7, R9 ;  /* 0x00000000090772ca */ /* 0x000fe200000e0000 */
[----:B------:R-:W-:Y:S02]  /*16110*/  IMAD.MOV.U32 R9, RZ, RZ, 0x40000040 ;  /* 0x40000040ff097424 */ /* 0x000fe400078e00ff */
[----:B------:R-:W-:Y:S01]  /*16120*/  VIADD R6, R6, 0x6 ;  /* 0x0000000606067836 */ /* 0x000fe20000000000 */
[----:B0-----:R-:W-:Y:S01]  /*16130*/  SHF.R.U32.HI R15, RZ, 0x7, R15 ;  /* 0x00000007ff0f7819 */ /* 0x001fe2000001160f */
[----:B------:R-:W-:Y:S02]  /*16140*/  WARPGROUP.DEPBAR.LE gsb0, 0x0 ;  /* 0x00008000000079c5 */ /* 0x000fe40000010000 */
[----:B------:R-:W-:-:S10]  /*16150*/  WARPGROUP.ARRIVE ;  /* 0x00000000000079c5 */ /* 0x000fd40000000000 */
[----:B------:R-:W-:Y:S01]  /*16160*/  QGMMA.64x192x32.F32.E4M3.E4M3 R24, R192, gdesc[UR4], R24, gsb0 ;  /* 0x02e00004c0187df3 */ /* 0x000fe20008000818 */
[----:B------:R-:W-:Y:S02]  /*16170*/  R2UR UR6, R8 ;  /* 0x00000000080672ca */ /* 0x000fe400000e0000 */
[----:B------:R-:W-:Y:S01]  /*16180*/  R2UR UR7, R9 ;  /* 0x00000000090772ca */ /* 0x000fe200000e0000 */
[----:B------:R-:W-:Y:S02]  /*16190*/  WARPGROUP.DEPBAR.LE gsb0, 0x0 ;  /* 0x00008000000079c5 */ /* 0x000fe40000010000 */
[----:B------:R-:W-:-:S14]  /*161a0*/  WARPGROUP.ARRIVE ;  /* 0x00000000000079c5 */ /* 0x000fdc0000000000 */
[----:B------:R-:W-:Y:S01]  /*161b0*/  QGMMA.64x192x32.F32.E4M3.E4M3 R24, R188, gdesc[UR4], R24, gsb0 ;  /* 0x02e00004bc187df3 */ /* 0x000fe20008000818 */
[----:B------:R-:W-:Y:S02]  /*161c0*/  R2UR UR6, R6 ;  /* 0x00000000060672ca */ /* 0x000fe400000e0000 */
[----:B------:R-:W-:Y:S02]  /*161d0*/  R2UR UR7, R7 ;  /* 0x00000000070772ca */ /* 0x000fe400000e0000 */
[----:B------:R-:W-:Y:S01]  /*161e0*/  IADD3 R6, -R15, 0xb, RZ ;  /* 0x0000000b0f067810 */ /* 0x000fe20007ffe1ff */
[----:B------:R-:W-:Y:S02]  /*161f0*/  WARPGROUP.DEPBAR.LE gsb0, 0x0 ;  /* 0x00008000000079c5 */ /* 0x000fe40000010000 */
[----:B------:R-:W-:-:S12]  /*16200*/  WARPGROUP.ARRIVE ;  /* 0x00000000000079c5 */ /* 0x000fd80000000000 */
[----:B------:R-:W-:Y:S03]  /*16210*/  QGMMA.64x192x32.F32.E4M3.E4M3 R24, R184, gdesc[UR4], R24, gsb0 ;  /* 0x02e00004b8187df3 */ /* 0x000fe60008000818 */
[----:B------:R-:W-:Y:S02]  /*16220*/  WARPGROUP.DEPBAR.LE gsb0, 0x0 ;  /* 0x00008000000079c5 */ /* 0x000fe40000010000 */
[----:B------:R0:W-:Y:S06]  /*16230*/  BAR.ARV R6, 0x100 ;  /* 0x000400060000751d */ /* 0x0001ec0000002000 */
[----:B------:R-:W-:Y:S05]  /*16240*/  @!P0 BRA `(.L_x_1769) ;  /* 0x0000000000048947 */ /* 0x000fea0003800000 */
[----:B------:R-:W-:Y:S01]  /*16250*/  BPT.TRAP 0x1 ;  /* 0x000000040000795c */ /* 0x000fe20000300000 */
.L_x_1769:
[----:B0-----:R-:W2:Y:S01]  /*16260*/  LDL R6, [R1] ;  /* 0x0000000001067983 */ /* 0x001ea20000100800 */
        /* <DEDUP_REMOVED lines=37> */
[C---:B------:R-:W-:Y:S01]  /*164c0*/  FMUL.FTZ R9, R2.reuse, R122 ;  /* 0x0000007a02097220 */ /* 0x040fe20000410000 */
[C---:B------:R-:W-:Y:S01]  /*164d0*/  FMUL.FTZ R15, R2.reuse, R123 ;  /* 0x0000007b020f7220 */ /* 0x040fe20000410000 */
[C---:B------:R-:W-:Y:S01]  /*164e0*/  FMUL.FTZ R179, R2.reuse, R181 ;  /* 0x000000b502b37220 */ /* 0x040fe20000410000 */
[----:B------:R-:W-:Y:S01]  /*164f0*/  FMUL.FTZ R176, R2, R182 ;  /* 0x000000b602b07220 */ /* 0x000fe20000410000 */
[----:B------:R-:W-:Y:S01]  /*16500*/  IMAD R122, R12, 0x8, R16 ;  /* 0x000000080c7a7824 */ /* 0x000fe200078e0210 */
[----:B------:R-:W-:Y:S01]  /*16510*/  IADD3 R181, -R201, 0x1, -R175 ;  /* 0x00000001c9b57810 */ /* 0x000fe20007ffe9af */
[----:B------:R-:W3:Y:S01]  /*16520*/  MUFU.TANH R9, R9 ;  /* 0x0000000900097308 */ /* 0x000ee20000002400 */
[----:B------:R-:W-:Y:S02]  /*16530*/  IMAD.U32 R123, RZ, RZ, UR38 ;  /* 0x00000026ff7b7e24 */ /* 0x000fe4000f8e00ff */
[----:B------:R-:W-:Y:S01]  /*16540*/  VIADD R122, R122, 0x2a840 ;  /* 0x0002a8407a7a7836 */ /* 0x000fe20000000000 */
[----:B------:R-:W-:-:S04]  /*16550*/  IADD3 R181, -R202, R181, R203 ;  /* 0x000000b5cab57210 */ /* 0x000fc80007ffe1cb */
[----:B------:R-:W4:Y:S01]  /*16560*/  MUFU.TANH R15, R15 ;  /* 0x0000000f000f7308 */ /* 0x000f220000002400 */
[----:B------:R-:W-:-:S04]  /*16570*/  PRMT R122, R123, 0x654, R122 ;  /* 0x000006547b7a7816 */ /* 0x000fc8000000007a */
[----:B------:R0:W-:Y:S03]  /*16580*/  SYNCS.ARRIVE.TRANS64.RED.A1T0 RZ, [R122+URZ], RZ ;  /* 0x000000ff7aff79a7 */ /* 0x0001e6000810043f */
        /* <DEDUP_REMOVED lines=29> */
[----:B------:R-:W1:Y:S01]  /*16760*/  MUFU.TANH R169, R169 ;  /* 0x000000a900a97308 */ /* 0x000e620000002400 */
[----:B--2---:R-:W-:-:S07]  /*16770*/  IMAD.IADD R6, R6, 0x1, R211 ;  /* 0x0000000106067824 */ /* 0x004fce00078e02d3 */
[----:B------:R-:W2:Y:S01]  /*16780*/  MUFU.TANH R170, R170 ;  /* 0x000000aa00aa7308 */ /* 0x000ea20000002400 */
[----:B0-----:R-:W-:-:S05]  /*16790*/  @P1 IMAD.HI.U32 R8, R6, R8, RZ ;  /* 0x0000000806081227 */ /* 0x001fca00078e00ff */
[----:B-1----:R-:W-:Y:S01]  /*167a0*/  @P1 SHF.R.U32.HI R6, RZ, R7, R8 ;  /* 0x00000007ff061219 */ /* 0x002fe20000011608 */
        /* <DEDUP_REMOVED lines=27> */
[----:B------:R-:W1:Y:S01]  /*16960*/  MUFU.TANH R7, R7 ;  /* 0x0000000700077308 */ /* 0x000e620000002400 */
[----:B------:R-:W-:-:S02]  /*16970*/  VIADD R180, R181, UR34 ;  /* 0x00000022b5b47c36 */ /* 0x000fc40008000000 */
[----:B------:R-:W-:-:S05]  /*16980*/  VIADD R181, R181, UR41 ;  /* 0x00000029b5b57c36 */ /* 0x000fca0008000000 */
[----:B------:R-:W1:Y:S01]  /*16990*/  MUFU.TANH R8, R8 ;  /* 0x0000000800087308 */ /* 0x000e620000002400 */
[--C-:B0-----:R-:W-:Y:S02]  /*169a0*/  IMAD.IADD R182, R180, 0x1, R184.reuse ;  /* 0x00000001b4b67824 */ /* 0x101fe400078e02b8 */
[----:B------:R-:W-:-:S05]  /*169b0*/  IMAD.IADD R183, R181, 0x1, R184 ;  /* 0x00000001b5b77824 */ /* 0x000fca00078e02b8 */
        /* <DEDUP_REMOVED lines=29> */
[----:B-1234-:R-:W-:Y:S05]  /*16b90*/  @!P2 BRA `(.L_x_1770) ;  /* 0x000000000058a947 */ /* 0x01efea0003800000 */
[----:B------:R-:W-:Y:S01]  /*16ba0*/  IADD3 R184, -R202, R203, R184 ;  /* 0x000000cbcab87210 */ /* 0x000fe20007ffe1b8 */
[----:B------:R-:W-:Y:S03]  /*16bb0*/  BSSY B0, `(.L_x_1771) ;  /* 0x0000010000007945 */ /* 0x000fe60003800000 */
        /* <DEDUP_REMOVED lines=10> */
.L_x_1772:
[----:B------:R-:W-:-:S05]  /*16c60*/  IMAD.U32 R185, RZ, RZ, UR32 ;  /* 0x00000020ffb97e24 */ /* 0x000fca000f8e00ff */
[----:B------:R-:W-:-:S13]  /*16c70*/  ISETP.NE.AND P3, PT, R185, 0x1, PT ;  /* 0x00000001b900780c */ /* 0x000fda0003f65270 */
[----:B------:R-:W1:Y:S02]  /*16c80*/  @P3 LDC.64 R122, c[0x0][0x9e8] ;  /* 0x00027a00ff7a3b82 */ /* 0x000e640000000a00 */
[----:B-1----:R-:W-:-:S05]  /*16c90*/  @P3 IMAD.HI.U32 R122, R184, R122, RZ ;  /* 0x0000007ab87a3227 */ /* 0x002fca00078e00ff */
[----:B------:R-:W-:-:S07]  /*16ca0*/  @P3 SHF.R.U32.HI R184, RZ, R123, R122 ;  /* 0x0000007bffb83219 */ /* 0x000fce000001167a */
.L_x_1773:
[----:B------:R-:W-:Y:S05]  /*16cb0*/  BSYNC B0 ;  /* 0x0000000000007941 */ /* 0x000fea0003800000 */
.L_x_1771:
[----:B------:R-:W-:-:S04]  /*16cc0*/  IMAD R184, R184, R185, -R175 ;  /* 0x000000b9b8b87224 */ /* 0x000fc800078e0aaf */
[----:B------:R-:W-:-:S05]  /*16cd0*/  IMAD.IADD R184, R184, 0x1, -R201 ;  /* 0x00000001b8b87824 */ /* 0x000fca00078e0ac9 */
[----:B------:R-:W-:Y:S02]  /*16ce0*/  VIMNMX R183, R183, R184, !PT ;  /* 0x000000b8b7b77248 */ /* 0x000fe40007fe0100 */
[----:B------:R-:W-:-:S07]  /*16cf0*/  VIADDMNMX R182, R184, R185, R182, PT ;  /* 0x000000b9b8b67246 */ /* 0x000fce00038001b6 */
.L_x_1770:
[----:B------:R-:W-:Y:S01]  /*16d00*/  ISETP.GT.AND P3, PT, R0, -0x1, PT ;  /* 0xffffffff0000780c */ /* 0x000fe20003f64270 */
[----:B------:R-:W1:Y:S03]  /*16d10*/  SHFL.IDX PT, R6, R6, 0x1, 0x1c1f ;  /* 0x003c1f0006067f89 */ /* 0x000e6600000e0000 */
[C---:B------:R-:W-:Y:S02]  /*16d20*/  ISETP.GT.AND P5, PT, R183.reuse, RZ, P3 ;  /* 0x000000ffb700720c */ /* 0x040fe40001fa4270 */
[----:B------:R-:W-:Y:S02]  /*16d30*/  ISETP.GT.AND P4, PT, R183, 0x1, P3 ;  /* 0x00000001b700780c */ /* 0x000fe40001f84270 */
[C---:B------:R-:W-:Y:S02]  /*16d40*/  ISETP.LT.OR P5, PT, R182.reuse, 0x1, P5 ;  /* 0x00000001b600780c */ /* 0x040fe40002fa1670 */
[----:B------:R-:W-:-:S02]  /*16d50*/  ISETP.LT.OR P4, PT, R182, 0x2, P4 ;  /* 0x00000002b600780c */ /* 0x000fc40002781670 */
[----:B------:R-:W-:Y:S02]  /*16d60*/  FSEL R122, R7, -INF , !P5 ;  /* 0xff800000077a7808 */ /* 0x000fe40006800000 */
[----:B------:R-:W-:Y:S02]  /*16d70*/  FSEL R8, R8, -INF , !P4 ;  /* 0xff80000008087808 */ /* 0x000fe40006000000 */
[C---:B------:R-:W-:Y:S02]  /*16d80*/  ISETP.GT.AND P5, PT, R183.reuse, 0x8, P3 ;  /* 0x00000008b700780c */ /* 0x040fe40001fa4270 */
[----:B------:R-:W-:Y:S02]  /*16d90*/  ISETP.GT.AND P4, PT, R183, 0x9, P3 ;  /* 0x00000009b700780c */ /* 0x000fe40001f84270 */
[C---:B------:R-:W-:Y:S02]  /*16da0*/  ISETP.LT.OR P5, PT, R182.reuse, 0x9, P5 ;  /* 0x00000009b600780c */ /* 0x040fe40002fa1670 */
[----:B------:R-:W-:-:S02]  /*16db0*/  ISETP.LT.OR P4, PT, R182, 0xa, P4 ;  /* 0x0000000ab600780c */ /* 0x000fc40002781670 */
[----:B------:R-:W-:Y:S01]  /*16dc0*/  FSEL R20, R20, -INF , !P5 ;  /* 0xff80000014147808 */ /* 0x000fe20006800000 */
[--C-:B-1----:R-:W-:Y:S01]  /*16dd0*/  IMAD.IADD R180, R180, 0x1, R6.reuse ;  /* 0x00000001b4b47824 */ /* 0x102fe200078e0206 */
[----:B------:R-:W-:Y:S01]  /*16de0*/  FSEL R21, R21, -INF , !P4 ;  /* 0xff80000015157808 */ /* 0x000fe20006000000 */
[----:B------:R-:W-:Y:S01]  /*16df0*/  IMAD.IADD R181, R181, 0x1, R6 ;  /* 0x00000001b5b57824 */ /* 0x000fe200078e0206 */
[C---:B------:R-:W-:Y:S02]  /*16e00*/  ISETP.GT.AND P5, PT, R183.reuse, 0x10, P3 ;  /* 0x00000010b700780c */ /* 0x040fe40001fa4270 */
[----:B------:R-:W-:Y:S02]  /*16e10*/  ISETP.GT.AND P4, PT, R183, 0x11, P3 ;  /* 0x00000011b700780c */ /* 0x000fe40001f84270 */
[C---:B------:R-:W-:Y:S02]  /*16e20*/  ISETP.LT.OR P5, PT, R182.reuse, 0x11, P5 ;  /* 0x00000011b600780c */ /* 0x040fe40002fa1670 */
[----:B------:R-:W-:-:S02]  /*16e30*/  ISETP.LT.OR P4, PT, R182, 0x12, P4 ;  /* 0x00000012b600780c */ /* 0x000fc40002781670 */
[----:B0-----:R-:W-:Y:S02]  /*16e40*/  FSEL R121, R121, -INF , !P5 ;  /* 0xff80000079797808 */ /* 0x001fe40006800000 */
[----:B------:R-:W-:Y:S02]  /*16e50*/  FSEL R124, R124, -INF , !P4 ;  /* 0xff8000007c7c7808 */ /* 0x000fe40006000000 */
[C---:B------:R-:W-:Y:S02]  /*16e60*/  ISETP.GT.AND P5, PT, R183.reuse, 0x18, P3 ;  /* 0x00000018b700780c */ /* 0x040fe40001fa4270 */
        /* <DEDUP_REMOVED lines=76> */
[----:B------:R-:W-:Y:S01]  /*17330*/  FSEL R179, R179, -INF , !P4 ;  /* 0xff800000b3b37808 */ /* 0x000fe20006000000 */
[----:B------:R-:W-:Y:S08]  /*17340*/  @!P2 BRA `(.L_x_1774) ;  /* 0x000000000058a947 */ /* 0x000ff00003800000 */
[----:B------:R-:W-:Y:S01]  /*17350*/  IADD3 R123, -R202, R203, R6 ;  /* 0x000000cbca7b7210 */ /* 0x000fe20007ffe106 */
[----:B------:R-:W-:Y:S03]  /*17360*/  BSSY B0, `(.L_x_1775) ;  /* 0x0000010000007945 */ /* 0x000fe60003800000 */
        /* <DEDUP_REMOVED lines=10> */
.L_x_1776:
[----:B------:R-:W-:-:S05]  /*17410*/  IMAD.U32 R182, RZ, RZ, UR32 ;  /* 0x00000020ffb67e24 */ /* 0x000fca000f8e00ff */
[----:B------:R-:W-:-:S13]  /*17420*/  ISETP.NE.AND P4, PT, R182, 0x1, PT ;  /* 0x00000001b600780c */ /* 0x000fda0003f85270 */
[----:B------:R-:W0:Y:S02]  /*17430*/  @P4 LDC.64 R6, c[0x0][0x9e8] ;  /* 0x00027a00ff064b82 */ /* 0x000e240000000a00 */
[----:B0-----:R-:W-:-:S05]  /*17440*/  @P4 IMAD.HI.U32 R6, R123, R6, RZ ;  /* 0x000000067b064227 */ /* 0x001fca00078e00ff */
[----:B------:R-:W-:-:S07]  /*17450*/  @P4 SHF.R.U32.HI R123, RZ, R7, R6 ;  /* 0x00000007ff7b4219 */ /* 0x000fce0000011606 */
.L_x_1777:
[----:B------:R-:W-:Y:S05]  /*17460*/  BSYNC B0 ;  /* 0x0000000000007941 */ /* 0x000fea0003800000 */
.L_x_1775:
[----:B------:R-:W-:-:S04]  /*17470*/  IMAD R123, R123, R182, -R175 ;  /* 0x000000b67b7b7224 */ /* 0x000fc800078e0aaf */
[----:B------:R-:W-:-:S05]  /*17480*/  IMAD.IADD R123, R123, 0x1, -R201 ;  /* 0x000000017b7b7824 */ /* 0x000fca00078e0ac9 */
[----:B------:R-:W-:Y:S02]  /*17490*/  VIMNMX R181, R181, R123, !PT ;  /* 0x0000007bb5b57248 */ /* 0x000fe40007fe0100 */
[----:B------:R-:W-:-:S07]  /*174a0*/  VIADDMNMX R180, R123, R182, R180, PT ;  /* 0x000000b67bb47246 */ /* 0x000fce00038001b4 */
.L_x_1774:
[----:B------:R-:W-:Y:S01]  /*174b0*/  FMNMX.FTZ R6, R122, R10, !PT ;  /* 0x0000000a7a067209 */ /* 0x000fe20007810000 */
[----:B------:R-:W-:-:S03]  /*174c0*/  UMOV UR35, UR31 ;  /* 0x0000001f00237c82 */ /* 0x000fc60008000000 */
        /* <DEDUP_REMOVED lines=34> */
[----:B0-----:R-:W-:-:S04]  /*176f0*/  FMNMX.FTZ R6, R6, R7, !PT ;  /* 0x0000000706067209 */ /* 0x001fc80007810000 */
[----:B------:R-:W-:-:S04]  /*17700*/  FSETP.NEU.FTZ.AND P4, PT, R6, -INF , PT ;  /* 0xff8000000600780b */ /* 0x000fc80003f9d000 */
[----:B------:R-:W-:-:S05]  /*17710*/  FSEL R7, R6, RZ, P4 ;  /* 0x000000ff06077208 */ /* 0x000fca0002000000 */
[----:B------:R-:W-:Y:S01]  /*17720*/  FADD.FTZ R7, -R7, R10 ;  /* 0x0000000a07077221 */ /* 0x000fe20000010100 */
[----:B------:R-:W-:-:S03]  /*17730*/  IMAD.U32 R10, RZ, RZ, UR35 ;  /* 0x00000023ff0a7e24 */ /* 0x000fc6000f8e00ff */
[----:B------:R-:W-:Y:S01]  /*17740*/  FMUL.FTZ R7, R7, UR35 ;  /* 0x0000002307077c20 */ /* 0x000fe20008410000 */
[----:B------:R-:W-:-:S05]  /*17750*/  FFMA.FTZ R10, R6, R10, -8 ;  /* 0xc1000000060a7423 */ /* 0x000fca000001000a */
[----:B------:R-:W-:Y:S01]  /*17760*/  FSEL R123, R10, RZ, P4 ;  /* 0x000000ff0a7b7208 */ /* 0x000fe20002000000 */
[----:B------:R-:W-:Y:S01]  /*17770*/  MUFU.EX2 R7, R7 ;  /* 0x0000000700077308 */ /* 0x000fe20000000800 */
[----:B------:R-:W-:-:S03]  /*17780*/  ISETP.GT.AND P4, PT, R181, 0x1, P3 ;  /* 0x00000001b500780c */ /* 0x000fc60001f84270 */
[--C-:B------:R-:W-:Y:S01]  /*17790*/  FFMA.FTZ R141, R141, UR35, -R123.reuse ;  /* 0x000000238d8d7c23 */ /* 0x100fe2000801087b */
[----:B------:R-:W-:Y:S01]  /*177a0*/  ISETP.LT.OR P5, PT, R180, 0x2, P4 ;  /* 0x00000002b400780c */ /* 0x000fe200027a1670 */
[--C-:B------:R-:W-:Y:S01]  /*177b0*/  FFMA.FTZ R122, R122, UR35, -R123.reuse ;  /* 0x000000237a7a7c23 */ /* 0x100fe2000801087b */
[----:B------:R-:W-:Y:S01]  /*177c0*/  ISETP.GT.AND P4, PT, R181, 0x8, P3 ;  /* 0x00000008b500780c */ /* 0x000fe20001f84270 */
[--C-:B------:R-:W-:Y:S01]  /*177d0*/  FFMA.FTZ R8, R8, UR35, -R123.reuse ;  /* 0x0000002308087c23 */ /* 0x100fe2000801087b */
[----:B------:R-:W-:Y:S01]  /*177e0*/  FSEL R15, R15, -INF , !P5 ;  /* 0xff8000000f0f7808 */ /* 0x000fe20006800000 */
[--C-:B------:R-:W-:Y:S01]  /*177f0*/  FFMA.FTZ R20, R20, UR35, -R123.reuse ;  /* 0x0000002314147c23 */ /* 0x100fe2000801087b */
[----:B------:R-:W-:Y:S01]  /*17800*/  ISETP.GT.AND P5, PT, R181, 0x9, P3 ;  /* 0x00000009b500780c */ /* 0x000fe20001fa4270 */
[----:B------:R-:W0:Y:S01]  /*17810*/  MUFU.EX2 R122, R122 ;  /* 0x0000007a007a7308 */ /* 0x000e220000000800 */
[C---:B------:R-:W-:Y:S01]  /*17820*/  ISETP.LT.OR P4, PT, R180.reuse, 0x9, P4 ;  /* 0x00000009b400780c */ /* 0x040fe20002781670 */
[--C-:B------:R-:W-:Y:S01]  /*17830*/  FFMA.FTZ R21, R21, UR35, -R123.reuse ;  /* 0x0000002315157c23 */ /* 0x100fe2000801087b */
[----:B------:R-:W-:Y:S01]  /*17840*/  ISETP.LT.OR P5, PT, R180, 0xa, P5 ;  /* 0x0000000ab400780c */ /* 0x000fe20002fa1670 */
[--C-:B------:R-:W-:Y:S01]  /*17850*/  FFMA.FTZ R121, R121, UR35, -R123.reuse ;  /* 0x0000002379797c23 */ /* 0x100fe2000801087b */
[----:B------:R-:W-:Y:S01]  /*17860*/  FSEL R23, R23, -INF , !P4 ;  /* 0xff80000017177808 */ /* 0x000fe20006000000 */
[--C-:B------:R-:W-:Y:S01]  /*17870*/  FFMA.FTZ R124, R124, UR35, -R123.reuse ;  /* 0x000000237c7c7c23 */ /* 0x100fe2000801087b */
[----:B------:R-:W-:Y:S01]  /*17880*/  FSEL R120, R120, -INF , !P5 ;  /* 0xff80000078787808 */ /* 0x000fe20006800000 */
[----:B------:R-:W1:Y:S01]  /*17890*/  MUFU.EX2 R8, R8 ;  /* 0x0000000800087308 */ /* 0x000e620000000800 */
[----:B------:R-:W-:Y:S01]  /*178a0*/  ISETP.GT.AND P5, PT, R181, 0x11, P3 ;  /* 0x00000011b500780c */ /* 0x000fe20001fa4270 */
[--C-:B------:R-:W-:Y:S01]  /*178b0*/  FFMA.FTZ R127, R127, UR35, -R123.reuse ;  /* 0x000000237f7f7c23 */ /* 0x100fe2000801087b */
[----:B------:R-:W-:Y:S01]  /*178c0*/  ISETP.GT.AND P4, PT, R181, 0x10, P3 ;  /* 0x00000010b500780c */ /* 0x000fe20001f84270 */
[--C-:B------:R-:W-:Y:S01]  /*178d0*/  FFMA.FTZ R128, R128, UR35, -R123.reuse ;  /* 0x0000002380807c23 */ /* 0x100fe2000801087b */
[C---:B------:R-:W-:Y:S01]  /*178e0*/  ISETP.LT.OR P5, PT, R180.reuse, 0x12, P5 ;  /* 0x00000012b400780c */ /* 0x040fe20002fa1670 */
[--C-:B------:R-:W-:Y:S01]  /*178f0*/  FFMA.FTZ R131, R131, UR35, -R123.reuse ;  /* 0x0000002383837c23 */ /* 0x100fe2000801087b */
[----:B------:R-:W-:Y:S01]  /*17900*/  ISETP.LT.OR P4, PT, R180, 0x11, P4 ;  /* 0x00000011b400780c */ /* 0x000fe20002781670 */
[----:B------:R-:W-:Y:S01]  /*17910*/  MUFU.EX2 R20, R20 ;  /* 0x0000001400147308 */ /* 0x000fe20000000800 */
[----:B------:R-:W-:Y:S01]  /*17920*/  FSEL R126, R126, -INF , !P5 ;  /* 0xff8000007e7e7808 */ /* 0x000fe20006800000 */
[----:B0-----:R-:W-:Y:S01]  /*17930*/  FFMA.FTZ R4, R7, R4, R122 ;  /* 0x0000000407047223 */ /* 0x001fe2000001007a */
[----:B------:R-:W-:Y:S01]  /*17940*/  ISETP.GT.AND P5, PT, R181, 0x19, P3 ;  /* 0x00000019b500780c */ /* 0x000fe20001fa4270 */
[--C-:B------:R-:W-:Y:S01]  /*17950*/  FFMA.FTZ R132, R132, UR35, -R123.reuse ;  /* 0x0000002384847c23 */ /* 0x100fe2000801087b */
[----:B------:R-:W-:Y:S01]  /*17960*/  FSEL R125, R125, -INF , !P4 ;  /* 0xff8000007d7d7808 */ /* 0x000fe20006000000 */
[--C-:B------:R-:W-:Y:S01]  /*17970*/  FFMA.FTZ R137, R137, UR35, -R123.reuse ;  /* 0x0000002389897c23 */ /* 0x100fe2000801087b */
[----:B------:R-:W-:Y:S01]  /*17980*/  ISETP.LT.OR P5, PT, R180, 0x1a, P5 ;  /* 0x0000001ab400780c */ /* 0x000fe20002fa1670 */
[----:B------:R-:W-:Y:S01]  /*17990*/  MUFU.EX2 R21, R21 ;  /* 0x0000001500157308 */ /* 0x000fe20000000800 */
[C---:B------:R-:W-:Y:S01]  /*179a0*/  ISETP.GT.AND P4, PT, R181.reuse, 0x18, P3 ;  /* 0x00000018b500780c */ /* 0x040fe20001f84270 */
[----:B-1----:R-:W-:Y:S01]  /*179b0*/  FADD.FTZ R4, R8, R4 ;  /* 0x0000000408047221 */ /* 0x002fe20000010000 */
[----:B------:R-:W-:Y:S01]  /*179c0*/  FSEL R130, R130, -INF , !P5 ;  /* 0xff80000082827808 */ /* 0x000fe20006800000 */
[--C-:B------:R-:W-:Y:S01]  /*179d0*/  FFMA.FTZ R138, R138, UR35, -R123.reuse ;  /* 0x000000238a8a7c23 */ /* 0x100fe2000801087b */
[----:B------:R-:W-:Y:S01]  /*179e0*/  ISETP.GT.AND P5, PT, R181, 0x21, P3 ;  /* 0x00000021b500780c */ /* 0x000fe20001fa4270 */
[--C-:B------:R-:W-:Y:S01]  /*179f0*/  FFMA.FTZ R142, R142, UR35, -R123.reuse ;  /* 0x000000238e8e7c23 */ /* 0x100fe2000801087b */
[C---:B------:R-:W-:Y:S01]  /*17a00*/  ISETP.LT.OR P4, PT, R180.reuse, 0x19, P4 ;  /* 0x00000019b400780c */ /* 0x040fe20002781670 */
[----:B------:R-:W-:Y:S01]  /*17a10*/  MUFU.EX2 R121, R121 ;  /* 0x0000007900797308 */ /* 0x000fe20000000800 */
[----:B------:R-:W-:Y:S01]  /*17a20*/  ISETP.LT.OR P5, PT, R180, 0x22, P5 ;  /* 0x00000022b400780c */ /* 0x000fe20002fa1670 */
[--C-:B------:R-:W-:Y:S01]  /*17a30*/  FFMA.FTZ R145, R145, UR35, -R123.reuse ;  /* 0x0000002391917c23 */ /* 0x100fe2000801087b */
[----:B------:R-:W-:Y:S01]  /*17a40*/  FSEL R129, R129, -INF , !P4 ;  /* 0xff80000081817808 */ /* 0x000fe20006000000 */
[--C-:B------:R-:W-:Y:S01]  /*17a50*/  FFMA.FTZ R146, R146, UR35, -R123.reuse ;  /* 0x0000002392927c23 */ /* 0x100fe2000801087b */
[----:B------:R-:W-:Y:S01]  /*17a60*/  FSEL R134, R134, -INF , !P5 ;  /* 0xff80000086867808 */ /* 0x000fe20006800000 */
[--C-:B------:R-:W-:Y:S01]  /*17a70*/  FFMA.FTZ R149, R149, UR35, -R123.reuse ;  /* 0x0000002395957c23 */ /* 0x100fe2000801087b */
[C---:B------:R-:W-:Y:S01]  /*17a80*/  ISETP.GT.AND P5, PT, R181.reuse, 0x29, P3 ;  /* 0x00000029b500780c */ /* 0x040fe20001fa4270 */
[----:B------:R-:W-:Y:S01]  /*17a90*/  MUFU.EX2 R124, R124 ;  /* 0x0000007c007c7308 */ /* 0x000fe20000000800 */
[----:B------:R-:W-:Y:S01]  /*17aa0*/  ISETP.GT.AND P4, PT, R181, 0x20, P3 ;  /* 0x00000020b500780c */ /* 0x000fe20001f84270 */
[--C-:B------:R-:W-:Y:S01]  /*17ab0*/  FFMA.FTZ R150, R150, UR35, -R123.reuse ;  /* 0x0000002396967c23 */ /* 0x100fe2000801087b */
[C---:B------:R-:W-:Y:S01]  /*17ac0*/  ISETP.LT.OR P5, PT, R180.reuse, 0x2a, P5 ;  /* 0x0000002ab400780c */ /* 0x040fe20002fa1670 */
[--C-:B------:R-:W-:Y:S01]  /*17ad0*/  FFMA.FTZ R153, R153, UR35, -R123.reuse ;  /* 0x0000002399997c23 */ /* 0x100fe2000801087b */
[----:B------:R-:W-:Y:S01]  /*17ae0*/  ISETP.LT.OR P4, PT, R180, 0x21, P4 ;  /* 0x00000021b400780c */ /* 0x000fe20002781670 */
[--C-:B------:R-:W-:Y:S01]  /*17af0*/  FFMA.FTZ R154, R154, UR35, -R123.reuse ;  /* 0x000000239a9a7c23 */ /* 0x100fe2000801087b */
[----:B------:R-:W-:Y:S01]  /*17b00*/  FSEL R136, R136, -INF , !P5 ;  /* 0xff80000088887808 */ /* 0x000fe20006800000 */
[----:B------:R-:W-:Y:S01]  /*17b10*/  MUFU.EX2 R127, R127 ;  /* 0x0000007f007f7308 */ /* 0x000fe20000000800 */
[----:B------:R-:W-:Y:S01]  /*17b20*/  ISETP.GT.AND P5, PT, R181, 0x31, P3 ;  /* 0x00000031b500780c */ /* 0x000fe20001fa4270 */
[--C-:B------:R-:W-:Y:S01]  /*17b30*/  FFMA.FTZ R157, R157, UR35, -R123.reuse ;  /* 0x000000239d9d7c23 */ /* 0x100fe2000801087b */
[----:B------:R-:W-:Y:S01]  /*17b40*/  FSEL R133, R133, -INF , !P4 ;  /* 0xff80000085857808 */ /* 0x000fe20006000000 */
[--C-:B------:R-:W-:Y:S01]  /*17b50*/  FFMA.FTZ R158, R158, UR35, -R123.reuse ;  /* 0x000000239e9e7c23 */ /* 0x100fe2000801087b */
[----:B------:R-:W-:Y:S01]  /*17b60*/  ISETP.LT.OR P5, PT, R180, 0x32, P5 ;  /* 0x00000032b400780c */ /* 0x000fe20002fa1670 */
[--C-:B------:R-:W-:Y:S01]  /*17b70*/  FFMA.FTZ R161, R161, UR35, -R123.reuse ;  /* 0x00000023a1a17c23 */ /* 0x100fe2000801087b */
[C---:B------:R-:W-:Y:S01]  /*17b80*/  ISETP.GT.AND P4, PT, R181.reuse, 0x28, P3 ;  /* 0x00000028b500780c */ /* 0x040fe20001f84270 */
[----:B------:R-:W-:Y:S01]  /*17b90*/  MUFU.EX2 R128, R128 ;  /* 0x0000008000807308 */ /* 0x000fe20000000800 */
[----:B------:R-:W-:Y:S01]  /*17ba0*/  FSEL R140, R140, -INF , !P5 ;  /* 0xff8000008c8c7808 */ /* 0x000fe20006800000 */
[--C-:B------:R-:W-:Y:S01]  /*17bb0*/  FFMA.FTZ R162, R162, UR35, -R123.reuse ;  /* 0x00000023a2a27c23 */ /* 0x100fe2000801087b */
[----:B------:R-:W-:Y:S01]  /*17bc0*/  ISETP.GT.AND P5, PT, R181, 0x39, P3 ;  /* 0x00000039b500780c */ /* 0x000fe20001fa4270 */
[--C-:B------:R-:W-:Y:S01]  /*17bd0*/  FFMA.FTZ R165, R165, UR35, -R123.reuse ;  /* 0x00000023a5a57c23 */ /* 0x100fe2000801087b */
[----:B------:R-:W-:Y:S01]  /*17be0*/  ISETP.LT.OR P4, PT, R180, 0x29, P4 ;  /* 0x00000029b400780c */ /* 0x000fe20002781670 */
[--C-:B------:R-:W-:Y:S01]  /*17bf0*/  FFMA.FTZ R166, R166, UR35, -R123.reuse ;  /* 0x00000023a6a67c23 */ /* 0x100fe2000801087b */
[----:B------:R-:W-:Y:S01]  /*17c00*/  ISETP.LT.OR P5, PT, R180, 0x3a, P5 ;  /* 0x0000003ab400780c */ /* 0x000fe20002fa1670 */
[----:B------:R-:W-:Y:S01]  /*17c10*/  MUFU.EX2 R131, R131 ;  /* 0x0000008300837308 */ /* 0x000fe20000000800 */
[----:B------:R-:W-:Y:S01]  /*17c20*/  FSEL R135, R135, -INF , !P4 ;  /* 0xff80000087877808 */ /* 0x000fe20006000000 */
[--C-:B------:R-:W-:Y:S01]  /*17c30*/  FFMA.FTZ R169, R169, UR35, -R123.reuse ;  /* 0x00000023a9a97c23 */ /* 0x100fe2000801087b */
[----:B------:R-:W-:Y:S01]  /*17c40*/  FSEL R144, R144, -INF , !P5 ;  /* 0xff80000090907808 */ /* 0x000fe20006800000 */
[--C-:B------:R-:W-:Y:S01]  /*17c50*/  FFMA.FTZ R170, R170, UR35, -R123.reuse ;  /* 0x00000023aaaa7c23 */ /* 0x100fe2000801087b */
[----:B------:R-:W-:Y:S01]  /*17c60*/  ISETP.GT.AND P5, PT, R181, 0x41, P3 ;  /* 0x00000041b500780c */ /* 0x000fe20001fa4270 */
[--C-:B------:R-:W-:Y:S01]  /*17c70*/  FFMA.FTZ R173, R173, UR35, -R123.reuse ;  /* 0x00000023adad7c23 */ /* 0x100fe2000801087b */
[----:B------:R-:W-:Y:S01]  /*17c80*/  ISETP.GT.AND P4, PT, R181, 0x30, P3 ;  /* 0x00000030b500780c */ /* 0x000fe20001f84270 */
[----:B------:R-:W-:Y:S01]  /*17c90*/  MUFU.EX2 R132, R132 ;  /* 0x0000008400847308 */ /* 0x000fe20000000800 */
[----:B------:R-:W-:Y:S01]  /*17ca0*/  ISETP.LT.OR P5, PT, R180, 0x42, P5 ;  /* 0x00000042b400780c */ /* 0x000fe20002fa1670 */
[--C-:B------:R-:W-:Y:S01]  /*17cb0*/  FFMA.FTZ R174, R174, UR35, -R123.reuse ;  /* 0x00000023aeae7c23 */ /* 0x100fe2000801087b */
[----:B------:R-:W-:Y:S01]  /*17cc0*/  ISETP.LT.OR P4, PT, R180, 0x31, P4 ;  /* 0x00000031b400780c */ /* 0x000fe20002781670 */
[--C-:B------:R-:W-:Y:S01]  /*17cd0*/  FFMA.FTZ R178, R178, UR35, -R123.reuse ;  /* 0x00000023b2b27c23 */ /* 0x100fe2000801087b */
[----:B------:R-:W-:Y:S01]  /*17ce0*/  FSEL R148, R148, -INF , !P5 ;  /* 0xff80000094947808 */ /* 0x000fe20006800000 */
[----:B------:R-:W-:Y:S01]  /*17cf0*/  FFMA.FTZ R123, R179, UR35, -R123 ;  /* 0x00000023b37b7c23 */ /* 0x000fe2000801087b */
[----:B------:R-:W-:Y:S01]  /*17d00*/  ISETP.GT.AND P5, PT, R181, 0x49, P3 ;  /* 0x00000049b500780c */ /* 0x000fe20001fa4270 */
[----:B------:R-:W-:Y:S01]  /*17d10*/  MUFU.EX2 R137, R137 ;  /* 0x0000008900897308 */ /* 0x000fe20000000800 */
[----:B------:R-:W-:-:S02]  /*17d20*/  FSEL R139, R139, -INF , !P4 ;  /* 0xff8000008b8b7808 */ /* 0x000fc40006000000 */
[----:B------:R-:W-:Y:S02]  /*17d30*/  ISETP.LT.OR P5, PT, R180, 0x4a, P5 ;  /* 0x0000004ab400780c */ /* 0x000fe40002fa1670 */
[C---:B------:R-:W-:Y:S02]  /*17d40*/  ISETP.GT.AND P4, PT, R181.reuse, 0x38, P3 ;  /* 0x00000038b500780c */ /* 0x040fe40001f84270 */
[----:B------:R-:W-:Y:S01]  /*17d50*/  FSEL R152, R152, -INF , !P5 ;  /* 0xff80000098987808 */ /* 0x000fe20006800000 */
[----:B------:R-:W-:Y:S01]  /*17d60*/  MUFU.EX2 R138, R138 ;  /* 0x0000008a008a7308 */ /* 0x000fe20000000800 */
[----:B------:R-:W-:Y:S02]  /*17d70*/  ISETP.GT.AND P5, PT, R181, 0x51, P3 ;  /* 0x00000051b500780c */ /* 0x000fe40001fa4270 */
[C---:B------:R-:W-:Y:S02]  /*17d80*/  ISETP.LT.OR P4, PT, R180.reuse, 0x39, P4 ;  /* 0x00000039b400780c */ /* 0x040fe40002781670 */
[----:B------:R-:W-:-:S02]  /*17d90*/  ISETP.LT.OR P5, PT, R180, 0x52, P5 ;  /* 0x00000052b400780c */ /* 0x000fc40002fa1670 */
[----:B------:R-:W-:Y:S01]  /*17da0*/  FSEL R143, R143, -INF , !P4 ;  /* 0xff8000008f8f7808 */ /* 0x000fe20006000000 */
[----:B------:R-:W-:Y:S01]  /*17db0*/  MUFU.EX2 R142, R142 ;  /* 0x0000008e008e7308 */ /* 0x000fe20000000800 */
[----:B------:R-:W-:Y:S02]  /*17dc0*/  FSEL R156, R156, -INF , !P5 ;  /* 0xff8000009c9c7808 */ /* 0x000fe40006800000 */
[C---:B------:R-:W-:Y:S02]  /*17dd0*/  ISETP.GT.AND P5, PT, R181.reuse, 0x59, P3 ;  /* 0x00000059b500780c */ /* 0x040fe40001fa4270 */
[----:B------:R-:W-:Y:S02]  /*17de0*/  ISETP.GT.AND P4, PT, R181, 0x40, P3 ;  /* 0x00000040b500780c */ /* 0x000fe40001f84270 */
[C---:B------:R-:W-:Y:S01]  /*17df0*/  ISETP.LT.OR P5, PT, R180.reuse, 0x5a, P5 ;  /* 0x0000005ab400780c */ /* 0x040fe20002fa1670 */
[----:B------:R-:W-:Y:S01]  /*17e00*/  MUFU.EX2 R145, R145 ;  /* 0x0000009100917308 */ /* 0x000fe20000000800 */
[----:B------:R-:W-:-:S02]  /*17e10*/  ISETP.LT.OR P4, PT, R180, 0x41, P4 ;  /* 0x00000041b400780c */ /* 0x000fc40002781670 */
[----:B------:R-:W-:Y:S02]  /*17e20*/  FSEL R160, R160, -INF , !P5 ;  /* 0xff800000a0a07808 */ /* 0x000fe40006800000 */
[----:B------:R-:W-:Y:S02]  /*17e30*/  ISETP.GT.AND P5, PT, R181, 0x61, P3 ;  /* 0x00000061b500780c */ /* 0x000fe40001fa4270 */
[----:B------:R-:W-:Y:S01]  /*17e40*/  FSEL R147, R147, -INF , !P4 ;  /* 0xff80000093937808 */ /* 0x000fe20006000000 */
[----:B------:R-:W-:Y:S01]  /*17e50*/  MUFU.EX2 R146, R146 ;  /* 0x0000009200927308 */ /* 0x000fe20000000800 */
[----:B------:R-:W-:Y:S02]  /*17e60*/  ISETP.LT.OR P5, PT, R180, 0x62, P5 ;  /* 0x00000062b400780c */ /* 0x000fe40002fa1670 */
[----:B------:R-:W-:Y:S02]  /*17e70*/  ISETP.GT.AND P4, PT, R181, 0x48, P3 ;  /* 0x00000048b500780c */ /* 0x000fe40001f84270 */
[----:B------:R-:W-:-:S02]  /*17e80*/  FSEL R164, R164, -INF , !P5 ;  /* 0xff800000a4a47808 */ /* 0x000fc40006800000 */
[----:B------:R-:W-:Y:S01]  /*17e90*/  ISETP.GT.AND P5, PT, R181, 0x69, P3 ;  /* 0x00000069b500780c */ /* 0x000fe20001fa4270 */
[----:B------:R-:W-:Y:S01]  /*17ea0*/  MUFU.EX2 R149, R149 ;  /* 0x0000009500957308 */ /* 0x000fe20000000800 */
[C---:B------:R-:W-:Y:S02]  /*17eb0*/  ISETP.LT.OR P4, PT, R180.reuse, 0x49, P4 ;  /* 0x00000049b400780c */ /* 0x040fe40002781670 */
[----:B------:R-:W-:Y:S02]  /*17ec0*/  ISETP.LT.OR P5, PT, R180, 0x6a, P5 ;  /* 0x0000006ab400780c */ /* 0x000fe40002fa1670 */
[----:B------:R-:W-:Y:S02]  /*17ed0*/  FSEL R151, R151, -INF , !P4 ;  /* 0xff80000097977808 */ /* 0x000fe40006000000 */
[----:B------:R-:W-:Y:S01]  /*17ee0*/  FSEL R168, R168, -INF , !P5 ;  /* 0xff800000a8a87808 */ /* 0x000fe20006800000 */
[----:B------:R-:W-:Y:S01]  /*17ef0*/  MUFU.EX2 R150, R150 ;  /* 0x0000009600967308 */ /* 0x000fe20000000800 */
[----:B------:R-:W-:-:S02]  /*17f00*/  ISETP.GT.AND P5, PT, R181, RZ, P3 ;  /* 0x000000ffb500720c */ /* 0x000fc40001fa4270 */
[----:B------:R-:W-:Y:S02]  /*17f10*/  ISETP.GT.AND P4, PT, R181, 0x50, P3 ;  /* 0x00000050b500780c */ /* 0x000fe40001f84270 */
[C---:B------:R-:W-:Y:S02]  /*17f20*/  ISETP.LT.OR P5, PT, R180.reuse, 0x1, P5 ;  /* 0x00000001b400780c */ /* 0x040fe40002fa1670 */
[----:B------:R-:W-:Y:S01]  /*17f30*/  ISETP.LT.OR P4, PT, R180, 0x51, P4 ;  /* 0x00000051b400780c */ /* 0x000fe20002781670 */
[----:B------:R-:W-:Y:S01]  /*17f40*/  MUFU.EX2 R153, R153 ;  /* 0x0000009900997308 */ /* 0x000fe20000000800 */
[----:B------:R-:W-:Y:S02]  /*17f50*/  FSEL R9, R9, -INF , !P5 ;  /* 0xff80000009097808 */ /* 0x000fe40006800000 */
[----:B------:R-:W-:Y:S02]  /*17f60*/  FSEL R155, R155, -INF , !P4 ;  /* 0xff8000009b9b7808 */ /* 0x000fe40006000000 */
[----:B------:R-:W-:-:S02]  /*17f70*/  FMNMX.FTZ R10, R9, R14, !PT ;  /* 0x0000000e090a7209 */ /* 0x000fc40007810000 */
[----:B------:R-:W-:Y:S01]  /*17f80*/  ISETP.GT.AND P4, PT, R181, 0x58, P3 ;  /* 0x00000058b500780c */ /* 0x000fe20001f84270 */
[----:B------:R-:W-:Y:S01]  /*17f90*/  MUFU.EX2 R154, R154 ;  /* 0x0000009a009a7308 */ /* 0x000fe20000000800 */
[----:B------:R-:W-:Y:S02]  /*17fa0*/  FMNMX.FTZ R10, R15, R10, !PT ;  /* 0x0000000a0f0a7209 */ /* 0x000fe40007810000 */
[----:B------:R-:W-:Y:S02]  /*17fb0*/  ISETP.LT.OR P4, PT, R180, 0x59, P4 ;  /* 0x00000059b400780c */ /* 0x000fe40002781670 */
[----:B------:R-:W-:Y:S02]  /*17fc0*/  FMNMX.FTZ R10, R23, R10, !PT ;  /* 0x0000000a170a7209 */ /* 0x000fe40007810000 */
[----:B------:R-:W-:Y:S01]  /*17fd0*/  FSEL R159, R159, -INF , !P4 ;  /* 0xff8000009f9f7808 */ /* 0x000fe20006000000 */
[----:B------:R-:W-:Y:S01]  /*17fe0*/  MUFU.EX2 R157, R157 ;  /* 0x0000009d009d7308 */ /* 0x000fe20000000800 */
[----:B------:R-:W-:-:S02]  /*17ff0*/  FMNMX.FTZ R10, R120, R10, !PT ;  /* 0x0000000a780a7209 */ /* 0x000fc40007810000 */
[----:B------:R-:W-:Y:S02]  /*18000*/  ISETP.GT.AND P4, PT, R181, 0x60, P3 ;  /* 0x00000060b500780c */ /* 0x000fe40001f84270 */
[----:B------:R-:W-:Y:S02]  /*18010*/  FMNMX.FTZ R10, R125, R10, !PT ;  /* 0x0000000a7d0a7209 */ /* 0x000fe40007810000 */
[----:B------:R-:W-:Y:S01]  /*18020*/  ISETP.LT.OR P4, PT, R180, 0x61, P4 ;  /* 0x00000061b400780c */ /* 0x000fe20002781670 */
[----:B------:R-:W-:Y:S01]  /*18030*/  MUFU.EX2 R158, R158 ;  /* 0x0000009e009e7308 */ /* 0x000fe20000000800 */
[----:B------:R-:W-:Y:S02]  /*18040*/  FMNMX.FTZ R10, R126, R10, !PT ;  /* 0x0000000a7e0a7209 */ /* 0x000fe40007810000 */
        /* <DEDUP_REMOVED lines=17> */
[C---:B------:R-:W-:Y:S01]  /*18160*/  ISETP.GT.AND P4, PT, R181.reuse, 0x71, P3 ;  /* 0x00000071b500780c */ /* 0x040fe20001f84270 */
[----:B------:R-:W-:Y:S01]  /*18170*/  MUFU.EX2 R166, R166 ;  /* 0x000000a600a67308 */ /* 0x000fe20000000800 */
[----:B------:R-:W-:Y:S02]  /*18180*/  FMNMX.FTZ R10, R140, R10, !PT ;  /* 0x0000000a8c0a7209 */ /* 0x000fe40007810000 */
[----:B------:R-:W-:Y:S02]  /*18190*/  ISETP.GT.AND P5, PT, R181, 0x78, P3 ;  /* 0x00000078b500780c */ /* 0x000fe40001fa4270 */
[----:B------:R-:W-:Y:S02]  /*181a0*/  FMNMX.FTZ R10, R143, R10, !PT ;  /* 0x0000000a8f0a7209 */ /* 0x000fe40007810000 */
[----:B------:R-:W-:Y:S01]  /*181b0*/  ISETP.LT.OR P4, PT, R180, 0x72, P4 ;  /* 0x00000072b400780c */ /* 0x000fe20002781670 */
        /* <DEDUP_REMOVED lines=9> */
[----:B------:R-:W-:Y:S01]  /*18250*/  ISETP.LT.OR P3, PT, R180, 0x7a, P3 ;  /* 0x0000007ab400780c */ /* 0x000fe20001f61670 */
[----:B------:R-:W-:Y:S01]  /*18260*/  MUFU.EX2 R173, R173 ;  /* 0x000000ad00ad7308 */ /* 0x000fe20000000800 */
[----:B------:R-:W-:Y:S02]  /*18270*/  FMNMX.FTZ R10, R152, R10, !PT ;  /* 0x0000000a980a7209 */ /* 0x000fe40007810000 */
[----:B------:R-:W-:Y:S02]  /*18280*/  FSEL R176, R176, -INF , !P5 ;  /* 0xff800000b0b07808 */ /* 0x000fe40006800000 */
[----:B------:R-:W-:Y:S02]  /*18290*/  FMNMX.FTZ R10, R155, R10, !PT ;  /* 0x0000000a9b0a7209 */ /* 0x000fe40007810000 */
[----:B------:R-:W-:Y:S01]  /*182a0*/  FSEL R177, R177, -INF , !P3 ;  /* 0xff800000b1b17808 */ /* 0x000fe20005800000 */
        /* <DEDUP_REMOVED lines=16> */
[----:B------:R0:W-:Y:S03]  /*183b0*/  MUFU.EX2 R10, R141 ;  /* 0x0000008d000a7308 */ /* 0x0001e60000000800 */
[----:B0-----:R-:W0:Y:S02]  /*183c0*/  SHFL.BFLY PT, R141, R175, 0x1, 0x1f ;  /* 0x0c201f00af8d7f89 */ /* 0x001e2400000e0000 */
        /* <DEDUP_REMOVED lines=8> */
[----:B------:R-:W-:Y:S04]  /*18450*/  MUFU.EX2 R14, R14 ;  /* 0x0000000e000e7308 */ /* 0x000fe80000000800 */
[----:B------:R-:W-:-:S01]  /*18460*/  FFMA.FTZ R9, R9, UR35, -R180 ;  /* 0x0000002309097c23 */ /* 0x000fc200080108b4 */
[--C-:B------:R-:W-:Y:S01]  /*18470*/  FFMA.FTZ R15, R15, UR35, -R180.reuse ;  /* 0x000000230f0f7c23 */ /* 0x100fe200080108b4 */
[----:B------:R-:W-:-:S01]  /*18480*/  FFMA.FTZ R23, R23, UR35, -R180 ;  /* 0x0000002317177c23 */ /* 0x000fc200080108b4 */
        /* <DEDUP_REMOVED lines=29> */
[----:B------:R-:W-:Y:S01]  /*18660*/  FADD.FTZ R3, R20, R4 ;  /* 0x0000000414037221 */ /* 0x000fe20000010000 */
[----:B------:R-:W-:-:S01]  /*18670*/  FFMA.FTZ R167, R167, UR35, -R180 ;  /* 0x00000023a7a77c23 */ /* 0x000fc200080108b4 */
[--C-:B------:R-:W-:Y:S01]  /*18680*/  FFMA.FTZ R168, R168, UR35, -R180.reuse ;  /* 0x00000023a8a87c23 */ /* 0x100fe200080108b4 */
[----:B------:R-:W-:-:S01]  /*18690*/  FFMA.FTZ R171, R171, UR35, -R180 ;  /* 0x00000023abab7c23 */ /* 0x000fc200080108b4 */
[----:B------:R-:W-:Y:S01]  /*186a0*/  FADD.FTZ R3, R21, R3 ;  /* 0x0000000315037221 */ /* 0x000fe20000010000 */
[----:B------:R-:W-:-:S01]  /*186b0*/  FFMA.FTZ R172, R172, UR35, -R180 ;  /* 0x00000023acac7c23 */ /* 0x000fc200080108b4 */
[----:B------:R-:W1:Y:S01]  /*186c0*/  MUFU.EX2 R125, R125 ;  /* 0x0000007d007d7308 */ /* 0x000e620000000800 */
[----:B--2---:R-:W-:-:S01]  /*186d0*/  FADD.FTZ R4, R23, R175 ;  /* 0x000000af17047221 */ /* 0x004fc20000010000 */
[----:B------:R-:W-:Y:S01]  /*186e0*/  FADD.FTZ R3, R121, R3 ;  /* 0x0000000379037221 */ /* 0x000fe20000010000 */
[----:B------:R-:W-:-:S01]  /*186f0*/  FFMA.FTZ R176, R176, UR35, -R180 ;  /* 0x00000023b0b07c23 */ /* 0x000fc200080108b4 */
[----:B------:R-:W-:-:S02]  /*18700*/  FFMA.FTZ R177, R177, UR35, -R180 ;  /* 0x00000023b1b17c23 */ /* 0x000fc400080108b4 */
[----:B------:R-:W-:-:S02]  /*18710*/  FADD.FTZ R3, R124, R3 ;  /* 0x000000037c037221 */ /* 0x000fc40000010000 */
        /* <DEDUP_REMOVED lines=50> */
[----:B------:R-:W-:-:S06]  /*18a40*/  FADD.FTZ R3, R178, R3 ;  /* 0x00000003b2037221 */ /* 0x000fcc0000010000 */
        /* <DEDUP_REMOVED lines=28> */
[----:B0-----:R-:W-:Y:S01]  /*18c10*/  FADD.FTZ R175, R176, R4 ;  /* 0x00000004b0af7221 */ /* 0x001fe20000010000 */
[----:B------:R-:W-:-:S03]  /*18c20*/  FADD.FTZ R4, R123, R3 ;  /* 0x000000037b047221 */ /* 0x000fc60000010000 */
[----:B-1----:R-:W-:Y:S01]  /*18c30*/  FADD.FTZ R3, R177, R175 ;  /* 0x000000afb1037221 */ /* 0x002fe20000010000 */
[----:B------:R-:W-:Y:S06]  /*18c40*/  @!P0 BRA `(.L_x_1778) ;  /* 0x0000000000048947 */ /* 0x000fec0003800000 */
[----:B------:R-:W-:Y:S01]  /*18c50*/  BPT.TRAP 0x1 ;  /* 0x000000040000795c */ /* 0x000fe20000300000 */
.L_x_1778:
[----:B------:R-:W-:Y:S01]  /*18c60*/  IMAD R17, R17, 0x8, R16 ;  /* 0x0000000811117824 */ /* 0x000fe200078e0210 */
[----:B------:R-:W-:Y:S01]  /*18c70*/  ISETP.GT.AND P3, PT, R0, R11, PT ;  /* 0x0000000b0000720c */ /* 0x000fe20003f64270 */
[----:B------:R-:W-:Y:S01]  /*18c80*/  IMAD.U32 R175, RZ, RZ, UR38 ;  /* 0x00000026ffaf7e24 */ /* 0x000fe2000f8e00ff */
[----:B------:R-:W-:Y:S01]  /*18c90*/  F2FP.SATFINITE.E4M3.F32.PACK_AB_MERGE_C R20, R21, R20, RZ ;  /* 0x000000141514723e */ /* 0x000fe200048070ff */
[----:B------:R-:W-:Y:S01]  /*18ca0*/  VIADD R17, R17, 0x2a860 ;  /* 0x0002a86011117836 */ /* 0x000fe20000000000 */
        /* <DEDUP_REMOVED lines=30> */
[----:B------:R-:W-:Y:S01]  /*18e90*/  PRMT R17, R175, 0x654, R17 ;  /* 0x00000654af117816 */ /* 0x000fe20000000011 */
[----:B------:R-:W-:Y:S01]  /*18ea0*/  FMUL.FTZ R55, R55, R14 ;  /* 0x0000000e37377220 */ /* 0x000fe20000410000 */
[----:B------:R-:W-:Y:S01]  /*18eb0*/  F2FP.SATFINITE.E4M3.F32.PACK_AB_MERGE_C R8, R8, R122, R20 ;  /* 0x0000007a0808723e */ /* 0x000fe20004807014 */
[-C--:B------:R-:W-:Y:S01]  /*18ec0*/  FMUL.FTZ R58, R58, R14.reuse ;  /* 0x0000000e3a3a7220 */ /* 0x080fe20000410000 */
[----:B------:R-:W-:Y:S01]  /*18ed0*/  F2FP.SATFINITE.E4M3.F32.PACK_AB_MERGE_C R9, R15, R9, R23 ;  /* 0x000000090f09723e */ /* 0x000fe20004807017 */
[----:B------:R0:W-:Y:S01]  /*18ee0*/  SYNCS.ARRIVE.TRANS64.RED.A1T0 RZ, [R17+URZ], RZ ;  /* 0x000000ff11ff79a7 */ /* 0x0001e2000810043f */
        /* <DEDUP_REMOVED lines=94> */
[----:B------:R-:W-:Y:S01]  /*194d0*/  MOV R198, R127 ;  /* 0x0000007f00c67202 */ /* 0x000fe20000000f00 */
[----:B------:R-:W-:-:S02]  /*194e0*/  IMAD.MOV.U32 R14, RZ, RZ, R141 ;  /* 0x000000ffff0e7224 */ /* 0x000fc400078e008d */
[----:B------:R-:W-:Y:S02]  /*194f0*/  IMAD.MOV.U32 R10, RZ, RZ, R6 ;  /* 0x000000ffff0a7224 */ /* 0x000fe400078e0006 */
[----:B------:R-:W-:Y:S02]  /*19500*/  IMAD.MOV.U32 R23, RZ, RZ, R13 ;  /* 0x000000ffff177224 */ /* 0x000fe400078e000d */
[----:B0-----:R-:W-:Y:S02]  /*19510*/  IMAD.MOV.U32 R17, RZ, RZ, R12 ;  /* 0x000000ffff117224 */ /* 0x001fe400078e000c */
        /* <DEDUP_REMOVED lines=15> */
[----:B------:R-:W-:Y:S06]  /*19610*/  @P3 BRA `(.L_x_1779) ;  /* 0xffffffc400443947 */ /* 0x000fec000383ffff */
[----:B------:R-:W-:Y:S02]  /*19620*/  IMAD.MOV.U32 R14, RZ, RZ, R141 ;  /* 0x000000ffff0e7224 */ /* 0x000fe400078e008d */
[----:B------:R-:W-:Y:S02]  /*19630*/  IMAD.MOV.U32 R10, RZ, RZ, R6 ;  /* 0x000000ffff0a7224 */ /* 0x000fe400078e0006 */
[----:B------:R-:W-:Y:S02]  /*19640*/  IMAD.MOV.U32 R17, RZ, RZ, R12 ;  /* 0x000000ffff117224 */ /* 0x000fe400078e000c */
[----:B------:R-:W-:-:S07]  /*19650*/  IMAD.MOV.U32 R23, RZ, RZ, R13 ;  /* 0x000000ffff177224 */ /* 0x000fce00078e000d */
.L_x_1759:
[----:B------:R-:W0:Y:S01]  /*19660*/  LDC R6, c[0x0][0x448] ;  /* 0x00011200ff067b82 */ /* 0x000e220000000800 */
[----:B------:R-:W-:-:S07]  /*19670*/  ULDC UR6, c[0x0][0x9dc] ;  /* 0x0002770000067ab9 */ /* 0x000fce0000000800 */
[----:B------:R-:W1:Y:S01]  /*19680*/  LDC R12, c[0x0][0x9e4] ;  /* 0x00027900ff0c7b82 */ /* 0x000e620000000800 */
[----:B0-----:R-:W-:Y:S01]  /*19690*/  ISETP.NE.AND P4, PT, R6, 0x1, PT ;  /* 0x000000010600780c */ /* 0x001fe20003f85270 */
[----:B------:R-:W-:Y:S01]  /*196a0*/  VIADD R6, R211, 0x7f ;  /* 0x0000007fd3067836 */ /* 0x000fe20000000000 */
[----:B-1----:R-:W-:-:S11]  /*196b0*/  ISETP.GE.AND P5, PT, R12, 0x1, PT ;  /* 0x000000010c00780c */ /* 0x002fd60003fa6270 */
[----:B------:R-:W0:Y:S08]  /*196c0*/  @P4 LDC R7, c[0x0][0x44c] ;  /* 0x00011300ff074b82 */ /* 0x000e300000000800 */
[----:B------:R-:W1:Y:S01]  /*196d0*/  @P4 LDC R8, c[0x0][0x450] ;  /* 0x00011400ff084b82 */ /* 0x000e620000000800 */
[----:B0-----:R-:W-:-:S05]  /*196e0*/  @P4 IMAD.HI.U32 R7, R6, R7, RZ ;  /* 0x0000000706074227 */ /* 0x001fca00078e00ff */
[----:B-1----:R-:W-:Y:S02]  /*196f0*/  @P4 SHF.R.U32.HI R6, RZ, R8, R7 ;  /* 0x00000008ff064219 */ /* 0x002fe40000011607 */
[----:B------:R-:W-:-:S05]  /*19700*/  IADD3 R7, R203, 0x1, -R202 ;  /* 0x00000001cb077810 */ /* 0x000fca0007ffe8ca */
[----:B------:R-:W-:-:S04]  /*19710*/  IMAD.IADD R6, R7, 0x1, R6 ;  /* 0x0000000107067824 */ /* 0x000fc800078e0206 */
[----:B------:R-:W-:Y:S01]  /*19720*/  VIADD R8, R6, -UR6 ;  /* 0x8000000606087c36 */ /* 0x000fe20008000000 */
[----:B------:R-:W-:Y:S06]  /*19730*/  @!P5 BRA `(.L_x_1780) ;  /* 0x000000000048d947 */ /* 0x000fec0003800000 */
[----:B------:R-:W-:Y:S01]  /*19740*/  IMAD.MOV.U32 R9, RZ, RZ, R6 ;  /* 0x000000ffff097224 */ /* 0x000fe200078e0006 */
[----:B------:R-:W-:Y:S04]  /*19750*/  BSSY B0, `(.L_x_1781) ;  /* 0x000000e000007945 */ /* 0x000fe80003800000 */
        /* <DEDUP_REMOVED lines=9> */
.L_x_1782:
[----:B------:R-:W-:-:S13]  /*197f0*/  ISETP.NE.AND P1, PT, R12, 0x1, PT ;  /* 0x000000010c00780c */ /* 0x000fda0003f25270 */
[----:B------:R-:W0:Y:S02]  /*19800*/  @P1 LDC.64 R6, c[0x0][0x9e8] ;  /* 0x00027a00ff061b82 */ /* 0x000e240000000a00 */
[----:B0-----:R-:W-:-:S05]  /*19810*/  @P1 IMAD.HI.U32 R6, R9, R6, RZ ;  /* 0x0000000609061227 */ /* 0x001fca00078e00ff */
[----:B------:R-:W-:-:S07]  /*19820*/  @P1 SHF.R.U32.HI R9, RZ, R7, R6 ;  /* 0x00000007ff091219 */ /* 0x000fce0000011606 */
.L_x_1783:
[----:B------:R-:W-:Y:S05]  /*19830*/  BSYNC B0 ;  /* 0x0000000000007941 */ /* 0x000fea0003800000 */
.L_x_1781:
[----:B------:R-:W-:-:S05]  /*19840*/  IMAD R9, R9, R12, RZ ;  /* 0x0000000c09097224 */ /* 0x000fca00078e02ff */
[----:B------:R-:W-:-:S07]  /*19850*/  VIMNMX R8, R8, R9, !PT ;  /* 0x0000000908087248 */ /* 0x000fce0007fe0100 */
.L_x_1780:
[----:B------:R-:W-:-:S05]  /*19860*/  VIADD R8, R8, 0x7f ;  /* 0x0000007f08087836 */ /* 0x000fca0000000000 */
[----:B------:R-:W-:-:S04]  /*19870*/  SHF.R.S32.HI R7, RZ, 0x1f, R8 ;  /* 0x0000001fff077819 */ /* 0x000fc80000011408 */
[----:B------:R-:W-:-:S04]  /*19880*/  LEA.HI R7, R7, R8, RZ, 0x7 ;  /* 0x0000000807077211 */ /* 0x000fc800078f38ff */
[----:B------:R-:W-:-:S04]  /*19890*/  SHF.R.S32.HI R7, RZ, 0x7, R7 ;  /* 0x00000007ff077819 */ /* 0x000fc80000011407 */
[----:B------:R-:W-:-:S04]  /*198a0*/  VIMNMX R13, R224, R7, !PT ;  /* 0x00000007e00d7248 */ /* 0x000fc80007fe0100 */
[----:B------:R-:W-:-:S13]  /*198b0*/  ISETP.GE.AND P1, PT, R0, R13, PT ;  /* 0x0000000d0000720c */ /* 0x000fda0003f26270 */
[----:B------:R-:W-:Y:S05]  /*198c0*/  @!P1 BRA `(.L_x_1784) ;  /* 0x0000002800c49947 */ /* 0x000fea0003800000 */
[----:B------:R-:W-:Y:S02]  /*198d0*/  IMAD.MOV.U32 R12, RZ, RZ, R14 ;  /* 0x000000ffff0c7224 */ /* 0x000fe400078e000e */
[----:B------:R-:W-:Y:S02]  /*198e0*/  IMAD.MOV.U32 R11, RZ, RZ, R10 ;  /* 0x000000ffff0b7224 */ /* 0x000fe400078e000a */
[----:B------:R-:W-:Y:S02]  /*198f0*/  IMAD.MOV.U32 R6, RZ, RZ, R23 ;  /* 0x000000ffff067224 */ /* 0x000fe400078e0017 */
[----:B------:R-:W-:-:S07]  /*19900*/  IMAD.MOV.U32 R15, RZ, RZ, R17 ;  /* 0x000000ffff0f7224 */ /* 0x000fce00078e0011 */
.L_x_1796:
[----:B------:R-:W-:Y:S01]  /*19910*/  ISETP.NE.AND P1, PT, R15, 0x1, PT ;  /* 0x000000010f00780c */ /* 0x000fe20003f25270 */
[----:B------:R-:W-:Y:S05]  /*19920*/  YIELD ;  /* 0x0000000000007946 */ /* 0x000fea0003800000 */
[----:B------:R-:W-:Y:S02]  /*19930*/  SEL R23, RZ, 0x1, P1 ;  /* 0x00000001ff177807 */ /* 0x000fe40000800000 */
[----:B------:R-:W-:Y:S02]  /*19940*/  ISETP.NE.AND P1, PT, R217, RZ, PT ;  /* 0x000000ffd900720c */ /* 0x000fe40003f25270 */
[----:B------:R-:W-:-:S11]  /*19950*/  LOP3.LUT R23, R6, R23, RZ, 0x3c, !PT ;  /* 0x0000001706177212 */ /* 0x000fd600078e3cff */
[----:B------:R-:W-:Y:S05]  /*19960*/  @P1 BRA `(.L_x_1785) ;  /* 0x00000000003c1947 */ /* 0x000fea0003800000 */
[----:B------:R-:W-:Y:S05]  /*19970*/  @!P0 BRA `(.L_x_1786) ;  /* 0x0000000000048947 */ /* 0x000fea0003800000 */
[----:B------:R-:W-:Y:S01]  /*19980*/  BPT.TRAP 0x1 ;  /* 0x000000040000795c */ /* 0x000fe20000300000 */
.L_x_1786:
[----:B------:R-:W-:Y:S01]  /*19990*/  VIADD R7, R15, 0x1 ;  /* 0x000000010f077836 */ /* 0x000fe20000000000 */
[----:B------:R-:W-:-:S04]  /*199a0*/  SHF.L.U32 R8, R23, 0x1f, RZ ;  /* 0x0000001f17087819 */ /* 0x000fc800000006ff */
[----:B------:R-:W-:-:S04]  /*199b0*/  ISETP.NE.AND P2, PT, R7, 0x2, PT ;  /* 0x000000020700780c */ /* 0x000fc80003f45270 */
[----:B------:R-:W-:-:S05]  /*199c0*/  SEL R7, R7, RZ, P2 ;  /* 0x000000ff07077207 */ /* 0x000fca0001000000 */
[----:B------:R-:W-:-:S04]  /*199d0*/  IMAD R7, R7, 0x8, R16 ;  /* 0x0000000807077824 */ /* 0x000fc800078e0210 */
[----:B------:R0:W1:Y:S01]  /*199e0*/  SYNCS.PHASECHK.TRANS64.TRYWAIT P2, [R7+URZ+0x2a830], R8 ;  /* 0x02a83008070075a7 */ /* 0x000062000804017f */
[----:B------:R-:W-:Y:S05]  /*199f0*/  @!P0 BRA `(.L_x_1787) ;  /* 0x0000000000048947 */ /* 0x000fea0003800000 */
[----:B------:R-:W-:Y:S01]  /*19a00*/  BPT.TRAP 0x1 ;  /* 0x000000040000795c */ /* 0x000fe20000300000 */
.L_x_1787:
[----:B------:R-:W-:Y:S04]  /*19a10*/  BSSY B0, `(.L_x_1785) ;  /* 0x0000004000007945 */ /* 0x000fe80003800000 */
[----:B-1----:R-:W-:Y:S05]  /*19a20*/  @P2 BRA `(.L_x_1788) ;  /* 0x0000000000082947 */ /* 0x002fea0003800000 */
[----:B------:R-:W1:Y:S02]  /*19a30*/  SYNCS.PHASECHK.TRANS64.TRYWAIT P2, [R7+URZ+0x2a830], R8 ;  /* 0x02a83008070075a7 */ /* 0x000e64000804017f */
[----:B-1----:R-:W-:Y:S05]  /*19a40*/  @!P2 BRA `(.L_x_1789) ;  /* 0x00000160006ca947 */ /* 0x002fea0003800000 */
.L_x_1788:
[----:B------:R-:W-:Y:S05]  /*19a50*/  BSYNC B0 ;  /* 0x0000000000007941 */ /* 0x000fea0003800000 */
.L_x_1785:
[----:B01----:R-:W0:Y:S01]  /*19a60*/  S2R R7, SR_TID.X ;  /* 0x0000000000077919 */ /* 0x003e220000002100 */
[----:B------:R-:W-:Y:S01]  /*19a70*/  VIADD R17, R15, 0x1 ;  /* 0x000000010f117836 */ /* 0x000fe20000000000 */
[----:B------:R-:W-:Y:S05]  /*19a80*/  WARPSYNC.ALL ;  /* 0x0000000000007948 */ /* 0x000fea0003800000 */
[C---:B------:R-:W-:Y:S01]  /*19a90*/  ISETP.NE.AND P2, PT, R17.reuse, 0x2, PT ;  /* 0x000000021100780c */ /* 0x040fe20003f45270 */
[----:B------:R-:W-:Y:S02]  /*19aa0*/  IMAD.MOV.U32 R9, RZ, RZ, -0x7fffffe0 ;  /* 0x80000020ff097424 */ /* 0x000fe400078e00ff */
[----:B------:R-:W-:Y:S01]  /*19ab0*/  IMAD.MOV.U32 R121, RZ, RZ, -0x7fffffe0 ;  /* 0x80000020ff797424 */ /* 0x000fe200078e00ff */
[----:B------:R-:W-:Y:S01]  /*19ac0*/  SEL R17, R17, RZ, P2 ;  /* 0x000000ff11117207 */ /* 0x000fe20001000000 */
[----:B------:R-:W-:Y:S01]  /*19ad0*/  IMAD.MOV.U32 R123, RZ, RZ, -0x7fffffe0 ;  /* 0x80000020ff7b7424 */ /* 0x000fe200078e00ff */
[----:B------:R-:W-:Y:S01]  /*19ae0*/  R2UR UR27, R9 ;  /* 0x00000000091b72ca */ /* 0x000fe200000e0000 */
[----:B------:R-:W-:Y:S01]  /*19af0*/  IMAD.MOV.U32 R21, RZ, RZ, -0x7fffffe0 ;  /* 0x80000020ff157424 */ /* 0x000fe200078e00ff */
[----:B------:R-:W-:Y:S01]  /*19b00*/  R2UR UR7, R121 ;  /* 0x00000000790772ca */ /* 0x000fe200000e0000 */
[----:B------:R-:W-:Y:S01]  /*19b10*/  IMAD R8, R17, 0x600, R5 ;  /* 0x0000060011087824 */ /* 0x000fe200078e0205 */
[----:B------:R-:W-:-:S02]  /*19b20*/  R2UR UR15, R121 ;  /* 0x00000000790f72ca */ /* 0x000fc400000e0000 */
[----:B------:R-:W-:Y:S01]  /*19b30*/  R2UR UR19, R123 ;  /* 0x000000007b1372ca */ /* 0x000fe200000e0000 */
[C---:B------:R-:W-:Y:S01]  /*19b40*/  VIADD R120, R8.reuse, 0x2 ;  /* 0x0000000208787836 */ /* 0x040fe20000000000 */
[C---:B------:R-:W-:Y:S01]  /*19b50*/  R2UR UR26, R8.reuse ;  /* 0x00000000081a72ca */ /* 0x040fe200000e0000 */
[C---:B------:R-:W-:Y:S01]  /*19b60*/  VIADD R122, R8.reuse, 0x400 ;  /* 0x00000400087a7836 */ /* 0x040fe20000000000 */
[----:B------:R-:W-:Y:S01]  /*19b70*/  R2UR UR11, R21 ;  /* 0x00000000150b72ca */ /* 0x000fe200000e0000 */
[----:B------:R-:W-:Y:S01]  /*19b80*/  VIADD R20, R8, 0x200 ;  /* 0x0000020008147836 */ /* 0x000fe20000000000 */
[----:B------:R-:W-:Y:S01]  /*19b90*/  R2UR UR6, R120 ;  /* 0x00000000780672ca */ /* 0x000fe200000e0000 */
[----:B------:R-:W-:Y:S01]  /*19ba0*/  VIADD R120, R8, 0x202 ;  /* 0x0000020208787836 */ /* 0x000fe20000000000 */
[----:B------:R-:W-:Y:S01]  /*19bb0*/  R2UR UR18, R122 ;  /* 0x000000007a1272ca */ /* 0x000fe200000e0000 */
[----:B------:R-:W-:Y:S01]  /*19bc0*/  VIADD R8, R8, 0x402 ;  /* 0x0000040208087836 */ /* 0x000fe20000000000 */
[----:B------:R-:W-:-:S02]  /*19bd0*/  R2UR UR10, R20 ;  /* 0x00000000140a72ca */ /* 0x000fc400000e0000 */
[----:B------:R-:W-:Y:S02]  /*19be0*/  R2UR UR14, R120 ;  /* 0x00000000780e72ca */ /* 0x000fe400000e0000 */
[----:B0-----:R-:W-:Y:S02]  /*19bf0*/  SHF.R.U32.HI R7, RZ, 0x7, R7 ;  /* 0x00000007ff077819 */ /* 0x001fe40000011607 */
[----:B------:R-:W-:Y:S02]  /*19c00*/  R2UR UR22, R8 ;  /* 0x00000000081672ca */ /* 0x000fe400000e0000 */
[----:B------:R-:W-:Y:S01]  /*19c10*/  R2UR UR23, R9 ;  /* 0x00000000091772ca */ /* 0x000fe200000e0000 */
[----:B------:R-:W-:-:S05]  /*19c20*/  VIADD R7, R7, 0x8 ;  /* 0x0000000807077836 */ /* 0x000fca0000000000 */
        /* <DEDUP_REMOVED lines=22> */
.L_x_1791:
[----:B------:R-:W-:Y:S01]  /*19d90*/  SHF.L.U32 R6, R6, 0x1f, RZ ;  /* 0x0000001f06067819 */ /* 0x000fe200000006ff */
[----:B------:R-:W-:-:S04]  /*19da0*/  IMAD R7, R15, 0x8, R16 ;  /* 0x000000080f077824 */ /* 0x000fc800078e0210 */
[----:B------:R0:W1:Y:S01]  /*19db0*/  SYNCS.PHASECHK.TRANS64.TRYWAIT P1, [R7+URZ+0x2a850], R6 ;  /* 0x02a85006070075a7 */ /* 0x000062000802017f */
[----:B------:R-:W-:Y:S05]  /*19dc0*/  @!P0 BRA `(.L_x_1792) ;  /* 0x0000000000048947 */ /* 0x000fea0003800000 */
[----:B------:R-:W-:Y:S01]  /*19dd0*/  BPT.TRAP 0x1 ;  /* 0x000000040000795c */ /* 0x000fe20000300000 */
.L_x_1792:
[----:B-1----:R-:W-:Y:S05]  /*19de0*/  @P1 BRA `(.L_x_1790) ;  /* 0x0000000000081947 */ /* 0x002fea0003800000 */
[----:B------:R-:W1:Y:S02]  /*19df0*/  SYNCS.PHASECHK.TRANS64.TRYWAIT P1, [R7+URZ+0x2a850], R6 ;  /* 0x02a85006070075a7 */ /* 0x000e64000802017f */
[----:B-1----:R-:W-:Y:S05]  /*19e00*/  @!P1 BRA `(.L_x_1793) ;  /* 0x0000015c00909947 */ /* 0x002fea0003800000 */
.L_x_1790:
        /* <DEDUP_REMOVED lines=39> */
.L_x_1794:
[C---:B0-----:R-:W-:Y:S01]  /*1a080*/  FMUL.FTZ R6, R2.reuse, R120 ;  /* 0x0000007802067220 */ /* 0x041fe20000410000 */
[C---:B------:R-:W-:Y:S01]  /*1a090*/  FMUL.FTZ R7, R2.reuse, R121 ;  /* 0x0000007902077220 */ /* 0x040fe20000410000 */
[C---:B------:R-:W-:Y:S01]  /*1a0a0*/  FMUL.FTZ R20, R2.reuse, R124 ;  /* 0x0000007c02147220 */ /* 0x040fe20000410000 */
[----:B------:R-:W-:Y:S02]  /*1a0b0*/  IMAD R10, R17, 0x8, R16 ;  /* 0x00000008110a7824 */ /* 0x000fe400078e0210 */
[----:B------:R-:W-:Y:S01]  /*1a0c0*/  FMUL.FTZ R21, R2, R125 ;  /* 0x0000007d02157220 */ /* 0x000fe20000410000 */
[----:B------:R-:W-:Y:S01]  /*1a0d0*/  IMAD.U32 R14, RZ, RZ, UR38 ;  /* 0x00000026ff0e7e24 */ /* 0x000fe2000f8e00ff */
[----:B------:R-:W0:Y:S01]  /*1a0e0*/  MUFU.TANH R6, R6 ;  /* 0x0000000600067308 */ /* 0x000e220000002400 */
[----:B------:R-:W-:Y:S02]  /*1a0f0*/  VIADD R10, R10, 0x2a840 ;  /* 0x0002a8400a0a7836 */ /* 0x000fe40000000000 */
[C---:B------:R-:W-:Y:S01]  /*1a100*/  FMUL.FTZ R8, R2.reuse, R122 ;  /* 0x0000007a02087220 */ /* 0x040fe20000410000 */
[C---:B------:R-:W-:Y:S01]  /*1a110*/  FMUL.FTZ R122, R2.reuse, R128 ;  /* 0x00000080027a7220 */ /* 0x040fe20000410000 */
[C---:B------:R-:W-:Y:S01]  /*1a120*/  FMUL.FTZ R9, R2.reuse, R123 ;  /* 0x0000007b02097220 */ /* 0x040fe20000410000 */
[----:B------:R-:W-:Y:S01]  /*1a130*/  FMUL.FTZ R123, R2, R129 ;  /* 0x00000081027b7220 */ /* 0x000fe20000410000 */
[----:B------:R-:W-:Y:S01]  /*1a140*/  PRMT R10, R14, 0x654, R10 ;  /* 0x000006540e0a7816 */ /* 0x000fe2000000000a */
[C---:B------:R-:W-:Y:S01]  /*1a150*/  FMUL.FTZ R120, R2.reuse, R126 ;  /* 0x0000007e02787220 */ /* 0x040fe20000410000 */
[----:B------:R-:W1:Y:S01]  /*1a160*/  MUFU.TANH R7, R7 ;  /* 0x0000000700077308 */ /* 0x000e620000002400 */
[C---:B------:R-:W-:Y:S01]  /*1a170*/  FMUL.FTZ R126, R2.reuse, R132 ;  /* 0x00000084027e7220 */ /* 0x040fe20000410000 */
[----:B------:R0:W-:Y:S01]  /*1a180*/  SYNCS.ARRIVE.TRANS64.RED.A1T0 RZ, [R10+URZ], RZ ;  /* 0x000000ff0aff79a7 */ /* 0x0001e2000810043f */
[C---:B------:R-:W-:Y:S01]  /*1a190*/  FMUL.FTZ R121, R2.reuse, R127 ;  /* 0x0000007f02797220 */ /* 0x040fe20000410000 */
[C---:B------:R-:W-:Y:S01]  /*1a1a0*/  FMUL.FTZ R127, R2.reuse, R133 ;  /* 0x00000085027f7220 */ /* 0x040fe20000410000 */
[C---:B------:R-:W-:Y:S01]  /*1a1b0*/  FMUL.FTZ R128, R2.reuse, R136 ;  /* 0x0000008802807220 */ /* 0x040fe20000410000 */
[C---:B------:R-:W-:Y:S01]  /*1a1c0*/  FMUL.FTZ R129, R2.reuse, R137 ;  /* 0x0000008902817220 */ /* 0x040fe20000410000 */
[C---:B------:R-:W-:Y:S01]  /*1a1d0*/  FMUL.FTZ R124, R2.reuse, R130 ;  /* 0x00000082027c7220 */ /* 0x040fe20000410000 */
[----:B------:R-:W2:Y:S01]  /*1a1e0*/  MUFU.TANH R20, R20 ;  /* 0x0000001400147308 */ /* 0x000ea20000002400 */
[----:B------:R-:W-:Y:S01]  /*1a1f0*/  FMUL.FTZ R130, R2, R140 ;  /* 0x0000008c02827220 */ /* 0x000fe20000410000 */
[----:B0-----:R-:W-:Y:S01]  /*1a200*/  FMNMX.FTZ R10, R6, R11, !PT ;  /* 0x0000000b060a7209 */ /* 0x001fe20007810000 */
        /* <DEDUP_REMOVED lines=63> */
[----:B------:R-:W-:Y:S01]  /*1a600*/  FMUL.FTZ R178, R2, R183 ;  /* 0x000000b702b27220 */ /* 0x000fe20000410000 */
[----:B------:R-:W-:-:S05]  /*1a610*/  UMOV UR35, UR30 ;  /* 0x0000001e00237c82 */ /* 0x000fca0008000000 */
        /* <DEDUP_REMOVED lines=45> */
[----:B-1----:R-:W-:-:S05]  /*1a8f0*/  FMNMX.FTZ R14, R169, R10, !PT ;  /* 0x0000000aa90e7209 */ /* 0x002fca0007810000 */
[----:B------:R-:W1:Y:S02]  /*1a900*/  SHFL.BFLY PT, R10, R14, 0x2, 0x1f ;  /* 0x0c401f000e0a7f89 */ /* 0x000e6400000e0000 */
[----:B------:R-:W3:Y:S08]  /*1a910*/  MUFU.TANH R120, R120 ;  /* 0x0000007800787308 */ /* 0x000ef00000002400 */
[----:B------:R-:W4:Y:S08]  /*1a920*/  MUFU.TANH R121, R121 ;  /* 0x0000007900797308 */ /* 0x000f300000002400 */
[----:B------:R-:W5:Y:S01]  /*1a930*/  MUFU.TANH R124, R124 ;  /* 0x0000007c007c7308 */ /* 0x000f620000002400 */
[----:B-1----:R-:W-:-:S07]  /*1a940*/  FMNMX.FTZ R10, R14, R10, !PT ;  /* 0x0000000a0e0a7209 */ /* 0x002fce0007810000 */
[----:B------:R-:W1:Y:S01]  /*1a950*/  MUFU.TANH R125, R125 ;  /* 0x0000007d007d7308 */ /* 0x000e620000002400 */
[----:B------:R-:W2:Y:S07]  /*1a960*/  SHFL.BFLY PT, R14, R10, 0x1, 0x1f ;  /* 0x0c201f000a0e7f89 */ /* 0x000eae00000e0000 */
[----:B------:R-:W1:Y:S08]  /*1a970*/  MUFU.TANH R134, R134 ;  /* 0x0000008600867308 */ /* 0x000e700000002400 */
[----:B------:R-:W1:Y:S08]  /*1a980*/  MUFU.TANH R135, R135 ;  /* 0x0000008700877308 */ /* 0x000e700000002400 */
[----:B------:R-:W1:Y:S01]  /*1a990*/  MUFU.TANH R138, R138 ;  /* 0x0000008a008a7308 */ /* 0x000e620000002400 */
[----:B--2---:R-:W-:-:S02]  /*1a9a0*/  FMNMX.FTZ R10, R10, R14, !PT ;  /* 0x0000000e0a0a7209 */ /* 0x004fc40007810000 */
[----:B------:R-:W-:-:S05]  /*1a9b0*/  FMNMX.FTZ R14, R8, R12, !PT ;  /* 0x0000000c080e7209 */ /* 0x000fca0007810000 */
[----:B------:R-:W2:Y:S01]  /*1a9c0*/  MUFU.TANH R139, R139 ;  /* 0x0000008b008b7308 */ /* 0x000ea20000002400 */
[----:B0-----:R-:W-:Y:S01]  /*1a9d0*/  FMNMX.FTZ R14, R9, R14, !PT ;  /* 0x0000000e090e7209 */ /* 0x001fe20007810000 */
[----:B------:R-:W-:-:S03]  /*1a9e0*/  FADD.FTZ R11, -R10, R11 ;  /* 0x0000000b0a0b7221 */ /* 0x000fc60000010100 */
[----:B---3--:R-:W-:Y:S01]  /*1a9f0*/  FMNMX.FTZ R14, R120, R14, !PT ;  /* 0x0000000e780e7209 */ /* 0x008fe20007810000 */
[----:B------:R-:W-:Y:S02]  /*1aa00*/  FMUL.FTZ R11, R11, UR35 ;  /* 0x000000230b0b7c20 */ /* 0x000fe40008410000 */
[----:B------:R-:W0:Y:S01]  /*1aa10*/  MUFU.TANH R142, R142 ;  /* 0x0000008e008e7308 */ /* 0x000e220000002400 */
[----:B----4-:R-:W-:-:S04]  /*1aa20*/  FMNMX.FTZ R14, R121, R14, !PT ;  /* 0x0000000e790e7209 */ /* 0x010fc80007810000 */
[----:B-----5:R-:W-:-:S03]  /*1aa30*/  FMNMX.FTZ R14, R124, R14, !PT ;  /* 0x0000000e7c0e7209 */ /* 0x020fc60007810000 */
[----:B------:R-:W3:Y:S01]  /*1aa40*/  MUFU.TANH R143, R143 ;  /* 0x0000008f008f7308 */ /* 0x000ee20000002400 */
[----:B-1----:R-:W-:-:S04]  /*1aa50*/  FMNMX.FTZ R14, R125, R14, !PT ;  /* 0x0000000e7d0e7209 */ /* 0x002fc80007810000 */
[----:B------:R-:W-:-:S03]  /*1aa60*/  FMNMX.FTZ R14, R134, R14, !PT ;  /* 0x0000000e860e7209 */ /* 0x000fc60007810000 */
[----:B------:R-:W1:Y:S01]  /*1aa70*/  MUFU.TANH R146, R146 ;  /* 0x0000009200927308 */ /* 0x000e620000002400 */
[----:B------:R-:W-:-:S04]  /*1aa80*/  FMNMX.FTZ R14, R135, R14, !PT ;  /* 0x0000000e870e7209 */ /* 0x000fc80007810000 */
[----:B------:R-:W-:-:S03]  /*1aa90*/  FMNMX.FTZ R14, R138, R14, !PT ;  /* 0x0000000e8a0e7209 */ /* 0x000fc60007810000 */
[----:B------:R-:W4:Y:S01]  /*1aaa0*/  MUFU.TANH R147, R147 ;  /* 0x0000009300937308 */ /* 0x000f220000002400 */
[----:B--2---:R-:W-:-:S04]  /*1aab0*/  FMNMX.FTZ R14, R139, R14, !PT ;  /* 0x0000000e8b0e7209 */ /* 0x004fc80007810000 */
[----:B0-----:R-:W-:-:S03]  /*1aac0*/  FMNMX.FTZ R14, R142, R14, !PT ;  /* 0x0000000e8e0e7209 */ /* 0x001fc60007810000 */
[----:B------:R-:W0:Y:S01]  /*1aad0*/  MUFU.TANH R150, R150 ;  /* 0x0000009600967308 */ /* 0x000e220000002400 */
[----:B---3--:R-:W-:-:S04]  /*1aae0*/  FMNMX.FTZ R14, R143, R14, !PT ;  /* 0x0000000e8f0e7209 */ /* 0x008fc80007810000 */
[----:B-1----:R-:W-:-:S03]  /*1aaf0*/  FMNMX.FTZ R14, R146, R14, !PT ;  /* 0x0000000e920e7209 */ /* 0x002fc60007810000 */
[----:B------:R-:W1:Y:S01]  /*1ab00*/  MUFU.TANH R151, R151 ;  /* 0x0000009700977308 */ /* 0x000e620000002400 */
[----:B----4-:R-:W-:-:S07]  /*1ab10*/  FMNMX.FTZ R14, R147, R14, !PT ;  /* 0x0000000e930e7209 */ /* 0x010fce0007810000 */
        /* <DEDUP_REMOVED lines=32> */
[----:B------:R-:W-:Y:S01]  /*1ad20*/  MUFU.EX2 R11, R11 ;  /* 0x0000000b000b7308 */ /* 0x000fe20000000800 */
[----:B-1----:R-:W-:-:S04]  /*1ad30*/  FMNMX.FTZ R14, R176, R14, !PT ;  /* 0x0000000eb00e7209 */ /* 0x002fc80007810000 */
[----:B--2---:R-:W-:-:S05]  /*1ad40*/  FMNMX.FTZ R14, R178, R14, !PT ;  /* 0x0000000eb20e7209 */ /* 0x004fca0007810000 */
[----:B------:R-:W0:Y:S02]  /*1ad50*/  SHFL.BFLY PT, R177, R14, 0x2, 0x1f ;  /* 0x0c401f000eb17f89 */ /* 0x000e2400000e0000 */
[----:B0-----:R-:W-:-:S05]  /*1ad60*/  FMNMX.FTZ R14, R14, R177, !PT ;  /* 0x000000b10e0e7209 */ /* 0x001fca0007810000 */
[----:B------:R-:W0:Y:S02]  /*1ad70*/  SHFL.BFLY PT, R177, R14, 0x1, 0x1f ;  /* 0x0c201f000eb17f89 */ /* 0x000e2400000e0000 */
[----:B0-----:R-:W-:Y:S01]  /*1ad80*/  FMNMX.FTZ R14, R14, R177, !PT ;  /* 0x000000b10e0e7209 */ /* 0x001fe20007810000 */
[----:B------:R-:W-:-:S04]  /*1ad90*/  IMAD.U32 R177, RZ, RZ, UR35 ;  /* 0x00000023ffb17e24 */ /* 0x000fc8000f8e00ff */
[----:B------:R-:W-:Y:S01]  /*1ada0*/  FFMA.FTZ R177, R10, R177, -8 ;  /* 0xc10000000ab17423 */ /* 0x000fe200000100b1 */
        /* <DEDUP_REMOVED lines=34> */
[----:B------:R-:W-:Y:S01]  /*1afd0*/  FMUL.FTZ R12, R12, UR35 ;  /* 0x000000230c0c7c20 */ /* 0x000fe20008410000 */
[----:B------:R-:W0:Y:S01]  /*1afe0*/  MUFU.EX2 R6, R6 ;  /* 0x0000000600067308 */ /* 0x000e220000000800 */
[----:B------:R-:W-:-:S04]  /*1aff0*/  FFMA.FTZ R177, R14, R177, -8 ;  /* 0xc10000000eb17423 */ /* 0x000fc800000100b1 */
[--C-:B------:R-:W-:Y:S01]  /*1b000*/  FFMA.FTZ R8, R8, UR35, -R177.reuse ;  /* 0x0000002308087c23 */ /* 0x100fe200080108b1 */
[----:B------:R-:W-:-:S02]  /*1b010*/  FFMA.FTZ R9, R9, UR35, -R177 ;  /* 0x0000002309097c23 */ /* 0x000fc400080108b1 */
        /* <DEDUP_REMOVED lines=36> */
[----:B------:R-:W-:Y:S01]  /*1b260*/  FFMA.FTZ R177, R178, UR35, -R177 ;  /* 0x00000023b2b17c23 */ /* 0x000fe200080108b1 */
[----:B0-----:R-:W-:-:S03]  /*1b270*/  FADD.FTZ R4, R7, R4 ;  /* 0x0000000407047221 */ /* 0x001fc60000010000 */
        /* <DEDUP_REMOVED lines=122> */
.L_x_1795:
        /* <DEDUP_REMOVED lines=35> */
[----:B------:R-:W-:Y:S01]  /*1bc50*/  PRMT R15, R178, 0x654, R15 ;  /* 0x00000654b20f7816 */ /* 0x000fe2000000000f */
[-C--:B------:R-:W-:Y:S01]  /*1bc60*/  FMUL.FTZ R53, R53, R11.reuse ;  /* 0x0000000b35357220 */ /* 0x080fe20000410000 */
        /* <DEDUP_REMOVED lines=97> */
[----:B------:R-:W-:Y:S01]  /*1c280*/  IADD3 R0, R0, -0x1, RZ ;  /* 0xffffffff00007810 */ /* 0x000fe20007ffe0ff */
        /* <DEDUP_REMOVED lines=19> */
[----:B------:R-:W-:Y:S01]  /*1c3c0*/  IMAD.MOV.U32 R187, RZ, RZ, R176 ;  /* 0x000000ffffbb7224 */ /* 0x000fe200078e00b0 */
[----:B------:R-:W-:Y:S06]  /*1c3d0*/  @P1 BRA `(.L_x_1796) ;  /* 0xffffffd4004c1947 */ /* 0x000fec000383ffff */
.L_x_1784:
[----:B------:R-:W-:-:S13]  /*1c3e0*/  ISETP.GE.AND P1, PT, R0, R224, PT ;  /* 0x000000e00000720c */ /* 0x000fda0003f26270 */
[----:B------:R-:W-:Y:S05]  /*1c3f0*/  @!P1 BRA `(.L_x_1797) ;  /* 0x0000003800dc9947 */ /* 0x000fea0003800000 */
[----:B------:R-:W-:Y:S02]  /*1c400*/  IMAD.MOV.U32 R11, RZ, RZ, R14 ;  /* 0x000000ffff0b7224 */ /* 0x000fe400078e000e */
[----:B------:R-:W-:Y:S02]  /*1c410*/  IMAD.MOV.U32 R12, RZ, RZ, R10 ;  /* 0x000000ffff0c7224 */ /* 0x000fe400078e000a */
[----:B------:R-:W-:Y:S02]  /*1c420*/  IMAD.MOV.U32 R6, RZ, RZ, R23 ;  /* 0x000000ffff067224 */ /* 0x000fe400078e0017 */
[----:B------:R-:W-:-:S07]  /*1c430*/  IMAD.MOV.U32 R13, RZ, RZ, R17 ;  /* 0x000000ffff0d7224 */ /* 0x000fce00078e0011 */
.L_x_1817:
        /* <DEDUP_REMOVED lines=8> */
.L_x_1799:
        /* <DEDUP_REMOVED lines=8> */
.L_x_1800:
[----:B------:R-:W-:Y:S04]  /*1c540*/  BSSY B0, `(.L_x_1798) ;  /* 0x0000004000007945 */ /* 0x000fe80003800000 */
[----:B-1----:R-:W-:Y:S05]  /*1c550*/  @P2 BRA `(.L_x_1801) ;  /* 0x0000000000082947 */ /* 0x002fea0003800000 */
[----:B------:R-:W1:Y:S02]  /*1c560*/  SYNCS.PHASECHK.TRANS64.TRYWAIT P2, [R7+URZ+0x2a830], R8 ;  /* 0x02a83008070075a7 */ /* 0x000e64000804017f */
[----:B-1----:R-:W-:Y:S05]  /*1c570*/  @!P2 BRA `(.L_x_1802) ;  /* 0x0000013400c8a947 */ /* 0x002fea0003800000 */
.L_x_1801:
[----:B------:R-:W-:Y:S05]  /*1c580*/  BSYNC B0 ;  /* 0x0000000000007941 */ /* 0x000fea0003800000 */
.L_x_1798:
        /* <DEDUP_REMOVED lines=19> */
[----:B------:R-:W-:Y:S02]  /*1c6c0*/  R2UR UR18, R120 ;  /* 0x00000000781272ca */ /* 0x000fe400000e0000 */
[----:B------:R-:W-:Y:S01]  /*1c6d0*/  R2UR UR6, R20 ;  /* 0x00000000140672ca */ /* 0x000fe200000e0000 */
[----:B------:R-:W-:Y:S01]  /*1c6e0*/  VIADD R20, R8, 0x202 ;  /* 0x0000020208147836 */ /* 0x000fe20000000000 */
[----:B------:R-:W-:Y:S01]  /*1c6f0*/  R2UR UR10, R14 ;  /* 0x000000000e0a72ca */ /* 0x000fe200000e0000 */
[----:B------:R-:W-:Y:S01]  /*1c700*/  VIADD R8, R8, 0x402 ;  /* 0x0000040208087836 */ /* 0x000fe20000000000 */
[----:B------:R-:W-:-:S02]  /*1c710*/  R2UR UR23, R9 ;  /* 0x00000000091772ca */ /* 0x000fc400000e0000 */
        /* <DEDUP_REMOVED lines=26> */
.L_x_1804:
[----:B------:R-:W-:Y:S01]  /*1c8c0*/  SHF.L.U32 R6, R6, 0x1f, RZ ;  /* 0x0000001f06067819 */ /* 0x000fe200000006ff */
[----:B------:R-:W-:-:S04]  /*1c8d0*/  IMAD R7, R13, 0x8, R16 ;  /* 0x000000080d077824 */ /* 0x000fc800078e0210 */
[----:B------:R0:W1:Y:S01]  /*1c8e0*/  SYNCS.PHASECHK.TRANS64.TRYWAIT P1, [R7+URZ+0x2a850], R6 ;  /* 0x02a85006070075a7 */ /* 0x000062000802017f */
[----:B------:R-:W-:Y:S05]  /*1c8f0*/  @!P0 BRA `(.L_x_1805) ;  /* 0x0000000000048947 */ /* 0x000fea0003800000 */
[----:B------:R-:W-:Y:S01]  /*1c900*/  BPT.TRAP 0x1 ;  /* 0x000000040000795c */ /* 0x000fe20000300000 */
.L_x_1805:
[----:B-1----:R-:W-:Y:S05]  /*1c910*/  @P1 BRA `(.L_x_1803) ;  /* 0x0000000000081947 */ /* 0x002fea0003800000 */
[----:B------:R-:W1:Y:S02]  /*1c920*/  SYNCS.PHASECHK.TRANS64.TRYWAIT P1, [R7+URZ+0x2a850], R6 ;  /* 0x02a85006070075a7 */ /* 0x000e64000802017f */
[----:B-1----:R-:W-:Y:S05]  /*1c930*/  @!P1 BRA `(.L_x_1806) ;  /* 0x0000013000ec9947 */ /* 0x002fea0003800000 */
.L_x_1803:
        /* <DEDUP_REMOVED lines=39> */
.L_x_1807:
[----:B0-----:R-:W2:Y:S01]  /*1cbb0*/  LDL R6, [R1] ;  /* 0x0000000001067983 */ /* 0x001ea20000100800 */
[----:B------:R-:W0:Y:S01]  /*1cbc0*/  @P4 LDC R8, c[0x0][0x44c] ;  /* 0x00011300ff084b82 */ /* 0x000e220000000800 */
[C---:B------:R-:W-:Y:S01]  /*1cbd0*/  FMUL.FTZ R9, R2.reuse, R121 ;  /* 0x0000007902097220 */ /* 0x040fe20000410000 */
[C---:B------:R-:W-:Y:S01]  /*1cbe0*/  FMUL.FTZ R14, R2.reuse, R123 ;  /* 0x0000007b020e7220 */ /* 0x040fe20000410000 */
[C---:B------:R-:W-:Y:S01]  /*1cbf0*/  FMUL.FTZ R121, R2.reuse, R130 ;  /* 0x0000008202797220 */ /* 0x040fe20000410000 */
[C---:B------:R-:W-:Y:S01]  /*1cc00*/  FMUL.FTZ R130, R2.reuse, R136 ;  /* 0x0000008802827220 */ /* 0x040fe20000410000 */
[----:B------:R-:W-:Y:S02]  /*1cc10*/  IMAD.U32 R123, RZ, RZ, UR38 ;  /* 0x00000026ff7b7e24 */ /* 0x000fe4000f8e00ff */
        /* <DEDUP_REMOVED lines=50> */
[----:B------:R-:W-:Y:S01]  /*1cf40*/  IADD3 R180, -R201, 0x1, -R176 ;  /* 0x00000001c9b47810 */ /* 0x000fe20007ffe9b0 */
[----:B------:R-:W3:Y:S03]  /*1cf50*/  MUFU.TANH R9, R9 ;  /* 0x0000000900097308 */ /* 0x000ee60000002400 */
[----:B------:R-:W-:-:S05]  /*1cf60*/  IADD3 R180, -R202, R180, R203 ;  /* 0x000000b4cab47210 */ /* 0x000fca0007ffe1cb */
[----:B------:R-:W4:Y:S01]  /*1cf70*/  MUFU.TANH R14, R14 ;  /* 0x0000000e000e7308 */ /* 0x000f220000002400 */
[C---:B------:R-:W-:Y:S02]  /*1cf80*/  VIADD R179, R180.reuse, UR33 ;  /* 0x00000021b4b37c36 */ /* 0x040fe40008000000 */
[----:B------:R-:W-:-:S05]  /*1cf90*/  VIADD R180, R180, UR41 ;  /* 0x00000029b4b47c36 */ /* 0x000fca0008000000 */
        /* <DEDUP_REMOVED lines=27> */
[----:B------:R-:W1:Y:S08]  /*1d150*/  MUFU.TANH R152, R152 ;  /* 0x0000009800987308 */ /* 0x000e700000002400 */
[----:B------:R-:W3:Y:S01]  /*1d160*/  MUFU.TANH R149, R149 ;  /* 0x0000009500957308 */ /* 0x000ee20000002400 */
[----:B--2---:R-:W-:-:S04]  /*1d170*/  IMAD.IADD R6, R6, 0x1, R211 ;  /* 0x0000000106067824 */ /* 0x004fc800078e02d3 */
[----:B0-----:R-:W-:-:S03]  /*1d180*/  @P4 IMAD.HI.U32 R8, R6, R8, RZ ;  /* 0x0000000806084227 */ /* 0x001fc600078e00ff */
[----:B------:R-:W0:Y:S02]  /*1d190*/  MUFU.TANH R151, R151 ;  /* 0x0000009700977308 */ /* 0x000e240000002400 */
[----:B-1----:R-:W-:Y:S01]  /*1d1a0*/  @P4 SHF.R.U32.HI R6, RZ, R7, R8 ;  /* 0x00000007ff064219 */ /* 0x002fe20000011608 */
[C---:B------:R-:W-:Y:S01]  /*1d1b0*/  FMUL.FTZ R8, R2.reuse, R122 ;  /* 0x0000007a02087220 */ /* 0x040fe20000410000 */
[----:B------:R-:W-:Y:S02]  /*1d1c0*/  IMAD R122, R17, 0x8, R16 ;  /* 0x00000008117a7824 */ /* 0x000fe400078e0210 */
[C---:B------:R-:W-:Y:S01]  /*1d1d0*/  FMUL.FTZ R7, R2.reuse, R120 ;  /* 0x0000007802077220 */ /* 0x040fe20000410000 */
[C---:B------:R-:W-:Y:S01]  /*1d1e0*/  FMUL.FTZ R120, R2.reuse, R128 ;  /* 0x0000008002787220 */ /* 0x040fe20000410000 */
[----:B------:R-:W-:Y:S01]  /*1d1f0*/  FMUL.FTZ R128, R2, R133 ;  /* 0x0000008502807220 */ /* 0x000fe20000410000 */
[----:B------:R-:W-:Y:S02]  /*1d200*/  VIADD R122, R122, 0x2a840 ;  /* 0x0002a8407a7a7836 */ /* 0x000fe40000000000 */
[C---:B------:R-:W-:Y:S01]  /*1d210*/  FMUL.FTZ R133, R2.reuse, R142 ;  /* 0x0000008e02857220 */ /* 0x040fe20000410000 */
[C---:B------:R-:W-:Y:S01]  /*1d220*/  FMUL.FTZ R142, R2.reuse, R145 ;  /* 0x00000091028e7220 */ /* 0x040fe20000410000 */
[C---:B------:R-:W-:Y:S01]  /*1d230*/  FMUL.FTZ R145, R2.reuse, R154 ;  /* 0x0000009a02917220 */ /* 0x040fe20000410000 */
[C---:B------:R-:W-:Y:S01]  /*1d240*/  FMUL.FTZ R154, R2.reuse, R157 ;  /* 0x0000009d029a7220 */ /* 0x040fe20000410000 */
[----:B------:R-:W-:Y:S01]  /*1d250*/  PRMT R123, R123, 0x654, R122 ;  /* 0x000006547b7b7816 */ /* 0x000fe2000000007a */
[C---:B------:R-:W-:Y:S01]  /*1d260*/  FMUL.FTZ R157, R2.reuse, R166 ;  /* 0x000000a6029d7220 */ /* 0x040fe20000410000 */
[----:B------:R-:W1:Y:S01]  /*1d270*/  SHFL.IDX PT, R122, R6, RZ, 0x1c1f ;  /* 0x001c1fff067a7589 */ /* 0x000e6200000e0000 */
[C---:B------:R-:W-:Y:S01]  /*1d280*/  FMUL.FTZ R166, R2.reuse, R169 ;  /* 0x000000a902a67220 */ /* 0x040fe20000410000 */
[C---:B------:R-:W-:Y:S01]  /*1d290*/  FMUL.FTZ R169, R2.reuse, R178 ;  /* 0x000000b202a97220 */ /* 0x040fe20000410000 */
[----:B------:R-:W-:Y:S01]  /*1d2a0*/  FMUL.FTZ R178, R2, R181 ;  /* 0x000000b502b27220 */ /* 0x000fe20000410000 */
[----:B------:R-:W2:Y:S01]  /*1d2b0*/  MUFU.TANH R7, R7 ;  /* 0x0000000700077308 */ /* 0x000ea20000002400 */
[----:B------:R0:W-:Y:S07]  /*1d2c0*/  SYNCS.ARRIVE.TRANS64.RED.A1T0 RZ, [R123+URZ], RZ ;  /* 0x000000ff7bff79a7 */ /* 0x0001ee000810043f */
[----:B------:R-:W0:Y:S08]  /*1d2d0*/  MUFU.TANH R8, R8 ;  /* 0x0000000800087308 */ /* 0x000e300000002400 */
[----:B------:R-:W0:Y:S01]  /*1d2e0*/  MUFU.TANH R120, R120 ;  /* 0x0000007800787308 */ /* 0x000e220000002400 */
[----:B-1----:R-:W-:-:S02]  /*1d2f0*/  IMAD.IADD R181, R179, 0x1, R122 ;  /* 0x00000001b3b57824 */ /* 0x002fc400078e027a */
[----:B------:R-:W-:-:S05]  /*1d300*/  IMAD.IADD R182, R180, 0x1, R122 ;  /* 0x00000001b4b67824 */ /* 0x000fca00078e027a */
[----:B------:R-:W1:Y:S08]  /*1d310*/  MUFU.TANH R128, R128 ;  /* 0x0000008000807308 */ /* 0x000e700000002400 */
        /* <DEDUP_REMOVED lines=36> */
[----:B0-----:R-:W0:Y:S02]  /*1d560*/  @P1 LDC.64 R122, c[0x0][0x9e8] ;  /* 0x00027a00ff7a1b82 */ /* 0x001e240000000a00 */
[----:B0-----:R-:W-:-:S05]  /*1d570*/  @P1 IMAD.HI.U32 R122, R183, R122, RZ ;  /* 0x0000007ab77a1227 */ /* 0x001fca00078e00ff */
[----:B------:R-:W-:-:S04]  /*1d580*/  @P1 SHF.R.U32.HI R183, RZ, R123, R122 ;  /* 0x0000007bffb71219 */ /* 0x000fc8000001167a */
[----:B------:R-:W-:Y:S01]  /*1d590*/  LOP3.LUT R183, RZ, R183, RZ, 0x33, !PT ;  /* 0x000000b7ffb77212 */ /* 0x000fe200078e33ff */
[----:B------:R-:W-:Y:S06]  /*1d5a0*/  BRA `(.L_x_1811) ;  /* 0x0000000000147947 */ /* 0x000fec0003800000 */
.L_x_1810:
[----:B------:R-:W-:-:S04]  /*1d5b0*/  MOV R184, UR29 ;  /* 0x0000001d00b87c02 */ /* 0x000fc80008000f00 */
[----:B------:R-:W-:-:S13]  /*1d5c0*/  ISETP.NE.AND P1, PT, R184, 0x1, PT ;  /* 0x00000001b800780c */ /* 0x000fda0003f25270 */
[----:B0-----:R-:W0:Y:S02]  /*1d5d0*/  @P1 LDC.64 R122, c[0x0][0x9e8] ;  /* 0x00027a00ff7a1b82 */ /* 0x001e240000000a00 */
[----:B0-----:R-:W-:-:S05]  /*1d5e0*/  @P1 IMAD.HI.U32 R122, R183, R122, RZ ;  /* 0x0000007ab77a1227 */ /* 0x001fca00078e00ff */
[----:B------:R-:W-:-:S07]  /*1d5f0*/  @P1 SHF.R.U32.HI R183, RZ, R123, R122 ;  /* 0x0000007bffb71219 */ /* 0x000fce000001167a */
.L_x_1811:
[----:B------:R-:W-:Y:S05]  /*1d600*/  BSYNC B0 ;  /* 0x0000000000007941 */ /* 0x000fea0003800000 */
.L_x_1809:
[----:B------:R-:W-:-:S04]  /*1d610*/  IMAD R183, R183, R184, -R176 ;  /* 0x000000b8b7b77224 */ /* 0x000fc800078e0ab0 */
[----:B------:R-:W-:-:S05]  /*1d620*/  IMAD.IADD R183, R183, 0x1, -R201 ;  /* 0x00000001b7b77824 */ /* 0x000fca00078e0ac9 */
[----:B------:R-:W-:Y:S02]  /*1d630*/  VIMNMX R182, R182, R183, !PT ;  /* 0x000000b7b6b67248 */ /* 0x000fe40007fe0100 */
[----:B------:R-:W-:-:S07]  /*1d640*/  VIADDMNMX R181, R183, R184, R181, PT ;  /* 0x000000b8b7b57246 */ /* 0x000fce00038001b5 */
.L_x_1808:
        /* <DEDUP_REMOVED lines=12> */
[----:B0-----:R-:W-:Y:S01]  /*1d710*/  FSEL R123, R10, -INF , !P3 ;  /* 0xff8000000a7b7808 */ /* 0x001fe20005800000 */
[--C-:B-1----:R-:W-:Y:S01]  /*1d720*/  IMAD.IADD R179, R179, 0x1, R6.reuse ;  /* 0x00000001b3b37824 */ /* 0x102fe200078e0206 */
[----:B------:R-:W-:Y:S01]  /*1d730*/  FSEL R20, R20, -INF , !P2 ;  /* 0xff80000014147808 */ /* 0x000fe20005000000 */
[----:B------:R-:W-:Y:S01]  /*1d740*/  IMAD.IADD R180, R180, 0x1, R6 ;  /* 0x00000001b4b47824 */ /* 0x000fe200078e0206 */
        /* <DEDUP_REMOVED lines=97> */
.L_x_1814:
[----:B------:R-:W-:-:S05]  /*1dd60*/  IMAD.U32 R181, RZ, RZ, UR29 ;  /* 0x0000001dffb57e24 */ /* 0x000fca000f8e00ff */
[----:B------:R-:W-:-:S13]  /*1dd70*/  ISETP.NE.AND P2, PT, R181, 0x1, PT ;  /* 0x00000001b500780c */ /* 0x000fda0003f45270 */
[----:B------:R-:W0:Y:S02]  /*1dd80*/  @P2 LDC.64 R6, c[0x0][0x9e8] ;  /* 0x00027a00ff062b82 */ /* 0x000e240000000a00 */
[----:B0-----:R-:W-:-:S05]  /*1dd90*/  @P2 IMAD.HI.U32 R6, R10, R6, RZ ;  /* 0x000000060a062227 */ /* 0x001fca00078e00ff */
[----:B------:R-:W-:-:S07]  /*1dda0*/  @P2 SHF.R.U32.HI R10, RZ, R7, R6 ;  /* 0x00000007ff0a2219 */ /* 0x000fce0000011606 */
.L_x_1815:
[----:B------:R-:W-:Y:S05]  /*1ddb0*/  BSYNC B0 ;  /* 0x0000000000007941 */ /* 0x000fea0003800000 */
.L_x_1813:
[----:B------:R-:W-:-:S04]  /*1ddc0*/  IMAD R10, R10, R181, -R176 ;  /* 0x000000b50a0a7224 */ /* 0x000fc800078e0ab0 */
[----:B------:R-:W-:-:S05]  /*1ddd0*/  IMAD.IADD R10, R10, 0x1, -R201 ;  /* 0x000000010a0a7824 */ /* 0x000fca00078e0ac9 */
[----:B------:R-:W-:Y:S02]  /*1dde0*/  VIMNMX R180, R180, R10, !PT ;  /* 0x0000000ab4b47248 */ /* 0x000fe40007fe0100 */
[----:B------:R-:W-:-:S07]  /*1ddf0*/  VIADDMNMX R179, R10, R181, R179, PT ;  /* 0x000000b50ab37246 */ /* 0x000fce00038001b3 */
.L_x_1812:
        /* <DEDUP_REMOVED lines=39> */
[----:B------:R-:W-:-:S03]  /*1e070*/  FFMA.FTZ R7, R10, R7, -8 ;  /* 0xc10000000a077423 */ /* 0x000fc60000010007 */
[----:B------:R-:W-:Y:S02]  /*1e080*/  FSEL R6, R10, RZ, P2 ;  /* 0x000000ff0a067208 */ /* 0x000fe40001000000 */
[----:B------:R-:W-:Y:S02]  /*1e090*/  FSEL R7, R7, RZ, P2 ;  /* 0x000000ff07077208 */ /* 0x000fe40001000000 */
[----:B------:R-:W-:Y:S01]  /*1e0a0*/  ISETP.GT.AND P2, PT, R180, 0x1, P1 ;  /* 0x00000001b400780c */ /* 0x000fe20000f44270 */
[----:B------:R-:W-:-:S02]  /*1e0b0*/  FADD.FTZ R6, -R6, R12 ;  /* 0x0000000c06067221 */ /* 0x000fc40000010100 */
[--C-:B------:R-:W-:Y:S01]  /*1e0c0*/  FFMA.FTZ R122, R122, UR35, -R7.reuse ;  /* 0x000000237a7a7c23 */ /* 0x100fe20008010807 */
[----:B------:R-:W-:Y:S01]  /*1e0d0*/  ISETP.LT.OR P3, PT, R179, 0x2, P2 ;  /* 0x00000002b300780c */ /* 0x000fe20001761670 */
[----:B------:R-:W-:Y:S01]  /*1e0e0*/  FMUL.FTZ R6, R6, UR35 ;  /* 0x0000002306067c20 */ /* 0x000fe20008410000 */
[----:B------:R-:W-:Y:S01]  /*1e0f0*/  ISETP.GT.AND P2, PT, R180, 0x8, P1 ;  /* 0x00000008b400780c */ /* 0x000fe20000f44270 */
[--C-:B------:R-:W-:Y:S01]  /*1e100*/  FFMA.FTZ R9, R9, UR35, -R7.reuse ;  /* 0x0000002309097c23 */ /* 0x100fe20008010807 */
[----:B------:R-:W-:Y:S01]  /*1e110*/  FSEL R12, R14, -INF , !P3 ;  /* 0xff8000000e0c7808 */ /* 0x000fe20005800000 */
        /* <DEDUP_REMOVED lines=8> */
[----:B------:R-:W0:Y:S01]  /*1e1a0*/  MUFU.EX2 R6, R6 ;  /* 0x0000000600067308 */ /* 0x000e220000000800 */
[----:B------:R-:W-:Y:S01]  /*1e1b0*/  FSEL R21, R21, -INF , !P3 ;  /* 0xff80000015157808 */ /* 0x000fe20005800000 */
[--C-:B------:R-:W-:Y:S01]  /*1e1c0*/  FFMA.FTZ R124, R124, UR35, -R7.reuse ;  /* 0x000000237c7c7c23 */ /* 0x100fe20008010807 */
[----:B------:R-:W-:Y:S01]  /*1e1d0*/  ISETP.GT.AND P3, PT, R180, 0x11, P1 ;  /* 0x00000011b400780c */ /* 0x000fe20000f64270 */
[--C-:B------:R-:W-:Y:S01]  /*1e1e0*/  FFMA.FTZ R126, R126, UR35, -R7.reuse ;  /* 0x000000237e7e7c23 */ /* 0x100fe20008010807 */
[----:B------:R-:W-:Y:S01]  /*1e1f0*/  ISETP.GT.AND P2, PT, R180, 0x10, P1 ;  /* 0x00000010b400780c */ /* 0x000fe20000f44270 */
[--C-:B------:R-:W-:Y:S01]  /*1e200*/  FFMA.FTZ R128, R128, UR35, -R7.reuse ;  /* 0x0000002380807c23 */ /* 0x100fe20008010807 */
[C---:B------:R-:W-:Y:S01]  /*1e210*/  ISETP.LT.OR P3, PT, R179.reuse, 0x12, P3 ;  /* 0x00000012b300780c */ /* 0x040fe20001f61670 */
[----:B------:R-:W1:Y:S01]  /*1e220*/  MUFU.EX2 R9, R9 ;  /* 0x0000000900097308 */ /* 0x000e620000000800 */
[----:B------:R-:W-:Y:S01]  /*1e230*/  ISETP.LT.OR P2, PT, R179, 0x11, P2 ;  /* 0x00000011b300780c */ /* 0x000fe20001741670 */
[--C-:B------:R-:W-:Y:S01]  /*1e240*/  FFMA.FTZ R130, R130, UR35, -R7.reuse ;  /* 0x0000002382827c23 */ /* 0x100fe20008010807 */
[----:B------:R-:W-:Y:S01]  /*1e250*/  FSEL R125, R125, -INF , !P3 ;  /* 0xff8000007d7d7808 */ /* 0x000fe20005800000 */
[--C-:B------:R-:W-:Y:S01]  /*1e260*/  FFMA.FTZ R134, R134, UR35, -R7.reuse ;  /* 0x0000002386867c23 */ /* 0x100fe20008010807 */
[----:B------:R-:W-:Y:S01]  /*1e270*/  ISETP.GT.AND P3, PT, R180, 0x19, P1 ;  /* 0x00000019b400780c */ /* 0x000fe20000f64270 */
[--C-:B------:R-:W-:Y:S01]  /*1e280*/  FFMA.FTZ R136, R136, UR35, -R7.reuse ;  /* 0x0000002388887c23 */ /* 0x100fe20008010807 */
[----:B------:R-:W-:Y:S01]  /*1e290*/  FSEL R121, R121, -INF , !P2 ;  /* 0xff80000079797808 */ /* 0x000fe20005000000 */
[----:B------:R-:W-:Y:S01]  /*1e2a0*/  MUFU.EX2 R123, R123 ;  /* 0x0000007b007b7308 */ /* 0x000fe20000000800 */
[----:B------:R-:W-:Y:S01]  /*1e2b0*/  ISETP.LT.OR P3, PT, R179, 0x1a, P3 ;  /* 0x0000001ab300780c */ /* 0x000fe20001f61670 */
[----:B0-----:R-:W-:Y:S01]  /*1e2c0*/  FFMA.FTZ R4, R6, R4, R122 ;  /* 0x0000000406047223 */ /* 0x001fe2000001007a */
[----:B------:R-:W-:Y:S01]  /*1e2d0*/  ISETP.GT.AND P2, PT, R180, 0x18, P1 ;  /* 0x00000018b400780c */ /* 0x000fe20000f44270 */
[--C-:B------:R-:W-:Y:S01]  /*1e2e0*/  FFMA.FTZ R138, R138, UR35, -R7.reuse ;  /* 0x000000238a8a7c23 */ /* 0x100fe20008010807 */
[----:B------:R-:W-:Y:S01]  /*1e2f0*/  FSEL R129, R129, -INF , !P3 ;  /* 0xff80000081817808 */ /* 0x000fe20005800000 */
[--C-:B------:R-:W-:Y:S01]  /*1e300*/  FFMA.FTZ R140, R140, UR35, -R7.reuse ;  /* 0x000000238c8c7c23 */ /* 0x100fe20008010807 */
[----:B------:R-:W-:Y:S01]  /*1e310*/  ISETP.GT.AND P3, PT, R180, 0x21, P1 ;  /* 0x00000021b400780c */ /* 0x000fe20000f64270 */
[----:B------:R-:W-:Y:S01]  /*1e320*/  MUFU.EX2 R20, R20 ;  /* 0x0000001400147308 */ /* 0x000fe20000000800 */
[----:B------:R-:W-:Y:S01]  /*1e330*/  ISETP.LT.OR P2, PT, R179, 0x19, P2 ;  /* 0x00000019b300780c */ /* 0x000fe20001741670 */
[----:B-1----:R-:W-:Y:S01]  /*1e340*/  FADD.FTZ R4, R9, R4 ;  /* 0x0000000409047221 */ /* 0x002fe20000010000 */
[----:B------:R-:W-:Y:S01]  /*1e350*/  ISETP.LT.OR P3, PT, R179, 0x22, P3 ;  /* 0x00000022b300780c */ /* 0x000fe20001f61670 */
[--C-:B------:R-:W-:Y:S01]  /*1e360*/  FFMA.FTZ R142, R142, UR35, -R7.reuse ;  /* 0x000000238e8e7c23 */ /* 0x100fe20008010807 */
[----:B------:R-:W-:Y:S01]  /*1e370*/  FSEL R127, R127, -INF , !P2 ;  /* 0xff8000007f7f7808 */ /* 0x000fe20005000000 */
[--C-:B------:R-:W-:Y:S01]  /*1e380*/  FFMA.FTZ R144, R144, UR35, -R7.reuse ;  /* 0x0000002390907c23 */ /* 0x100fe20008010807 */
[----:B------:R-:W-:Y:S01]  /*1e390*/  FSEL R132, R132, -INF , !P3 ;  /* 0xff80000084847808 */ /* 0x000fe20005800000 */
[----:B------:R-:W-:Y:S01]  /*1e3a0*/  MUFU.EX2 R120, R120 ;  /* 0x0000007800787308 */ /* 0x000fe20000000800 */
        /* <DEDUP_REMOVED lines=9> */
[--C-:B------:R-:W-:Y:S01]  /*1e440*/  FFMA.FTZ R152, R152, UR35, -R7.reuse ;  /* 0x0000002398987c23 */ /* 0x100fe20008010807 */
[----:B------:R-:W-:Y:S01]  /*1e450*/  ISETP.GT.AND P3, PT, R180, 0x31, P1 ;  /* 0x00000031b400780c */ /* 0x000fe20000f64270 */
[--C-:B------:R-:W-:Y:S01]  /*1e460*/  FFMA.FTZ R154, R154, UR35, -R7.reuse ;  /* 0x000000239a9a7c23 */ /* 0x100fe20008010807 */
[----:B------:R-:W-:Y:S01]  /*1e470*/  FSEL R131, R131, -INF , !P2 ;  /* 0xff80000083837808 */ /* 0x000fe20005000000 */
[--C-:B------:R-:W-:Y:S01]  /*1e480*/  FFMA.FTZ R156, R156, UR35, -R7.reuse ;  /* 0x000000239c9c7c23 */ /* 0x100fe20008010807 */
[----:B------:R-:W-:Y:S01]  /*1e490*/  ISETP.LT.OR P3, PT, R179, 0x32, P3 ;  /* 0x00000032b300780c */ /* 0x000fe20001f61670 */
[----:B------:R-:W-:Y:S01]  /*1e4a0*/  MUFU.EX2 R126, R126 ;  /* 0x0000007e007e7308 */ /* 0x000fe20000000800 */
[----:B------:R-:W-:Y:S01]  /*1e4b0*/  ISETP.GT.AND P2, PT, R180, 0x28, P1 ;  /* 0x00000028b400780c */ /* 0x000fe20000f44270 */
[--C-:B------:R-:W-:Y:S01]  /*1e4c0*/  FFMA.FTZ R158, R158, UR35, -R7.reuse ;  /* 0x000000239e9e7c23 */ /* 0x100fe20008010807 */
        /* <DEDUP_REMOVED lines=25> */
[----:B------:R-:W-:Y:S01]  /*1e660*/  FFMA.FTZ R7, R178, UR35, -R7 ;  /* 0x00000023b2077c23 */ /* 0x000fe20008010807 */
[----:B------:R-:W-:-:S02]  /*1e670*/  ISETP.LT.OR P3, PT, R179, 0x4a, P3 ;  /* 0x0000004ab300780c */ /* 0x000fc40001f61670 */
[C---:B------:R-:W-:Y:S01]  /*1e680*/  ISETP.GT.AND P2, PT, R180.reuse, 0x38, P1 ;  /* 0x00000038b400780c */ /* 0x040fe20000f44270 */
[----:B------:R-:W-:Y:S01]  /*1e690*/  MUFU.EX2 R136, R136 ;  /* 0x0000008800887308 */ /* 0x000fe20000000800 */
[----:B------:R-:W-:Y:S02]  /*1e6a0*/  FSEL R151, R151, -INF , !P3 ;  /* 0xff80000097977808 */ /* 0x000fe40005800000 */
[----:B------:R-:W-:Y:S02]  /*1e6b0*/  ISETP.GT.AND P3, PT, R180, 0x51, P1 ;  /* 0x00000051b400780c */ /* 0x000fe40000f64270 */
[C---:B------:R-:W-:Y:S02]  /*1e6c0*/  ISETP.LT.OR P2, PT, R179.reuse, 0x39, P2 ;  /* 0x00000039b300780c */ /* 0x040fe40001741670 */
[----:B------:R-:W-:Y:S01]  /*1e6d0*/  ISETP.LT.OR P3, PT, R179, 0x52, P3 ;  /* 0x00000052b300780c */ /* 0x000fe20001f61670 */
[----:B------:R-:W-:Y:S01]  /*1e6e0*/  MUFU.EX2 R138, R138 ;  /* 0x0000008a008a7308 */ /* 0x000fe20000000800 */
[----:B------:R-:W-:-:S02]  /*1e6f0*/  FSEL R141, R141, -INF , !P2 ;  /* 0xff8000008d8d7808 */ /* 0x000fc40005000000 */
[----:B------:R-:W-:Y:S02]  /*1e700*/  FSEL R155, R155, -INF , !P3 ;  /* 0xff8000009b9b7808 */ /* 0x000fe40005800000 */
[C---:B------:R-:W-:Y:S02]  /*1e710*/  ISETP.GT.AND P3, PT, R180.reuse, 0x59, P1 ;  /* 0x00000059b400780c */ /* 0x040fe40000f64270 */
[----:B------:R-:W-:Y:S01]  /*1e720*/  ISETP.GT.AND P2, PT, R180, 0x40, P1 ;  /* 0x00000040b400780c */ /* 0x000fe20000f44270 */
[----:B------:R-:W-:Y:S01]  /*1e730*/  MUFU.EX2 R140, R140 ;  /* 0x0000008c008c7308 */ /* 0x000fe20000000800 */
[C---:B------:R-:W-:Y:S02]  /*1e740*/  ISETP.LT.OR P3, PT, R179.reuse, 0x5a, P3 ;  /* 0x0000005ab300780c */ /* 0x040fe40001f61670 */
[----:B------:R-:W-:Y:S02]  /*1e750*/  ISETP.LT.OR P2, PT, R179, 0x41, P2 ;  /* 0x00000041b300780c */ /* 0x000fe40001741670 */
[----:B------:R-:W-:-:S02]  /*1e760*/  FSEL R159, R159, -INF , !P3 ;  /* 0xff8000009f9f7808 */ /* 0x000fc40005800000 */
[C---:B------:R-:W-:Y:S01]  /*1e770*/  ISETP.GT.AND P3, PT, R180.reuse, 0x61, P1 ;  /* 0x00000061b400780c */ /* 0x040fe20000f64270 */
[----:B------:R-:W-:Y:S01]  /*1e780*/  MUFU.EX2 R142, R142 ;  /* 0x0000008e008e7308 */ /* 0x000fe20000000800 */
[----:B------:R-:W-:Y:S02]  /*1e790*/  FSEL R145, R145, -INF , !P2 ;  /* 0xff80000091917808 */ /* 0x000fe40005000000 */
[----:B------:R-:W-:Y:S02]  /*1e7a0*/  ISETP.LT.OR P3, PT, R179, 0x62, P3 ;  /* 0x00000062b300780c */ /* 0x000fe40001f61670 */
[C---:B------:R-:W-:Y:S02]  /*1e7b0*/  ISETP.GT.AND P2, PT, R180.reuse, 0x48, P1 ;  /* 0x00000048b400780c */ /* 0x040fe40000f44270 */
[----:B------:R-:W-:Y:S01]  /*1e7c0*/  FSEL R163, R163, -INF , !P3 ;  /* 0xff800000a3a37808 */ /* 0x000fe20005800000 */
[----:B------:R-:W-:Y:S01]  /*1e7d0*/  MUFU.EX2 R144, R144 ;  /* 0x0000009000907308 */ /* 0x000fe20000000800 */
[----:B------:R-:W-:-:S02]  /*1e7e0*/  ISETP.GT.AND P3, PT, R180, 0x69, P1 ;  /* 0x00000069b400780c */ /* 0x000fc40000f64270 */
[C---:B------:R-:W-:Y:S02]  /*1e7f0*/  ISETP.LT.OR P2, PT, R179.reuse, 0x49, P2 ;  /* 0x00000049b300780c */ /* 0x040fe40001741670 */
[----:B------:R-:W-:Y:S02]  /*1e800*/  ISETP.LT.OR P3, PT, R179, 0x6a, P3 ;  /* 0x0000006ab300780c */ /* 0x000fe40001f61670 */
[----:B------:R-:W-:Y:S01]  /*1e810*/  FSEL R149, R149, -INF , !P2 ;  /* 0xff80000095957808 */ /* 0x000fe20005000000 */
[----:B------:R-:W-:Y:S01]  /*1e820*/  MUFU.EX2 R146, R146 ;  /* 0x0000009200927308 */ /* 0x000fe20000000800 */
[----:B------:R-:W-:Y:S02]  /*1e830*/  FSEL R167, R167, -INF , !P3 ;  /* 0xff800000a7a77808 */ /* 0x000fe40005800000 */
[C---:B------:R-:W-:Y:S02]  /*1e840*/  ISETP.GT.AND P3, PT, R180.reuse, RZ, P1 ;  /* 0x000000ffb400720c */ /* 0x040fe40000f64270 */
[----:B------:R-:W-:-:S02]  /*1e850*/  ISETP.GT.AND P2, PT, R180, 0x50, P1 ;  /* 0x00000050b400780c */ /* 0x000fc40000f44270 */
[C---:B------:R-:W-:Y:S01]  /*1e860*/  ISETP.LT.OR P3, PT, R179.reuse, 0x1, P3 ;  /* 0x00000001b300780c */ /* 0x040fe20001f61670 */
[----:B------:R-:W-:Y:S01]  /*1e870*/  MUFU.EX2 R148, R148 ;  /* 0x0000009400947308 */ /* 0x000fe20000000800 */
[----:B------:R-:W-:Y:S02]  /*1e880*/  ISETP.LT.OR P2, PT, R179, 0x51, P2 ;  /* 0x00000051b300780c */ /* 0x000fe40001741670 */
[----:B------:R-:W-:Y:S02]  /*1e890*/  FSEL R8, R8, -INF , !P3 ;  /* 0xff80000008087808 */ /* 0x000fe40005800000 */
[----:B------:R-:W-:Y:S02]  /*1e8a0*/  FSEL R153, R153, -INF , !P2 ;  /* 0xff80000099997808 */ /* 0x000fe40005000000 */
[----:B------:R-:W-:Y:S01]  /*1e8b0*/  FMNMX.FTZ R14, R8, R11, !PT ;  /* 0x0000000b080e7209 */ /* 0x000fe20007810000 */
[----:B------:R-:W-:Y:S01]  /*1e8c0*/  MUFU.EX2 R150, R150 ;  /* 0x0000009600967308 */ /* 0x000fe20000000800 */
[----:B------:R-:W-:-:S02]  /*1e8d0*/  ISETP.GT.AND P2, PT, R180, 0x58, P1 ;  /* 0x00000058b400780c */ /* 0x000fc40000f44270 */
[----:B------:R-:W-:Y:S02]  /*1e8e0*/  FMNMX.FTZ R14, R12, R14, !PT ;  /* 0x0000000e0c0e7209 */ /* 0x000fe40007810000 */
[----:B------:R-:W-:Y:S02]  /*1e8f0*/  ISETP.LT.OR P2, PT, R179, 0x59, P2 ;  /* 0x00000059b300780c */ /* 0x000fe40001741670 */
[----:B------:R-:W-:Y:S01]  /*1e900*/  FMNMX.FTZ R14, R15, R14, !PT ;  /* 0x0000000e0f0e7209 */ /* 0x000fe20007810000 */
[----:B------:R-:W-:Y:S01]  /*1e910*/  MUFU.EX2 R152, R152 ;  /* 0x0000009800987308 */ /* 0x000fe20000000800 */
[----:B------:R-:W-:Y:S02]  /*1e920*/  FSEL R157, R157, -INF , !P2 ;  /* 0xff8000009d9d7808 */ /* 0x000fe40005000000 */
[----:B------:R-:W-:Y:S02]  /*1e930*/  FMNMX.FTZ R14, R21, R14, !PT ;  /* 0x0000000e150e7209 */ /* 0x000fe40007810000 */
[----:B------:R-:W-:-:S02]  /*1e940*/  ISETP.GT.AND P2, PT, R180, 0x60, P1 ;  /* 0x00000060b400780c */ /* 0x000fc40000f44270 */
[----:B------:R-:W-:Y:S01]  /*1e950*/  FMNMX.FTZ R14, R121, R14, !PT ;  /* 0x0000000e790e7209 */ /* 0x000fe20007810000 */
[----:B------:R-:W-:Y:S01]  /*1e960*/  MUFU.EX2 R154, R154 ;  /* 0x0000009a009a7308 */ /* 0x000fe20000000800 */
[----:B------:R-:W-:Y:S02]  /*1e970*/  ISETP.LT.OR P2, PT, R179, 0x61, P2 ;  /* 0x00000061b300780c */ /* 0x000fe40001741670 */
[----:B------:R-:W-:Y:S02]  /*1e980*/  FMNMX.FTZ R14, R125, R14, !PT ;  /* 0x0000000e7d0e7209 */ /* 0x000fe40007810000 */
        /* <DEDUP_REMOVED lines=20> */
[C---:B------:R-:W-:Y:S02]  /*1ead0*/  ISETP.GT.AND P3, PT, R180.reuse, 0x78, P1 ;  /* 0x00000078b400780c */ /* 0x040fe40000f64270 */
[----:B------:R-:W-:Y:S01]  /*1eae0*/  FMNMX.FTZ R14, R141, R14, !PT ;  /* 0x0000000e8d0e7209 */ /* 0x000fe20007810000 */
[----:B------:R-:W-:Y:S01]  /*1eaf0*/  MUFU.EX2 R164, R164 ;  /* 0x000000a400a47308 */ /* 0x000fe20000000800 */
[----:B------:R-:W-:Y:S02]  /*1eb00*/  ISETP.LT.OR P2, PT, R179, 0x72, P2 ;  /* 0x00000072b300780c */ /* 0x000fe40001741670 */
        /* <DEDUP_REMOVED lines=9> */
[----:B------:R-:W-:-:S02]  /*1eba0*/  ISETP.LT.OR P1, PT, R179, 0x7a, P1 ;  /* 0x0000007ab300780c */ /* 0x000fc40000f21670 */
[----:B------:R-:W-:Y:S02]  /*1ebb0*/  FMNMX.FTZ R14, R151, R14, !PT ;  /* 0x0000000e970e7209 */ /* 0x000fe40007810000 */
[----:B------:R-:W-:Y:S02]  /*1ebc0*/  FSEL R173, R173, -INF , !P3 ;  /* 0xff800000adad7808 */ /* 0x000fe40005800000 */
[----:B------:R-:W-:Y:S01]  /*1ebd0*/  FMNMX.FTZ R14, R153, R14, !PT ;  /* 0x0000000e990e7209 */ /* 0x000fe20007810000 */
[----:B------:R-:W-:Y:S01]  /*1ebe0*/  MUFU.EX2 R170, R170 ;  /* 0x000000aa00aa7308 */ /* 0x000fe20000000800 */
[----:B------:R-:W-:Y:S02]  /*1ebf0*/  FSEL R175, R175, -INF , !P1 ;  /* 0xff800000afaf7808 */ /* 0x000fe40004800000 */
        /* <DEDUP_REMOVED lines=63> */
[----:B------:R-:W-:Y:S01]  /*1eff0*/  FFMA.FTZ R175, R175, UR35, -R176 ;  /* 0x00000023afaf7c23 */ /* 0x000fe200080108b0 */
[----:B-1----:R-:W-:-:S01]  /*1f000*/  FADD.FTZ R176, R12, R3 ;  /* 0x000000030cb07221 */ /* 0x002fc20000010000 */
[----:B------:R-:W1:Y:S01]  /*1f010*/  MUFU.EX2 R121, R121 ;  /* 0x0000007900797308 */ /* 0x000e620000000800 */
[----:B------:R-:W-:-:S02]  /*1f020*/  FADD.FTZ R3, R123, R4 ;  /* 0x000000047b037221 */ /* 0x000fc40000010000 */
[----:B--2---:R-:W-:Y:S02]  /*1f030*/  FADD.FTZ R4, R15, R176 ;  /* 0x000000b00f047221 */ /* 0x004fe40000010000 */
        /* <DEDUP_REMOVED lines=87> */
.L_x_1816:
[----:B------:R-:W-:Y:S01]  /*1f5b0*/  IMAD R13, R13, 0x8, R16 ;  /* 0x000000080d0d7824 */ /* 0x000fe200078e0210 */
[----:B------:R-:W-:Y:S01]  /*1f5c0*/  ISETP.GT.AND P1, PT, R0, R224, PT ;  /* 0x000000e00000720c */ /* 0x000fe20003f24270 */
[----:B------:R-:W-:Y:S01]  /*1f5d0*/  IMAD.U32 R176, RZ, RZ, UR38 ;  /* 0x00000026ffb07e24 */ /* 0x000fe2000f8e00ff */
[----:B------:R-:W-:Y:S01]  /*1f5e0*/  F2FP.SATFINITE.E4M3.F32.PACK_AB_MERGE_C R20, R20, R123, RZ ;  /* 0x0000007b1414723e */ /* 0x000fe200048070ff */
[----:B------:R-:W-:Y:S01]  /*1f5f0*/  VIADD R13, R13, 0x2a860 ;  /* 0x0002a8600d0d7836 */ /* 0x000fe20000000000 */
        /* <DEDUP_REMOVED lines=31> */
[----:B------:R-:W-:Y:S01]  /*1f7f0*/  FMUL.FTZ R53, R53, R6 ;  /* 0x0000000635357220 */ /* 0x000fe20000410000 */
[----:B------:R-:W-:Y:S01]  /*1f800*/  F2FP.SATFINITE.E4M3.F32.PACK_AB_MERGE_C R9, R9, R122, R20 ;  /* 0x0000007a0909723e */ /* 0x000fe20004807014 */
[----:B------:R-:W-:Y:S01]  /*1f810*/  FMUL.FTZ R56, R56, R6 ;  /* 0x0000000638387220 */ /* 0x000fe20000410000 */
[----:B------:R-:W-:Y:S01]  /*1f820*/  F2FP.SATFINITE.E4M3.F32.PACK_AB_MERGE_C R15, R12, R8, R15 ;  /* 0x000000080c0f723e */ /* 0x000fe2000480700f */
[----:B------:R0:W-:Y:S01]  /*1f830*/  SYNCS.ARRIVE.TRANS64.RED.A1T0 RZ, [R13+URZ], RZ ;  /* 0x000000ff0dff79a7 */ /* 0x0001e2000810043f */
        /* <DEDUP_REMOVED lines=96> */
[----:B------:R-:W-:Y:S02]  /*1fe40*/  IMAD.MOV.U32 R6, RZ, RZ, R23 ;  /* 0x000000ffff067224 */ /* 0x000fe400078e0017 */
[----:B0-----:R-:W-:Y:S02]  /*1fe50*/  IMAD.MOV.U32 R13, RZ, RZ, R17 ;  /* 0x000000ffff0d7224 */ /* 0x001fe400078e0011 */
        /* <DEDUP_REMOVED lines=15> */
[----:B------:R-:W-:Y:S01]  /*1ff50*/  IMAD.MOV.U32 R187, RZ, RZ, R173 ;  /* 0x000000ffffbb7224 */ /* 0x000fe200078e00ad */
[----:B------:R-:W-:Y:S06]  /*1ff60*/  @P1 BRA `(.L_x_1817) ;  /* 0xffffffc400341947 */ /* 0x000fec000383ffff */
.L_x_1797:
[----:B------:R-:W-:Y:S05]  /*1ff70*/  WARPSYNC.ALL ;  /* 0x0000000000007948 */ /* 0x000fea0003800000 */
[----:B------:R-:W-:Y:S06]  /*1ff80*/  BAR.ARV 0x8, 0x180 ;  /* 0x0206000000007b1d */ /* 0x000fec0000002000 */
[----:B------:R-:W-:Y:S05]  /*1ff90*/  @!P0 BRA `(.L_x_1818) ;  /* 0x0000000000048947 */ /* 0x000fea0003800000 */
[----:B------:R-:W-:Y:S01]  /*1ffa0*/  BPT.TRAP 0x1 ;  /* 0x000000040000795c */ /* 0x000fe20000300000 */
.L_x_1818:
[----:B------:R-:W-:Y:S01]  /*1ffb0*/  IMAD R2, R17, 0x8, R16 ;  /* 0x0000000811027824 */ /* 0x000fe200078e0210 */
[----:B------:R-:W-:-:S04]  /*1ffc0*/  SHF.L.U32 R5, R23, 0x1f, RZ ;  /* 0x0000001f17057819 */ /* 0x000fc800000006ff */
[----:B------:R0:W1:Y:S01]  /*1ffd0*/  SYNCS.PHASECHK.TRANS64.TRYWAIT P1, [R2+URZ+0x2a850], R5 ;  /* 0x02a85005020075a7 */ /* 0x000062000802017f */
[----:B------:R-:W-:Y:S05]  /*1ffe0*/  @!P0 BRA `(.L_x_1819) ;  /* 0x0000000000048947 */ /* 0x000fea0003800000 */
[----:B------:R-:W-:Y:S01]  /*1fff0*/  BPT.TRAP 0x1 ;  /* 0x000000040000795c */ /* 0x000fe20000300000 */
.L_x_1819:
[----:B------:R-:W-:-:S05]  /*20000*/  VIADD R16, R16, 0x400 ;  /* 0x0000040010107836 */ /* 0x000fca0000000000 */
[----:B------:R-:W-:-:S04]  /*20010*/  SHF.R.U32.HI R16, RZ, 0x4, R16 ;  /* 0x00000004ff107819 */ /* 0x000fc80000011610 */
[----:B------:R-:W-:-:S04]  /*20020*/  LOP3.LUT R16, R16, 0x3fff, RZ, 0xc0, !PT ;  /* 0x00003fff10107812 */ /* 0x000fc800078ec0ff */
[----:B------:R-:W-:Y:S01]  /*20030*/  LOP3.LUT R16, R16, 0x10000, RZ, 0xfc, !PT ;  /* 0x0001000010107812 */ /* 0x000fe200078efcff */
[----:B-1----:R-:W-:Y:S06]  /*20040*/  @P1 BRA `(.L_x_1820) ;  /* 0x0000000000081947 */ /* 0x002fec0003800000 */
[----:B------:R-:W1:Y:S02]  /*20050*/  SYNCS.PHASECHK.TRANS64.TRYWAIT P1, [R2+URZ+0x2a850], R5 ;  /* 0x02a85005020075a7 */ /* 0x000e64000802017f */
[----:B-1----:R-:W-:Y:S05]  /*20060*/  @!P1 BRA `(.L_x_1821) ;  /* 0x000000fc00349947 */ /* 0x002fea0003800000 */
.L_x_1820:
[----:B------:R-:W-:Y:S01]  /*20070*/  IMAD R6, R17, 0x600, R16 ;  /* 0x0000060011067824 */ /* 0x000fe200078e0210 */
[----:B------:R-:W-:Y:S05]  /*20080*/  WARPSYNC.ALL ;  /* 0x0000000000007948 */ /* 0x000fea0003800000 */
[----:B------:R-:W-:Y:S01]  /*20090*/  IMAD.MOV.U32 R7, RZ, RZ, 0x40000040 ;  /* 0x40000040ff077424 */ /* 0x000fe200078e00ff */
[C---:B------:R-:W-:Y:S01]  /*200a0*/  R2UR UR6, R6.reuse ;  /* 0x00000000060672ca */ /* 0x040fe200000e0000 */
[----:B------:R-:W-:Y:S01]  /*200b0*/  WARPGROUP.ARRIVE ;  /* 0x00000000000079c5 */ /* 0x000fe20000000000 */
[----:B------:R-:W-:Y:S01]  /*200c0*/  VIADD R8, R6, 0x2 ;  /* 0x0000000206087836 */ /* 0x000fe20000000000 */
[----:B------:R-:W-:Y:S01]  /*200d0*/  ULDC.64 UR4, c[0x0][0x9a0] ;  /* 0x0002680000047ab9 */ /* 0x000fe20000000a00 */
[----:B------:R-:W-:Y:S01]  /*200e0*/  R2UR UR7, R7 ;  /* 0x00000000070772ca */ /* 0x000fe200000e0000 */
[----:B------:R-:W-:Y:S01]  /*200f0*/  IMAD.MOV.U32 R9, RZ, RZ, 0x40000040 ;  /* 0x40000040ff097424 */ /* 0x000fe200078e00ff */
[----:B------:R-:W-:-:S04]  /*20100*/  ISETP.NE.U32.AND P1, PT, RZ, UR4, PT ;  /* 0x00000004ff007c0c */ /* 0x000fc8000bf25070 */
[----:B------:R-:W-:-:S07]  /*20110*/  ISETP.NE.AND.EX P1, PT, RZ, UR5, PT, P1 ;  /* 0x00000005ff007c0c */ /* 0x000fce000bf25310 */
[----:B------:R-:W-:Y:S01]  /*20120*/  QGMMA.64x192x32.F32.E4M3.E4M3 R24, R196, gdesc[UR4], R24, gsb0 ;  /* 0x02e00004c4187df3 */ /* 0x000fe20008000818 */
[----:B------:R-:W-:Y:S02]  /*20130*/  R2UR UR6, R8 ;  /* 0x00000000080672ca */ /* 0x000fe400000e0000 */
[----:B------:R-:W-:-:S03]  /*20140*/  R2UR UR7, R9 ;  /* 0x00000000090772ca */ /* 0x000fc600000e0000 */
[----:B------:R-:W2:Y:S01]  /*20150*/  @P1 LDC.64 R8, c[0x0][0x9c8] ;  /* 0x00027200ff081b82 */ /* 0x000ea20000000a00 */
[----:B01----:R-:W-:-:S07]  /*20160*/  @P1 SHF.R.S32.HI R5, RZ, 0x1f, R227 ;  /* 0x0000001fff051819 */ /* 0x003fce00000114e3 */
[----:B------:R-:W0:Y:S01]  /*20170*/  @P1 LDC.64 R12, c[0x0][0x9d0] ;  /* 0x00027400ff0c1b82 */ /* 0x000e220000000a00 */
[----:B--2---:R-:W-:-:S04]  /*20180*/  @P1 IMAD R0, R5, R8, RZ ;  /* 0x0000000805001224 */ /* 0x004fc800078e02ff */
[C---:B------:R-:W-:Y:S02]  /*20190*/  @P1 IMAD R5, R227.reuse, R9, R0 ;  /* 0x00000009e3051224 */ /* 0x040fe400078e0200 */
[----:B------:R-:W-:-:S04]  /*201a0*/  @P1 IMAD.WIDE.U32 R8, R227, R8, RZ ;  /* 0x00000008e3081225 */ /* 0x000fc800078e00ff */
[----:B------:R-:W-:Y:S02]  /*201b0*/  @P1 IMAD.IADD R9, R9, 0x1, R5 ;  /* 0x0000000109091824 */ /* 0x000fe400078e0205 */
[----:B------:R-:W-:Y:S02]  /*201c0*/  IMAD.MOV.U32 R0, RZ, RZ, 0x3f800000 ;  /* 0x3f800000ff007424 */ /* 0x000fe400078e00ff */
[----:B0-----:R-:W-:-:S04]  /*201d0*/  @P1 IMAD.WIDE.U32 R8, R200, R12, R8 ;  /* 0x0000000cc8081225 */ /* 0x001fc800078e0008 */
[----:B------:R-:W-:Y:S01]  /*201e0*/  @P1 IMAD R13, R200, R13, R9 ;  /* 0x0000000dc80d1224 */ /* 0x000fe200078e0209 */
[----:B------:R-:W-:-:S04]  /*201f0*/  @P1 LEA R12, P2, R8, UR4, 0x2 ;  /* 0x00000004080c1c11 */ /* 0x000fc8000f8410ff */
[----:B------:R-:W-:-:S05]  /*20200*/  @P1 LEA.HI.X R13, R8, UR5, R13, 0x2, P2 ;  /* 0x00000005080d1c11 */ /* 0x000fca00090f140d */
[----:B------:R0:W2:Y:S01]  /*20210*/  @P1 LDG.E R0, desc[UR42][R12.64] ;  /* 0x0000002a0c001981 */ /* 0x0000a2000c1e1900 */
[----:B------:R-:W-:Y:S02]  /*20220*/  VIADD R8, R6, 0x4 ;  /* 0x0000000406087836 */ /* 0x000fe40000000000 */
[----:B------:R-:W-:Y:S01]  /*20230*/  IMAD.MOV.U32 R9, RZ, RZ, 0x40000040 ;  /* 0x40000040ff097424 */ /* 0x000fe200078e00ff */
[----:B------:R-:W-:Y:S02]  /*20240*/  WARPGROUP.DEPBAR.LE gsb0, 0x0 ;  /* 0x00008000000079c5 */ /* 0x000fe40000010000 */
[----:B------:R-:W-:-:S06]  /*20250*/  WARPGROUP.ARRIVE ;  /* 0x00000000000079c5 */ /* 0x000fcc0000000000 */
[----:B------:R-:W-:Y:S01]  /*20260*/  QGMMA.64x192x32.F32.E4M3.E4M3 R24, R192, gdesc[UR4], R24, gsb0 ;  /* 0x02e00004c0187df3 */ /* 0x000fe20008000818 */
[----:B------:R-:W-:Y:S02]  /*20270*/  R2UR UR6, R8 ;  /* 0x00000000080672ca */ /* 0x000fe400000e0000 */
[----:B------:R-:W-:Y:S01]  /*20280*/  R2UR UR7, R9 ;  /* 0x00000000090772ca */ /* 0x000fe200000e0000 */
[----:B------:R-:W-:Y:S02]  /*20290*/  VIADD R6, R6, 0x6 ;  /* 0x0000000606067836 */ /* 0x000fe40000000000 */
[----:B------:R-:W-:Y:S01]  /*202a0*/  IMAD.MOV.U32 R7, RZ, RZ, 0x40000040 ;  /* 0x40000040ff077424 */ /* 0x000fe200078e00ff */
[----:B------:R-:W1:Y:S04]  /*202b0*/  SHFL.BFLY PT, R5, R4, 0x2, 0x1f ;  /* 0x0c401f0004057f89 */ /* 0x000e6800000e0000 */
[----:B------:R-:W3:Y:S01]  /*202c0*/  SHFL.BFLY PT, R8, R3, 0x2, 0x1f ;  /* 0x0c401f0003087f89 */ /* 0x000ee200000e0000 */
[----:B------:R-:W-:-:S02]  /*202d0*/  WARPGROUP.DEPBAR.LE gsb0, 0x0 ;  /* 0x00008000000079c5 */ /* 0x000fc40000010000 */
[----:B------:R-:W-:-:S06]  /*202e0*/  WARPGROUP.ARRIVE ;  /* 0x00000000000079c5 */ /* 0x000fcc0000000000 */
[----:B------:R-:W-:Y:S01]  /*202f0*/  QGMMA.64x192x32.F32.E4M3.E4M3 R24, R188, gdesc[UR4], R24, gsb0 ;  /* 0x02e00004bc187df3 */ /* 0x000fe20008000818 */
[----:B------:R-:W-:Y:S02]  /*20300*/  R2UR UR6, R6 ;  /* 0x00000000060672ca */ /* 0x000fe400000e0000 */
[----:B------:R-:W-:Y:S01]  /*20310*/  R2UR UR7, R7 ;  /* 0x00000000070772ca */ /* 0x000fe200000e0000 */
[----:B-1----:R-:W-:-:S01]  /*20320*/  FADD.FTZ R5, R5, R4 ;  /* 0x0000000405057221 */ /* 0x002fc20000010000 */
[----:B---3--:R-:W-:-:S04]  /*20330*/  FADD.FTZ R8, R8, R3 ;  /* 0x0000000308087221 */ /* 0x008fc80000010000 */
[----:B------:R-:W1:Y:S04]  /*20340*/  SHFL.BFLY PT, R6, R5, 0x1, 0x1f ;  /* 0x0c201f0005067f89 */ /* 0x000e6800000e0000 */
[----:B------:R-:W3:Y:S01]  /*20350*/  SHFL.BFLY PT, R7, R8, 0x1, 0x1f ;  /* 0x0c201f0008077f89 */ /* 0x000ee200000e0000 */
[----:B-1----:R-:W-:-:S01]  /*20360*/  FADD.FTZ R9, R5, R6 ;  /* 0x0000000605097221 */ /* 0x002fc20000010000 */
[----:B---3--:R-:W-:-:S04]  /*20370*/  FADD.FTZ R11, R8, R7 ;  /* 0x00000007080b7221 */ /* 0x008fc80000010000 */
[C---:B------:R-:W-:Y:S01]  /*20380*/  FSETP.NE.FTZ.AND P1, PT, R9.reuse, RZ, PT ;  /* 0x000000ff0900720b */ /* 0x040fe20003f35000 */
[----:B0-----:R-:W-:Y:S01]  /*20390*/  FMUL.FTZ R12, R9, 0.00390625 ;  /* 0x3b800000090c7820 */ /* 0x001fe20000410000 */
[----:B------:R-:W-:Y:S01]  /*203a0*/  FMUL.FTZ R6, R11, 0.00390625 ;  /* 0x3b8000000b067820 */ /* 0x000fe20000410000 */
[----:B------:R-:W-:-:S03]  /*203b0*/  IMAD.MOV.U32 R7, RZ, RZ, RZ ;  /* 0x000000ffff077224 */ /* 0x000fc600078e00ff */
[----:B------:R-:W-:Y:S02]  /*203c0*/  FSETP.NE.FTZ.AND P2, PT, R12, RZ, PT ;  /* 0x000000ff0c00720b */ /* 0x000fe40003f55000 */
[----:B------:R-:W-:-:S05]  /*203d0*/  FSETP.NE.FTZ.AND P3, PT, R6, RZ, PT ;  /* 0x000000ff0600720b */ /* 0x000fca0003f75000 */
[----:B------:R-:W-:Y:S01]  /*203e0*/  @P1 MUFU.RCP R7, R9 ;  /* 0x0000000900071308 */ /* 0x000fe20000001000 */
[----:B------:R-:W-:Y:S01]  /*203f0*/  FSETP.NE.FTZ.AND P1, PT, R11, RZ, PT ;  /* 0x000000ff0b00720b */ /* 0x000fe20003f35000 */
[----:B------:R-:W-:-:S06]  /*20400*/  IMAD.MOV.U32 R5, RZ, RZ, RZ ;  /* 0x000000ffff057224 */ /* 0x000fcc00078e00ff */
[----:B------:R-:W0:Y:S08]  /*20410*/  @P2 MUFU.LG2 R4, R12 ;  /* 0x0000000c00042308 */ /* 0x000e300000000c00 */
[----:B------:R-:W1:Y:S01]  /*20420*/  @P3 MUFU.LG2 R6, R6 ;  /* 0x0000000600063308 */ /* 0x000e620000000c00 */
[----:B------:R-:W-:-:S07]  /*20430*/  IMAD.U32 R3, RZ, RZ, UR35 ;  /* 0x00000023ff037e24 */ /* 0x000fce000f8e00ff */
[----:B------:R-:W3:Y:S01]  /*20440*/  @P1 MUFU.RCP R5, R11 ;  /* 0x0000000b00051308 */ /* 0x000ee20000001000 */
[----:B------:R-:W-:Y:S02]  /*20450*/  WARPGROUP.DEPBAR.LE gsb0, 0x0 ;  /* 0x00008000000079c5 */ /* 0x000fe40000010000 */
        /* <DEDUP_REMOVED lines=10> */
[----:B--2---:R-:W-:Y:S01]  /*20500*/  FMUL.FTZ R4, R7, R0 ;  /* 0x0000000007047220 */ /* 0x004fe20000410000 */
[----:B------:R-:W-:Y:S01]  /*20510*/  @P3 FFMA.FTZ R152, R8, R14, R9 ;  /* 0x0000000e08983223 */ /* 0x000fe20000010009 */
[----:B---3--:R-:W-:Y:S01]  /*20520*/  FMUL.FTZ R0, R5, R0 ;  /* 0x0000000005007220 */ /* 0x008fe20000410000 */
[----:B------:R-:W-:Y:S02]  /*20530*/  WARPGROUP.DEPBAR.LE gsb0, 0x0 ;  /* 0x00008000000079c5 */ /* 0x000fe40000010000 */
[----:B------:R-:W-:Y:S05]  /*20540*/  @!P0 BRA `(.L_x_1822) ;  /* 0x0000000000048947 */ /* 0x000fea0003800000 */
[----:B------:R-:W-:Y:S01]  /*20550*/  BPT.TRAP 0x1 ;  /* 0x000000040000795c */ /* 0x000fe20000300000 */
.L_x_1822:
[----:B------:R-:W-:Y:S02]  /*20560*/  VIADD R6, R2, 0x2a860 ;  /* 0x0002a86002067836 */ /* 0x000fe40000000000 */
[-C--:B------:R-:W-:Y:S01]  /*20570*/  FMUL.FTZ R134, R49, R4.reuse ;  /* 0x0000000431867220 */ /* 0x080fe20000410000 */
[----:B------:R-:W-:Y:S02]  /*20580*/  IMAD.U32 R3, RZ, RZ, UR38 ;  /* 0x00000026ff037e24 */ /* 0x000fe4000f8e00ff */
[-C--:B------:R-:W-:Y:S01]  /*20590*/  FMUL.FTZ R121, R53, R4.reuse ;  /* 0x0000000435797220 */ /* 0x080fe20000410000 */
[----:B------:R-:W-:Y:S02]  /*205a0*/  VIADD R17, R17, 0x1 ;  /* 0x0000000111117836 */ /* 0x000fe40000000000 */
[-C--:B------:R-:W-:Y:S01]  /*205b0*/  FMUL.FTZ R122, R56, R4.reuse ;  /* 0x00000004387a7220 */ /* 0x080fe20000410000 */
[-C--:B------:R-:W-:Y:S01]  /*205c0*/  FMUL.FTZ R8, R64, R4.reuse ;  /* 0x0000000440087220 */ /* 0x080fe20000410000 */
[----:B------:R-:W-:Y:S01]  /*205d0*/  PRMT R6, R3, 0x654, R6 ;  /* 0x0000065403067816 */ /* 0x000fe20000000006 */
[-C--:B------:R-:W-:Y:S01]  /*205e0*/  FMUL.FTZ R7, R93, R4.reuse ;  /* 0x000000045d077220 */ /* 0x080fe20000410000 */
[----:B------:R-:W-:Y:S01]  /*205f0*/  ISETP.NE.AND P1, PT, R17, 0x2, PT ;  /* 0x000000021100780c */ /* 0x000fe20003f25270 */
[-C--:B------:R-:W-:Y:S01]  /*20600*/  FMUL.FTZ R5, R109, R4.reuse ;  /* 0x000000046d057220 */ /* 0x080fe20000410000 */
[----:B------:R0:W-:Y:S01]  /*20610*/  SYNCS.ARRIVE.TRANS64.RED.A1T0 RZ, [R6+URZ], RZ ;  /* 0x000000ff06ff79a7 */ /* 0x0001e2000810043f */
        /* <DEDUP_REMOVED lines=42> */
[----:B------:R-:W-:Y:S01]  /*208c0*/  SEL R4, RZ, 0x1, P1 ;  /* 0x00000001ff047807 */ /* 0x000fe20000800000 */
        /* <DEDUP_REMOVED lines=48> */
[----:B------:R-:W-:Y:S01]  /*20bd0*/  FMUL.FTZ R115, R115, R0 ;  /* 0x0000000073737220 */ /* 0x000fe20000410000 */
[----:B------:R-:W-:Y:S01]  /*20be0*/  LOP3.LUT R23, R23, R4, RZ, 0x3c, !PT ;  /* 0x0000000417177212 */ /* 0x000fe200078e3cff */
[----:B------:R-:W-:Y:S01]  /*20bf0*/  UIADD3 UR37, UR37, 0x1, URZ ;  /* 0x0000000125257890 */ /* 0x000fe2000fffe03f */
[----:B0-----:R-:W-:-:S11]  /*20c00*/  SEL R17, R17, RZ, P1 ;  /* 0x000000ff11117207 */ /* 0x001fd60000800000 */
.L_x_1706:
[----:B------:R-:W-:Y:S05]  /*20c10*/  WARPSYNC.ALL ;  /* 0x0000000000007948 */ /* 0x000fea0003800000 */
[----:B------:R-:W2:Y:S01]  /*20c20*/  LDL R166, [R1+0x8] ;  /* 0x0000080001a67983 */ /* 0x000ea20000100800 */
[----:B------:R-:W0:Y:S01]  /*20c30*/  S2UR UR38, SR_CgaCtaId ;  /* 0x00000000002679c3 */ /* 0x000e220000008800 */
[----:B------:R-:W-:Y:S01]  /*20c40*/  UMOV UR4, 0x400 ;  /* 0x0000040000047882 */ /* 0x000fe20000000000 */
[----:B------:R-:W-:Y:S01]  /*20c50*/  BSSY B0, `(.L_x_1823) ;  /* 0x000059c000007945 */ /* 0x000fe20003800000 */
[----:B0-----:R-:W-:-:S06]  /*20c60*/  ULEA UR4, UR38, UR4, 0x18 ;  /* 0x0000000426047291 */ /* 0x001fcc000f8ec03f */
[----:B------:R-:W-:Y:S01]  /*20c70*/  IMAD.U32 R16, RZ, RZ, UR4 ;  /* 0x00000004ff107e24 */ /* 0x000fe2000f8e00ff */
        /* <DEDUP_REMOVED lines=9> */
[----:B------:R-:W1:Y:S01]  /*20d10*/  S2R R167, SR_TID.X ;  /* 0x0000000000a77919 */ /* 0x000e620000002100 */
[----:B------:R-:W3:Y:S01]  /*20d20*/  S2R R13, SR_SWINHI ;  /* 0x00000000000d7919 */ /* 0x000ee20000002f00 */
[----:B-1----:R-:W-:-:S05]  /*20d30*/  IMAD.SHL.U32 R0, R167, 0x4, RZ ;  /* 0x00000004a7007824 */ /* 0x002fca00078e00ff */
[----:B------:R-:W-:Y:S02]  /*20d40*/  LOP3.LUT R0, R0, 0xc, RZ, 0xc0, !PT ;  /* 0x0000000c00007812 */ /* 0x000fe400078ec0ff */
[----:B------:R-:W-:Y:S02]  /*20d50*/  MOV R84, R16 ;  /* 0x0000001000547202 */ /* 0x000fe40000000f00 */
[----:B---3--:R-:W-:Y:S02]  /*20d60*/  MOV R85, R13 ;  /* 0x0000000d00557202 */ /* 0x008fe40000000f00 */
[----:B------:R-:W-:-:S05]  /*20d70*/  IADD3 R20, P0, R0, UR4, RZ ;  /* 0x0000000400147c10 */ /* 0x000fca000ff1e0ff */
[----:B------:R-:W-:Y:S01]  /*20d80*/  IMAD.X R21, RZ, RZ, UR5, P0 ;  /* 0x00000005ff157e24 */ /* 0x000fe200080e06ff */
[----:B------:R-:W-:-:S04]  /*20d90*/  LOP3.LUT P0, R4, R167, 0x3, RZ, 0xc0, !PT ;  /* 0x00000003a7047812 */ /* 0x000fc8000780c0ff */
[----:B------:R-:W-:Y:S01]  /*20da0*/  ISETP.EQ.OR P0, PT, R4, 0x3, !P0 ;  /* 0x000000030400780c */ /* 0x000fe20004702670 */
[----:B------:R1:W5:Y:S01]  /*20db0*/  LDG.E.CONSTANT R0, desc[UR42][R20.64] ;  /* 0x0000002a14007981 */ /* 0x000362000c1e9900 */
[----:B------:R-:W-:Y:S02]  /*20dc0*/  UMOV UR4, 0xffffffff ;  /* 0xffffffff00047882 */ /* 0x000fe40000000000 */
[----:B------:R-:W-:Y:S02]  /*20dd0*/  SEL R4, R24, R25, P0 ;  /* 0x0000001918047207 */ /* 0x000fe40000000000 */
[----:B------:R-:W-:Y:S02]  /*20de0*/  SEL R150, R25, R24, P0 ;  /* 0x0000001819967207 */ /* 0x000fe40000000000 */
[----:B------:R-:W-:Y:S02]  /*20df0*/  SEL R13, R28, R29, P0 ;  /* 0x0000001d1c0d7207 */ /* 0x000fe40000000000 */
[----:B------:R-:W-:Y:S01]  /*20e00*/  SEL R149, R29, R28, P0 ;  /* 0x0000001c1d957207 */ /* 0x000fe20000000000 */
[----:B--2---:R-:W-:-:S03]  /*20e10*/  IMAD.WIDE R62, R6, 0x2, R84 ;  /* 0x00000002063e7825 */ /* 0x004fc600078e0254 */
[C---:B------:R-:W-:Y:S02]  /*20e20*/  IADD3 R31, P3, R62.reuse, 0x8060, RZ ;  /* 0x000080603e1f7810 */ /* 0x040fe40007f7e0ff */
[----:B------:R-:W-:Y:S02]  /*20e30*/  IADD3 R25, P4, R62, 0x8040, RZ ;  /* 0x000080403e197810 */ /* 0x000fe40007f9e0ff */
[----:B-1----:R-:W-:Y:S01]  /*20e40*/  LOP3.LUT R20, R31, 0x380, RZ, 0xc0, !PT ;  /* 0x000003801f147812 */ /* 0x002fe200078ec0ff */
[----:B------:R-:W-:Y:S01]  /*20e50*/  IMAD.X R21, RZ, RZ, R63, P3 ;  /* 0x000000ffff157224 */ /* 0x000fe200018e063f */
[----:B------:R-:W-:Y:S02]  /*20e60*/  LOP3.LUT R24, R25, 0x380, RZ, 0xc0, !PT ;  /* 0x0000038019187812 */ /* 0x000fe400078ec0ff */
[----:B------:R-:W-:Y:S02]  /*20e70*/  SHF.R.U64 R20, R20, 0x3, RZ ;  /* 0x0000000314147819 */ /* 0x000fe400000012ff */
[----:B------:R-:W-:-:S02]  /*20e80*/  SHF.R.U64 R24, R24, 0x3, RZ ;  /* 0x0000000318187819 */ /* 0x000fc400000012ff */
[----:B------:R-:W-:Y:S02]  /*20e90*/  LOP3.LUT R20, R20, R31, RZ, 0x3c, !PT ;  /* 0x0000001f14147212 */ /* 0x000fe400078e3cff */
[C---:B------:R-:W-:Y:S02]  /*20ea0*/  IADD3 R27, P5, R62.reuse, 0x8020, RZ ;  /* 0x000080203e1b7810 */ /* 0x040fe40007fbe0ff */
[C---:B------:R-:W-:Y:S02]  /*20eb0*/  IADD3 R29, P1, R62.reuse, 0x8000, RZ ;  /* 0x000080003e1d7810 */ /* 0x040fe40007f3e0ff */
[C---:B------:R-:W-:Y:S02]  /*20ec0*/  IADD3 R31, P2, R62.reuse, 0x4060, RZ ;  /* 0x000040603e1f7810 */ /* 0x040fe40007f5e0ff */
[----:B------:R-:W-:Y:S02]  /*20ed0*/  IADD3 R45, P3, R62, 0x4040, RZ ;  /* 0x000040403e2d7810 */ /* 0x000fe40007f7e0ff */
[----:B------:R-:W-:-:S02]  /*20ee0*/  LOP3.LUT R24, R24, R25, RZ, 0x3c, !PT ;  /* 0x0000001918187212 */ /* 0x000fc400078e3cff */
[----:B-----5:R-:W-:Y:S02]  /*20ef0*/  LOP3.LUT R26, R27, 0x380, RZ, 0xc0, !PT ;  /* 0x000003801b1a7812 */ /* 0x020fe400078ec0ff */
[----:B------:R-:W-:Y:S02]  /*20f00*/  LOP3.LUT R28, R29, 0x380, RZ, 0xc0, !PT ;  /* 0x000003801d1c7812 */ /* 0x000fe400078ec0ff */
[----:B------:R-:W-:Y:S02]  /*20f10*/  IADD3.X R25, RZ, R63, RZ, P4, !PT ;  /* 0x0000003fff197210 */ /* 0x000fe400027fe4ff */
[----:B------:R-:W-:Y:S02]  /*20f20*/  LOP3.LUT R30, R31, 0x380, RZ, 0xc0, !PT ;  /* 0x000003801f1e7812 */ /* 0x000fe400078ec0ff */
[----:B------:R-:W-:Y:S02]  /*20f30*/  LOP3.LUT R44, R45, 0x380, RZ, 0xc0, !PT ;  /* 0x000003802d2c7812 */ /* 0x000fe400078ec0ff */
[----:B------:R-:W-:-:S02]  /*20f40*/  IADD3 R47, P4, R62, 0x4020, RZ ;  /* 0x000040203e2f7810 */ /* 0x000fc40007f9e0ff */
[----:B------:R-:W-:Y:S02]  /*20f50*/  SHF.R.U64 R26, R26, 0x3, RZ ;  /* 0x000000031a1a7819 */ /* 0x000fe400000012ff */
[----:B------:R-:W-:Y:S02]  /*20f60*/  SHF.R.U64 R28, R28, 0x3, RZ ;  /* 0x000000031c1c7819 */ /* 0x000fe400000012ff */
[----:B------:R-:W-:Y:S02]  /*20f70*/  SHF.R.U64 R30, R30, 0x3, RZ ;  /* 0x000000031e1e7819 */ /* 0x000fe400000012ff */
[----:B------:R-:W-:Y:S02]  /*20f80*/  SHF.R.U64 R44, R44, 0x3, RZ ;  /* 0x000000032c2c7819 */ /* 0x000fe400000012ff */
[----:B------:R-:W-:Y:S02]  /*20f90*/  LOP3.LUT R46, R47, 0x380, RZ, 0xc0, !PT ;  /* 0x000003802f2e7812 */ /* 0x000fe400078ec0ff */
        /* <DEDUP_REMOVED lines=8> */
[----:B------:R-:W-:-:S02]  /*21020*/  SHF.R.U64 R46, R46, 0x3, RZ ;  /* 0x000000032e2e7819 */ /* 0x000fc400000012ff */
[C---:B------:R-:W-:Y:S02]  /*21030*/  IADD3 R51, P5, R62.reuse, 0x4000, RZ ;  /* 0x000040003e337810 */ /* 0x040fe40007fbe0ff */
[C---:B------:R-:W-:Y:S02]  /*21040*/  IADD3 R55, P1, R62.reuse, 0x60, RZ ;  /* 0x000000603e377810 */ /* 0x040fe40007f3e0ff */
[C---:B------:R-:W-:Y:S02]  /*21050*/  IADD3 R59, P2, R62.reuse, 0x40, RZ ;  /* 0x000000403e3b7810 */ /* 0x040fe40007f5e0ff */
[----:B------:R-:W-:Y:S02]  /*21060*/  IADD3 R67, P3, R62, 0x20, RZ ;  /* 0x000000203e437810 */ /* 0x000fe40007f7e0ff */
[----:B------:R-:W-:Y:S02]  /*21070*/  LOP3.LUT R46, R46, R47, RZ, 0x3c, !PT ;  /* 0x0000002f2e2e7212 */ /* 0x000fe400078e3cff */
[----:B------:R-:W-:-:S02]  /*21080*/  LOP3.LUT R50, R51, 0x380, RZ, 0xc0, !PT ;  /* 0x0000038033327812 */ /* 0x000fc400078ec0ff */
[----:B------:R-:W-:Y:S02]  /*21090*/  LOP3.LUT R47, R62, 0x380, RZ, 0xc0, !PT ;  /* 0x000003803e2f7812 */ /* 0x000fe400078ec0ff */
[----:B------:R-:W-:Y:S02]  /*210a0*/  LOP3.LUT R54, R55, 0x380, RZ, 0xc0, !PT ;  /* 0x0000038037367812 */ /* 0x000fe400078ec0ff */
[----:B------:R-:W-:Y:S02]  /*210b0*/  LOP3.LUT R58, R59, 0x380, RZ, 0xc0, !PT ;  /* 0x000003803b3a7812 */ /* 0x000fe400078ec0ff */
[----:B------:R-:W-:Y:S02]  /*210c0*/  LOP3.LUT R66, R67, 0x380, RZ, 0xc0, !PT ;  /* 0x0000038043427812 */ /* 0x000fe400078ec0ff */
[----:B------:R-:W-:Y:S02]  /*210d0*/  SHF.R.U64 R50, R50, 0x3, RZ ;  /* 0x0000000332327819 */ /* 0x000fe400000012ff */
[----:B------:R-:W-:-:S02]  /*210e0*/  SHF.R.U64 R47, R47, 0x3, RZ ;  /* 0x000000032f2f7819 */ /* 0x000fc400000012ff */
[----:B------:R-:W-:Y:S02]  /*210f0*/  SHF.R.U64 R54, R54, 0x3, RZ ;  /* 0x0000000336367819 */ /* 0x000fe400000012ff */
[----:B------:R-:W-:Y:S02]  /*21100*/  SHF.R.U64 R58, R58, 0x3, RZ ;  /* 0x000000033a3a7819 */ /* 0x000fe400000012ff */
        /* <DEDUP_REMOVED lines=11> */
[----:B------:R-:W-:-:S02]  /*211c0*/  MOV R158, R62 ;  /* 0x0000003e009e7202 */ /* 0x000fc40000000f00 */
[----:B------:R-:W-:Y:S02]  /*211d0*/  MOV R165, R20 ;  /* 0x0000001400a57202 */ /* 0x000fe40000000f00 */
        /* <DEDUP_REMOVED lines=9> */
[----:B------:R-:W-:Y:S01]  /*21270*/  MOV R154, R66 ;  /* 0x00000042009a7202 */ /* 0x000fe20000000f00 */
[----:B------:R-:W-:Y:S06]  /*21280*/  BRA.DIV UR4, `(.L_x_1825) ;  /* 0x000000ea04c07947 */ /* 0x000fec000b800000 */
[----:B------:R-:W-:Y:S02]  /*21290*/  SEL R86, R108, R5, P0 ;  /* 0x000000056c567207 */ /* 0x000fe40000000000 */
[----:B------:R-:W-:Y:S02]  /*212a0*/  SEL R63, R41, R87, P0 ;  /* 0x00000057293f7207 */ /* 0x000fe40000000000 */
[----:B------:R-:W-:Y:S02]  /*212b0*/  SEL R6, R2, R129, P0 ;  /* 0x0000008102067207 */ /* 0x000fe40000000000 */
[----:B------:R-:W-:Y:S01]  /*212c0*/  SEL R148, R129, R2, P0 ;  /* 0x0000000281947207 */ /* 0x000fe20000000000 */
[----:B------:R-:W-:Y:S01]  /*212d0*/  SHFL.IDX PT, R86, R86, R0, 0x1c1f ;  /* 0x001c1f0056567589 */ /* 0x000fe200000e0000 */
        /* <DEDUP_REMOVED lines=50> */
[----:B------:R-:W-:Y:S01]  /*21600*/  SEL R30, R57, R131, P0 ;  /* 0x00000083391e7207 */ /* 0x000fe20000000000 */
[----:B------:R-:W-:Y:S01]  /*21610*/  IMAD.MOV.U32 R131, RZ, RZ, RZ ;  /* 0x000000ffff837224 */ /* 0x000fe200078e00ff */
        /* <DEDUP_REMOVED lines=46> */
[----:B------:R-:W1:Y:S01]  /*21900*/  SHFL.IDX PT, R82, R148, R87, 0x1c1f ;  /* 0x001c1f5794527589 */ /* 0x000e6200000e0000 */
        /* <DEDUP_REMOVED lines=26> */
[----:B------:R-:W2:Y:S01]  /*21ab0*/  SHFL.IDX PT, R76, R146, R87, 0x1c1f ;  /* 0x001c1f57924c7589 */ /* 0x000ea200000e0000 */
[----:B------:R-:W-:Y:S02]  /*21ac0*/  SEL R32, R32, R78, P0 ;  /* 0x0000004e20207207 */ /* 0x000fe40000000000 */
[----:B------:R-:W-:Y:S01]  /*21ad0*/  SEL R153, R11, R115, P0 ;  /* 0x000000730b997207 */ /* 0x000fe20000000000 */
[----:B------:R-:W3:Y:S01]  /*21ae0*/  SHFL.IDX PT, R78, R147, R87, 0x1c1f ;  /* 0x001c1f57934e7589 */ /* 0x000ee200000e0000 */
[----:B------:R-:W-:-:S02]  /*21af0*/  SEL R91, R118, R119, P0 ;  /* 0x00000077765b7207 */ /* 0x000fc40000000000 */
[----:B------:R-:W-:Y:S01]  /*21b00*/  SEL R115, R115, R11, P0 ;  /* 0x0000000b73737207 */ /* 0x000fe20000000000 */
[----:B------:R4:W5:Y:S01]  /*21b10*/  SHFL.IDX PT, R74, R2, R87, 0x1c1f ;  /* 0x001c1f57024a7589 */ /* 0x00096200000e0000 */
[----:B------:R-:W-:Y:S02]  /*21b20*/  SEL R118, R119, R118, P0 ;  /* 0x0000007677767207 */ /* 0x000fe40000000000 */
[----:B-1----:R-:W-:Y:S01]  /*21b30*/  SEL R123, R125, R82, P0 ;  /* 0x000000527d7b7207 */ /* 0x002fe20000000000 */
[----:B------:R-:W1:Y:S01]  /*21b40*/  SHFL.IDX PT, R72, R134, R87, 0x1c1f ;  /* 0x001c1f5786487589 */ /* 0x000e6200000e0000 */
[----:B------:R-:W-:Y:S02]  /*21b50*/  SEL R125, R82, R125, P0 ;  /* 0x0000007d527d7207 */ /* 0x000fe40000000000 */
[----:B------:R-:W-:Y:S01]  /*21b60*/  SEL R82, R79, R3, P0 ;  /* 0x000000034f527207 */ /* 0x000fe20000000000 */
[----:B------:R-:W-:Y:S01]  /*21b70*/  SHFL.IDX PT, R68, R68, R87, 0x1c1f ;  /* 0x001c1f5744447589 */ /* 0x000fe200000e0000 */
[----:B------:R-:W-:-:S02]  /*21b80*/  SEL R79, R3, R79, P0 ;  /* 0x0000004f034f7207 */ /* 0x000fc40000000000 */
[----:B----4-:R-:W-:Y:S01]  /*21b90*/  SEL R2, R121, R92, P0 ;  /* 0x0000005c79027207 */ /* 0x010fe20000000000 */
[----:B------:R-:W-:Y:S01]  /*21ba0*/  SHFL.IDX PT, R70, R70, R87, 0x1c1f ;  /* 0x001c1f5746467589 */ /* 0x000fe200000e0000 */
[----:B------:R-:W-:Y:S02]  /*21bb0*/  SEL R3, R4, R46, P0 ;  /* 0x0000002e04037207 */ /* 0x000fe40000000000 */
[----:B------:R-:W-:Y:S01]  /*21bc0*/  SEL R121, R92, R121, P0 ;  /* 0x000000795c797207 */ /* 0x000fe20000000000 */
[----:B------:R-:W4:Y:S01]  /*21bd0*/  SHFL.IDX PT, R62, R62, R87, 0x1c1f ;  /* 0x001c1f573e3e7589 */ /* 0x000f2200000e0000 */
[----:B--2---:R-:W-:Y:S02]  /*21be0*/  SEL R122, R124, R76, P0 ;  /* 0x0000004c7c7a7207 */ /* 0x004fe40000000000 */
[----:B------:R-:W-:Y:S01]  /*21bf0*/  SEL R124, R76, R124, P0 ;  /* 0x0000007c4c7c7207 */ /* 0x000fe20000000000 */
[----:B------:R-:W2:Y:S01]  /*21c00*/  SHFL.IDX PT, R66, R66, R87, 0x1c1f ;  /* 0x001c1f5742427589 */ /* 0x000ea200000e0000 */
[----:B---3--:R-:W-:-:S02]  /*21c10*/  SEL R126, R129, R78, P0 ;  /* 0x0000004e817e7207 */ /* 0x008fc40000000000 */
[----:B------:R-:W-:Y:S01]  /*21c20*/  SEL R129, R78, R129, P0 ;  /* 0x000000814e817207 */ /* 0x000fe20000000000 */
[----:B------:R-:W3:Y:S01]  /*21c30*/  SHFL.IDX PT, R58, R58, R87, 0x1c1f ;  /* 0x001c1f573a3a7589 */ /* 0x000ee200000e0000 */
[----:B-----5:R-:W-:Y:S02]  /*21c40*/  SEL R119, R128, R74, P0 ;  /* 0x0000004a80777207 */ /* 0x020fe40000000000 */
[----:B------:R-:W-:Y:S01]  /*21c50*/  SEL R128, R74, R128, P0 ;  /* 0x000000804a807207 */ /* 0x000fe20000000000 */
[----:B------:R-:W5:Y:S01]  /*21c60*/  SHFL.IDX PT, R64, R64, R87, 0x1c1f ;  /* 0x001c1f5740407589 */ /* 0x000f6200000e0000 */
[----:B-1----:R-:W-:Y:S02]  /*21c70*/  SEL R130, R117, R72, P0 ;  /* 0x0000004875827207 */ /* 0x002fe40000000000 */
[----:B------:R-:W-:Y:S01]  /*21c80*/  SEL R117, R72, R117, P0 ;  /* 0x0000007548757207 */ /* 0x000fe20000000000 */
[----:B------:R-:W1:Y:S01]  /*21c90*/  SHFL.IDX PT, R60, R60, R87, 0x1c1f ;  /* 0x001c1f573c3c7589 */ /* 0x000e6200000e0000 */
[----:B------:R-:W-:-:S03]  /*21ca0*/  SEL R4, R46, R4, P0 ;  /* 0x000000042e047207 */ /* 0x000fc60000000000 */
[----:B------:R-:W0:Y:S04]  /*21cb0*/  SHFL.IDX PT, R56, R56, R87, 0x1c1f ;  /* 0x001c1f5738387589 */ /* 0x000e2800000e0000 */
[----:B------:R-:W-:Y:S01]  /*21cc0*/  SHFL.IDX PT, R44, R44, R87, 0x1c1f ;  /* 0x001c1f572c2c7589 */ /* 0x000fe200000e0000 */
[----:B----4-:R-:W-:Y:S02]  /*21cd0*/  SEL R116, R109, R62, P0 ;  /* 0x0000003e6d747207 */ /* 0x010fe40000000000 */
[----:B------:R-:W-:Y:S01]  /*21ce0*/  SEL R109, R62, R109, P0 ;  /* 0x0000006d3e6d7207 */ /* 0x000fe20000000000 */
[----:B------:R-:W-:Y:S01]  /*21cf0*/  SHFL.IDX PT, R93, R93, R0, 0x1c1f ;  /* 0x001c1f005d5d7589 */ /* 0x000fe200000e0000 */
[----:B--2---:R-:W-:Y:S02]  /*21d00*/  SEL R111, R110, R66, P0 ;  /* 0x000000426e6f7207 */ /* 0x004fe40000000000 */
[----:B------:R-:W-:Y:S01]  /*21d10*/  SEL R110, R66, R110, P0 ;  /* 0x0000006e426e7207 */ /* 0x000fe20000000000 */
[----:B------:R-:W-:Y:S01]  /*21d20*/  SHFL.IDX PT, R99, R99, R0, 0x1c1f ;  /* 0x001c1f0063637589 */ /* 0x000fe200000e0000 */
[----:B---3--:R-:W-:-:S02]  /*21d30*/  SEL R112, R105, R58, P0 ;  /* 0x0000003a69707207 */ /* 0x008fc40000000000 */
[----:B------:R-:W-:Y:S01]  /*21d40*/  SEL R105, R58, R105, P0 ;  /* 0x000000693a697207 */ /* 0x000fe20000000000 */
[----:B------:R-:W-:Y:S01]  /*21d50*/  SHFL.IDX PT, R94, R94, R0, 0x1c1f ;  /* 0x001c1f005e5e7589 */ /* 0x000fe200000e0000 */
[----:B-----5:R-:W-:Y:S02]  /*21d60*/  SEL R107, R106, R64, P0 ;  /* 0x000000406a6b7207 */ /* 0x020fe40000000000 */
[----:B------:R-:W-:Y:S01]  /*21d70*/  SEL R106, R64, R106, P0 ;  /* 0x0000006a406a7207 */ /* 0x000fe20000000000 */
[----:B------:R-:W-:Y:S01]  /*21d80*/  SHFL.IDX PT, R95, R95, R0, 0x1c1f ;  /* 0x001c1f005f5f7589 */ /* 0x000fe200000e0000 */
[----:B-1----:R-:W-:Y:S02]  /*21d90*/  SEL R103, R102, R60, P0 ;  /* 0x0000003c66677207 */ /* 0x002fe40000000000 */
[----:B------:R-:W-:Y:S01]  /*21da0*/  SEL R102, R60, R102, P0 ;  /* 0x000000663c667207 */ /* 0x000fe20000000000 */
[----:B------:R-:W-:Y:S01]  /*21db0*/  SHFL.IDX PT, R83, R83, R0, 0x1c1f ;  /* 0x001c1f0053537589 */ /* 0x000fe200000e0000 */
[----:B0-----:R-:W-:-:S02]  /*21dc0*/  SEL R100, R97, R56, P0 ;  /* 0x0000003861647207 */ /* 0x001fc40000000000 */
[----:B------:R-:W-:Y:S01]  /*21dd0*/  SEL R97, R56, R97, P0 ;  /* 0x0000006138617207 */ /* 0x000fe20000000000 */
        /* <DEDUP_REMOVED lines=14> */
[----:B------:R-:W1:Y:S04]  /*21ec0*/  SHFL.IDX PT, R53, R53, R87, 0x1c1f ;  /* 0x001c1f5735357589 */ /* 0x000e6800000e0000 */
[----:B------:R-:W2:Y:S04]  /*21ed0*/  SHFL.IDX PT, R51, R51, R87, 0x1c1f ;  /* 0x001c1f5733337589 */ /* 0x000ea800000e0000 */
[----:B------:R-:W3:Y:S04]  /*21ee0*/  SHFL.IDX PT, R54, R54, R87, 0x1c1f ;  /* 0x001c1f5736367589 */ /* 0x000ee800000e0000 */
[----:B------:R-:W4:Y:S04]  /*21ef0*/  SHFL.IDX PT, R49, R49, R87, 0x1c1f ;  /* 0x001c1f5731317589 */ /* 0x000f2800000e0000 */
[----:B------:R-:W5:Y:S04]  /*21f00*/  SHFL.IDX PT, R52, R52, R87, 0x1c1f ;  /* 0x001c1f5734347589 */ /* 0x000f6800000e0000 */
[----:B------:R-:W-:Y:S01]  /*21f10*/  SHFL.IDX PT, R50, R50, R87, 0x1c1f ;  /* 0x001c1f5732327589 */ /* 0x000fe200000e0000 */
[----:B0-----:R-:W-:-:S02]  /*21f20*/  SEL R108, R93, R55, P0 ;  /* 0x000000375d6c7207 */ /* 0x001fc40000000000 */
[----:B------:R-:W-:Y:S01]  /*21f30*/  SEL R93, R55, R93, P0 ;  /* 0x0000005d375d7207 */ /* 0x000fe20000000000 */
[----:B------:R-:W-:Y:S01]  /*21f40*/  SHFL.IDX PT, R42, R42, R87, 0x1c1f ;  /* 0x001c1f572a2a7589 */ /* 0x000fe200000e0000 */
[----:B-1----:R-:W-:Y:S02]  /*21f50*/  SEL R104, R99, R53, P0 ;  /* 0x0000003563687207 */ /* 0x002fe40000000000 */
[----:B------:R-:W-:Y:S01]  /*21f60*/  SEL R99, R53, R99, P0 ;  /* 0x0000006335637207 */ /* 0x000fe20000000000 */
[----:B------:R-:W0:Y:S01]  /*21f70*/  SHFL.IDX PT, R48, R48, R87, 0x1c1f ;  /* 0x001c1f5730307589 */ /* 0x000e2200000e0000 */
[----:B--2---:R-:W-:Y:S02]  /*21f80*/  SEL R101, R98, R51, P0 ;  /* 0x0000003362657207 */ /* 0x004fe40000000000 */
[----:B------:R-:W-:Y:S01]  /*21f90*/  SEL R98, R51, R98, P0 ;  /* 0x0000006233627207 */ /* 0x000fe20000000000 */
[----:B------:R-:W1:Y:S01]  /*21fa0*/  SHFL.IDX PT, R40, R40, R87, 0x1c1f ;  /* 0x001c1f5728287589 */ /* 0x000e6200000e0000 */
[----:B---3--:R-:W-:-:S02]  /*21fb0*/  SEL R96, R94, R54, P0 ;  /* 0x000000365e607207 */ /* 0x008fc40000000000 */
[----:B------:R-:W-:Y:S01]  /*21fc0*/  SEL R94, R54, R94, P0 ;  /* 0x0000005e365e7207 */ /* 0x000fe20000000000 */
[----:B------:R-:W2:Y:S01]  /*21fd0*/  SHFL.IDX PT, R43, R43, R87, 0x1c1f ;  /* 0x001c1f572b2b7589 */ /* 0x000ea200000e0000 */
[----:B----4-:R-:W-:Y:S02]  /*21fe0*/  SEL R78, R95, R49, P0 ;  /* 0x000000315f4e7207 */ /* 0x010fe40000000000 */
[----:B------:R-:W-:Y:S01]  /*21ff0*/  SEL R95, R49, R95, P0 ;  /* 0x0000005f315f7207 */ /* 0x000fe20000000000 */
[----:B------:R-:W3:Y:S01]  /*22000*/  SHFL.IDX PT, R38, R38, R87, 0x1c1f ;  /* 0x001c1f5726267589 */ /* 0x000ee200000e0000 */
[----:B-----5:R-:W-:Y:S02]  /*22010*/  SEL R92, R83, R52, P0 ;  /* 0x00000034535c7207 */ /* 0x020fe40000000000 */
[----:B------:R-:W-:Y:S01]  /*22020*/  SEL R83, R52, R83, P0 ;  /* 0x0000005334537207 */ /* 0x000fe20000000000 */
[----:B------:R-:W4:Y:S04]  /*22030*/  SHFL.IDX PT, R41, R41, R87, 0x1c1f ;  /* 0x001c1f5729297589 */ /* 0x000f2800000e0000 */
[----:B------:R-:W5:Y:S04]  /*22040*/  SHFL.IDX PT, R36, R36, R87, 0x1c1f ;  /* 0x001c1f5724247589 */ /* 0x000f6800000e0000 */
[----:B------:R-:W5:Y:S01]  /*22050*/  SHFL.IDX PT, R39, R39, R87, 0x1c1f ;  /* 0x001c1f5727277589 */ /* 0x000f6200000e0000 */
[----:B0-----:R-:W-:-:S02]  /*22060*/  SEL R46, R47, R48, P0 ;  /* 0x000000302f2e7207 */ /* 0x001fc40000000000 */
[----:B------:R-:W-:Y:S01]  /*22070*/  SEL R47, R48, R47, P0 ;  /* 0x0000002f302f7207 */ /* 0x000fe20000000000 */
[----:B------:R-:W0:Y:S01]  /*22080*/  SHFL.IDX PT, R34, R34, R87, 0x1c1f ;  /* 0x001c1f5722227589 */ /* 0x000e2200000e0000 */
[----:B-1----:R-:W-:Y:S02]  /*22090*/  SEL R56, R57, R40, P0 ;  /* 0x0000002839387207 */ /* 0x002fe40000000000 */
[----:B------:R-:W-:Y:S01]  /*220a0*/  SEL R57, R40, R57, P0 ;  /* 0x0000003928397207 */ /* 0x000fe20000000000 */
[----:B------:R-:W1:Y:S01]  /*220b0*/  SHFL.IDX PT, R37, R37, R87, 0x1c1f ;  /* 0x001c1f5725257589 */ /* 0x000e6200000e0000 */
[----:B--2---:R-:W-:Y:S02]  /*220c0*/  SEL R58, R59, R43, P0 ;  /* 0x0000002b3b3a7207 */ /* 0x004fe40000000000 */
[----:B------:R-:W-:Y:S01]  /*220d0*/  SEL R59, R43, R59, P0 ;  /* 0x0000003b2b3b7207 */ /* 0x000fe20000000000 */
[----:B------:R-:W2:Y:S01]  /*220e0*/  SHFL.IDX PT, R33, R33, R87, 0x1c1f ;  /* 0x001c1f5721217589 */ /* 0x000ea200000e0000 */
[----:B---3--:R-:W-:-:S02]  /*220f0*/  SEL R60, R61, R38, P0 ;  /* 0x000000263d3c7207 */ /* 0x008fc40000000000 */
[----:B------:R-:W-:Y:S01]  /*22100*/  SEL R61, R38, R61, P0 ;  /* 0x0000003d263d7207 */ /* 0x000fe20000000000 */
[----:B------:R-:W3:Y:S01]  /*22110*/  SHFL.IDX PT, R35, R35, R87, 0x1c1f ;  /* 0x001c1f5723237589 */ /* 0x000ee200000e0000 */
[----:B----4-:R-:W-:Y:S02]  /*22120*/  SEL R62, R63, R41, P0 ;  /* 0x000000293f3e7207 */ /* 0x010fe40000000000 */
[----:B------:R-:W-:Y:S01]  /*22130*/  SEL R63, R41, R63, P0 ;  /* 0x0000003f293f7207 */ /* 0x000fe20000000000 */
[----:B------:R-:W4:Y:S01]  /*22140*/  SHFL.IDX PT, R32, R32, R87, 0x1c1f ;  /* 0x001c1f5720207589 */ /* 0x000f2200000e0000 */
[----:B-----5:R-:W-:Y:S02]  /*22150*/  SEL R64, R65, R36, P0 ;  /* 0x0000002441407207 */ /* 0x020fe40000000000 */
[----:B------:R-:W-:Y:S01]  /*22160*/  SEL R65, R36, R65, P0 ;  /* 0x0000004124417207 */ /* 0x000fe20000000000 */
[----:B------:R5:W0:Y:S01]  /*22170*/  SHFL.IDX PT, R11, R115, R87, 0x1c1f ;  /* 0x001c1f57730b7589 */ /* 0x000a2200000e0000 */
[----:B------:R-:W-:-:S02]  /*22180*/  SEL R66, R67, R39, P0 ;  /* 0x0000002743427207 */ /* 0x000fc40000000000 */
[----:B------:R-:W-:Y:S01]  /*22190*/  SEL R67, R39, R67, P0 ;  /* 0x0000004327437207 */ /* 0x000fe20000000000 */
[----:B------:R1:W0:Y:S04]  /*221a0*/  SHFL.IDX PT, R127, R118, R87, 0x1c1f ;  /* 0x001c1f57767f7589 */ /* 0x00022800000e0000 */
[----:B------:R-:W0:Y:S01]  /*221b0*/  SHFL.IDX PT, R90, R153, R0, 0x1c1f ;  /* 0x001c1f00995a7589 */ /* 0x000e2200000e0000 */
[----:B-----5:R-:W-:-:S03]  /*221c0*/  SEL R115, R114, R70, P0 ;  /* 0x0000004672737207 */ /* 0x020fc60000000000 */
[----:B------:R5:W0:Y:S01]  /*221d0*/  SHFL.IDX PT, R91, R91, R0, 0x1c1f ;  /* 0x001c1f005b5b7589 */ /* 0x000a2200000e0000 */
[----:B------:R-:W-:Y:S02]  /*221e0*/  SEL R114, R70, R114, P0 ;  /* 0x0000007246727207 */ /* 0x000fe40000000000 */
[----:B-1----:R-:W-:Y:S02]  /*221f0*/  SEL R87, R86, R5, P0 ;  /* 0x0000000556577207 */ /* 0x002fe40000000000 */
        /* <DEDUP_REMOVED lines=15> */
[----:B-----5:R-:W-:-:S02]  /*222f0*/  SEL R0, R120, R81, P0 ;  /* 0x0000005178007207 */ /* 0x020fc40000000000 */
[----:B------:R-:W-:Y:S02]  /*22300*/  SEL R118, R113, R68, P0 ;  /* 0x0000004471767207 */ /* 0x000fe40000000000 */
[----:B------:R-:W-:Y:S02]  /*22310*/  SEL R30, R31, R44, P0 ;  /* 0x0000002c1f1e7207 */ /* 0x000fe40000000000 */
[----:B------:R-:W-:Y:S02]  /*22320*/  SEL R120, R81, R120, P0 ;  /* 0x0000007851787207 */ /* 0x000fe40000000000 */
[----:B------:R-:W-:Y:S02]  /*22330*/  SEL R113, R68, R113, P0 ;  /* 0x0000007144717207 */ /* 0x000fe40000000000 */
[----:B------:R-:W-:Y:S02]  /*22340*/  SEL R31, R44, R31, P0 ;  /* 0x0000001f2c1f7207 */ /* 0x000fe40000000000 */
[----:B------:R-:W-:-:S02]  /*22350*/  SEL R81, R80, R50, P0 ;  /* 0x0000003250517207 */ /* 0x000fc40000000000 */
[----:B------:R-:W-:Y:S02]  /*22360*/  SEL R44, R45, R42, P0 ;  /* 0x0000002a2d2c7207 */ /* 0x000fe40000000000 */
[----:B0-----:R-:W-:Y:S02]  /*22370*/  SEL R68, R69, R34, P0 ;  /* 0x0000002245447207 */ /* 0x001fe40000000000 */
[----:B------:R-:W-:Y:S02]  /*22380*/  SEL R70, R71, R37, P0 ;  /* 0x0000002547467207 */ /* 0x000fe40000000000 */
[----:B--2---:R-:W-:Y:S02]  /*22390*/  SEL R72, R73, R33, P0 ;  /* 0x0000002149487207 */ /* 0x004fe40000000000 */
[----:B---3--:R-:W-:Y:S02]  /*223a0*/  SEL R74, R75, R35, P0 ;  /* 0x000000234b4a7207 */ /* 0x008fe40000000000 */
[----:B----4-:R-:W-:-:S02]  /*223b0*/  SEL R76, R77, R32, P0 ;  /* 0x000000204d4c7207 */ /* 0x010fc40000000000 */
[----:B------:R-:W-:Y:S02]  /*223c0*/  SEL R80, R50, R80, P0 ;  /* 0x0000005032507207 */ /* 0x000fe40000000000 */
[----:B------:R-:W-:Y:S02]  /*223d0*/  SEL R45, R42, R45, P0 ;  /* 0x0000002d2a2d7207 */ /* 0x000fe40000000000 */
[----:B------:R-:W-:Y:S02]  /*223e0*/  SEL R69, R34, R69, P0 ;  /* 0x0000004522457207 */ /* 0x000fe40000000000 */
[----:B------:R-:W-:Y:S02]  /*223f0*/  SEL R71, R37, R71, P0 ;  /* 0x0000004725477207 */ /* 0x000fe40000000000 */
[----:B------:R-:W-:Y:S02]  /*22400*/  SEL R73, R33, R73, P0 ;  /* 0x0000004921497207 */ /* 0x000fe40000000000 */
[----:B------:R-:W-:-:S02]  /*22410*/  SEL R75, R35, R75, P0 ;  /* 0x0000004b234b7207 */ /* 0x000fc40000000000 */
[----:B------:R-:W-:-:S07]  /*22420*/  SEL R77, R32, R77, P0 ;  /* 0x0000004d204d7207 */ /* 0x000fce0000000000 */
.L_x_2148:
[----:B------:R-:W2:Y:S01]  /*22430*/  LDL R134, [R1+0xc] ;  /* 0x00000c0001867983 */ /* 0x000ea20000100800 */
[----:B------:R-:W-:Y:S05]  /*22440*/  WARPSYNC.ALL ;  /* 0x0000000000007948 */ /* 0x000fea0003800000 */
[----:B------:R-:W-:Y:S01]  /*22450*/  F2FP.BF16.F32.PACK_AB R48, R0, R2 ;  /* 0x000000020030723e */ /* 0x000fe200000010ff */
[----:B------:R-:W2:Y:S01]  /*22460*/  LDC.64 R132, c[0x0][0xc00] ;  /* 0x00030000ff847b82 */ /* 0x000ea20000000a00 */
[----:B------:R-:W-:Y:S01]  /*22470*/  F2FP.BF16.F32.PACK_AB R49, R5, R3 ;  /* 0x000000030531723e */ /* 0x000fe200000010ff */
[----:B------:R-:W-:Y:S01]  /*22480*/  ULDC.64 UR4, c[0x0][0xc00] ;  /* 0x0003000000047ab9 */ /* 0x000fe20000000a00 */
[----:B------:R-:W-:Y:S01]  /*22490*/  F2FP.BF16.F32.PACK_AB R50, R120, R121 ;  /* 0x000000797832723e */ /* 0x000fe200000010ff */
[----:B------:R-:W-:Y:S01]  /*224a0*/  ULDC.64 UR6, c[0x0][0xc08] ;  /* 0x0003020000067ab9 */ /* 0x000fe20000000a00 */
[----:B------:R-:W-:-:S03]  /*224b0*/  F2FP.BF16.F32.PACK_AB R51, R6, R4 ;  /* 0x000000040633723e */ /* 0x000fc600000010ff */
[----:B------:R-:W-:Y:S01]  /*224c0*/  BAR.SYNC.DEFER_BLOCKING 0x1, 0x100 ;  /* 0x0044000000007b1d */ /* 0x000fe20000010000 */
[----:B------:R-:W-:Y:S02]  /*224d0*/  F2FP.BF16.F32.PACK_AB R40, R122, R123 ;  /* 0x0000007b7a28723e */ /* 0x000fe400000010ff */
        /* <DEDUP_REMOVED lines=10> */
[----:B------:R-:W-:Y:S01]  /*22580*/  F2FP.BF16.F32.PACK_AB R35, R29, R27 ;  /* 0x0000001b1d23723e */ /* 0x000fe200000010ff */
[----:B------:R0:W-:Y:S01]  /*22590*/  STSM.16.M88.4 [R158], R48 ;  /* 0x000000309e007844 */ /* 0x0001e20000000200 */
[----:B------:R-:W-:-:S02]  /*225a0*/  F2FP.BF16.F32.PACK_AB R36, R116, R115 ;  /* 0x000000737424723e */ /* 0x000fc400000010ff */
[----:B------:R-:W-:Y:S01]  /*225b0*/  F2FP.BF16.F32.PACK_AB R37, R44, R30 ;  /* 0x0000001e2c25723e */ /* 0x000fe200000010ff */
[----:B------:R1:W-:Y:S01]  /*225c0*/  STSM.16.M88.4 [R154], R40 ;  /* 0x000000289a007844 */ /* 0x0003e20000000200 */
[----:B------:R-:W-:Y:S02]  /*225d0*/  F2FP.BF16.F32.PACK_AB R38, R109, R114 ;  /* 0x000000726d26723e */ /* 0x000fe400000010ff */
[----:B------:R-:W-:Y:S01]  /*225e0*/  F2FP.BF16.F32.PACK_AB R39, R45, R31 ;  /* 0x0000001f2d27723e */ /* 0x000fe200000010ff */
[----:B------:R3:W-:Y:S01]  /*225f0*/  STSM.16.M88.4 [R155], R12 ;  /* 0x0000000c9b007844 */ /* 0x0007e20000000200 */
[----:B------:R-:W-:Y:S02]  /*22600*/  SEL R88, R90, R11, P0 ;  /* 0x0000000b5a587207 */ /* 0x000fe40000000000 */
[----:B------:R-:W-:Y:S01]  /*22610*/  SEL R89, R91, R127, P0 ;  /* 0x0000007f5b597207 */ /* 0x000fe20000000000 */
[----:B------:R4:W-:Y:S01]  /*22620*/  STSM.16.M88.4 [R156], R32 ;  /* 0x000000209c007844 */ /* 0x0009e20000000200 */
[----:B------:R-:W-:-:S02]  /*22630*/  SEL R90, R11, R90, P0 ;  /* 0x0000005a0b5a7207 */ /* 0x000fc40000000000 */
[----:B------:R-:W-:Y:S01]  /*22640*/  F2FP.BF16.F32.PACK_AB R52, R104, R103 ;  /* 0x000000676834723e */ /* 0x000fe200000010ff */
[----:B------:R4:W-:Y:S01]  /*22650*/  STSM.16.M88.4 [R157], R36 ;  /* 0x000000249d007844 */ /* 0x0009e20000000200 */
[----:B0-----:R-:W-:Y:S02]  /*22660*/  F2FP.BF16.F32.PACK_AB R48, R108, R107 ;  /* 0x0000006b6c30723e */ /* 0x001fe400000010ff */
[----:B------:R-:W-:Y:S02]  /*22670*/  F2FP.BF16.F32.PACK_AB R49, R60, R58 ;  /* 0x0000003a3c31723e */ /* 0x000fe400000010ff */
[----:B-1----:R-:W-:Y:S02]  /*22680*/  F2FP.BF16.F32.PACK_AB R40, R112, R111 ;  /* 0x0000006f7028723e */ /* 0x002fe400000010ff */
[----:B------:R-:W-:Y:S02]  /*22690*/  F2FP.BF16.F32.PACK_AB R41, R56, R46 ;  /* 0x0000002e3829723e */ /* 0x000fe400000010ff */
[----:B------:R-:W-:-:S02]  /*226a0*/  F2FP.BF16.F32.PACK_AB R42, R105, R110 ;  /* 0x0000006e692a723e */ /* 0x000fc400000010ff */
[----:B------:R-:W-:Y:S02]  /*226b0*/  F2FP.BF16.F32.PACK_AB R43, R57, R47 ;  /* 0x0000002f392b723e */ /* 0x000fe400000010ff */
[----:B------:R-:W-:Y:S02]  /*226c0*/  F2FP.BF16.F32.PACK_AB R50, R93, R106 ;  /* 0x0000006a5d32723e */ /* 0x000fe400000010ff */
[----:B------:R-:W-:Y:S01]  /*226d0*/  F2FP.BF16.F32.PACK_AB R51, R61, R59 ;  /* 0x0000003b3d33723e */ /* 0x000fe200000010ff */
[----:B------:R0:W-:Y:S01]  /*226e0*/  STSM.16.M88.4 [R159], R40 ;  /* 0x000000289f007844 */ /* 0x0001e20000000200 */
[----:B------:R-:W-:Y:S02]  /*226f0*/  F2FP.BF16.F32.PACK_AB R53, R64, R62 ;  /* 0x0000003e4035723e */ /* 0x000fe400000010ff */
[----:B------:R-:W-:Y:S01]  /*22700*/  F2FP.BF16.F32.PACK_AB R54, R99, R102 ;  /* 0x000000666336723e */ /* 0x000fe200000010ff */
[----:B------:R-:W-:Y:S01]  /*22710*/  STSM.16.M88.4 [R160], R48 ;  /* 0x00000030a0007844 */ /* 0x000fe20000000200 */
[----:B------:R-:W-:-:S02]  /*22720*/  F2FP.BF16.F32.PACK_AB R55, R65, R63 ;  /* 0x0000003f4137723e */ /* 0x000fc400000010ff */
[----:B------:R-:W-:Y:S02]  /*22730*/  SEL R91, R127, R91, P0 ;  /* 0x0000005b7f5b7207 */ /* 0x000fe40000000000 */
[----:B---3--:R-:W-:Y:S01]  /*22740*/  F2FP.BF16.F32.PACK_AB R12, R101, R100 ;  /* 0x00000064650c723e */ /* 0x008fe200000010ff */
[----:B------:R-:W-:Y:S01]  /*22750*/  STSM.16.M88.4 [R161], R52 ;  /* 0x00000034a1007844 */ /* 0x000fe20000000200 */
[----:B------:R-:W-:Y:S01]  /*22760*/  F2FP.BF16.F32.PACK_AB R13, R68, R66 ;  /* 0x00000042440d723e */ /* 0x000fe200000010ff */
[----:B------:R-:W1:Y:S01]  /*22770*/  LDC R127, c[0x0][0xbe8] ;  /* 0x0002fa00ff7f7b82 */ /* 0x000e620000000800 */
[----:B------:R-:W-:Y:S02]  /*22780*/  F2FP.BF16.F32.PACK_AB R14, R98, R97 ;  /* 0x00000061620e723e */ /* 0x000fe400000010ff */
[----:B------:R-:W-:Y:S02]  /*22790*/  F2FP.BF16.F32.PACK_AB R15, R69, R67 ;  /* 0x00000043450f723e */ /* 0x000fe400000010ff */
[----:B----4-:R-:W-:-:S02]  /*227a0*/  F2FP.BF16.F32.PACK_AB R32, R78, R96 ;  /* 0x000000604e20723e */ /* 0x010fc400000010ff */
[----:B------:R-:W-:Y:S01]  /*227b0*/  F2FP.BF16.F32.PACK_AB R33, R72, R70 ;  /* 0x000000464821723e */ /* 0x000fe200000010ff */
[----:B------:R2:W-:Y:S01]  /*227c0*/  STSM.16.M88.4 [R162], R12 ;  /* 0x0000000ca2007844 */ /* 0x0005e20000000200 */
[----:B------:R-:W-:Y:S02]  /*227d0*/  F2FP.BF16.F32.PACK_AB R34, R95, R94 ;  /* 0x0000005e5f22723e */ /* 0x000fe400000010ff */
[----:B------:R-:W-:Y:S02]  /*227e0*/  F2FP.BF16.F32.PACK_AB R35, R73, R71 ;  /* 0x000000474923723e */ /* 0x000fe400000010ff */
[----:B------:R-:W-:Y:S02]  /*227f0*/  F2FP.BF16.F32.PACK_AB R36, R87, R92 ;  /* 0x0000005c5724723e */ /* 0x000fe400000010ff */
[----:B------:R-:W-:Y:S01]  /*22800*/  F2FP.BF16.F32.PACK_AB R37, R76, R74 ;  /* 0x0000004a4c25723e */ /* 0x000fe200000010ff */
[----:B------:R-:W-:Y:S01]  /*22810*/  STSM.16.M88.4 [R163], R32 ;  /* 0x00000020a3007844 */ /* 0x000fe20000000200 */
[----:B------:R-:W-:-:S02]  /*22820*/  F2FP.BF16.F32.PACK_AB R38, R86, R83 ;  /* 0x000000535626723e */ /* 0x000fc400000010ff */
[----:B------:R-:W-:Y:S02]  /*22830*/  F2FP.BF16.F32.PACK_AB R39, R77, R75 ;  /* 0x0000004b4d27723e */ /* 0x000fe400000010ff */
[----:B0-----:R-:W-:Y:S02]  /*22840*/  F2FP.BF16.F32.PACK_AB R40, R82, R81 ;  /* 0x000000515228723e */ /* 0x001fe400000010ff */
[----:B------:R-:W-:Y:S01]  /*22850*/  F2FP.BF16.F32.PACK_AB R42, R79, R80 ;  /* 0x000000504f2a723e */ /* 0x000fe200000010ff */
[----:B------:R-:W-:Y:S01]  /*22860*/  STSM.16.M88.4 [R164], R36 ;  /* 0x00000024a4007844 */ /* 0x000fe20000000200 */
[----:B------:R-:W-:Y:S02]  /*22870*/  F2FP.BF16.F32.PACK_AB R41, R89, R88 ;  /* 0x000000585929723e */ /* 0x000fe400000010ff */
[----:B------:R-:W-:Y:S02]  /*22880*/  F2FP.BF16.F32.PACK_AB R43, R91, R90 ;  /* 0x0000005a5b2b723e */ /* 0x000fe400000010ff */
[----:B------:R-:W-:-:S03]  /*22890*/  ISETP.NE.U32.AND P3, PT, RZ, UR4, PT ;  /* 0x00000004ff007c0c */ /* 0x000fc6000bf65070 */
[----:B------:R0:W-:Y:S01]  /*228a0*/  STSM.16.M88.4 [R165], R40 ;  /* 0x00000028a5007844 */ /* 0x0001e20000000200 */
[----:B------:R-:W-:Y:S01]  /*228b0*/  BAR.SYNC.DEFER_BLOCKING 0x1, 0x100 ;  /* 0x0044000000007b1d */ /* 0x000fe20000010000 */
[----:B------:R-:W-:Y:S01]  /*228c0*/  ISETP.NE.AND.EX P3, PT, RZ, UR5, PT, P3 ;  /* 0x00000005ff007c0c */ /* 0x000fe2000bf65330 */
[----:B--2---:R-:W-:-:S12]  /*228d0*/  IMAD.WIDE R12, R134, 0x4, R132 ;  /* 0x00000004860c7825 */ /* 0x004fd800078e0284 */
[----:B------:R-:W5:Y:S01]  /*228e0*/  @P3 LDG.E R131, desc[UR42][R12.64] ;  /* 0x0000002a0c833981 */ /* 0x000f62000c1e1900 */
[----:B------:R-:W-:Y:S01]  /*228f0*/  ISETP.NE.U32.AND P0, PT, RZ, UR6, PT ;  /* 0x00000006ff007c0c */ /* 0x000fe2000bf05070 */
[----:B------:R-:W-:Y:S01]  /*22900*/  ULDC UR6, c[0x0][0xa88] ;  /* 0x0002a20000067ab9 */ /* 0x000fe20000000800 */
[----:B0-----:R-:W-:Y:S02]  /*22910*/  IMAD.MOV.U32 R40, RZ, RZ, 0x9b8 ;  /* 0x000009b8ff287424 */ /* 0x001fe400078e00ff */
[----:B------:R-:W-:Y:S01]  /*22920*/  ISETP.NE.AND.EX P0, PT, RZ, UR7, PT, P0 ;  /* 0x00000007ff007c0c */ /* 0x000fe2000bf05300 */
[----:B------:R-:W-:-:S12]  /*22930*/  IMAD.U32 R48, RZ, RZ, UR6 ;  /* 0x00000006ff307e24 */ /* 0x000fd8000f8e00ff */
[----:B------:R-:W0:Y:S01]  /*22940*/  @P0 LDC.64 R14, c[0x0][0xc08] ;  /* 0x00030200ff0e0b82 */ /* 0x000e220000000a00 */
[----:B------:R-:W-:-:S04]  /*22950*/  ISETP.GT.AND P1, PT, R166, 0x1, PT ;  /* 0x00000001a600780c */ /* 0x000fc80003f24270 */
[----:B------:R-:W-:-:S04]  /*22960*/  SEL R40, R40, 0x978, P1 ;  /* 0x0000097828287807 */ /* 0x000fc80000800000 */
[----:B------:R2:W3:Y:S08]  /*22970*/  LDC.64 R32, c[0x0][R40+0x218] ;  /* 0x0000860028207b82 */ /* 0x0004f00000000a00 */
[----:B------:R2:W4:Y:S01]  /*22980*/  LDC.64 R34, c[0x0][R40+0x228] ;  /* 0x00008a0028227b82 */ /* 0x0005220000000a00 */
[----:B0-----:R-:W-:-:S05]  /*22990*/  @P0 IMAD.WIDE R14, R134, 0x4, R14 ;  /* 0x00000004860e0825 */ /* 0x001fca00078e020e */
[----:B------:R0:W5:Y:S01]  /*229a0*/  @P0 LDG.E R48, desc[UR42][R14.64] ;  /* 0x0000002a0e300981 */ /* 0x000162000c1e1900 */
[----:B-1----:R-:W-:Y:S01]  /*229b0*/  ISETP.NE.AND P2, PT, R127, 0x1, PT ;  /* 0x000000017f00780c */ /* 0x002fe20003f45270 */
[----:B0-----:R2:W0:Y:S01]  /*229c0*/  LDC.64 R14, c[0x0][R40+0x220] ;  /* 0x00008800280e7b82 */ /* 0x0014220000000a00 */
[----:B---3--:R-:W-:Y:S11]  /*229d0*/  @P0 BRA `(.L_x_1826) ;  /* 0x0000000000100947 */ /* 0x008ff60003800000 */
[----:B------:R-:W-:Y:S05]  /*229e0*/  @!P3 BRA `(.L_x_1826) ;  /* 0x00000000000cb947 */ /* 0x000fea0003800000 */
[----:B------:R-:W3:Y:S04]  /*229f0*/  LDG.E R11, desc[UR42][R12.64] ;  /* 0x0000002a0c0b7981 */ /* 0x000ee8000c1e1900 */
[----:B-----5:R-:W3:Y:S02]  /*22a00*/  LDG.E R48, desc[UR42][R12.64+0x4] ;  /* 0x0000042a0c307981 */ /* 0x020ee4000c1e1900 */
[----:B---3--:R-:W-:-:S07]  /*22a10*/  IMAD.IADD R48, R48, 0x1, -R11 ;  /* 0x0000000130307824 */ /* 0x008fce00078e0a0b */
.L_x_1826:
[----:B------:R-:W3:Y:S04]  /*22a20*/  LDL R38, [R1] ;  /* 0x0000000001267983 */ /* 0x000ee80000100800 */
[----:B------:R-:W2:Y:S01]  /*22a30*/  LDL R132, [R1+0x14] ;  /* 0x0000140001847983 */ /* 0x000ea20000100800 */
[----:B------:R1:W1:Y:S01]  /*22a40*/  LDC.64 R12, c[0x0][R40+0x210] ;  /* 0x00008400280c7b82 */ /* 0x0002620000000a00 */
[----:B------:R-:W-:Y:S01]  /*22a50*/  ISETP.NE.U32.AND P0, PT, RZ, UR4, PT ;  /* 0x00000004ff007c0c */ /* 0x000fe2000bf05070 */
[-C--:B------:R-:W-:Y:S01]  /*22a60*/  IMAD R41, R33, R200.reuse, RZ ;  /* 0x000000c821297224 */ /* 0x080fe200078e02ff */
[----:B------:R-:W4:Y:S01]  /*22a70*/  LDL R50, [R1+0x38] ;  /* 0x0000380001327983 */ /* 0x000f220000100800 */
[----:B------:R-:W-:Y:S01]  /*22a80*/  SHF.R.S32.HI R39, RZ, 0x1f, R134 ;  /* 0x0000001fff277819 */ /* 0x000fe20000011486 */
[----:B------:R-:W-:Y:S01]  /*22a90*/  IMAD.WIDE.U32 R32, R32, R200, RZ ;  /* 0x000000c820207225 */ /* 0x000fe200078e00ff */
[----:B------:R-:W-:Y:S01]  /*22aa0*/  ISETP.NE.AND.EX P0, PT, RZ, UR5, PT, P0 ;  /* 0x00000005ff007c0c */ /* 0x000fe2000bf05300 */
[----:B------:R-:W4:Y:S01]  /*22ab0*/  LDL R42, [R1+0x28] ;  /* 0x00002800012a7983 */ /* 0x000f220000100800 */
[----:B------:R-:W1:Y:S02]  /*22ac0*/  @P2 LDC R49, c[0x0][0xbec] ;  /* 0x0002fb00ff312b82 */ /* 0x000e640000000800 */
[----:B------:R-:W-:-:S02]  /*22ad0*/  SEL R11, R134, RZ, !P0 ;  /* 0x000000ff860b7207 */ /* 0x000fc40004000000 */
[----:B------:R-:W-:-:S03]  /*22ae0*/  SEL R39, R39, RZ, !P0 ;  /* 0x000000ff27277207 */ /* 0x000fc60004000000 */
[----:B0-----:R-:W-:Y:S01]  /*22af0*/  IMAD R15, R15, R11, RZ ;  /* 0x0000000b0f0f7224 */ /* 0x001fe200078e02ff */
[----:B------:R-:W0:Y:S03]  /*22b00*/  @P2 LDC R51, c[0x0][0xbf0] ;  /* 0x0002fc00ff332b82 */ /* 0x000e260000000800 */
[C---:B------:R-:W-:Y:S02]  /*22b10*/  IMAD R43, R14.reuse, R39, R15 ;  /* 0x000000270e2b7224 */ /* 0x040fe400078e020f */
[----:B------:R-:W-:-:S03]  /*22b20*/  IMAD.WIDE.U32 R14, R14, R11, RZ ;  /* 0x0000000b0e0e7225 */ /* 0x000fc600078e00ff */
[----:B------:R-:W1:Y:S01]  /*22b30*/  LDC.64 R36, c[0x0][0xba8] ;  /* 0x0002ea00ff247b82 */ /* 0x000e620000000a00 */
[----:B------:R-:W-:Y:S01]  /*22b40*/  IMAD.IADD R53, R33, 0x1, R41 ;  /* 0x0000000121357824 */ /* 0x000fe200078e0229 */
[----:B-----5:R-:W-:Y:S01]  /*22b50*/  IADD3 R33, P0, P3, R14, R32, R131 ;  /* 0x000000200e217210 */ /* 0x020fe20007b1e083 */
[----:B------:R-:W-:Y:S01]  /*22b60*/  IMAD.IADD R43, R15, 0x1, R43 ;  /* 0x000000010f2b7824 */ /* 0x000fe200078e022b */
[----:B------:R-:W-:-:S04]  /*22b70*/  SHF.R.S32.HI R32, RZ, 0x1f, R131 ;  /* 0x0000001fff207819 */ /* 0x000fc80000011483 */
[----:B-1----:R-:W1:Y:S08]  /*22b80*/  @!P1 LDC R36, c[0x0][0xb50] ;  /* 0x0002d400ff249b82 */ /* 0x002e700000000800 */
[----:B------:R-:W1:Y:S01]  /*22b90*/  @!P1 LDC R37, c[0x0][0xb54] ;  /* 0x0002d500ff259b82 */ /* 0x000e620000000800 */
[----:B---3--:R-:W-:-:S04]  /*22ba0*/  IMAD.IADD R38, R38, 0x1, R211 ;  /* 0x0000000126267824 */ /* 0x008fc800078e02d3 */
[----:B------:R-:W-:Y:S01]  /*22bb0*/  @P2 IMAD.HI.U32 R14, R38, R49, RZ ;  /* 0x00000031260e2227 */ /* 0x000fe200078e00ff */
[----:B--2---:R-:W-:-:S03]  /*22bc0*/  SEL R39, R132, RZ, P1 ;  /* 0x000000ff84277207 */ /* 0x004fc60000800000 */
[----:B------:R-:W-:Y:S01]  /*22bd0*/  IMAD.MOV.U32 R15, RZ, RZ, R38 ;  /* 0x000000ffff0f7224 */ /* 0x000fe200078e0026 */
[----:B0-----:R-:W-:Y:S01]  /*22be0*/  @P2 SHF.R.U32.HI R15, RZ, R51, R14 ;  /* 0x00000033ff0f2219 */ /* 0x001fe2000001160e */
[-C--:B----4-:R-:W-:Y:S02]  /*22bf0*/  IMAD R41, R35, R39.reuse, RZ ;  /* 0x0000002723297224 */ /* 0x090fe400078e02ff */
[----:B------:R-:W-:Y:S01]  /*22c00*/  IMAD.WIDE.U32 R34, R34, R39, RZ ;  /* 0x0000002722227225 */ /* 0x000fe200078e00ff */
[----:B------:R-:W-:-:S03]  /*22c10*/  IADD3.X R39, R43, R53, R32, P0, P3 ;  /* 0x000000352b277210 */ /* 0x000fc600007e6420 */
[----:B------:R-:W-:Y:S01]  /*22c20*/  IMAD.MOV R40, RZ, RZ, -R15 ;  /* 0x000000ffff287224 */ /* 0x000fe200078e0a0f */
[----:B------:R-:W-:Y:S01]  /*22c30*/  IADD3 R34, P0, P3, R15, R33, R34 ;  /* 0x000000210f227210 */ /* 0x000fe20007b1e022 */
[----:B------:R-:W-:Y:S01]  /*22c40*/  IMAD.IADD R41, R35, 0x1, R41 ;  /* 0x0000000123297824 */ /* 0x000fe200078e0229 */
[----:B------:R-:W-:Y:S01]  /*22c50*/  SHF.R.S32.HI R14, RZ, 0x1f, R15 ;  /* 0x0000001fff0e7819 */ /* 0x000fe2000001140f */
[----:B------:R-:W-:-:S03]  /*22c60*/  IMAD R15, R127, R40, R38 ;  /* 0x000000287f0f7224 */ /* 0x000fc600078e0226 */
[----:B------:R-:W-:Y:S01]  /*22c70*/  IADD3.X R35, R14, R39, R41, P0, P3 ;  /* 0x000000270e237210 */ /* 0x000fe200007e6429 */
[-C--:B------:R-:W-:Y:S01]  /*22c80*/  IMAD R13, R13, R15.reuse, RZ ;  /* 0x0000000f0d0d7224 */ /* 0x080fe200078e02ff */
[----:B------:R-:W-:Y:S01]  /*22c90*/  SHF.R.S32.HI R33, RZ, 0x1f, R15 ;  /* 0x0000001fff217819 */ /* 0x000fe2000001140f */
[----:B------:R-:W-:-:S04]  /*22ca0*/  IMAD.WIDE.U32 R34, R12, R15, R34 ;  /* 0x0000000f0c227225 */ /* 0x000fc800078e0022 */
[----:B------:R-:W-:Y:S01]  /*22cb0*/  IMAD R13, R12, R33, R13 ;  /* 0x000000210c0d7224 */ /* 0x000fe200078e020d */
[----:B-1----:R-:W-:-:S03]  /*22cc0*/  LEA R36, P0, R34, R36, 0x2 ;  /* 0x0000002422247211 */ /* 0x002fc600078010ff */
[----:B------:R-:W-:-:S05]  /*22cd0*/  IMAD.IADD R12, R35, 0x1, R13 ;  /* 0x00000001230c7824 */ /* 0x000fca00078e020d */
[----:B------:R-:W-:Y:S01]  /*22ce0*/  LEA.HI.X R37, R34, R37, R12, 0x2, P0 ;  /* 0x0000002522257211 */ /* 0x000fe200000f140c */
[----:B------:R-:W-:Y:S01]  /*22cf0*/  SHFL.IDX PT, R14, R36, 0x1, 0x1c1f ;  /* 0x003c1f00240e7f89 */ /* 0x000fe200000e0000 */
[----:B------:R-:W-:-:S03]  /*22d00*/  IMAD.IADD R33, R50, 0x1, R211 ;  /* 0x0000000132217824 */ /* 0x000fc600078e02d3 */
[----:B------:R-:W-:Y:S04]  /*22d10*/  SHFL.IDX PT, R12, R36, RZ, 0x1c1f ;  /* 0x001c1fff240c7589 */ /* 0x000fe800000e0000 */
[----:B------:R-:W0:Y:S04]  /*22d20*/  SHFL.IDX PT, R13, R37, RZ, 0x1c1f ;  /* 0x001c1fff250d7589 */ /* 0x000e2800000e0000 */
        /* <DEDUP_REMOVED lines=18> */
[----:B------:R-:W-:-:S04]  /*22e50*/  IMAD.SHL.U32 R9, R33, 0x8, RZ ;  /* 0x0000000821097824 */ /* 0x000fc800078e00ff */
[----:B------:R-:W-:-:S04]  /*22e60*/  IMAD R3, R8, 0x40, R9 ;  /* 0x0000004008037824 */ /* 0x000fc800078e0209 */
        /* <DEDUP_REMOVED lines=15> */
[----:B------:R-:W-:-:S02]  /*22f60*/  SHF.R.U64 R48, R48, 0x3, RZ ;  /* 0x0000000330307819 */ /* 0x000fc400000012ff */
[----:B------:R-:W-:Y:S02]  /*22f70*/  LOP3.LUT R36, R37, 0x380, RZ, 0xc0, !PT ;  /* 0x0000038025247812 */ /* 0x000fe400078ec0ff */
[----:B------:R-:W-:Y:S01]  /*22f80*/  LOP3.LUT R48, R48, R49, RZ, 0x3c, !PT ;  /* 0x0000003130307212 */ /* 0x000fe200078e3cff */
[--C-:B------:R-:W-:Y:S01]  /*22f90*/  IMAD.X R49, RZ, RZ, R85.reuse, P3 ;  /* 0x000000ffff317224 */ /* 0x100fe200018e0655 */
[----:B------:R-:W-:Y:S02]  /*22fa0*/  IADD3 R3, P3, R84, 0xb000, RZ ;  /* 0x0000b00054037810 */ /* 0x000fe40007f7e0ff */
[----:B------:R-:W-:Y:S02]  /*22fb0*/  LOP3.LUT R40, R41, 0x380, RZ, 0xc0, !PT ;  /* 0x0000038029287812 */ /* 0x000fe400078ec0ff */
[----:B------:R-:W-:Y:S02]  /*22fc0*/  LOP3.LUT R0, R3, 0x380, RZ, 0xc0, !PT ;  /* 0x0000038003007812 */ /* 0x000fe400078ec0ff */
[----:B------:R-:W-:Y:S01]  /*22fd0*/  LOP3.LUT R44, R45, 0x380, RZ, 0xc0, !PT ;  /* 0x000003802d2c7812 */ /* 0x000fe200078ec0ff */
[----:B------:R-:W-:Y:S01]  /*22fe0*/  IMAD R13, R131, UR5, R32 ;  /* 0x00000005830d7c24 */ /* 0x000fe2000f8e0220 */
[----:B------:R-:W-:Y:S01]  /*22ff0*/  SHF.R.U64 R0, R0, 0x3, RZ ;  /* 0x0000000300007819 */ /* 0x000fe200000012ff */
[----:B------:R-:W-:Y:S01]  /*23000*/  IMAD.X R69, RZ, RZ, R85, P3 ;  /* 0x000000ffff457224 */ /* 0x000fe200018e0655 */
[----:B------:R-:W-:Y:S01]  /*23010*/  SHF.R.U64 R28, R28, 0x3, RZ ;  /* 0x000000031c1c7819 */ /* 0x000fe200000012ff */
[----:B------:R-:W5:Y:S01]  /*23020*/  LD.E.128 R48, desc[UR42][R48.64] ;  /* 0x0000002a30307980 */ /* 0x000f62000c101d00 */
[----:B------:R-:W-:-:S02]  /*23030*/  SHF.R.U64 R36, R36, 0x3, RZ ;  /* 0x0000000324247819 */ /* 0x000fc400000012ff */
        /* <DEDUP_REMOVED lines=12> */
[C---:B------:R-:W-:Y:S01]  /*23100*/  IADD3 R53, P4, R84.reuse, 0x7000, RZ ;  /* 0x0000700054357810 */ /* 0x040fe20007f9e0ff */
[--C-:B------:R-:W-:Y:S01]  /*23110*/  IMAD.X R41, RZ, RZ, R85.reuse, P0 ;  /* 0x000000ffff297224 */ /* 0x100fe200000e0655 */
[C---:B------:R-:W-:Y:S01]  /*23120*/  IADD3 R57, P5, R84.reuse, 0x8000, RZ ;  /* 0x0000800054397810 */ /* 0x040fe20007fbe0ff */
[----:B------:R-:W-:Y:S01]  /*23130*/  IMAD.X R45, RZ, RZ, R85, P1 ;  /* 0x000000ffff2d7224 */ /* 0x000fe200008e0655 */
[C---:B------:R-:W-:Y:S01]  /*23140*/  IADD3 R61, P0, R84.reuse, 0x9000, RZ ;  /* 0x00009000543d7810 */ /* 0x040fe20007f1e0ff */
[----:B------:R-:W-:Y:S01]  /*23150*/  IMAD.IADD R3, R3, 0x1, R13 ;  /* 0x0000000103037824 */ /* 0x000fe200078e020d */
[----:B------:R-:W-:Y:S01]  /*23160*/  IADD3 R65, P1, R84, 0xa000, RZ ;  /* 0x0000a00054417810 */ /* 0x000fe20007f3e0ff */
[----:B------:R-:W-:Y:S01]  /*23170*/  IMAD.IADD R12, R211, 0x1, R0 ;  /* 0x00000001d30c7824 */ /* 0x000fe200078e0200 */
[----:B------:R-:W-:Y:S01]  /*23180*/  LOP3.LUT R52, R53, 0x380, RZ, 0xc0, !PT ;  /* 0x0000038035347812 */ /* 0x000fe200078ec0ff */
[----:B------:R-:W-:Y:S01]  /*23190*/  IMAD.WIDE.U32 R2, R200, UR4, R2 ;  /* 0x00000004c8027c25 */ /* 0x000fe2000f8e0002 */
[----:B------:R-:W-:Y:S01]  /*231a0*/  LOP3.LUT R56, R57, 0x380, RZ, 0xc0, !PT ;  /* 0x0000038039387812 */ /* 0x000fe200078ec0ff */
[----:B------:R-:W5:Y:S01]  /*231b0*/  LD.E.128 R28, desc[UR42][R28.64] ;  /* 0x0000002a1c1c7980 */ /* 0x000f62000c101d00 */
[----:B------:R-:W-:-:S02]  /*231c0*/  LOP3.LUT R60, R61, 0x380, RZ, 0xc0, !PT ;  /* 0x000003803d3c7812 */ /* 0x000fc400078ec0ff */
[----:B------:R-:W-:Y:S01]  /*231d0*/  LOP3.LUT R64, R65, 0x380, RZ, 0xc0, !PT ;  /* 0x0000038041407812 */ /* 0x000fe200078ec0ff */
[----:B0-----:R-:W-:Y:S01]  /*231e0*/  @P2 IMAD.HI.U32 R0, R12, R15, RZ ;  /* 0x0000000f0c002227 */ /* 0x001fe200078e00ff */
[----:B------:R-:W-:Y:S01]  /*231f0*/  LOP3.LUT R5, R84, 0x380, RZ, 0xc0, !PT ;  /* 0x0000038054057812 */ /* 0x000fe200078ec0ff */
[----:B------:R-:W5:Y:S01]  /*23200*/  LD.E.128 R36, desc[UR42][R36.64] ;  /* 0x0000002a24247980 */ /* 0x000f62000c101d00 */
[----:B------:R-:W-:Y:S01]  /*23210*/  SHF.R.S32.HI R10, RZ, 0x1f, R11 ;  /* 0x0000001fff0a7819 */ /* 0x000fe2000001140b */
[----:B------:R-:W-:Y:S01]  /*23220*/  IMAD R3, R200, UR5, R3 ;  /* 0x00000005c8037c24 */ /* 0x000fe2000f8e0203 */
[----:B------:R-:W-:Y:S01]  /*23230*/  SHF.R.U64 R52, R52, 0x3, RZ ;  /* 0x0000000334347819 */ /* 0x000fe200000012ff */
[----:B------:R-:W-:Y:S01]  /*23240*/  ULDC.64 UR4, c[0x0][0xaf0] ;  /* 0x0002bc0000047ab9 */ /* 0x000fe20000000a00 */
[----:B------:R-:W-:Y:S01]  /*23250*/  SHF.R.U64 R56, R56, 0x3, RZ ;  /* 0x0000000338387819 */ /* 0x000fe200000012ff */
[----:B------:R-:W5:Y:S01]  /*23260*/  LD.E.128 R40, desc[UR42][R40.64] ;  /* 0x0000002a28287980 */ /* 0x000f62000c101d00 */
[----:B------:R-:W-:-:S02]  /*23270*/  SHF.R.U64 R60, R60, 0x3, RZ ;  /* 0x000000033c3c7819 */ /* 0x000fc400000012ff */
[----:B------:R-:W-:Y:S01]  /*23280*/  SHF.R.U64 R64, R64, 0x3, RZ ;  /* 0x0000000340407819 */ /* 0x000fe200000012ff */
[----:B------:R-:W-:Y:S01]  /*23290*/  IMAD.MOV.U32 R13, RZ, RZ, R12 ;  /* 0x000000ffff0d7224 */ /* 0x000fe200078e000c */
[----:B------:R-:W-:Y:S01]  /*232a0*/  SHF.R.U64 R5, R5, 0x3, RZ ;  /* 0x0000000305057819 */ /* 0x000fe200000012ff */
[----:B------:R-:W-:Y:S01]  /*232b0*/  IMAD R10, R10, UR4, RZ ;  /* 0x000000040a0a7c24 */ /* 0x000fe2000f8e02ff */
[----:B-1----:R-:W-:Y:S01]  /*232c0*/  @P2 SHF.R.U32.HI R13, RZ, R21, R0 ;  /* 0x00000015ff0d2219 */ /* 0x002fe20000011600 */
[----:B------:R-:W5:Y:S01]  /*232d0*/  LD.E.128 R44, desc[UR42][R44.64] ;  /* 0x0000002a2c2c7980 */ /* 0x000f62000c101d00 */
        /* <DEDUP_REMOVED lines=9> */
[C---:B------:R-:W-:Y:S01]  /*23370*/  IMAD R15, R11.reuse, UR5, R10 ;  /* 0x000000050b0f7c24 */ /* 0x040fe2000f8e020a */
[--C-:B------:R-:W-:Y:S01]  /*23380*/  SHF.R.S32.HI R0, RZ, 0x1f, R13.reuse ;  /* 0x0000001fff007819 */ /* 0x100fe2000001140d */
[----:B------:R-:W-:Y:S01]  /*23390*/  IMAD.MOV R10, RZ, RZ, -R13 ;  /* 0x000000ffff0a7224 */ /* 0x000fe200078e0a0d */
[----:B------:R-:W5:Y:S01]  /*233a0*/  LD.E.128 R52, desc[UR42][R52.64] ;  /* 0x0000002a34347980 */ /* 0x000f62000c101d00 */
[----:B------:R-:W-:Y:S01]  /*233b0*/  IMAD.WIDE.U32 R2, R11, UR4, R2 ;  /* 0x000000040b027c25 */ /* 0x000fe2000f8e0002 */
[----:B------:R-:W-:-:S02]  /*233c0*/  ULDC.64 UR4, c[0x0][0xae0] ;  /* 0x0002b80000047ab9 */ /* 0x000fc40000000a00 */
[----:B------:R0:W5:Y:S01]  /*233d0*/  LD.E.128 R4, desc[UR42][R84.64] ;  /* 0x0000002a54047980 */ /* 0x000162000c101d00 */
[----:B------:R-:W-:-:S03]  /*233e0*/  IMAD R11, R127, R10, R12 ;  /* 0x0000000a7f0b7224 */ /* 0x000fc600078e020c */
[----:B------:R-:W5:Y:S01]  /*233f0*/  LD.E.128 R56, desc[UR42][R56.64] ;  /* 0x0000002a38387980 */ /* 0x000f62000c101d00 */
[----:B------:R-:W-:-:S03]  /*23400*/  IMAD.IADD R3, R3, 0x1, R15 ;  /* 0x0000000103037824 */ /* 0x000fc600078e020f */
[----:B------:R-:W5:Y:S04]  /*23410*/  LD.E.128 R60, desc[UR42][R60.64] ;  /* 0x0000002a3c3c7980 */ /* 0x000f68000c101d00 */
[----:B------:R-:W5:Y:S04]  /*23420*/  LD.E.128 R64, desc[UR42][R64.64] ;  /* 0x0000002a40407980 */ /* 0x000f68000c101d00 */
[----:B------:R-:W5:Y:S01]  /*23430*/  LD.E.128 R68, desc[UR42][R68.64] ;  /* 0x0000002a44447980 */ /* 0x000f62000c101d00 */
[----:B------:R-:W-:Y:S01]  /*23440*/  IMAD R0, R0, UR4, RZ ;  /* 0x0000000400007c24 */ /* 0x000fe2000f8e02ff */
[----:B------:R-:W-:Y:S01]  /*23450*/  @!PT LDS RZ, [RZ] ;  /* 0x00000000fffff984 */ /* 0x000fe20000000800 */
[----:B------:R-:W-:Y:S01]  /*23460*/  @!PT LDS RZ, [RZ] ;  /* 0x00000000fffff984 */ /* 0x000fe20000000800 */
[----:B------:R-:W-:Y:S01]  /*23470*/  @!PT LDS RZ, [RZ] ;  /* 0x00000000fffff984 */ /* 0x000fe20000000800 */
[----:B------:R-:W-:Y:S01]  /*23480*/  @!PT LDS RZ, [RZ] ;  /* 0x00000000fffff984 */ /* 0x000fe20000000800 */
[----:B------:R1:W-:Y:S06]  /*23490*/  MEMBAR.ALL.CTA ;  /* 0x0000000000007992 */ /* 0x0003ec0000008000 */
[----:B-1----:R-:W1:Y:S01]  /*234a0*/  FENCE.VIEW.ASYNC.S ;  /* 0x00000000000073c6 */ /* 0x002e620000000000 */
[----:B------:R-:W-:Y:S01]  /*234b0*/  SHF.R.S32.HI R10, RZ, 0x1f, R11 ;  /* 0x0000001fff0a7819 */ /* 0x000fe2000001140b */
[----:B------:R-:W-:-:S04]  /*234c0*/  IMAD.WIDE.U32 R2, R13, UR4, R2 ;  /* 0x000000040d027c25 */ /* 0x000fc8000f8e0002 */
[----:B------:R-:W-:Y:S01]  /*234d0*/  IMAD R13, R13, UR5, R0 ;  /* 0x000000050d0d7c24 */ /* 0x000fe2000f8e0200 */
[----:B------:R-:W-:Y:S02]  /*234e0*/  ULDC.64 UR4, c[0x0][0xad8] ;  /* 0x0002b60000047ab9 */ /* 0x000fe40000000a00 */
[----:B------:R-:W-:Y:S02]  /*234f0*/  IMAD R10, R10, UR4, RZ ;  /* 0x000000040a0a7c24 */ /* 0x000fe4000f8e02ff */
[----:B------:R-:W-:Y:S02]  /*23500*/  IMAD.IADD R3, R3, 0x1, R13 ;  /* 0x0000000103037824 */ /* 0x000fe400078e020d */
[C---:B------:R-:W-:Y:S02]  /*23510*/  IMAD R13, R11.reuse, UR5, R10 ;  /* 0x000000050b0d7c24 */ /* 0x040fe4000f8e020a */
[----:B------:R-:W-:Y:S02]  /*23520*/  VIADD R0, R16, 0x2a820 ;  /* 0x0002a82010007836 */ /* 0x000fe40000000000 */
[----:B------:R-:W-:Y:S01]  /*23530*/  IMAD.WIDE.U32 R10, R11, UR4, R2 ;  /* 0x000000040b0a7c25 */ /* 0x000fe2000f8e0002 */
[----:B------:R-:W-:-:S02]  /*23540*/  ULDC.64 UR4, c[0x0][0xa80] ;  /* 0x0002a00000047ab9 */ /* 0x000fc40000000a00 */
[----:B------:R-:W-:Y:S01]  /*23550*/  PRMT R0, RZ, 0x654, R0 ;  /* 0x00000654ff007816 */ /* 0x000fe20000000000 */
[----:B------:R-:W-:Y:S01]  /*23560*/  IMAD.IADD R3, R11, 0x1, R13 ;  /* 0x000000010b037824 */ /* 0x000fe200078e020d */
[C---:B------:R-:W-:Y:S01]  /*23570*/  LEA R2, P0, R10.reuse, UR4, 0x1 ;  /* 0x000000040a027c11 */ /* 0x040fe2000f8008ff */
[C---:B------:R-:W-:Y:S01]  /*23580*/  VIADD R33, R9.reuse, 0x40 ;  /* 0x0000004009217836 */ /* 0x040fe20000000000 */
[----:B------:R-:W-:Y:S01]  /*23590*/  UMOV UR4, 0xffffffff ;  /* 0xffffffff00047882 */ /* 0x000fe20000000000 */
[----:B------:R-:W-:Y:S01]  /*235a0*/  VIADD R21, R9, 0x80 ;  /* 0x0000008009157836 */ /* 0x000fe20000000000 */
[----:B-1----:R0:W-:Y:S01]  /*235b0*/  SYNCS.ARRIVE.TRANS64.RED.A1T0 RZ, [R0+URZ], RZ ;  /* 0x000000ff00ff79a7 */ /* 0x0021e2000810043f */
[----:B------:R-:W-:Y:S02]  /*235c0*/  LEA.HI.X R3, R10, UR5, R3, 0x1, P0 ;  /* 0x000000050a037c11 */ /* 0x000fe400080f0c03 */
[----:B------:R-:W-:Y:S02]  /*235d0*/  SHF.R.S32.HI R35, RZ, 0x1f, R9 ;  /* 0x0000001fff237819 */ /* 0x000fe40000011409 */
[----:B------:R-:W-:-:S02]  /*235e0*/  SHF.R.S32.HI R20, RZ, 0x1f, R33 ;  /* 0x0000001fff147819 */ /* 0x000fc40000011421 */
[----:B------:R-:W-:Y:S01]  /*235f0*/  SHF.R.S32.HI R32, RZ, 0x1f, R21 ;  /* 0x0000001fff207819 */ /* 0x000fe20000011415 */
[----:B0-----:R-:W-:Y:S06]  /*23600*/  BRA.DIV UR4, `(.L_x_1828) ;  /* 0x000000f604107947 */ /* 0x001fec000b800000 */
[----:B------:R0:W1:Y:S04]  /*23610*/  SHFL.IDX PT, R0, R3, RZ, 0x181f ;  /* 0x00181fff03007589 */ /* 0x00006800000e0000 */
[----:B------:R0:W2:Y:S02]  /*23620*/  SHFL.IDX PT, R14, R2, RZ, 0x181f ;  /* 0x00181fff020e7589 */ /* 0x0000a400000e0000 */
.L_x_2151:
[----:B------:R-:W-:Y:S01]  /*23630*/  IMAD.IADD R211, R8, 0x1, R211 ;  /* 0x0000000108d37824 */ /* 0x000fe200078e02d3 */
        /* <DEDUP_REMOVED lines=16> */
.L_x_1830:
[----:B------:R-:W-:Y:S05]  /*23740*/  BSYNC B1 ;  /* 0x0000000000017941 */ /* 0x000fea0003800000 */
.L_x_1829:
[----:B------:R-:W-:-:S03]  /*23750*/  UMOV UR4, 0xffffffff ;  /* 0xffffffff00047882 */ /* 0x000fc60000000000 */
[----:B------:R-:W-:Y:S05]  /*23760*/  BRA.DIV UR4, `(.L_x_1831) ;  /* 0x000000f204ec7947 */ /* 0x000fea000b800000 */
[----:B-1----:R1:W4:Y:S04]  /*23770*/  SHFL.IDX PT, R0, R3, 0x1, 0x181f ;  /* 0x00381f0003007f89 */ /* 0x00232800000e0000 */
[----:B--23--:R1:W2:Y:S02]  /*23780*/  SHFL.IDX PT, R14, R2, 0x1, 0x181f ;  /* 0x00381f00020e7f89 */ /* 0x00c2a400000e0000 */
.L_x_2155:
[----:B-----5:R-:W-:Y:S01]  /*23790*/  VIADD R5, R211, 0x20 ;  /* 0x00000020d3057836 */ /* 0x020fe20000000000 */
        /* <DEDUP_REMOVED lines=16> */
.L_x_1833:
[----:B------:R-:W-:Y:S05]  /*238a0*/  BSYNC B1 ;  /* 0x0000000000017941 */ /* 0x000fea0003800000 */
.L_x_1832:
[----:B------:R-:W-:-:S03]  /*238b0*/  UMOV UR4, 0xffffffff ;  /* 0xffffffff00047882 */ /* 0x000fc60000000000 */
[----:B------:R-:W-:Y:S05]  /*238c0*/  BRA.DIV UR4, `(.L_x_1834) ;  /* 0x000000f204dc7947 */ /* 0x000fea000b800000 */
[----:B----4-:R4:W0:Y:S04]  /*238d0*/  SHFL.IDX PT, R0, R3, 0x2, 0x181f ;  /* 0x00581f0003007f89 */ /* 0x01082800000e0000 */
[----:B--23--:R4:W2:Y:S02]  /*238e0*/  SHFL.IDX PT, R14, R2, 0x2, 0x181f ;  /* 0x00581f00020e7f89 */ /* 0x00c8a400000e0000 */
.L_x_2159:
        /* <DEDUP_REMOVED lines=17> */
.L_x_1836:
[----:B------:R-:W-:Y:S05]  /*23a00*/  BSYNC B1 ;  /* 0x0000000000017941 */ /* 0x000fea0003800000 */
.L_x_1835:
[----:B------:R-:W-:-:S03]  /*23a10*/  UMOV UR4, 0xffffffff ;  /* 0xffffffff00047882 */ /* 0x000fc60000000000 */
[----:B------:R-:W-:Y:S05]  /*23a20*/  BRA.DIV UR4, `(.L_x_1837) ;  /* 0x000000f204cc7947 */ /* 0x000fea000b800000 */
[----:B0-----:R0:W0:Y:S04]  /*23a30*/  SHFL.IDX PT, R0, R3, 0x3, 0x181f ;  /* 0x00781f0003007f89 */ /* 0x00102800000e0000 */
[----:B--23--:R2:W3:Y:S02]  /*23a40*/  SHFL.IDX PT, R14, R2, 0x3, 0x181f ;  /* 0x00781f00020e7f89 */ /* 0x00c4e400000e0000 */
.L_x_2163:
[----:B01--4-:R-:W-:-:S05]  /*23a50*/  VIADD R3, R211, 0x60 ;  /* 0x00000060d3037836 */ /* 0x013fca0000000000 */
[----:B------:R-:W-:-:S13]  /*23a60*/  ISETP.GE.AND P0, PT, R3, R34, PT ;  /* 0x000000220300720c */ /* 0x000fda0003f06270 */
[----:B------:R-:W-:Y:S05]  /*23a70*/  @P0 BRA `(.L_x_1838) ;  /* 0x0000002800e40947 */ /* 0x000fea0003800000 */
[----:B------:R-:W-:Y:S02]  /*23a80*/  ULDC UR4, c[0x0][0xac8] ;  /* 0x0002b20000047ab9 */ /* 0x000fe40000000800 */
[----:B------:R-:W-:Y:S02]  /*23a90*/  ISETP.GE.AND P2, PT, R9, UR4, PT ;  /* 0x0000000409007c0c */ /* 0x000fe4000bf46270 */
[----:B------:R-:W-:-:S11]  /*23aa0*/  ISETP.GE.AND P3, PT, R33, UR4, PT ;  /* 0x0000000421007c0c */ /* 0x000fd6000bf66270 */
[-C--:B--23--:R-:W-:Y:S02]  /*23ab0*/  @!P2 LEA R2, P0, R9, R14.reuse, 0x1 ;  /* 0x0000000e0902a211 */ /* 0x08cfe400078008ff */
[----:B------:R-:W-:Y:S02]  /*23ac0*/  @!P3 LEA R4, P1, R33, R14, 0x1 ;  /* 0x0000000e2104b211 */ /* 0x000fe400078208ff */
[-C--:B------:R-:W-:Y:S02]  /*23ad0*/  @!P2 LEA.HI.X R3, R9, R0.reuse, R35, 0x1, P0 ;  /* 0x000000000903a211 */ /* 0x080fe400000f0c23 */
        /* <DEDUP_REMOVED lines=9> */
.L_x_1827:
        /* <DEDUP_REMOVED lines=20> */
[----:B------:R-:W-:Y:S01]  /*23cb0*/  IMAD.WIDE.U32 R12, R132, UR4, R12 ;  /* 0x00000004840c7c25 */ /* 0x000fe2000f8e000c */
[----:B------:R-:W-:Y:S02]  /*23cc0*/  IADD3 R32, R16, 0x2a820, RZ ;  /* 0x0002a82010207810 */ /* 0x000fe40007ffe0ff */
[--C-:B------:R-:W-:Y:S01]  /*23cd0*/  SHF.R.S32.HI R14, RZ, 0x1f, R11.reuse ;  /* 0x0000001fff0e7819 */ /* 0x100fe2000001140b */
[----:B------:R-:W-:Y:S01]  /*23ce0*/  IMAD.MOV R15, RZ, RZ, -R11 ;  /* 0x000000ffff0f7224 */ /* 0x000fe200078e0a0b */
[----:B------:R-:W-:Y:S01]  /*23cf0*/  PRMT R32, RZ, 0x654, R32 ;  /* 0x00000654ff207816 */ /* 0x000fe20000000020 */
[----:B------:R-:W-:Y:S01]  /*23d00*/  IMAD R13, R132, UR5, R13 ;  /* 0x00000005840d7c24 */ /* 0x000fe2000f8e020d */
[----:B------:R-:W-:Y:S01]  /*23d10*/  ULDC.64 UR4, c[0x0][0xb30] ;  /* 0x0002cc0000047ab9 */ /* 0x000fe20000000a00 */
[----:B------:R-:W-:Y:S01]  /*23d20*/  IMAD R127, R127, R15, R38 ;  /* 0x0000000f7f7f7224 */ /* 0x000fe200078e0226 */
[----:B------:R0:W-:Y:S01]  /*23d30*/  SYNCS.ARRIVE.TRANS64.RED.A1T0 RZ, [R32+URZ], RZ ;  /* 0x000000ff20ff79a7 */ /* 0x0001e2000810043f */
[----:B------:R-:W-:-:S02]  /*23d40*/  IMAD R14, R14, UR4, RZ ;  /* 0x000000040e0e7c24 */ /* 0x000fc4000f8e02ff */
[----:B------:R-:W-:-:S04]  /*23d50*/  IMAD.WIDE.U32 R12, R11, UR4, R12 ;  /* 0x000000040b0c7c25 */ /* 0x000fc8000f8e000c */
        /* <DEDUP_REMOVED lines=15> */
.L_x_2166:
[----:B------:R-:W-:Y:S01]  /*23e50*/  ISETP.GE.AND P0, PT, R33, R34, PT ;  /* 0x000000222100720c */ /* 0x000fe20003f06270 */
[----:B------:R-:W-:-:S12]  /*23e60*/  BSSY B1, `(.L_x_1840) ;  /* 0x00000cf000017945 */ /* 0x000fd80003800000 */
[----:B------:R-:W-:Y:S05]  /*23e70*/  @P0 BRA `(.L_x_1841) ;  /* 0x0000000c00340947 */ /* 0x000fea0003800000 */
[----:B------:R-:W-:Y:S01]  /*23e80*/  ULDC UR4, c[0x0][0xac8] ;  /* 0x0002b20000047ab9 */ /* 0x000fe20000000800 */
[C---:B------:R-:W-:Y:S01]  /*23e90*/  VIADD R41, R201.reuse, 0x8 ;  /* 0x00000008c9297836 */ /* 0x040fe20000000000 */
[C---:B------:R-:W-:Y:S01]  /*23ea0*/  ISETP.GE.AND P3, PT, R201.reuse, UR4, PT ;  /* 0x00000004c9007c0c */ /* 0x040fe2000bf66270 */
[C---:B------:R-:W-:Y:S01]  /*23eb0*/  VIADD R40, R201.reuse, 0x10 ;  /* 0x00000010c9287836 */ /* 0x040fe20000000000 */
[----:B------:R-:W-:Y:S01]  /*23ec0*/  SHF.R.S32.HI R14, RZ, 0x1f, R201 ;  /* 0x0000001fff0e7819 */ /* 0x000fe200000114c9 */
[----:B------:R-:W-:Y:S01]  /*23ed0*/  VIADD R39, R201, 0x18 ;  /* 0x00000018c9277836 */ /* 0x000fe20000000000 */
[----:B------:R-:W-:Y:S01]  /*23ee0*/  ISETP.GE.AND P2, PT, R41, UR4, PT ;  /* 0x0000000429007c0c */ /* 0x000fe2000bf46270 */
[C---:B------:R-:W-:Y:S01]  /*23ef0*/  VIADD R48, R201.reuse, 0x8 ;  /* 0x00000008c9307836 */ /* 0x040fe20000000000 */
[----:B------:R-:W-:Y:S01]  /*23f00*/  ISETP.GE.AND P1, PT, R40, UR4, PT ;  /* 0x0000000428007c0c */ /* 0x000fe2000bf26270 */
[C---:B------:R-:W-:Y:S02]  /*23f10*/  VIADD R42, R201.reuse, 0x20 ;  /* 0x00000020c92a7836 */ /* 0x040fe40000000000 */
[----:B------:R-:W-:Y:S01]  /*23f20*/  VIADD R43, R201, 0x10 ;  /* 0x00000010c92b7836 */ /* 0x000fe20000000000 */
[----:B------:R-:W-:-:S03]  /*23f30*/  SHF.R.S32.HI R48, RZ, 0x1f, R48 ;  /* 0x0000001fff307819 */ /* 0x000fc60000011430 */
[CC--:B--2---:R-:W-:Y:S01]  /*23f40*/  @!P3 LEA R12, P0, R201.reuse, R11.reuse, 0x2 ;  /* 0x0000000bc90cb211 */ /* 0x0c4fe200078010ff */
[----:B------:R-:W-:Y:S01]  /*23f50*/  @!P3 IMAD.MOV.U32 R15, RZ, RZ, R0 ;  /* 0x000000ffff0fb224 */ /* 0x000fe200078e0000 */
[----:B------:R-:W-:Y:S01]  /*23f60*/  SHF.R.S32.HI R43, RZ, 0x1f, R43 ;  /* 0x0000001fff2b7819 */ /* 0x000fe2000001142b */
[C---:B------:R-:W-:Y:S01]  /*23f70*/  VIADD R0, R201.reuse, 0x40 ;  /* 0x00000040c9007836 */ /* 0x040fe20000000000 */
[----:B-1----:R-:W-:Y:S01]  /*23f80*/  @!P3 LEA.HI.X R13, R201, R38, R14, 0x2, P0 ;  /* 0x00000026c90db211 */ /* 0x002fe200000f140e */
[----:B------:R-:W-:Y:S01]  /*23f90*/  @!P3 IMAD.MOV.U32 R14, RZ, RZ, R2 ;  /* 0x000000ffff0eb224 */ /* 0x000fe200078e0002 */
[-C--:B------:R-:W-:Y:S01]  /*23fa0*/  @!P2 LOP3.LUT R121, R121, R120.reuse, RZ, 0x3c, !PT ;  /* 0x000000787979a212 */ /* 0x080fe200078e3cff */
[----:B------:R-:W-:Y:S01]  /*23fb0*/  VIADD R2, R201, 0x38 ;  /* 0x00000038c9027836 */ /* 0x000fe20000000000 */
[----:B------:R-:W-:Y:S02]  /*23fc0*/  ISETP.GE.AND P0, PT, R39, UR4, PT ;  /* 0x0000000427007c0c */ /* 0x000fe4000bf06270 */
[----:B------:R-:W-:Y:S01]  /*23fd0*/  @!P2 LEA R32, P4, R41, R11, 0x2 ;  /* 0x0000000b2920a211 */ /* 0x000fe200078810ff */
[----:B------:R1:W-:Y:S01]  /*23fe0*/  @!P3 ST.E.64 desc[UR42][R12.64], R14 ;  /* 0x0000000e0c00b985 */ /* 0x0003e2000c101b2a */
[----:B------:R-:W-:-:S02]  /*23ff0*/  @!P2 LOP3.LUT R120, R121, R120, RZ, 0x3c, !PT ;  /* 0x000000787978a212 */ /* 0x000fc400078e3cff */
[----:B------:R-:W-:Y:S02]  /*24000*/  @!P1 LOP3.LUT R123, R123, R122, RZ, 0x3c, !PT ;  /* 0x0000007a7b7b9212 */ /* 0x000fe400078e3cff */
[----:B------:R-:W-:Y:S02]  /*24010*/  ISETP.GE.AND P3, PT, R42, UR4, PT ;  /* 0x000000042a007c0c */ /* 0x000fe4000bf66270 */
[----:B------:R-:W-:Y:S01]  /*24020*/  @!P2 LEA.HI.X R33, R41, R38, R48, 0x2, P4 ;  /* 0x000000262921a211 */ /* 0x000fe200020f1430 */
[----:B------:R-:W-:Y:S01]  /*24030*/  VIADD R41, R201, 0x28 ;  /* 0x00000028c9297836 */ /* 0x000fe20000000000 */
[----:B------:R-:W-:Y:S01]  /*24040*/  @!P2 LOP3.LUT R121, R121, R120, RZ, 0x3c, !PT ;  /* 0x000000787979a212 */ /* 0x000fe200078e3cff */
[----:B------:R-:W-:Y:S01]  /*24050*/  VIADD R48, R201, 0x18 ;  /* 0x00000018c9307836 */ /* 0x000fe20000000000 */
[----:B------:R-:W-:Y:S02]  /*24060*/  @!P1 LOP3.LUT R122, R123, R122, RZ, 0x3c, !PT ;  /* 0x0000007a7b7a9212 */ /* 0x000fe400078e3cff */
[----:B------:R-:W-:Y:S01]  /*24070*/  @!P0 LOP3.LUT R125, R125, R124, RZ, 0x3c, !PT ;  /* 0x0000007c7d7d8212 */ /* 0x000fe200078e3cff */
[----:B------:R-:W-:Y:S01]  /*24080*/  @!P2 ST.E.64 desc[UR42][R32.64], R120 ;  /* 0x000000782000a985 */ /* 0x000fe2000c101b2a */
[----:B-1----:R-:W-:-:S02]  /*24090*/  @!P1 LEA R12, P5, R40, R11, 0x2 ;  /* 0x0000000b280c9211 */ /* 0x002fc400078a10ff */
[----:B------:R-:W-:Y:S01]  /*240a0*/  @!P1 LOP3.LUT R123, R123, R122, RZ, 0x3c, !PT ;  /* 0x0000007a7b7b9212 */ /* 0x000fe200078e3cff */
[----:B------:R-:W-:Y:S01]  /*240b0*/  @!P3 IMAD.MOV.U32 R127, RZ, RZ, R119 ;  /* 0x000000ffff7fb224 */ /* 0x000fe200078e0077 */
[----:B------:R-:W-:Y:S01]  /*240c0*/  @!P1 LEA.HI.X R13, R40, R38, R43, 0x2, P5 ;  /* 0x00000026280d9211 */ /* 0x000fe200028f142b */
[----:B------:R-:W-:Y:S01]  /*240d0*/  VIADD R40, R201, 0x30 ;  /* 0x00000030c9287836 */ /* 0x000fe20000000000 */
[----:B------:R-:W-:Y:S01]  /*240e0*/  ISETP.GE.AND P2, PT, R41, UR4, PT ;  /* 0x0000000429007c0c */ /* 0x000fe2000bf46270 */
[----:B------:R-:W-:Y:S01]  /*240f0*/  VIADD R43, R201, 0x20 ;  /* 0x00000020c92b7836 */ /* 0x000fe20000000000 */
[----:B------:R-:W-:Y:S01]  /*24100*/  @!P0 LEA R14, P4, R39, R11, 0x2 ;  /* 0x0000000b270e8211 */ /* 0x000fe200078810ff */
[----:B------:R1:W-:Y:S01]  /*24110*/  @!P1 ST.E.64 desc[UR42][R12.64], R122 ;  /* 0x0000007a0c009985 */ /* 0x0003e2000c101b2a */
[----:B------:R-:W-:Y:S02]  /*24120*/  SHF.R.S32.HI R48, RZ, 0x1f, R48 ;  /* 0x0000001fff307819 */ /* 0x000fe40000011430 */
[----:B------:R-:W-:-:S02]  /*24130*/  @!P0 LOP3.LUT R124, R125, R124, RZ, 0x3c, !PT ;  /* 0x0000007c7d7c8212 */ /* 0x000fc400078e3cff */
[----:B------:R-:W-:Y:S02]  /*24140*/  ISETP.GE.AND P1, PT, R40, UR4, PT ;  /* 0x0000000428007c0c */ /* 0x000fe4000bf26270 */
[----:B------:R-:W-:Y:S02]  /*24150*/  SHF.R.S32.HI R43, RZ, 0x1f, R43 ;  /* 0x0000001fff2b7819 */ /* 0x000fe4000001142b */
[----:B------:R-:W-:Y:S01]  /*24160*/  @!P0 LEA.HI.X R15, R39, R38, R48, 0x2, P4 ;  /* 0x00000026270f8211 */ /* 0x000fe200020f1430 */
[----:B------:R-:W-:Y:S01]  /*24170*/  VIADD R39, R201, 0x38 ;  /* 0x00000038c9277836 */ /* 0x000fe20000000000 */
[----:B------:R-:W-:Y:S01]  /*24180*/  @!P0 LOP3.LUT R125, R125, R124, RZ, 0x3c, !PT ;  /* 0x0000007c7d7d8212 */ /* 0x000fe200078e3cff */
[----:B------:R-:W-:Y:S01]  /*24190*/  VIADD R48, R201, 0x28 ;  /* 0x00000028c9307836 */ /* 0x000fe20000000000 */
[----:B------:R-:W-:Y:S02]  /*241a0*/  @!P2 LOP3.LUT R129, R129, R128, RZ, 0x3c, !PT ;  /* 0x000000808181a212 */ /* 0x000fe400078e3cff */
[C---:B-1----:R-:W-:Y:S01]  /*241b0*/  @!P3 LEA R12, P5, R42.reuse, R11, 0x2 ;  /* 0x0000000b2a0cb211 */ /* 0x042fe200078a10ff */
[----:B------:R1:W-:Y:S01]  /*241c0*/  @!P0 ST.E.64 desc[UR42][R14.64], R124 ;  /* 0x0000007c0e008985 */ /* 0x0003e2000c101b2a */
[----:B------:R-:W-:Y:S01]  /*241d0*/  ISETP.GE.AND P0, PT, R39, UR4, PT ;  /* 0x0000000427007c0c */ /* 0x000fe2000bf06270 */
[----:B------:R-:W-:Y:S01]  /*241e0*/  @!P1 IMAD.MOV.U32 R119, RZ, RZ, R118 ;  /* 0x000000ffff779224 */ /* 0x000fe200078e0076 */
[----:B------:R-:W-:Y:S01]  /*241f0*/  @!P3 LEA.HI.X R13, R42, R38, R43, 0x2, P5 ;  /* 0x000000262a0db211 */ /* 0x000fe200028f142b */
[C---:B------:R-:W-:Y:S01]  /*24200*/  VIADD R42, R201.reuse, 0x40 ;  /* 0x00000040c92a7836 */ /* 0x040fe20000000000 */
[----:B------:R-:W-:Y:S01]  /*24210*/  SHF.R.S32.HI R48, RZ, 0x1f, R48 ;  /* 0x0000001fff307819 */ /* 0x000fe20000011430 */
[----:B------:R-:W-:Y:S01]  /*24220*/  VIADD R43, R201, 0x30 ;  /* 0x00000030c92b7836 */ /* 0x000fe20000000000 */
[----:B------:R-:W-:Y:S01]  /*24230*/  @!P2 LOP3.LUT R128, R129, R128, RZ, 0x3c, !PT ;  /* 0x000000808180a212 */ /* 0x000fe200078e3cff */
[----:B------:R2:W-:Y:S01]  /*24240*/  @!P3 ST.E.64 desc[UR42][R12.64], R126 ;  /* 0x0000007e0c00b985 */ /* 0x0005e2000c101b2a */
[----:B------:R-:W-:Y:S01]  /*24250*/  ISETP.GE.AND P3, PT, R42, UR4, PT ;  /* 0x000000042a007c0c */ /* 0x000fe2000bf66270 */
[----:B------:R-:W-:Y:S01]  /*24260*/  @!P1 IMAD.MOV.U32 R118, RZ, RZ, R130 ;  /* 0x000000ffff769224 */ /* 0x000fe200078e0082 */
[----:B------:R-:W-:-:S02]  /*24270*/  SHF.R.S32.HI R43, RZ, 0x1f, R43 ;  /* 0x0000001fff2b7819 */ /* 0x000fc4000001142b */
[----:B------:R-:W-:Y:S01]  /*24280*/  @!P2 LOP3.LUT R129, R129, R128, RZ, 0x3c, !PT ;  /* 0x000000808181a212 */ /* 0x000fe200078e3cff */
[----:B------:R-:W-:Y:S01]  /*24290*/  @!P0 IMAD.MOV.U32 R32, RZ, RZ, R117 ;  /* 0x000000ffff208224 */ /* 0x000fe200078e0075 */
[CC--:B-1----:R-:W-:Y:S01]  /*242a0*/  @!P2 LEA R14, P4, R41.reuse, R11.reuse, 0x2 ;  /* 0x0000000b290ea211 */ /* 0x0c2fe200078810ff */
[----:B------:R-:W-:Y:S01]  /*242b0*/  @!P0 IMAD.MOV.U32 R33, RZ, RZ, R113 ;  /* 0x000000ffff218224 */ /* 0x000fe200078e0071 */
[----:B------:R-:W-:Y:S02]  /*242c0*/  SHF.R.S32.HI R2, RZ, 0x1f, R2 ;  /* 0x0000001fff027819 */ /* 0x000fe40000011402 */
[-C--:B------:R-:W-:Y:S01]  /*242d0*/  @!P2 LEA.HI.X R15, R41, R38.reuse, R48, 0x2, P4 ;  /* 0x00000026290fa211 */ /* 0x080fe200020f1430 */
[----:B------:R-:W-:Y:S01]  /*242e0*/  VIADD R41, R201, 0x48 ;  /* 0x00000048c9297836 */ /* 0x000fe20000000000 */
[----:B------:R-:W-:Y:S01]  /*242f0*/  SHF.R.S32.HI R0, RZ, 0x1f, R0 ;  /* 0x0000001fff007819 */ /* 0x000fe20000011400 */
[----:B------:R-:W-:Y:S01]  /*24300*/  @!P3 IMAD.MOV.U32 R117, RZ, RZ, R116 ;  /* 0x000000ffff75b224 */ /* 0x000fe200078e0074 */
[C---:B--2---:R-:W-:Y:S01]  /*24310*/  @!P1 LEA R12, P5, R40.reuse, R11, 0x2 ;  /* 0x0000000b280c9211 */ /* 0x044fe200078a10ff */
[----:B------:R1:W-:Y:S01]  /*24320*/  @!P2 ST.E.64 desc[UR42][R14.64], R128 ;  /* 0x000000800e00a985 */ /* 0x0003e2000c101b2a */
[----:B------:R-:W-:Y:S01]  /*24330*/  ISETP.GE.AND P2, PT, R41, UR4, PT ;  /* 0x0000000429007c0c */ /* 0x000fe2000bf46270 */
[----:B------:R-:W-:Y:S01]  /*24340*/  @!P3 IMAD.MOV.U32 R116, RZ, RZ, R115 ;  /* 0x000000ffff74b224 */ /* 0x000fe200078e0073 */
[----:B------:R-:W-:Y:S01]  /*24350*/  @!P1 LEA.HI.X R13, R40, R38, R43, 0x2, P5 ;  /* 0x00000026280d9211 */ /* 0x000fe200028f142b */
[----:B------:R-:W-:-:S02]  /*24360*/  VIADD R40, R201, 0x50 ;  /* 0x00000050c9287836 */ /* 0x000fc40000000000 */
[----:B------:R-:W-:Y:S02]  /*24370*/  VIADD R43, R201, 0x68 ;  /* 0x00000068c92b7836 */ /* 0x000fe40000000000 */
[----:B------:R2:W-:Y:S01]  /*24380*/  @!P1 ST.E.64 desc[UR42][R12.64], R118 ;  /* 0x000000760c009985 */ /* 0x0005e2000c101b2a */
[----:B------:R-:W-:Y:S02]  /*24390*/  ISETP.GE.AND P1, PT, R40, UR4, PT ;  /* 0x0000000428007c0c */ /* 0x000fe4000bf26270 */
[----:B------:R-:W-:Y:S02]  /*243a0*/  SHF.R.S32.HI R43, RZ, 0x1f, R43 ;  /* 0x0000001fff2b7819 */ /* 0x000fe4000001142b */
[----:B-1----:R-:W-:Y:S01]  /*243b0*/  @!P0 LEA R14, P4, R39, R11, 0x2 ;  /* 0x0000000b270e8211 */ /* 0x002fe200078810ff */
[----:B------:R-:W-:-:S03]  /*243c0*/  @!P2 IMAD.MOV.U32 R115, RZ, RZ, R109 ;  /* 0x000000ffff73a224 */ /* 0x000fc600078e006d */
[-C--:B------:R-:W-:Y:S01]  /*243d0*/  @!P0 LEA.HI.X R15, R39, R38.reuse, R2, 0x2, P4 ;  /* 0x00000026270f8211 */ /* 0x080fe200020f1402 */
[C---:B------:R-:W-:Y:S02]  /*243e0*/  VIADD R39, R201.reuse, 0x58 ;  /* 0x00000058c9277836 */ /* 0x040fe40000000000 */
[----:B------:R-:W-:Y:S01]  /*243f0*/  VIADD R2, R201, 0x50 ;  /* 0x00000050c9027836 */ /* 0x000fe20000000000 */
[C---:B--2---:R-:W-:Y:S01]  /*24400*/  @!P3 LEA R12, P5, R42.reuse, R11, 0x2 ;  /* 0x0000000b2a0cb211 */ /* 0x044fe200078a10ff */
[----:B------:R1:W-:Y:S01]  /*24410*/  @!P0 ST.E.64 desc[UR42][R14.64], R32 ;  /* 0x000000200e008985 */ /* 0x0003e2000c101b2a */
[----:B------:R-:W-:Y:S01]  /*24420*/  ISETP.GE.AND P0, PT, R39, UR4, PT ;  /* 0x0000000427007c0c */ /* 0x000fe2000bf06270 */
[----:B------:R-:W-:Y:S01]  /*24430*/  @!P1 IMAD.MOV.U32 R113, RZ, RZ, R112 ;  /* 0x000000ffff719224 */ /* 0x000fe200078e0070 */
[----:B------:R-:W-:Y:S01]  /*24440*/  @!P3 LEA.HI.X R13, R42, R38, R0, 0x2, P5 ;  /* 0x000000262a0db211 */ /* 0x000fe200028f1400 */
[C---:B------:R-:W-:Y:S01]  /*24450*/  VIADD R0, R201.reuse, 0x60 ;  /* 0x00000060c9007836 */ /* 0x040fe20000000000 */
[----:B------:R-:W-:Y:S01]  /*24460*/  SHF.R.S32.HI R2, RZ, 0x1f, R2 ;  /* 0x0000001fff027819 */ /* 0x000fe20000011402 */
[----:B------:R-:W-:-:S02]  /*24470*/  VIADD R42, R201, 0x48 ;  /* 0x00000048c92a7836 */ /* 0x000fc40000000000 */
[----:B------:R2:W-:Y:S01]  /*24480*/  @!P3 ST.E.64 desc[UR42][R12.64], R116 ;  /* 0x000000740c00b985 */ /* 0x0005e2000c101b2a */
[----:B------:R-:W-:Y:S01]  /*24490*/  ISETP.GE.AND P3, PT, R0, UR4, PT ;  /* 0x0000000400007c0c */ /* 0x000fe2000bf66270 */
[----:B------:R-:W-:Y:S01]  /*244a0*/  @!P1 IMAD.MOV.U32 R112, RZ, RZ, R111 ;  /* 0x000000ffff709224 */ /* 0x000fe200078e006f */
[----:B------:R-:W-:Y:S02]  /*244b0*/  SHF.R.S32.HI R42, RZ, 0x1f, R42 ;  /* 0x0000001fff2a7819 */ /* 0x000fe4000001142a */
[----:B-1----:R-:W-:Y:S01]  /*244c0*/  @!P2 LEA R14, P4, R41, R11, 0x2 ;  /* 0x0000000b290ea211 */ /* 0x002fe200078810ff */
[----:B------:R-:W-:Y:S02]  /*244d0*/  @!P0 IMAD.MOV.U32 R111, RZ, RZ, R105 ;  /* 0x000000ffff6f8224 */ /* 0x000fe400078e0069 */
[----:B------:R-:W-:Y:S01]  /*244e0*/  VIADD R32, R201, 0x78 ;  /* 0x00000078c9207836 */ /* 0x000fe20000000000 */
[----:B------:R-:W-:Y:S01]  /*244f0*/  @!P2 LEA.HI.X R15, R41, R38, R42, 0x2, P4 ;  /* 0x00000026290fa211 */ /* 0x000fe200020f142a */
[----:B------:R-:W-:-:S02]  /*24500*/  VIADD R42, R201, 0x68 ;  /* 0x00000068c92a7836 */ /* 0x000fc40000000000 */
[C---:B------:R-:W-:Y:S01]  /*24510*/  VIADD R41, R201.reuse, 0x58 ;  /* 0x00000058c9297836 */ /* 0x040fe20000000000 */
[----:B--2---:R-:W-:Y:S01]  /*24520*/  @!P1 LEA R12, P5, R40, R11, 0x2 ;  /* 0x0000000b280c9211 */ /* 0x004fe200078a10ff */
[----:B------:R1:W-:Y:S01]  /*24530*/  @!P2 ST.E.64 desc[UR42][R14.64], R114 ;  /* 0x000000720e00a985 */ /* 0x0003e2000c101b2a */
[----:B------:R-:W-:Y:S01]  /*24540*/  ISETP.GE.AND P2, PT, R42, UR4, PT ;  /* 0x000000042a007c0c */ /* 0x000fe2000bf46270 */
[----:B------:R-:W-:Y:S01]  /*24550*/  @!P3 IMAD.MOV.U32 R109, RZ, RZ, R108 ;  /* 0x000000ffff6db224 */ /* 0x000fe200078e006c */
[----:B------:R-:W-:Y:S01]  /*24560*/  @!P1 LEA.HI.X R13, R40, R38, R2, 0x2, P5 ;  /* 0x00000026280d9211 */ /* 0x000fe200028f1402 */
[C---:B------:R-:W-:Y:S01]  /*24570*/  VIADD R2, R201.reuse, 0x70 ;  /* 0x00000070c9027836 */ /* 0x040fe20000000000 */
[----:B------:R-:W-:Y:S01]  /*24580*/  SHF.R.S32.HI R41, RZ, 0x1f, R41 ;  /* 0x0000001fff297819 */ /* 0x000fe20000011429 */
[----:B------:R-:W-:Y:S01]  /*24590*/  VIADD R40, R201, 0x60 ;  /* 0x00000060c9287836 */ /* 0x000fe20000000000 */
[----:B------:R-:W-:Y:S01]  /*245a0*/  SHF.R.S32.HI R32, RZ, 0x1f, R32 ;  /* 0x0000001fff207819 */ /* 0x000fe20000011420 */
[----:B------:R2:W-:Y:S01]  /*245b0*/  @!P1 ST.E.64 desc[UR42][R12.64], R112 ;  /* 0x000000700c009985 */ /* 0x0005e2000c101b2a */
[----:B------:R-:W-:Y:S01]  /*245c0*/  ISETP.GE.AND P1, PT, R2, UR4, PT ;  /* 0x0000000402007c0c */ /* 0x000fe2000bf26270 */
[----:B------:R-:W-:Y:S01]  /*245d0*/  @!P3 IMAD.MOV.U32 R108, RZ, RZ, R107 ;  /* 0x000000ffff6cb224 */ /* 0x000fe200078e006b */
[----:B------:R-:W-:-:S02]  /*245e0*/  SHF.R.S32.HI R40, RZ, 0x1f, R40 ;  /* 0x0000001fff287819 */ /* 0x000fc40000011428 */
        /* <DEDUP_REMOVED lines=16> */
[----:B-1----:R-:W-:-:S03]  /*246f0*/  @!P2 LEA R14, P5, R42, R11, 0x2 ;  /* 0x0000000b2a0ea211 */ /* 0x002fc600078a10ff */
[----:B------:R-:W-:Y:S01]  /*24700*/  @!P0 IMAD.MOV.U32 R103, RZ, RZ, R99 ;  /* 0x000000ffff678224 */ /* 0x000fe200078e0063 */
[-C--:B------:R-:W-:Y:S01]  /*24710*/  @!P2 LEA.HI.X R15, R42, R38.reuse, R43, 0x2, P5 ;  /* 0x000000262a0fa211 */ /* 0x080fe200028f142b */
[C---:B------:R-:W-:Y:S01]  /*24720*/  VIADD R42, R201.reuse, 0xa0 ;  /* 0x000000a0c92a7836 */ /* 0x040fe20000000000 */
[----:B------:R-:W-:Y:S01]  /*24730*/  ISETP.GE.AND P5, PT, R0, UR4, PT ;  /* 0x0000000400007c0c */ /* 0x000fe2000bfa6270 */
[C---:B------:R-:W-:Y:S01]  /*24740*/  VIADD R43, R201.reuse, 0xa0 ;  /* 0x000000a0c92b7836 */ /* 0x040fe20000000000 */
[C---:B--2---:R-:W-:Y:S01]  /*24750*/  @!P1 LEA R12, P4, R2.reuse, R11, 0x2 ;  /* 0x0000000b020c9211 */ /* 0x044fe200078810ff */
[----:B------:R1:W-:Y:S03]  /*24760*/  @!P2 ST.E.64 desc[UR42][R14.64], R106 ;  /* 0x0000006a0e00a985 */ /* 0x0003e6000c101b2a */
[----:B------:R-:W-:Y:S01]  /*24770*/  @!P1 LEA.HI.X R13, R2, R38, R41, 0x2, P4 ;  /* 0x00000026020d9211 */ /* 0x000fe200020f1429 */
[C---:B------:R-:W-:Y:S01]  /*24780*/  VIADD R41, R201.reuse, 0x80 ;  /* 0x00000080c9297836 */ /* 0x040fe20000000000 */
[----:B------:R-:W-:Y:S01]  /*24790*/  SHF.R.S32.HI R43, RZ, 0x1f, R43 ;  /* 0x0000001fff2b7819 */ /* 0x000fe2000001142b */
[----:B------:R-:W-:-:S02]  /*247a0*/  VIADD R2, R201, 0x90 ;  /* 0x00000090c9027836 */ /* 0x000fc40000000000 */
[----:B------:R2:W-:Y:S01]  /*247b0*/  @!P1 ST.E.64 desc[UR42][R12.64], R104 ;  /* 0x000000680c009985 */ /* 0x0005e2000c101b2a */
[----:B------:R-:W-:Y:S01]  /*247c0*/  SHF.R.S32.HI R41, RZ, 0x1f, R41 ;  /* 0x0000001fff297819 */ /* 0x000fe20000011429 */
[----:B------:R-:W-:Y:S01]  /*247d0*/  @!P5 IMAD.MOV.U32 R99, RZ, RZ, R98 ;  /* 0x000000ffff63d224 */ /* 0x000fe200078e0062 */
[----:B------:R-:W-:Y:S01]  /*247e0*/  ISETP.GE.AND P1, PT, R2, UR4, PT ;  /* 0x0000000402007c0c */ /* 0x000fe2000bf26270 */
[----:B------:R-:W-:Y:S01]  /*247f0*/  @!P5 IMAD.MOV.U32 R98, RZ, RZ, R97 ;  /* 0x000000ffff62d224 */ /* 0x000fe200078e0061 */
[----:B-1----:R-:W-:-:S04]  /*24800*/  @!P0 LEA R14, P2, R39, R11, 0x2 ;  /* 0x0000000b270e8211 */ /* 0x002fc800078410ff */
[-C--:B------:R-:W-:Y:S01]  /*24810*/  @!P0 LEA.HI.X R15, R39, R38.reuse, R32, 0x2, P2 ;  /* 0x00000026270f8211 */ /* 0x080fe200010f1420 */
[----:B------:R-:W-:Y:S01]  /*24820*/  VIADD R39, R201, 0x98 ;  /* 0x00000098c9277836 */ /* 0x000fe20000000000 */
[-C--:B------:R-:W-:Y:S02]  /*24830*/  @!P5 LEA R32, P2, R0, R11.reuse, 0x2 ;  /* 0x0000000b0020d211 */ /* 0x080fe400078410ff */
[C---:B--2---:R-:W-:Y:S01]  /*24840*/  @!P3 LEA R12, P4, R40.reuse, R11, 0x2 ;  /* 0x0000000b280cb211 */ /* 0x044fe200078810ff */
[----:B------:R1:W-:Y:S01]  /*24850*/  @!P0 ST.E.64 desc[UR42][R14.64], R102 ;  /* 0x000000660e008985 */ /* 0x0003e2000c101b2a */
[----:B------:R-:W-:Y:S01]  /*24860*/  ISETP.GE.AND P0, PT, R39, UR4, PT ;  /* 0x0000000427007c0c */ /* 0x000fe2000bf06270 */
[----:B------:R-:W-:Y:S01]  /*24870*/  @!P1 IMAD.MOV.U32 R97, RZ, RZ, R78 ;  /* 0x000000ffff619224 */ /* 0x000fe200078e004e */
[----:B------:R-:W-:Y:S01]  /*24880*/  @!P3 LEA.HI.X R13, R40, R38, R41, 0x2, P4 ;  /* 0x00000026280db211 */ /* 0x000fe200020f1429 */
[C---:B------:R-:W-:Y:S01]  /*24890*/  VIADD R41, R201.reuse, 0x90 ;  /* 0x00000090c9297836 */ /* 0x040fe20000000000 */
[----:B------:R-:W-:-:S03]  /*248a0*/  IADD3 R40, R201, 0x88, RZ ;  /* 0x00000088c9287810 */ /* 0x000fc60007ffe0ff */
[----:B------:R2:W-:Y:S01]  /*248b0*/  @!P3 ST.E.64 desc[UR42][R12.64], R100 ;  /* 0x000000640c00b985 */ /* 0x0005e2000c101b2a */
[----:B------:R-:W-:Y:S02]  /*248c0*/  SHF.R.S32.HI R40, RZ, 0x1f, R40 ;  /* 0x0000001fff287819 */ /* 0x000fe40000011428 */
[----:B------:R-:W-:Y:S02]  /*248d0*/  SHF.R.S32.HI R41, RZ, 0x1f, R41 ;  /* 0x0000001fff297819 */ /* 0x000fe40000011429 */
[----:B------:R-:W-:Y:S01]  /*248e0*/  @!P5 LEA.HI.X R33, R0, R38, R40, 0x2, P2 ;  /* 0x000000260021d211 */ /* 0x000fe200010f1428 */
[C---:B------:R-:W-:Y:S01]  /*248f0*/  VIADD R40, R201.reuse, 0xb0 ;  /* 0x000000b0c9287836 */ /* 0x040fe20000000000 */
[----:B------:R-:W-:Y:S01]  /*24900*/  ISETP.GE.AND P3, PT, R42, UR4, PT ;  /* 0x000000042a007c0c */ /* 0x000fe2000bf66270 */
[----:B------:R-:W-:Y:S01]  /*24910*/  VIADD R0, R201, 0xb8 ;  /* 0x000000b8c9007836 */ /* 0x000fe20000000000 */
[-C--:B-1----:R-:W-:Y:S01]  /*24920*/  @!P0 LEA R14, P4, R39, R11.reuse, 0x2 ;  /* 0x0000000b270e8211 */ /* 0x082fe200078810ff */
[----:B------:R1:W-:Y:S01]  /*24930*/  @!P5 ST.E.64 desc[UR42][R32.64], R98 ;  /* 0x000000622000d985 */ /* 0x0003e2000c101b2a */
[----:B--2---:R-:W-:-:S04]  /*24940*/  @!P1 LEA R12, P2, R2, R11, 0x2 ;  /* 0x0000000b020c9211 */ /* 0x004fc800078410ff */
[-C--:B------:R-:W-:Y:S01]  /*24950*/  @!P1 LEA.HI.X R13, R2, R38.reuse, R41, 0x2, P2 ;  /* 0x00000026020d9211 */ /* 0x080fe200010f1429 */
[C---:B------:R-:W-:Y:S01]  /*24960*/  VIADD R41, R201.reuse, 0x98 ;  /* 0x00000098c9297836 */ /* 0x040fe20000000000 */
[----:B------:R-:W-:Y:S01]  /*24970*/  ISETP.GE.AND P2, PT, R40, UR4, PT ;  /* 0x0000000428007c0c */ /* 0x000fe2000bf46270 */
[----:B------:R-:W-:Y:S02]  /*24980*/  VIADD R2, R201, 0xa8 ;  /* 0x000000a8c9027836 */ /* 0x000fe40000000000 */
[----:B------:R2:W-:Y:S01]  /*24990*/  @!P1 ST.E.64 desc[UR42][R12.64], R96 ;  /* 0x000000600c009985 */ /* 0x0005e2000c101b2a */
[----:B------:R-:W-:Y:S01]  /*249a0*/  SHF.R.S32.HI R41, RZ, 0x1f, R41 ;  /* 0x0000001fff297819 */ /* 0x000fe20000011429 */
[----:B------:R-:W-:Y:S01]  /*249b0*/  @!P3 IMAD.MOV.U32 R93, RZ, RZ, R87 ;  /* 0x000000ffff5db224 */ /* 0x000fe200078e0057 */
[----:B------:R-:W-:Y:S02]  /*249c0*/  ISETP.GE.AND P1, PT, R0, UR4, PT ;  /* 0x0000000400007c0c */ /* 0x000fe4000bf26270 */
[----:B------:R-:W-:-:S02]  /*249d0*/  @!P0 LEA.HI.X R15, R39, R38, R41, 0x2, P4 ;  /* 0x00000026270f8211 */ /* 0x000fc400020f1429 */
[----:B------:R-:W-:Y:S02]  /*249e0*/  ISETP.GE.AND P4, PT, R2, UR4, PT ;  /* 0x0000000402007c0c */ /* 0x000fe4000bf86270 */
[CC--:B-1----:R-:W-:Y:S01]  /*249f0*/  @!P3 LEA R32, P5, R42.reuse, R11.reuse, 0x2 ;  /* 0x0000000b2a20b211 */ /* 0x0c2fe200078a10ff */
[----:B------:R1:W-:Y:S01]  /*24a00*/  @!P0 ST.E.64 desc[UR42][R14.64], R94 ;  /* 0x0000005e0e008985 */ /* 0x0003e2000c101b2a */
[----:B------:R-:W-:Y:S02]  /*24a10*/  SHF.R.S32.HI R39, RZ, 0x1f, R40 ;  /* 0x0000001fff277819 */ /* 0x000fe40000011428 */
[-C--:B------:R-:W-:Y:S01]  /*24a20*/  @!P3 LEA.HI.X R33, R42, R38.reuse, R43, 0x2, P5 ;  /* 0x000000262a21b211 */ /* 0x080fe200028f142b */
[----:B------:R-:W-:Y:S01]  /*24a30*/  VIADD R42, R201, 0xa8 ;  /* 0x000000a8c92a7836 */ /* 0x000fe20000000000 */
[CC--:B--2---:R-:W-:Y:S02]  /*24a40*/  @!P2 LEA R12, P0, R40.reuse, R11.reuse, 0x2 ;  /* 0x0000000b280ca211 */ /* 0x0c4fe400078010ff */
[----:B------:R-:W-:Y:S01]  /*24a50*/  SHF.R.S32.HI R41, RZ, 0x1f, R0 ;  /* 0x0000001fff297819 */ /* 0x000fe20000011400 */
[----:B------:R3:W-:Y:S01]  /*24a60*/  @!P3 ST.E.64 desc[UR42][R32.64], R92 ;  /* 0x0000005c2000b985 */ /* 0x0007e2000c101b2a */
[----:B------:R-:W-:Y:S01]  /*24a70*/  @!P2 LEA.HI.X R13, R40, R38, R39, 0x2, P0 ;  /* 0x00000026280da211 */ /* 0x000fe200000f1427 */
[----:B------:R-:W-:Y:S01]  /*24a80*/  @!P4 IMAD.MOV.U32 R87, RZ, RZ, R86 ;  /* 0x000000ffff57c224 */ /* 0x000fe200078e0056 */
[----:B------:R-:W-:Y:S01]  /*24a90*/  SHF.R.S32.HI R42, RZ, 0x1f, R42 ;  /* 0x0000001fff2a7819 */ /* 0x000fe2000001142a */
[----:B------:R-:W-:Y:S01]  /*24aa0*/  @!P4 IMAD.MOV.U32 R86, RZ, RZ, R83 ;  /* 0x000000ffff56c224 */ /* 0x000fe200078e0053 */
[-C--:B------:R-:W-:Y:S01]  /*24ab0*/  @!P4 LEA R40, P0, R2, R11.reuse, 0x2 ;  /* 0x0000000b0228c211 */ /* 0x080fe200078010ff */
[----:B------:R-:W-:Y:S01]  /*24ac0*/  @!P2 IMAD.MOV.U32 R83, RZ, RZ, R82 ;  /* 0x000000ffff53a224 */ /* 0x000fe200078e0052 */
[----:B-1----:R-:W-:Y:S01]  /*24ad0*/  @!P1 LEA R14, P5, R0, R11, 0x2 ;  /* 0x0000000b000e9211 */ /* 0x002fe200078a10ff */
[----:B------:R-:W-:-:S02]  /*24ae0*/  @!P2 IMAD.MOV.U32 R82, RZ, RZ, R81 ;  /* 0x000000ffff52a224 */ /* 0x000fc400078e0051 */
[----:B------:R-:W-:Y:S01]  /*24af0*/  @!P1 IMAD.MOV.U32 R81, RZ, RZ, R79 ;  /* 0x000000ffff519224 */ /* 0x000fe200078e004f */
[-C--:B------:R-:W-:Y:S02]  /*24b00*/  @!P1 LEA.HI.X R15, R0, R38.reuse, R41, 0x2, P5 ;  /* 0x00000026000f9211 */ /* 0x080fe400028f1429 */
[----:B------:R-:W-:-:S05]  /*24b10*/  @!P4 LEA.HI.X R41, R2, R38, R42, 0x2, P0 ;  /* 0x000000260229c211 */ /* 0x000fca00000f142a */
[----:B------:R3:W-:Y:S04]  /*24b20*/  @!P4 ST.E.64 desc[UR42][R40.64], R86 ;  /* 0x000000562800c985 */ /* 0x0007e8000c101b2a */
[----:B------:R3:W-:Y:S04]  /*24b30*/  @!P2 ST.E.64 desc[UR42][R12.64], R82 ;  /* 0x000000520c00a985 */ /* 0x0007e8000c101b2a */
[----:B------:R3:W-:Y:S02]  /*24b40*/  @!P1 ST.E.64 desc[UR42][R14.64], R80 ;  /* 0x000000500e009985 */ /* 0x0007e4000c101b2a */
.L_x_1841:
[----:B------:R-:W-:Y:S05]  /*24b50*/  BSYNC B1 ;  /* 0x0000000000017941 */ /* 0x000fea0003800000 */
.L_x_1840:
[----:B------:R-:W-:-:S03]  /*24b60*/  UMOV UR4, 0xffffffff ;  /* 0xffffffff00047882 */ /* 0x000fc60000000000 */
[----:B------:R-:W-:Y:S05]  /*24b70*/  BRA.DIV UR4, `(.L_x_1842) ;  /* 0x000000e204f87947 */ /* 0x000fea000b800000 */
[----:B------:R4:W1:Y:S04]  /*24b80*/  SHFL.IDX PT, R0, R37, 0x1, 0x1c1f ;  /* 0x003c1f0025007f89 */ /* 0x00086800000e0000 */
[----:B0-----:R-:W0:Y:S02]  /*24b90*/  SHFL.IDX PT, R36, R36, 0x1, 0x1c1f ;  /* 0x003c1f0024247f89 */ /* 0x001e2400000e0000 */
.L_x_2170:
[----:B------:R-:W-:-:S13]  /*24ba0*/  ISETP.GE.AND P0, PT, R35, R34, PT ;  /* 0x000000222300720c */ /* 0x000fda0003f06270 */
[----:B------:R-:W-:Y:S05]  /*24bb0*/  @P0 BRA `(.L_x_1838) ;  /* 0x0000001800940947 */ /* 0x000fea0003800000 */
[----:B------:R-:W-:Y:S01]  /*24bc0*/  ULDC UR4, c[0x0][0xac8] ;  /* 0x0002b20000047ab9 */ /* 0x000fe20000000800 */
[C---:B---3--:R-:W-:Y:S01]  /*24bd0*/  VIADD R32, R201.reuse, 0x8 ;  /* 0x00000008c9207836 */ /* 0x048fe20000000000 */
[C---:B------:R-:W-:Y:S01]  /*24be0*/  ISETP.GE.AND P5, PT, R201.reuse, UR4, PT ;  /* 0x00000004c9007c0c */ /* 0x040fe2000bfa6270 */
[C---:B----4-:R-:W-:Y:S01]  /*24bf0*/  VIADD R37, R201.reuse, 0x10 ;  /* 0x00000010c9257836 */ /* 0x050fe20000000000 */
[----:B------:R-:W-:Y:S01]  /*24c00*/  SHF.R.S32.HI R14, RZ, 0x1f, R201 ;  /* 0x0000001fff0e7819 */ /* 0x000fe200000114c9 */
[C---:B--2---:R-:W-:Y:S01]  /*24c10*/  VIADD R11, R201.reuse, 0x18 ;  /* 0x00000018c90b7836 */ /* 0x044fe20000000000 */
[----:B------:R-:W-:Y:S01]  /*24c20*/  ISETP.GE.AND P1, PT, R32, UR4, PT ;  /* 0x0000000420007c0c */ /* 0x000fe2000bf26270 */
[----:B------:R-:W-:Y:S01]  /*24c30*/  VIADD R33, R201, 0x8 ;  /* 0x00000008c9217836 */ /* 0x000fe20000000000 */
[----:B------:R-:W-:Y:S01]  /*24c40*/  ISETP.GE.AND P2, PT, R37, UR4, PT ;  /* 0x0000000425007c0c */ /* 0x000fe2000bf46270 */
[----:B-1----:R-:W-:Y:S01]  /*24c50*/  VIADD R38, R201, 0x20 ;  /* 0x00000020c9267836 */ /* 0x002fe20000000000 */
[----:B------:R-:W-:Y:S01]  /*24c60*/  ISETP.GE.AND P3, PT, R11, UR4, PT ;  /* 0x000000040b007c0c */ /* 0x000fe2000bf66270 */
[C---:B------:R-:W-:Y:S01]  /*24c70*/  VIADD R39, R201.reuse, 0x10 ;  /* 0x00000010c9277836 */ /* 0x040fe20000000000 */
[----:B------:R-:W-:Y:S01]  /*24c80*/  SHF.R.S32.HI R33, RZ, 0x1f, R33 ;  /* 0x0000001fff217819 */ /* 0x000fe20000011421 */
[----:B------:R-:W-:-:S02]  /*24c90*/  VIADD R40, R201, 0x40 ;  /* 0x00000040c9287836 */ /* 0x000fc40000000000 */
[C---:B0-----:R-:W-:Y:S01]  /*24ca0*/  @!P5 LEA R12, P0, R201.reuse, R36, 0x2 ;  /* 0x00000024c90cd211 */ /* 0x041fe200078010ff */
[----:B------:R-:W-:Y:S01]  /*24cb0*/  @!P5 IMAD.MOV.U32 R15, RZ, RZ, R5 ;  /* 0x000000ffff0fd224 */ /* 0x000fe200078e0005 */
[----:B------:R-:W-:Y:S01]  /*24cc0*/  SHF.R.S32.HI R39, RZ, 0x1f, R39 ;  /* 0x0000001fff277819 */ /* 0x000fe20000011427 */
[C---:B------:R-:W-:Y:S01]  /*24cd0*/  VIADD R41, R201.reuse, 0x90 ;  /* 0x00000090c9297836 */ /* 0x040fe20000000000 */
[C---:B------:R-:W-:Y:S01]  /*24ce0*/  @!P5 LEA.HI.X R13, R201.reuse, R0, R14, 0x2, P0 ;  /* 0x00000000c90dd211 */ /* 0x040fe200000f140e */
[----:B------:R-:W-:Y:S01]  /*24cf0*/  @!P5 IMAD.MOV.U32 R14, RZ, RZ, R3 ;  /* 0x000000ffff0ed224 */ /* 0x000fe200078e0003 */
[----:B------:R-:W-:Y:S01]  /*24d00*/  @!P1 LEA R2, P4, R32, R36, 0x2 ;  /* 0x0000002420029211 */ /* 0x000fe200078810ff */
[----:B------:R-:W-:Y:S01]  /*24d10*/  @!P1 IMAD.MOV.U32 R5, RZ, RZ, R6 ;  /* 0x000000ffff059224 */ /* 0x000fe200078e0006 */
[----:B------:R-:W-:Y:S02]  /*24d20*/  ISETP.GE.AND P0, PT, R38, UR4, PT ;  /* 0x0000000426007c0c */ /* 0x000fe4000bf06270 */
[----:B------:R-:W-:Y:S01]  /*24d30*/  @!P1 LEA.HI.X R3, R32, R0, R33, 0x2, P4 ;  /* 0x0000000020039211 */ /* 0x000fe200020f1421 */
[----:B------:R0:W-:Y:S01]  /*24d40*/  @!P5 ST.E.64 desc[UR42][R12.64], R14 ;  /* 0x0000000e0c00d985 */ /* 0x0001e2000c101b2a */
[C---:B------:R-:W-:Y:S01]  /*24d50*/  VIADD R32, R201.reuse, 0x28 ;  /* 0x00000028c9207836 */ /* 0x040fe20000000000 */
[----:B------:R-:W-:Y:S01]  /*24d60*/  SHF.R.S32.HI R40, RZ, 0x1f, R40 ;  /* 0x0000001fff287819 */ /* 0x000fe20000011428 */
[----:B------:R-:W-:Y:S01]  /*24d70*/  VIADD R33, R201, 0x18 ;  /* 0x00000018c9217836 */ /* 0x000fe20000000000 */
[----:B------:R1:W-:Y:S01]  /*24d80*/  @!P1 ST.E.64 desc[UR42][R2.64], R4 ;  /* 0x0000000402009985 */ /* 0x0003e2000c101b2a */
[----:B------:R-:W-:-:S02]  /*24d90*/  SHF.R.S32.HI R41, RZ, 0x1f, R41 ;  /* 0x0000001fff297819 */ /* 0x000fc40000011429 */
[----:B------:R-:W-:Y:S02]  /*24da0*/  ISETP.GE.AND P1, PT, R32, UR4, PT ;  /* 0x0000000420007c0c */ /* 0x000fe4000bf26270 */
[----:B------:R-:W-:Y:S01]  /*24db0*/  SHF.R.S32.HI R33, RZ, 0x1f, R33 ;  /* 0x0000001fff217819 */ /* 0x000fe20000011421 */
[----:B------:R-:W-:Y:S01]  /*24dc0*/  @!P0 IMAD.MOV.U32 R6, RZ, RZ, R20 ;  /* 0x000000ffff068224 */ /* 0x000fe200078e0014 */
[----:B0-----:R-:W-:-:S04]  /*24dd0*/  @!P2 LEA R12, P4, R37, R36, 0x2 ;  /* 0x00000024250ca211 */ /* 0x001fc800078810ff */
[----:B------:R-:W-:Y:S01]  /*24de0*/  @!P2 LEA.HI.X R13, R37, R0, R39, 0x2, P4 ;  /* 0x00000000250da211 */ /* 0x000fe200020f1427 */
[----:B-1----:R-:W-:Y:S01]  /*24df0*/  @!P2 IMAD.MOV.U32 R4, RZ, RZ, R7 ;  /* 0x000000ffff04a224 */ /* 0x002fe200078e0007 */
[----:B------:R-:W-:Y:S01]  /*24e00*/  @!P3 LEA R2, P5, R11, R36, 0x2 ;  /* 0x000000240b02b211 */ /* 0x000fe200078a10ff */
[----:B------:R-:W-:Y:S02]  /*24e10*/  @!P2 IMAD.MOV.U32 R5, RZ, RZ, R9 ;  /* 0x000000ffff05a224 */ /* 0x000fe400078e0009 */
[----:B------:R-:W-:Y:S01]  /*24e20*/  VIADD R37, R201, 0x30 ;  /* 0x00000030c9257836 */ /* 0x000fe20000000000 */
[----:B------:R-:W-:Y:S01]  /*24e30*/  @!P3 LEA.HI.X R3, R11, R0, R33, 0x2, P5 ;  /* 0x000000000b03b211 */ /* 0x000fe200028f1421 */
[----:B------:R-:W-:Y:S01]  /*24e40*/  VIADD R39, R201, 0x20 ;  /* 0x00000020c9277836 */ /* 0x000fe20000000000 */
[----:B------:R0:W-:Y:S01]  /*24e50*/  @!P2 ST.E.64 desc[UR42][R12.64], R4 ;  /* 0x000000040c00a985 */ /* 0x0001e2000c101b2a */
[----:B------:R-:W-:Y:S01]  /*24e60*/  @!P3 IMAD.MOV.U32 R9, RZ, RZ, R10 ;  /* 0x000000ffff09b224 */ /* 0x000fe200078e000a */
[----:B------:R-:W-:Y:S01]  /*24e70*/  ISETP.GE.AND P2, PT, R37, UR4, PT ;  /* 0x0000000425007c0c */ /* 0x000fe2000bf46270 */
[C---:B------:R-:W-:Y:S01]  /*24e80*/  VIADD R11, R201.reuse, 0x38 ;  /* 0x00000038c90b7836 */ /* 0x040fe20000000000 */
[----:B------:R-:W-:Y:S01]  /*24e90*/  SHF.R.S32.HI R39, RZ, 0x1f, R39 ;  /* 0x0000001fff277819 */ /* 0x000fe20000011427 */
[----:B------:R-:W-:Y:S01]  /*24ea0*/  VIADD R33, R201, 0x28 ;  /* 0x00000028c9217836 */ /* 0x000fe20000000000 */
[----:B------:R1:W-:Y:S01]  /*24eb0*/  @!P3 ST.E.64 desc[UR42][R2.64], R8 ;  /* 0x000000080200b985 */ /* 0x0003e2000c101b2a */
[----:B------:R-:W-:Y:S01]  /*24ec0*/  @!P0 IMAD.MOV.U32 R7, RZ, RZ, R24 ;  /* 0x000000ffff078224 */ /* 0x000fe200078e0018 */
[----:B------:R-:W-:-:S02]  /*24ed0*/  ISETP.GE.AND P3, PT, R11, UR4, PT ;  /* 0x000000040b007c0c */ /* 0x000fc4000bf66270 */
[----:B------:R-:W-:Y:S02]  /*24ee0*/  SHF.R.S32.HI R33, RZ, 0x1f, R33 ;  /* 0x0000001fff217819 */ /* 0x000fe40000011421 */
[----:B0-----:R-:W-:-:S04]  /*24ef0*/  @!P0 LEA R4, P4, R38, R36, 0x2 ;  /* 0x0000002426048211 */ /* 0x001fc800078810ff */
[----:B------:R-:W-:Y:S01]  /*24f00*/  @!P0 LEA.HI.X R5, R38, R0, R39, 0x2, P4 ;  /* 0x0000000026058211 */ /* 0x000fe200020f1427 */
[C---:B------:R-:W-:Y:S01]  /*24f10*/  VIADD R38, R201.reuse, 0x40 ;  /* 0x00000040c9267836 */ /* 0x040fe20000000000 */
[C---:B-1----:R-:W-:Y:S01]  /*24f20*/  @!P1 LEA R2, P5, R32.reuse, R36, 0x2 ;  /* 0x0000002420029211 */ /* 0x042fe200078a10ff */
[C---:B------:R-:W-:Y:S02]  /*24f30*/  VIADD R39, R201.reuse, 0x30 ;  /* 0x00000030c9277836 */ /* 0x040fe40000000000 */
[----:B------:R0:W-:Y:S01]  /*24f40*/  @!P0 ST.E.64 desc[UR42][R4.64], R6 ;  /* 0x0000000604008985 */ /* 0x0001e2000c101b2a */
[----:B------:R-:W-:Y:S01]  /*24f50*/  @!P1 LEA.HI.X R3, R32, R0, R33, 0x2, P5 ;  /* 0x0000000020039211 */ /* 0x000fe200028f1421 */
[C---:B------:R-:W-:Y:S01]  /*24f60*/  VIADD R32, R201.reuse, 0x48 ;  /* 0x00000048c9207836 */ /* 0x040fe20000000000 */
[----:B------:R-:W-:Y:S01]  /*24f70*/  ISETP.GE.AND P0, PT, R38, UR4, PT ;  /* 0x0000000426007c0c */ /* 0x000fe2000bf06270 */
[----:B------:R-:W-:Y:S01]  /*24f80*/  VIADD R33, R201, 0x38 ;  /* 0x00000038c9217836 */ /* 0x000fe20000000000 */
[----:B------:R-:W-:-:S04]  /*24f90*/  SHF.R.S32.HI R39, RZ, 0x1f, R39 ;  /* 0x0000001fff277819 */ /* 0x000fc80000011427 */
[----:B------:R-:W-:Y:S01]  /*24fa0*/  SHF.R.S32.HI R33, RZ, 0x1f, R33 ;  /* 0x0000001fff217819 */ /* 0x000fe20000011421 */
[----:B0-----:R-:W-:Y:S01]  /*24fb0*/  @!P1 IMAD.MOV.U32 R4, RZ, RZ, R21 ;  /* 0x000000ffff049224 */ /* 0x001fe200078e0015 */
[----:B------:R-:W-:Y:S01]  /*24fc0*/  @!P2 LEA R6, P4, R37, R36, 0x2 ;  /* 0x000000242506a211 */ /* 0x000fe200078810ff */
[----:B------:R-:W-:-:S03]  /*24fd0*/  @!P1 IMAD.MOV.U32 R5, RZ, RZ, R25 ;  /* 0x000000ffff059224 */ /* 0x000fc600078e0019 */
[----:B------:R-:W-:Y:S01]  /*24fe0*/  @!P2 LEA.HI.X R7, R37, R0, R39, 0x2, P4 ;  /* 0x000000002507a211 */ /* 0x000fe200020f1427 */
[C---:B------:R-:W-:Y:S01]  /*24ff0*/  VIADD R39, R201.reuse, 0x50 ;  /* 0x00000050c9277836 */ /* 0x040fe20000000000 */
[----:B------:R0:W-:Y:S01]  /*25000*/  @!P1 ST.E.64 desc[UR42][R2.64], R4 ;  /* 0x0000000402009985 */ /* 0x0001e2000c101b2a */
[----:B------:R-:W-:Y:S01]  /*25010*/  ISETP.GE.AND P1, PT, R32, UR4, PT ;  /* 0x0000000420007c0c */ /* 0x000fe2000bf26270 */
[----:B------:R-:W-:Y:S01]  /*25020*/  VIADD R37, R201, 0x48 ;  /* 0x00000048c9257836 */ /* 0x000fe20000000000 */
[----:B------:R-:W-:-:S04]  /*25030*/  @!P0 LEA R8, P4, R38, R36, 0x2 ;  /* 0x0000002426088211 */ /* 0x000fc800078810ff */
[----:B------:R-:W-:Y:S01]  /*25040*/  @!P0 LEA.HI.X R9, R38, R0, R40, 0x2, P4 ;  /* 0x0000000026098211 */ /* 0x000fe200020f1428 */
[C---:B------:R-:W-:Y:S01]  /*25050*/  VIADD R38, R201.reuse, 0x60 ;  /* 0x00000060c9267836 */ /* 0x040fe20000000000 */
[----:B------:R-:W-:Y:S01]  /*25060*/  SHF.R.S32.HI R37, RZ, 0x1f, R37 ;  /* 0x0000001fff257819 */ /* 0x000fe20000011425 */
[----:B------:R-:W-:Y:S02]  /*25070*/  VIADD R40, R201, 0x50 ;  /* 0x00000050c9287836 */ /* 0x000fe40000000000 */
[----:B0-----:R-:W-:Y:S01]  /*25080*/  @!P2 IMAD.MOV.U32 R4, RZ, RZ, R26 ;  /* 0x000000ffff04a224 */ /* 0x001fe200078e001a */
[C---:B------:R-:W-:Y:S01]  /*25090*/  @!P3 LEA R2, P5, R11.reuse, R36, 0x2 ;  /* 0x000000240b02b211 */ /* 0x040fe200078a10ff */
[----:B------:R-:W-:Y:S01]  /*250a0*/  @!P2 IMAD.MOV.U32 R5, RZ, RZ, R28 ;  /* 0x000000ffff05a224 */ /* 0x000fe200078e001c */
[----:B------:R-:W-:Y:S01]  /*250b0*/  SHF.R.S32.HI R40, RZ, 0x1f, R40 ;  /* 0x0000001fff287819 */ /* 0x000fe20000011428 */
[----:B------:R-:W-:Y:S01]  /*250c0*/  @!P3 IMAD.MOV.U32 R28, RZ, RZ, R27 ;  /* 0x000000ffff1cb224 */ /* 0x000fe200078e001b */
[----:B------:R-:W-:Y:S01]  /*250d0*/  @!P3 LEA.HI.X R3, R11, R0, R33, 0x2, P5 ;  /* 0x000000000b03b211 */ /* 0x000fe200028f1421 */
[----:B------:R-:W-:Y:S01]  /*250e0*/  VIADD R33, R201, 0x58 ;  /* 0x00000058c9217836 */ /* 0x000fe20000000000 */
[----:B------:R0:W-:Y:S01]  /*250f0*/  @!P2 ST.E.64 desc[UR42][R6.64], R4 ;  /* 0x000000040600a985 */ /* 0x0001e2000c101b2a */
[----:B------:R-:W-:-:S02]  /*25100*/  ISETP.GE.AND P2, PT, R39, UR4, PT ;  /* 0x0000000427007c0c */ /* 0x000fc4000bf46270 */
[C---:B------:R-:W-:Y:S01]  /*25110*/  @!P1 LEA R10, P5, R32.reuse, R36, 0x2 ;  /* 0x00000024200a9211 */ /* 0x040fe200078a10ff */
[----:B------:R1:W-:Y:S01]  /*25120*/  @!P3 ST.E.64 desc[UR42][R2.64], R28 ;  /* 0x0000001c0200b985 */ /* 0x0003e2000c101b2a */
[----:B------:R-:W-:Y:S02]  /*25130*/  ISETP.GE.AND P3, PT, R33, UR4, PT ;  /* 0x0000000421007c0c */ /* 0x000fe4000bf66270 */
[----:B------:R-:W-:Y:S01]  /*25140*/  @!P1 LEA.HI.X R11, R32, R0, R37, 0x2, P5 ;  /* 0x00000000200b9211 */ /* 0x000fe200028f1425 */
[C---:B------:R-:W-:Y:S01]  /*25150*/  VIADD R32, R201.reuse, 0x68 ;  /* 0x00000068c9207836 */ /* 0x040fe20000000000 */
[----:B------:R-:W-:-:S04]  /*25160*/  IADD3 R37, R201, 0x58, RZ ;  /* 0x00000058c9257810 */ /* 0x000fc80007ffe0ff */
[----:B------:R-:W-:Y:S02]  /*25170*/  SHF.R.S32.HI R37, RZ, 0x1f, R37 ;  /* 0x0000001fff257819 */ /* 0x000fe40000011425 */
[----:B0-----:R-:W-:Y:S01]  /*25180*/  @!P2 LEA R4, P4, R39, R36, 0x2 ;  /* 0x000000242704a211 */ /* 0x001fe200078810ff */
[----:B-1----:R-:W-:-:S03]  /*25190*/  @!P0 IMAD.MOV.U32 R2, RZ, RZ, R30 ;  /* 0x000000ffff028224 */ /* 0x002fc600078e001e */
[----:B------:R-:W-:Y:S01]  /*251a0*/  @!P2 LEA.HI.X R5, R39, R0, R40, 0x2, P4 ;  /* 0x000000002705a211 */ /* 0x000fe200020f1428 */
[----:B------:R-:W-:Y:S01]  /*251b0*/  @!P0 IMAD.MOV.U32 R3, RZ, RZ, R44 ;  /* 0x000000ffff038224 */ /* 0x000fe200078e002c */
[----:B------:R-:W-:Y:S01]  /*251c0*/  @!P3 LEA R6, P5, R33, R36, 0x2 ;  /* 0x000000242106b211 */ /* 0x000fe200078a10ff */
[----:B------:R-:W-:Y:S02]  /*251d0*/  @!P1 IMAD.MOV.U32 R44, RZ, RZ, R31 ;  /* 0x000000ffff2c9224 */ /* 0x000fe400078e001f */
[C---:B------:R-:W-:Y:S01]  /*251e0*/  VIADD R39, R201.reuse, 0x70 ;  /* 0x00000070c9277836 */ /* 0x040fe20000000000 */
[----:B------:R0:W-:Y:S01]  /*251f0*/  @!P0 ST.E.64 desc[UR42][R8.64], R2 ;  /* 0x0000000208008985 */ /* 0x0001e2000c101b2a */
[----:B------:R-:W-:Y:S01]  /*25200*/  ISETP.GE.AND P0, PT, R38, UR4, PT ;  /* 0x0000000426007c0c */ /* 0x000fe2000bf06270 */
[----:B------:R-:W-:Y:S01]  /*25210*/  VIADD R40, R201, 0x60 ;  /* 0x00000060c9287836 */ /* 0x000fe20000000000 */
[----:B------:R-:W-:Y:S01]  /*25220*/  @!P3 LEA.HI.X R7, R33, R0, R37, 0x2, P5 ;  /* 0x000000002107b211 */ /* 0x000fe200028f1425 */
[----:B------:R1:W-:Y:S01]  /*25230*/  @!P1 ST.E.64 desc[UR42][R10.64], R44 ;  /* 0x0000002c0a009985 */ /* 0x0003e2000c101b2a */
[----:B------:R-:W-:Y:S01]  /*25240*/  ISETP.GE.AND P1, PT, R32, UR4, PT ;  /* 0x0000000420007c0c */ /* 0x000fe2000bf26270 */
[C---:B------:R-:W-:Y:S01]  /*25250*/  VIADD R33, R201.reuse, 0x78 ;  /* 0x00000078c9217836 */ /* 0x040fe20000000000 */
[----:B------:R-:W-:Y:S01]  /*25260*/  SHF.R.S32.HI R40, RZ, 0x1f, R40 ;  /* 0x0000001fff287819 */ /* 0x000fe20000011428 */
[----:B------:R-:W-:-:S05]  /*25270*/  VIADD R37, R201, 0x68 ;  /* 0x00000068c9257836 */ /* 0x000fca0000000000 */
[----:B------:R-:W-:Y:S01]  /*25280*/  SHF.R.S32.HI R37, RZ, 0x1f, R37 ;  /* 0x0000001fff257819 */ /* 0x000fe20000011425 */
[----:B0-----:R-:W-:Y:S01]  /*25290*/  @!P2 IMAD.MOV.U32 R2, RZ, RZ, R46 ;  /* 0x000000ffff02a224 */ /* 0x001fe200078e002e */
[C---:B------:R-:W-:Y:S01]  /*252a0*/  @!P0 LEA R8, P4, R38.reuse, R36, 0x2 ;  /* 0x0000002426088211 */ /* 0x040fe200078810ff */
[----:B------:R-:W-:Y:S02]  /*252b0*/  @!P2 IMAD.MOV.U32 R3, RZ, RZ, R56 ;  /* 0x000000ffff03a224 */ /* 0x000fe400078e0038 */
[----:B------:R-:W-:Y:S01]  /*252c0*/  @!P3 IMAD.MOV.U32 R56, RZ, RZ, R47 ;  /* 0x000000ffff38b224 */ /* 0x000fe200078e002f */
[----:B------:R-:W-:Y:S01]  /*252d0*/  @!P0 LEA.HI.X R9, R38, R0, R40, 0x2, P4 ;  /* 0x0000000026098211 */ /* 0x000fe200020f1428 */
[----:B------:R-:W-:Y:S01]  /*252e0*/  VIADD R38, R201, 0x80 ;  /* 0x00000080c9267836 */ /* 0x000fe20000000000 */
[----:B------:R0:W-:Y:S01]  /*252f0*/  @!P2 ST.E.64 desc[UR42][R4.64], R2 ;  /* 0x000000020400a985 */ /* 0x0001e2000c101b2a */
[----:B------:R-:W-:Y:S01]  /*25300*/  ISETP.GE.AND P2, PT, R39, UR4, PT ;  /* 0x0000000427007c0c */ /* 0x000fe2000bf46270 */
[----:B------:R-:W-:Y:S01]  /*25310*/  VIADD R40, R201, 0x70 ;  /* 0x00000070c9287836 */ /* 0x000fe20000000000 */
[----:B-1----:R-:W-:Y:S01]  /*25320*/  @!P1 LEA R10, P5, R32, R36, 0x2 ;  /* 0x00000024200a9211 */ /* 0x002fe200078a10ff */
[----:B------:R1:W-:Y:S01]  /*25330*/  @!P3 ST.E.64 desc[UR42][R6.64], R56 ;  /* 0x000000380600b985 */ /* 0x0003e2000c101b2a */
[----:B------:R-:W-:-:S02]  /*25340*/  ISETP.GE.AND P3, PT, R33, UR4, PT ;  /* 0x0000000421007c0c */ /* 0x000fc4000bf66270 */
[----:B------:R-:W-:Y:S01]  /*25350*/  @!P1 LEA.HI.X R11, R32, R0, R37, 0x2, P5 ;  /* 0x00000000200b9211 */ /* 0x000fe200028f1425 */
[C---:B------:R-:W-:Y:S01]  /*25360*/  VIADD R32, R201.reuse, 0x88 ;  /* 0x00000088c9207836 */ /* 0x040fe20000000000 */
[----:B------:R-:W-:Y:S01]  /*25370*/  SHF.R.S32.HI R40, RZ, 0x1f, R40 ;  /* 0x0000001fff287819 */ /* 0x000fe20000011428 */
[----:B------:R-:W-:Y:S02]  /*25380*/  VIADD R37, R201, 0x78 ;  /* 0x00000078c9257836 */ /* 0x000fe40000000000 */
[----:B0-----:R-:W-:Y:S02]  /*25390*/  @!P0 IMAD.MOV.U32 R2, RZ, RZ, R58 ;  /* 0x000000ffff028224 */ /* 0x001fe400078e003a */
[C---:B------:R-:W-:Y:S01]  /*253a0*/  @!P2 LEA R4, P4, R39.reuse, R36, 0x2 ;  /* 0x000000242704a211 */ /* 0x040fe200078810ff */
[----:B------:R-:W-:Y:S01]  /*253b0*/  @!P0 IMAD.MOV.U32 R3, RZ, RZ, R60 ;  /* 0x000000ffff038224 */ /* 0x000fe200078e003c */
[----:B------:R-:W-:Y:S01]  /*253c0*/  SHF.R.S32.HI R37, RZ, 0x1f, R37 ;  /* 0x0000001fff257819 */ /* 0x000fe20000011425 */
[----:B------:R-:W-:Y:S01]  /*253d0*/  @!P1 IMAD.MOV.U32 R60, RZ, RZ, R59 ;  /* 0x000000ffff3c9224 */ /* 0x000fe200078e003b */
[----:B------:R-:W-:Y:S01]  /*253e0*/  @!P2 LEA.HI.X R5, R39, R0, R40, 0x2, P4 ;  /* 0x000000002705a211 */ /* 0x000fe200020f1428 */
[C---:B------:R-:W-:Y:S01]  /*253f0*/  VIADD R40, R201.reuse, 0x90 ;  /* 0x00000090c9287836 */ /* 0x040fe20000000000 */
        /* <DEDUP_REMOVED lines=9> */
[C---:B------:R-:W-:Y:S02]  /*25490*/  VIADD R37, R201.reuse, 0x88 ;  /* 0x00000088c9257836 */ /* 0x040fe40000000000 */
        /* <DEDUP_REMOVED lines=15> */
[----:B------:R-:W-:Y:S01]  /*25590*/  ISETP.GE.AND P4, PT, R38, UR4, PT ;  /* 0x0000000426007c0c */ /* 0x000fe2000bf86270 */
[----:B------:R-:W-:Y:S01]  /*255a0*/  VIADD R32, R201, 0xa8 ;  /* 0x000000a8c9207836 */ /* 0x000fe20000000000 */
[----:B------:R-:W-:Y:S01]  /*255b0*/  SHF.R.S32.HI R39, RZ, 0x1f, R39 ;  /* 0x0000001fff277819 */ /* 0x000fe20000011427 */
[----:B0-----:R-:W-:Y:S02]  /*255c0*/  @!P0 IMAD.MOV.U32 R2, RZ, RZ, R66 ;  /* 0x000000ffff028224 */ /* 0x001fe400078e0042 */
[----:B------:R-:W-:Y:S02]  /*255d0*/  @!P0 IMAD.MOV.U32 R3, RZ, RZ, R68 ;  /* 0x000000ffff038224 */ /* 0x000fe400078e0044 */
[----:B------:R-:W-:Y:S02]  /*255e0*/  @!P1 IMAD.MOV.U32 R68, RZ, RZ, R67 ;  /* 0x000000ffff449224 */ /* 0x000fe400078e0043 */
[-C--:B-1----:R-:W-:Y:S01]  /*255f0*/  @!P3 LEA R6, P5, R33, R36.reuse, 0x2 ;  /* 0x000000242106b211 */ /* 0x082fe200078a10ff */
[----:B------:R0:W-:Y:S01]  /*25600*/  @!P0 ST.E.64 desc[UR42][R8.64], R2 ;  /* 0x0000000208008985 */ /* 0x0001e2000c101b2a */
[----:B------:R-:W-:-:S02]  /*25610*/  @!P2 LEA R4, P0, R40, R36, 0x2 ;  /* 0x000000242804a211 */ /* 0x000fc400078010ff */
[-C--:B------:R-:W-:Y:S01]  /*25620*/  @!P3 LEA.HI.X R7, R33, R0.reuse, R39, 0x2, P5 ;  /* 0x000000002107b211 */ /* 0x080fe200028f1427 */
[----:B------:R1:W-:Y:S01]  /*25630*/  @!P1 ST.E.64 desc[UR42][R10.64], R68 ;  /* 0x000000440a009985 */ /* 0x0003e2000c101b2a */
[----:B------:R-:W-:Y:S01]  /*25640*/  @!P2 LEA.HI.X R5, R40, R0, R41, 0x2, P0 ;  /* 0x000000002805a211 */ /* 0x000fe200000f1429 */
[----:B------:R-:W-:Y:S01]  /*25650*/  VIADD R39, R201, 0xa0 ;  /* 0x000000a0c9277836 */ /* 0x000fe20000000000 */
[----:B------:R-:W-:Y:S01]  /*25660*/  ISETP.GE.AND P0, PT, R37, UR4, PT ;  /* 0x0000000425007c0c */ /* 0x000fe2000bf06270 */
[----:B------:R-:W-:Y:S01]  /*25670*/  VIADD R33, R201, 0xa8 ;  /* 0x000000a8c9217836 */ /* 0x000fe20000000000 */
[----:B------:R-:W-:Y:S02]  /*25680*/  ISETP.GE.AND P1, PT, R32, UR4, PT ;  /* 0x0000000420007c0c */ /* 0x000fe4000bf26270 */
[----:B------:R-:W-:Y:S02]  /*25690*/  SHF.R.S32.HI R39, RZ, 0x1f, R39 ;  /* 0x0000001fff277819 */ /* 0x000fe40000011427 */
[----:B------:R-:W-:Y:S01]  /*256a0*/  SHF.R.S32.HI R33, RZ, 0x1f, R33 ;  /* 0x0000001fff217819 */ /* 0x000fe20000011421 */
[----:B0-----:R-:W-:-:S02]  /*256b0*/  @!P2 IMAD.MOV.U32 R2, RZ, RZ, R70 ;  /* 0x000000ffff02a224 */ /* 0x001fc400078e0046 */
[----:B------:R-:W-:Y:S02]  /*256c0*/  @!P2 IMAD.MOV.U32 R3, RZ, RZ, R72 ;  /* 0x000000ffff03a224 */ /* 0x000fe400078e0048 */
[----:B------:R-:W-:Y:S01]  /*256d0*/  @!P3 IMAD.MOV.U32 R72, RZ, RZ, R71 ;  /* 0x000000ffff48b224 */ /* 0x000fe200078e0047 */
[----:B-1----:R-:W-:Y:S02]  /*256e0*/  SHF.R.S32.HI R11, RZ, 0x1f, R37 ;  /* 0x0000001fff0b7819 */ /* 0x002fe40000011425 */
[----:B------:R0:W-:Y:S01]  /*256f0*/  @!P2 ST.E.64 desc[UR42][R4.64], R2 ;  /* 0x000000020400a985 */ /* 0x0001e2000c101b2a */
[-C--:B------:R-:W-:Y:S02]  /*25700*/  @!P4 LEA R8, P2, R38, R36.reuse, 0x2 ;  /* 0x000000242608c211 */ /* 0x080fe400078410ff */
[-C--:B------:R-:W-:Y:S01]  /*25710*/  @!P0 LEA R12, P5, R37, R36.reuse, 0x2 ;  /* 0x00000024250c8211 */ /* 0x080fe200078a10ff */
[----:B------:R1:W-:Y:S01]  /*25720*/  @!P3 ST.E.64 desc[UR42][R6.64], R72 ;  /* 0x000000480600b985 */ /* 0x0003e2000c101b2a */
[----:B------:R-:W-:-:S02]  /*25730*/  @!P1 LEA R10, P3, R32, R36, 0x2 ;  /* 0x00000024200a9211 */ /* 0x000fc400078610ff */
[-C--:B------:R-:W-:Y:S02]  /*25740*/  @!P4 LEA.HI.X R9, R38, R0.reuse, R39, 0x2, P2 ;  /* 0x000000002609c211 */ /* 0x080fe400010f1427 */
[-C--:B------:R-:W-:Y:S02]  /*25750*/  @!P0 LEA.HI.X R13, R37, R0.reuse, R11, 0x2, P5 ;  /* 0x00000000250d8211 */ /* 0x080fe400028f140b */
[----:B------:R-:W-:Y:S01]  /*25760*/  @!P1 LEA.HI.X R11, R32, R0, R33, 0x2, P3 ;  /* 0x00000000200b9211 */ /* 0x000fe200018f1421 */
[----:B0-----:R-:W-:Y:S02]  /*25770*/  @!P4 IMAD.MOV.U32 R2, RZ, RZ, R74 ;  /* 0x000000ffff02c224 */ /* 0x001fe400078e004a */
[----:B------:R-:W-:Y:S02]  /*25780*/  @!P4 IMAD.MOV.U32 R3, RZ, RZ, R76 ;  /* 0x000000ffff03c224 */ /* 0x000fe400078e004c */
[----:B------:R-:W-:Y:S02]  /*25790*/  @!P1 IMAD.MOV.U32 R76, RZ, RZ, R75 ;  /* 0x000000ffff4c9224 */ /* 0x000fe400078e004b */
[----:B------:R-:W-:Y:S01]  /*257a0*/  VIADD R5, R201, 0xb8 ;  /* 0x000000b8c9057836 */ /* 0x000fe20000000000 */
[----:B------:R1:W-:Y:S04]  /*257b0*/  @!P4 ST.E.64 desc[UR42][R8.64], R2 ;  /* 0x000000020800c985 */ /* 0x0003e8000c101b2a */
[----:B------:R1:W-:Y:S04]  /*257c0*/  @!P1 ST.E.64 desc[UR42][R10.64], R76 ;  /* 0x0000004c0a009985 */ /* 0x0003e8000c101b2a */
[----:B------:R1:W-:Y:S01]  /*257d0*/  @!P0 ST.E.64 desc[UR42][R12.64], R88 ;  /* 0x000000580c008985 */ /* 0x0003e2000c101b2a */
[----:B------:R-:W-:-:S13]  /*257e0*/  ISETP.GE.AND P0, PT, R5, UR4, PT ;  /* 0x0000000405007c0c */ /* 0x000fda000bf06270 */
[----:B-1----:R-:W-:Y:S05]  /*257f0*/  @P0 BRA `(.L_x_1838) ;  /* 0x0000000c00840947 */ /* 0x002fea0003800000 */
[----:B------:R-:W-:Y:S02]  /*25800*/  LEA R36, P0, R5, R36, 0x2 ;  /* 0x0000002405247211 */ /* 0x000fe400078010ff */
[----:B------:R-:W-:-:S04]  /*25810*/  SHF.R.S32.HI R2, RZ, 0x1f, R5 ;  /* 0x0000001fff027819 */ /* 0x000fc80000011405 */
[----:B------:R-:W-:-:S05]  /*25820*/  LEA.HI.X R37, R5, R0, R2, 0x2, P0 ;  /* 0x0000000005257211 */ /* 0x000fca00000f1402 */
[----:B------:R0:W-:Y:S01]  /*25830*/  ST.E.64 desc[UR42][R36.64], R90 ;  /* 0x0000005a24007985 */ /* 0x0001e2000c101b2a */
[----:B------:R-:W-:Y:S05]  /*25840*/  BRA `(.L_x_1838) ;  /* 0x0000000c00707947 */ /* 0x000fea0003800000 */
.L_x_1824:
[----:B------:R-:W2:Y:S01]  /*25850*/  LDL R6, [R1+0xc] ;  /* 0x00000c0001067983 */ /* 0x000ea20000100800 */
[----:B------:R-:W-:Y:S01]  /*25860*/  ULDC.64 UR4, c[0x0][0xc08] ;  /* 0x0003020000047ab9 */ /* 0x000fe20000000a00 */
[----:B------:R-:W2:Y:S01]  /*25870*/  LDC.64 R2, c[0x0][0xc00] ;  /* 0x00030000ff027b82 */ /* 0x000ea20000000a00 */
[----:B------:R-:W-:Y:S01]  /*25880*/  ISETP.NE.U32.AND P0, PT, RZ, UR4, PT ;  /* 0x00000004ff007c0c */ /* 0x000fe2000bf05070 */
[----:B------:R-:W-:-:S03]  /*25890*/  IMAD.MOV.U32 R15, RZ, RZ, RZ ;  /* 0x000000ffff0f7224 */ /* 0x000fc600078e00ff */
[----:B------:R-:W-:Y:S01]  /*258a0*/  ISETP.NE.AND.EX P1, PT, RZ, UR5, PT, P0 ;  /* 0x00000005ff007c0c */ /* 0x000fe2000bf25300 */
[----:B------:R-:W-:Y:S02]  /*258b0*/  ULDC.64 UR4, c[0x0][0xc00] ;  /* 0x0003000000047ab9 */ /* 0x000fe40000000a00 */
[----:B------:R-:W-:-:S04]  /*258c0*/  ISETP.NE.U32.AND P0, PT, RZ, UR4, PT ;  /* 0x00000004ff007c0c */ /* 0x000fc8000bf05070 */
[----:B------:R-:W-:-:S06]  /*258d0*/  ISETP.NE.AND.EX P0, PT, RZ, UR5, PT, P0 ;  /* 0x00000005ff007c0c */ /* 0x000fcc000bf05300 */
[----:B------:R-:W1:Y:S01]  /*258e0*/  @P1 LDC.64 R4, c[0x0][0xc08] ;  /* 0x00030200ff041b82 */ /* 0x000e620000000a00 */
[----:B------:R-:W-:Y:S02]  /*258f0*/  ULDC UR4, c[0x0][0xa88] ;  /* 0x0002a20000047ab9 */ /* 0x000fe40000000800 */
[----:B------:R-:W-:Y:S01]  /*25900*/  IMAD.U32 R20, RZ, RZ, UR4 ;  /* 0x00000004ff147e24 */ /* 0x000fe2000f8e00ff */
[----:B------:R-:W3:Y:S01]  /*25910*/  S2R R28, SR_TID.X ;  /* 0x00000000001c7919 */ /* 0x000ee20000002100 */
[----:B--2---:R-:W-:-:S04]  /*25920*/  IMAD.WIDE R2, R6, 0x4, R2 ;  /* 0x0000000406027825 */ /* 0x004fc800078e0202 */
[----:B-1----:R-:W-:Y:S01]  /*25930*/  @P1 IMAD.WIDE R4, R6, 0x4, R4 ;  /* 0x0000000406041825 */ /* 0x002fe200078e0204 */
[----:B------:R1:W5:Y:S04]  /*25940*/  @P0 LDG.E R15, desc[UR42][R2.64] ;  /* 0x0000002a020f0981 */ /* 0x000368000c1e1900 */
[----:B------:R1:W5:Y:S01]  /*25950*/  @P1 LDG.E R20, desc[UR42][R4.64] ;  /* 0x0000002a04141981 */ /* 0x000362000c1e1900 */
[----:B---3--:R-:W-:Y:S01]  /*25960*/  VIADD R0, R28, 0xffffff80 ;  /* 0xffffff801c007836 */ /* 0x008fe20000000000 */
[----:B------:R-:W-:Y:S02]  /*25970*/  ISETP.GT.AND P2, PT, R166, 0x1, PT ;  /* 0x00000001a600780c */ /* 0x000fe40003f44270 */
[----:B------:R-:W-:Y:S02]  /*25980*/  SHF.R.S32.HI R24, RZ, 0x1f, R6 ;  /* 0x0000001fff187819 */ /* 0x000fe40000011406 */
[----:B------:R-:W-:Y:S01]  /*25990*/  ISETP.GT.AND P3, PT, R0, 0x7f, PT ;  /* 0x0000007f0000780c */ /* 0x000fe20003f64270 */
[----:B------:R-:W-:-:S12]  /*259a0*/  @P1 BRA `(.L_x_1843) ;  /* 0x0000000000101947 */ /* 0x000fd80003800000 */
[----:B------:R-:W-:Y:S05]  /*259b0*/  @!P0 BRA `(.L_x_1843) ;  /* 0x00000000000c8947 */ /* 0x000fea0003800000 */
[----:B-1----:R-:W2:Y:S04]  /*259c0*/  LDG.E R5, desc[UR42][R2.64] ;  /* 0x0000002a02057981 */ /* 0x002ea8000c1e1900 */
[----:B-----5:R-:W2:Y:S02]  /*259d0*/  LDG.E R20, desc[UR42][R2.64+0x4] ;  /* 0x0000042a02147981 */ /* 0x020ea4000c1e1900 */
[----:B--2---:R-:W-:-:S07]  /*259e0*/  IMAD.IADD R20, R20, 0x1, -R5 ;  /* 0x0000000114147824 */ /* 0x004fce00078e0a05 */
.L_x_1843:
[----:B------:R-:W-:Y:S01]  /*259f0*/  BSSY B1, `(.L_x_1844) ;  /* 0x0000036000017945 */ /* 0x000fe20003800000 */
[----:B------:R-:W-:Y:S02]  /*25a00*/  SEL R25, R6, RZ, !P0 ;  /* 0x000000ff06197207 */ /* 0x000fe40004000000 */
[----:B------:R-:W-:Y:S02]  /*25a10*/  SEL R24, R24, RZ, !P0 ;  /* 0x000000ff18187207 */ /* 0x000fe40004000000 */
[----:B-----5:R-:W-:Y:S01]  /*25a20*/  SHF.R.S32.HI R14, RZ, 0x1f, R15 ;  /* 0x0000001fff0e7819 */ /* 0x020fe2000001140f */
[----:B------:R-:W-:Y:S06]  /*25a30*/  @P3 BRA `(.L_x_1845) ;  /* 0x0000000000c43947 */ /* 0x000fec0003800000 */
[----:B------:R-:W2:Y:S01]  /*25a40*/  LDC R29, c[0x0][0xbe8] ;  /* 0x0002fa00ff1d7b82 */ /* 0x000ea20000000800 */
[----:B------:R-:W-:Y:S01]  /*25a50*/  IADD3 R27, R211, -0x80, R28 ;  /* 0xffffff80d31b7810 */ /* 0x000fe20007ffe01c */
[----:B--2---:R-:W-:-:S05]  /*25a60*/  IMAD R0, R20, R29, RZ ;  /* 0x0000001d14007224 */ /* 0x004fca00078e02ff */
[----:B------:R-:W-:-:S13]  /*25a70*/  ISETP.GE.AND P0, PT, R27, R0, PT ;  /* 0x000000001b00720c */ /* 0x000fda0003f06270 */
[----:B------:R-:W-:Y:S05]  /*25a80*/  @P0 BRA `(.L_x_1845) ;  /* 0x0000000000b00947 */ /* 0x000fea0003800000 */
[----:B------:R-:W2:Y:S01]  /*25a90*/  LDL.LU R30, [R1+0x14] ;  /* 0x00001400011e7983 */ /* 0x000ea20000300800 */
[----:B------:R-:W-:Y:S01]  /*25aa0*/  IMAD.MOV.U32 R0, RZ, RZ, 0x9b8 ;  /* 0x000009b8ff007424 */ /* 0x000fe200078e00ff */
[----:B------:R-:W-:Y:S01]  /*25ab0*/  ISETP.GT.AND P3, PT, R166, 0x1, PT ;  /* 0x00000001a600780c */ /* 0x000fe20003f64270 */
[----:B-1----:R-:W1:Y:S01]  /*25ac0*/  LDC.64 R2, c[0x0][0xba8] ;  /* 0x0002ea00ff027b82 */ /* 0x002e620000000a00 */
[----:B------:R-:W-:Y:S01]  /*25ad0*/  ISETP.NE.AND P0, PT, R29, 0x1, PT ;  /* 0x000000011d00780c */ /* 0x000fe20003f05270 */
[----:B------:R-:W-:Y:S01]  /*25ae0*/  IMAD.MOV.U32 R21, RZ, RZ, R27 ;  /* 0x000000ffff157224 */ /* 0x000fe200078e001b */
[----:B------:R-:W-:-:S05]  /*25af0*/  SEL R26, R0, 0x978, P3 ;  /* 0x00000978001a7807 */ /* 0x000fca0001800000 */
        /* <DEDUP_REMOVED lines=21> */
[----:B--2---:R-:W-:-:S05]  /*25c50*/  SEL R33, R30, RZ, P3 ;  /* 0x000000ff1e217207 */ /* 0x004fca0001800000 */
[----:B------:R-:W-:-:S04]  /*25c60*/  IMAD.WIDE.U32 R6, R10, R33, RZ ;  /* 0x000000210a067225 */ /* 0x000fc800078e00ff */
[----:B------:R-:W-:Y:S01]  /*25c70*/  IMAD R11, R11, R33, RZ ;  /* 0x000000210b0b7224 */ /* 0x000fe200078e02ff */
[----:B------:R-:W-:Y:S02]  /*25c80*/  IADD3 R6, P0, P1, R21, R12, R6 ;  /* 0x0000000c15067210 */ /* 0x000fe4000791e006 */
[----:B------:R-:W-:Y:S01]  /*25c90*/  SHF.R.S32.HI R21, RZ, 0x1f, R21 ;  /* 0x0000001fff157819 */ /* 0x000fe20000011415 */
[----:B------:R-:W-:Y:S01]  /*25ca0*/  IMAD.IADD R7, R11, 0x1, R7 ;  /* 0x000000010b077824 */ /* 0x000fe200078e0207 */
        /* <DEDUP_REMOVED lines=10> */
.L_x_1845:
[----:B------:R-:W-:Y:S05]  /*25d50*/  BSYNC B1 ;  /* 0x0000000000017941 */ /* 0x000fea0003800000 */
.L_x_1844:
[----:B------:R-:W-:Y:S05]  /*25d60*/  @P2 BRA `(.L_x_1838) ;  /* 0x0000000800282947 */ /* 0x000fea0003800000 */
[----:B------:R-:W3:Y:S01]  /*25d70*/  LDC R21, c[0x0][0xbe8] ;  /* 0x0002fa00ff157b82 */ /* 0x000ee20000000800 */
[----:B-1----:R-:W-:Y:S01]  /*25d80*/  VIADD R4, R28, 0xffffff80 ;  /* 0xffffff801c047836 */ /* 0x002fe20000000000 */
[----:B------:R-:W-:Y:S01]  /*25d90*/  ULDC.64 UR4, c[0x0][0xaa0] ;  /* 0x0002a80000047ab9 */ /* 0x000fe20000000a00 */
[----:B------:R-:W-:Y:S01]  /*25da0*/  ULDC.64 UR6, c[0x0][0xaf0] ;  /* 0x0002bc0000067ab9 */ /* 0x000fe20000000a00 */
[----:B------:R-:W-:Y:S02]  /*25db0*/  IMAD R0, R14, UR4, RZ ;  /* 0x000000040e007c24 */ /* 0x000fe4000f8e02ff */
[----:B--2---:R-:W-:Y:S02]  /*25dc0*/  SHF.R.S32.HI R3, RZ, 0x1f, R4 ;  /* 0x0000001fff037819 */ /* 0x004fe40000011404 */
[----:B------:R-:W-:Y:S02]  /*25dd0*/  IMAD R5, R15, UR5, R0 ;  /* 0x000000050f057c24 */ /* 0x000fe4000f8e0200 */
[----:B------:R-:W-:Y:S01]  /*25de0*/  LEA.HI R7, R3, R4, RZ, 0x3 ;  /* 0x0000000403077211 */ /* 0x000fe200078f18ff */
[----:B------:R-:W-:Y:S01]  /*25df0*/  IMAD.WIDE.U32 R2, R15, UR4, RZ ;  /* 0x000000040f027c25 */ /* 0x000fe2000f8e00ff */
[----:B------:R-:W-:-:S02]  /*25e00*/  ULDC.64 UR4, c[0x0][0xae8] ;  /* 0x0002ba0000047ab9 */ /* 0x000fc40000000a00 */
[----:B------:R-:W-:Y:S01]  /*25e10*/  LOP3.LUT R9, R7, 0xfffffff8, RZ, 0xc0, !PT ;  /* 0xfffffff807097812 */ /* 0x000fe200078ec0ff */
[----:B------:R-:W-:Y:S01]  /*25e20*/  IMAD.IADD R3, R3, 0x1, R5 ;  /* 0x0000000103037824 */ /* 0x000fe200078e0205 */
[----:B------:R-:W-:-:S03]  /*25e30*/  SHF.R.S32.HI R10, RZ, 0x3, R7 ;  /* 0x00000003ff0a7819 */ /* 0x000fc60000011407 */
[----:B------:R-:W-:Y:S02]  /*25e40*/  IMAD.IADD R8, R4, 0x1, -R9 ;  /* 0x0000000104087824 */ /* 0x000fe400078e0a09 */
[----:B------:R-:W-:Y:S01]  /*25e50*/  IMAD.WIDE.U32 R2, R200, UR4, R2 ;  /* 0x00000004c8027c25 */ /* 0x000fe2000f8e0002 */
[----:B---3--:R-:W-:-:S03]  /*25e60*/  ISETP.NE.AND P0, PT, R21, 0x1, PT ;  /* 0x000000011500780c */ /* 0x008fc60003f05270 */
[----:B------:R-:W-:Y:S02]  /*25e70*/  IMAD R0, R8, 0x20, R10 ;  /* 0x0000002008007824 */ /* 0x000fe400078e020a */
[----:B------:R-:W-:Y:S02]  /*25e80*/  IMAD R4, R24, UR6, RZ ;  /* 0x0000000618047c24 */ /* 0x000fe4000f8e02ff */
[----:B------:R-:W-:Y:S02]  /*25e90*/  IMAD.IADD R9, R211, 0x1, R0 ;  /* 0x00000001d3097824 */ /* 0x000fe400078e0200 */
[----:B------:R-:W-:Y:S01]  /*25ea0*/  IMAD R3, R200, UR5, R3 ;  /* 0x00000005c8037c24 */ /* 0x000fe2000f8e0203 */
[----:B------:R-:W-:Y:S01]  /*25eb0*/  ULDC.64 UR4, c[0x0][0xae0] ;  /* 0x0002b80000047ab9 */ /* 0x000fe20000000a00 */
[----:B------:R-:W-:Y:S02]  /*25ec0*/  IMAD.MOV.U32 R5, RZ, RZ, R9 ;  /* 0x000000ffff057224 */ /* 0x000fe400078e0009 */
[C---:B------:R-:W-:Y:S01]  /*25ed0*/  IMAD R7, R25.reuse, UR7, R4 ;  /* 0x0000000719077c24 */ /* 0x040fe2000f8e0204 */
[----:B------:R-:W1:Y:S01]  /*25ee0*/  @P0 LDC R6, c[0x0][0xbec] ;  /* 0x0002fb00ff060b82 */ /* 0x000e620000000800 */
[----:B------:R-:W-:-:S04]  /*25ef0*/  IMAD.WIDE.U32 R2, R25, UR6, R2 ;  /* 0x0000000619027c25 */ /* 0x000fc8000f8e0002 */
[----:B------:R-:W-:-:S03]  /*25f00*/  IMAD.IADD R3, R3, 0x1, R7 ;  /* 0x0000000103037824 */ /* 0x000fc600078e0207 */
[----:B------:R-:W2:Y:S01]  /*25f10*/  @P0 LDC R11, c[0x0][0xbf0] ;  /* 0x0002fc00ff0b0b82 */ /* 0x000ea20000000800 */
[----:B-1----:R-:W-:-:S05]  /*25f20*/  @P0 IMAD.HI.U32 R0, R9, R6, RZ ;  /* 0x0000000609000227 */ /* 0x002fca00078e00ff */
[----:B--2---:R-:W-:-:S04]  /*25f30*/  @P0 SHF.R.U32.HI R5, RZ, R11, R0 ;  /* 0x0000000bff050219 */ /* 0x004fc80000011600 */
[----:B------:R-:W-:Y:S01]  /*25f40*/  SHF.R.S32.HI R0, RZ, 0x1f, R5 ;  /* 0x0000001fff007819 */ /* 0x000fe20000011405 */
[C---:B------:R-:W-:Y:S01]  /*25f50*/  IMAD.WIDE.U32 R2, R5.reuse, UR4, R2 ;  /* 0x0000000405027c25 */ /* 0x040fe2000f8e0002 */
[----:B------:R-:W-:-:S03]  /*25f60*/  IADD3 R4, -R5, RZ, RZ ;  /* 0x000000ff05047210 */ /* 0x000fc60007ffe1ff */
        /* <DEDUP_REMOVED lines=15> */
[----:B------:R-:W-:Y:S01]  /*26060*/  SHF.R.S32.HI R9, RZ, 0x1f, R7 ;  /* 0x0000001fff097819 */ /* 0x000fe20000011407 */
[----:B------:R-:W-:Y:S01]  /*26070*/  VIADD R25, R7, 0x40 ;  /* 0x0000004007197836 */ /* 0x000fe20000000000 */
[----:B------:R-:W-:Y:S02]  /*26080*/  LEA.HI.X R3, R4, UR5, R3, 0x1, P0 ;  /* 0x0000000504037c11 */ /* 0x000fe400080f0c03 */
[----:B------:R-:W-:-:S02]  /*26090*/  SHF.R.S32.HI R8, RZ, 0x1f, R5 ;  /* 0x0000001fff087819 */ /* 0x000fc40000011405 */
[----:B------:R-:W-:Y:S01]  /*260a0*/  SHF.R.S32.HI R24, RZ, 0x1f, R25 ;  /* 0x0000001fff187819 */ /* 0x000fe20000011419 */
[----:B------:R-:W-:Y:S06]  /*260b0*/  BRA.DIV UR4, `(.L_x_1846) ;  /* 0x000000ce04f47947 */ /* 0x000fec000b800000 */
[----:B------:R1:W2:Y:S04]  /*260c0*/  SHFL.IDX PT, R0, R3, RZ, 0x181f ;  /* 0x00181fff03007589 */ /* 0x0002a800000e0000 */
[----:B------:R1:W3:Y:S02]  /*260d0*/  SHFL.IDX PT, R14, R2, RZ, 0x181f ;  /* 0x00181fff020e7589 */ /* 0x0002e400000e0000 */
.L_x_2173:
[----:B------:R-:W-:Y:S01]  /*260e0*/  IMAD R21, R20, R21, RZ ;  /* 0x0000001514157224 */ /* 0x000fe200078e02ff */
[----:B------:R-:W-:Y:S01]  /*260f0*/  BSSY B1, `(.L_x_1847) ;  /* 0x0000011000017945 */ /* 0x000fe20003800000 */
[----:B------:R-:W-:-:S05]  /*26100*/  IMAD.IADD R6, R10, 0x1, R211 ;  /* 0x000000010a067824 */ /* 0x000fca00078e02d3 */
        /* <DEDUP_REMOVED lines=15> */
.L_x_1848:
[----:B------:R-:W-:Y:S05]  /*26200*/  BSYNC B1 ;  /* 0x0000000000017941 */ /* 0x000fea0003800000 */
.L_x_1847:
[----:B------:R-:W-:-:S03]  /*26210*/  UMOV UR4, 0xffffffff ;  /* 0xffffffff00047882 */ /* 0x000fc60000000000 */
[----:B------:R-:W-:Y:S05]  /*26220*/  BRA.DIV UR4, `(.L_x_1849) ;  /* 0x000000ce04cc7947 */ /* 0x000fea000b800000 */
[----:B--2---:R2:W0:Y:S04]  /*26230*/  SHFL.IDX PT, R0, R3, 0x1, 0x181f ;  /* 0x00381f0003007f89 */ /* 0x00442800000e0000 */
[----:B---34-:R2:W3:Y:S02]  /*26240*/  SHFL.IDX PT, R14, R2, 0x1, 0x181f ;  /* 0x00381f00020e7f89 */ /* 0x0184e400000e0000 */
.L_x_2177:
        /* <DEDUP_REMOVED lines=17> */
.L_x_1851:
[----:B------:R-:W-:Y:S05]  /*26360*/  BSYNC B1 ;  /* 0x0000000000017941 */ /* 0x000fea0003800000 */
.L_x_1850:
[----:B------:R-:W-:-:S03]  /*26370*/  UMOV UR4, 0xffffffff ;  /* 0xffffffff00047882 */ /* 0x000fc60000000000 */
[----:B------:R-:W-:Y:S05]  /*26380*/  BRA.DIV UR4, `(.L_x_1852) ;  /* 0x000000ce04bc7947 */ /* 0x000fea000b800000 */
[----:B0-----:R0:W0:Y:S04]  /*26390*/  SHFL.IDX PT, R0, R3, 0x2, 0x181f ;  /* 0x00581f0003007f89 */ /* 0x00102800000e0000 */
[----:B---34-:R3:W4:Y:S02]  /*263a0*/  SHFL.IDX PT, R14, R2, 0x2, 0x181f ;  /* 0x00581f00020e7f89 */ /* 0x01872400000e0000 */
.L_x_2181:
        /* <DEDUP_REMOVED lines=17> */
.L_x_1854:
[----:B------:R-:W-:Y:S05]  /*264c0*/  BSYNC B1 ;  /* 0x0000000000017941 */ /* 0x000fea0003800000 */
.L_x_1853:
[----:B------:R-:W-:-:S03]  /*264d0*/  UMOV UR4, 0xffffffff ;  /* 0xffffffff00047882 */ /* 0x000fc60000000000 */
[----:B------:R-:W-:Y:S05]  /*264e0*/  BRA.DIV UR4, `(.L_x_1855) ;  /* 0x000000ce04ac7947 */ /* 0x000fea000b800000 */
[----:B0-----:R0:W0:Y:S04]  /*264f0*/  SHFL.IDX PT, R0, R3, 0x3, 0x181f ;  /* 0x00781f0003007f89 */ /* 0x00102800000e0000 */
[----:B----4-:R4:W0:Y:S02]  /*26500*/  SHFL.IDX PT, R14, R2, 0x3, 0x181f ;  /* 0x00781f00020e7f89 */ /* 0x01082400000e0000 */
.L_x_2185:
        /* <DEDUP_REMOVED lines=16> */
.L_x_1838:
[----:B------:R-:W-:Y:S05]  /*26610*/  BSYNC B0 ;  /* 0x0000000000007941 */ /* 0x000fea0003800000 */
.L_x_1823:
[----:B------:R-:W-:Y:S02]  /*26620*/  ULDC UR4, c[0x0][0xc3c] ;  /* 0x00030f0000047ab9 */ /* 0x000fe40000000800 */
[----:B------:R-:W-:-:S13]  /*26630*/  ISETP.GE.AND P0, PT, R227, UR4, PT ;  /* 0x00000004e3007c0c */ /* 0x000fda000bf06270 */
[----:B------:R-:W-:Y:S05]  /*26640*/  @!P0 BRA `(.L_x_1856) ;  /* 0xfffffdac00a08947 */ /* 0x000fea000383ffff */
[----:B------:R-:W-:Y:S05]  /*26650*/  BRA `(.L_x_1617) ;  /* 0x0000008800cc7947 */ /* 0x000fea0003800000 */
.L_x_1615:
        /* <DEDUP_REMOVED lines=10> */
[----:B------:R0:W1:Y:S01]  /*26700*/  @P0 LDS.128 R16, [R2+0x2a8d0] ;  /* 0x02a8d00002100984 */ /* 0x0000620000000c00 */
[----:B------:R-:W-:Y:S06]  /*26710*/  @P0 BAR.ARV 0x4, 0x180 ;  /* 0x0106000000000b1d */ /* 0x000fec0000002000 */
[----:B------:R-:W-:Y:S05]  /*26720*/  @P0 BRA `(.L_x_1857) ;  /* 0x0000000c00980947 */ /* 0x000fea0003800000 */
[----:B------:R-:W2:Y:S01]  /*26730*/  S2R R4, SR_TID.X ;  /* 0x0000000000047919 */ /* 0x000ea20000002100 */
[----:B------:R-:W-:Y:S01]  /*26740*/  ULDC UR4, c[0x0][0xc3c] ;  /* 0x00030f0000047ab9 */ /* 0x000fe20000000800 */
[----:B------:R-:W-:Y:S02]  /*26750*/  IMAD.MOV.U32 R0, RZ, RZ, RZ ;  /* 0x000000ffff007224 */ /* 0x000fe400078e00ff */
        /* <DEDUP_REMOVED lines=42> */
.L_x_1860:
[----:B------:R-:W0:Y:S01]  /*26a00*/  LDC R0, c[0x0][0xc3c] ;  /* 0x00030f00ff007b82 */ /* 0x000e220000000800 */
[----:B------:R-:W-:Y:S01]  /*26a10*/  UIADD3 UR4, UR4, 0x1f, URZ ;  /* 0x0000001f04047890 */ /* 0x000fe2000fffe03f */
[----:B------:R-:W-:Y:S02]  /*26a20*/  ULDC UR7, c[0x0][0xc3c] ;  /* 0x00030f0000077ab9 */ /* 0x000fe40000000800 */
[----:B-1----:R-:W-:-:S03]  /*26a30*/  IMAD.U32 R19, RZ, RZ, UR7 ;  /* 0x00000007ff137e24 */ /* 0x002fc6000f8e00ff */
[----:B0-----:R-:W-:-:S13]  /*26a40*/  ISETP.LE.AND P6, PT, R0, UR4, PT ;  /* 0x0000000400007c0c */ /* 0x001fda000bfc3270 */
[----:B------:R-:W-:Y:S05]  /*26a50*/  @P6 BRA `(.L_x_1859) ;  /* 0x0000000800a86947 */ /* 0x000fea0003800000 */
[----:B------:R-:W-:-:S05]  /*26a60*/  VIADD R9, R7, UR4 ;  /* 0x0000000407097c36 */ /* 0x000fca0008000000 */
        /* <DEDUP_REMOVED lines=30> */
.L_x_1858:
        /* <DEDUP_REMOVED lines=9> */
[----:B0-----:R-:W-:-:S07]  /*26ce0*/  ISETP.NE.AND P1, PT, R9, 0x1, PT ;  /* 0x000000010900780c */ /* 0x001fce0003f25270 */
[----:B-1----:R-:W-:Y:S06]  /*26cf0*/  @!P0 BRA `(.L_x_1861) ;  /* 0x0000000000088947 */ /* 0x002fec0003800000 */
[----:B------:R-:W-:-:S06]  /*26d00*/  VIADD R16, R19, 0xffffffff ;  /* 0xffffffff13107836 */ /* 0x000fcc0000000000 */
[----:B------:R0:W1:Y:S02]  /*26d10*/  SHFL.IDX PT, R16, R5, R16, 0x1f ;  /* 0x00001f1005107589 */ /* 0x00006400000e0000 */
.L_x_1861:
[----:B-1----:R-:W-:Y:S02]  /*26d20*/  IMAD R16, R16, UR5, R3 ;  /* 0x0000000510107c24 */ /* 0x002fe4000f8e0203 */
[----:B------:R-:W-:-:S03]  /*26d30*/  VIADD R19, R19, UR4 ;  /* 0x0000000413137c36 */ /* 0x000fc60008000000 */
[----:B0-----:R-:W-:Y:S01]  /*26d40*/  IADD3 R5, -R16, UR6, RZ ;  /* 0x0000000610057c10 */ /* 0x001fe2000fffe1ff */
[----:B------:R-:W-:Y:S06]  /*26d50*/  @!P1 BRA `(.L_x_1862) ;  /* 0x0000000000e89947 */ /* 0x000fec0003800000 */
[-C--:B--2---:R-:W-:Y:S02]  /*26d60*/  IABS R12, R0.reuse ;  /* 0x00000000000c7213 */ /* 0x084fe40000000000 */
[----:B------:R-:W-:Y:S02]  /*26d70*/  IABS R4, R9 ;  /* 0x0000000900047213 */ /* 0x000fe40000000000 */
[----:B------:R-:W0:Y:S01]  /*26d80*/  I2F.RP R6, R12 ;  /* 0x0000000c00067306 */ /* 0x000e220000209400 */
[----:B------:R-:W-:-:S07]  /*26d90*/  IABS R10, R0 ;  /* 0x00000000000a7213 */ /* 0x000fce0000000000 */
[----:B------:R-:W1:Y:S08]  /*26da0*/  I2F.RP R8, R4 ;  /* 0x0000000400087306 */ /* 0x000e700000209400 */
[----:B0-----:R-:W0:Y:S08]  /*26db0*/  MUFU.RCP R6, R6 ;  /* 0x0000000600067308 */ /* 0x001e300000001000 */
[----:B-1----:R-:W-:Y:S01]  /*26dc0*/  MUFU.RCP R8, R8 ;  /* 0x0000000800087308 */ /* 0x002fe20000001000 */
        /* <DEDUP_REMOVED lines=51> */
.L_x_1862:
[----:B------:R-:W0:Y:S02]  /*27100*/  LDC.64 R2, c[0x0][0xc90] ;  /* 0x00032400ff027b82 */ /* 0x000e240000000a00 */
[----:B0-----:R-:W-:-:S05]  /*27110*/  IMAD.WIDE R2, R19, 0x4, R2 ;  /* 0x0000000413027825 */ /* 0x001fca00078e0202 */
        /* <DEDUP_REMOVED lines=8> */
[----:B0-----:R-:W-:-:S06]  /*271a0*/  IADD3 R8, R6, 0xffffffe, RZ ;  /* 0x0ffffffe06087810 */ /* 0x001fcc0007ffe0ff */
        /* <DEDUP_REMOVED lines=22> */
[----:B------:R-:W-:-:S04]  /*27310*/  VIADDMNMX R11, R3, UR5, R11, PT ;  /* 0x00000005030b7c46 */ /* 0x000fc8000b80010b */
        /* <DEDUP_REMOVED lines=27> */
.L_x_1863:
[----:B------:R-:W-:-:S05]  /*274d0*/  LOP3.LUT R17, RZ, R2, RZ, 0x33, !PT ;  /* 0x00000002ff117212 */ /* 0x000fca00078e33ff */
[----:B------:R-:W-:Y:S01]  /*274e0*/  IMAD.IADD R17, R0, 0x1, R17 ;  /* 0x0000000100117824 */ /* 0x000fe200078e0211 */
[----:B------:R-:W-:Y:S06]  /*274f0*/  BRA `(.L_x_1864) ;  /* 0x00000000000c7947 */ /* 0x000fec0003800000 */
.L_x_1859:
[----:B------:R-:W-:Y:S02]  /*27500*/  IMAD.MOV.U32 R17, RZ, RZ, RZ ;  /* 0x000000ffff117224 */ /* 0x000fe400078e00ff */
[----:B------:R-:W-:Y:S02]  /*27510*/  IMAD.U32 R16, RZ, RZ, UR6 ;  /* 0x00000006ff107e24 */ /* 0x000fe4000f8e00ff */
[----:B------:R-:W-:-:S07]  /*27520*/  IMAD.MOV.U32 R18, RZ, RZ, RZ ;  /* 0x000000ffff127224 */ /* 0x000fce00078e00ff */
.L_x_1864:
[----:B------:R-:W-:-:S13]  /*27530*/  ISETP.NE.AND P0, PT, R7, RZ, PT ;  /* 0x000000ff0700720c */ /* 0x000fda0003f05270 */
[----:B------:R-:W0:Y:S01]  /*27540*/  @!P0 S2R R3, SR_CgaCtaId ;  /* 0x0000000000038919 */ /* 0x000e220000008800 */
[----:B------:R-:W-:-:S04]  /*27550*/  @!P0 MOV R0, 0x400 ;  /* 0x0000040000008802 */ /* 0x000fc80000000f00 */
[----:B0-----:R-:W-:-:S05]  /*27560*/  @!P0 LEA R0, R3, R0, 0x18 ;  /* 0x0000000003008211 */ /* 0x001fca00078ec0ff */
[----:B------:R2:W-:Y:S01]  /*27570*/  @!P0 STS.128 [R0+0x2a8d0], R16 ;  /* 0x02a8d01000008388 */ /* 0x0005e20000000c00 */
[----:B------:R-:W-:Y:S06]  /*27580*/  BAR.ARV 0x5, 0x180 ;  /* 0x0146000000007b1d */ /* 0x000fec0000002000 */
.L_x_1857:
        /* <DEDUP_REMOVED lines=8> */
[----:B------:R-:W-:Y:S01]  /*27610*/  IMAD.MOV.U32 R30, RZ, RZ, 0x20 ;  /* 0x00000020ff1e7424 */ /* 0x000fe200078e00ff */
[----:B------:R-:W-:Y:S01]  /*27620*/  BSSY B7, `(.L_x_1865) ;  /* 0x0000777000077945 */ /* 0x000fe20003800000 */
[----:B------:R-:W-:Y:S01]  /*27630*/  IMAD.MOV.U32 R26, RZ, RZ, 0x1 ;  /* 0x00000001ff1a7424 */ /* 0x000fe200078e00ff */
[----:B------:R-:W-:Y:S01]  /*27640*/  ULDC.64 UR40, c[0x0][0x198] ;  /* 0x0000660000287ab9 */ /* 0x000fe20000000a00 */
[----:B------:R-:W-:Y:S01]  /*27650*/  IMAD.MOV.U32 R24, RZ, RZ, RZ ;  /* 0x000000ffff187224 */ /* 0x000fe200078e00ff */
[----:B------:R-:W-:Y:S01]  /*27660*/  ULOP3.LUT UR39, UR36, 0x2, URZ, 0xfc, !UPT ;  /* 0x0000000224277892 */ /* 0x000fe2000f8efc3f */
[----:B------:R-:W-:Y:S01]  /*27670*/  IMAD.MOV.U32 R23, RZ, RZ, RZ ;  /* 0x000000ffff177224 */ /* 0x000fe200078e00ff */
[----:B------:R-:W-:Y:S01]  /*27680*/  ULOP3.LUT UR37, UR36, 0x1, URZ, 0xfc, !UPT ;  /* 0x0000000124257892 */ /* 0x000fe2000f8efc3f */
[----:B------:R-:W-:Y:S01]  /*27690*/  IMAD.MOV.U32 R25, RZ, RZ, 0x1 ;  /* 0x00000001ff197424 */ /* 0x000fe200078e00ff */
[----:B------:R-:W-:Y:S01]  /*276a0*/  ULDC UR38, c[0x0][0xc] ;  /* 0x0000030000267ab9 */ /* 0x000fe20000000800 */
[----:B-1----:R-:W-:-:S02]  /*276b0*/  IMAD.U32 R36, RZ, RZ, UR4 ;  /* 0x00000004ff247e24 */ /* 0x002fc4000f8e00ff */
[C---:B0-----:R-:W-:Y:S01]  /*276c0*/  IMAD.SHL.U32 R2, R9.reuse, 0x80, RZ ;  /* 0x0000008009027824 */ /* 0x041fe200078e00ff */
[C---:B------:R-:W-:Y:S01]  /*276d0*/  LOP3.LUT R8, R9.reuse, 0x7f, RZ, 0xc0, !PT ;  /* 0x0000007f09087812 */ /* 0x040fe200078ec0ff */
[C---:B------:R-:W-:Y:S01]  /*276e0*/  IMAD.SHL.U32 R29, R9.reuse, 0x10, RZ ;  /* 0x00000010091d7824 */ /* 0x040fe200078e00ff */
[C---:B------:R-:W-:Y:S01]  /*276f0*/  R2P PR, R9.reuse, 0x6 ;  /* 0x0000000609007804 */ /* 0x040fe20000000000 */
[----:B--2---:R-:W-:Y:S01]  /*27700*/  IMAD.SHL.U32 R0, R9, 0x40, RZ ;  /* 0x0000004009007824 */ /* 0x004fe200078e00ff */
[----:B------:R-:W-:Y:S02]  /*27710*/  SHF.R.U32.HI R4, RZ, 0x5, R8 ;  /* 0x00000005ff047819 */ /* 0x000fe40000011608 */
[----:B------:R-:W-:Y:S02]  /*27720*/  LOP3.LUT R3, R2, 0x400, RZ, 0xc0, !PT ;  /* 0x0000040002037812 */ /* 0x000fe400078ec0ff */
[C---:B------:R-:W-:Y:S02]  /*27730*/  LOP3.LUT R7, R29.reuse, 0x40, RZ, 0xc0, !PT ;  /* 0x000000401d077812 */ /* 0x040fe400078ec0ff */
[----:B------:R-:W-:Y:S01]  /*27740*/  LOP3.LUT R6, R29, 0x1b0, RZ, 0xc0, !PT ;  /* 0x000001b01d067812 */ /* 0x000fe200078ec0ff */
[C---:B------:R-:W-:Y:S01]  /*27750*/  IMAD R5, R4.reuse, 0x800, R3 ;  /* 0x0000080004057824 */ /* 0x040fe200078e0203 */
[----:B------:R-:W-:Y:S01]  /*27760*/  SHF.R.U32.HI R3, RZ, 0x1, R9 ;  /* 0x00000001ff037819 */ /* 0x000fe20000011609 */
[----:B------:R-:W-:Y:S01]  /*27770*/  IMAD R37, R4, 0x200, R7 ;  /* 0x0000020004257824 */ /* 0x000fe200078e0207 */
[----:B------:R-:W-:Y:S01]  /*27780*/  LOP3.LUT R4, R2, 0x380, RZ, 0xc0, !PT ;  /* 0x0000038002047812 */ /* 0x000fe200078ec0ff */
[----:B------:R-:W-:Y:S01]  /*27790*/  IMAD.SHL.U32 R7, R9, 0x2, RZ ;  /* 0x0000000209077824 */ /* 0x000fe200078e00ff */
[----:B------:R-:W-:-:S02]  /*277a0*/  LOP3.LUT R2, R0, 0x180, RZ, 0xc0, !PT ;  /* 0x0000018000027812 */ /* 0x000fc400078ec0ff */
[----:B------:R-:W-:Y:S02]  /*277b0*/  LOP3.LUT R4, R4, 0x10, R9, 0xf8, !PT ;  /* 0x0000001004047812 */ /* 0x000fe400078ef809 */
[----:B------:R-:W-:Y:S01]  /*277c0*/  LOP3.LUT R2, R2, 0x30, R3, 0xf8, !PT ;  /* 0x0000003002027812 */ /* 0x000fe200078ef803 */
[----:B------:R-:W-:Y:S01]  /*277d0*/  IMAD.SHL.U32 R3, R9, 0x8, RZ ;  /* 0x0000000809037824 */ /* 0x000fe200078e00ff */
[----:B------:R-:W-:Y:S02]  /*277e0*/  LOP3.LUT R4, R4, 0x70, R29, 0x78, !PT ;  /* 0x0000007004047812 */ /* 0x000fe400078e781d */
[----:B------:R-:W-:Y:S02]  /*277f0*/  LOP3.LUT R6, R6, 0x30, R7, 0x78, !PT ;  /* 0x0000003006067812 */ /* 0x000fe400078e7807 */
[----:B------:R-:W-:Y:S01]  /*27800*/  LOP3.LUT R3, R2, 0x30, R3, 0x78, !PT ;  /* 0x0000003002037812 */ /* 0x000fe200078e7803 */
[----:B------:R-:W-:Y:S01]  /*27810*/  IMAD.IADD R2, R5, 0x1, R4 ;  /* 0x0000000105027824 */ /* 0x000fe200078e0204 */
[----:B------:R-:W-:Y:S01]  /*27820*/  SHF.R.U32.HI R4, RZ, 0x2, R8 ;  /* 0x00000002ff047819 */ /* 0x000fe20000011608 */
[----:B------:R-:W-:Y:S01]  /*27830*/  IMAD.IADD R37, R6, 0x1, R37 ;  /* 0x0000000106257824 */ /* 0x000fe200078e0225 */
[----:B------:R-:W-:-:S02]  /*27840*/  LOP3.LUT R0, R3, 0x640, R0, 0xf8, !PT ;  /* 0x0000064003007812 */ /* 0x000fc400078ef800 */
[----:B------:R0:W-:Y:S01]  /*27850*/  STL [R1], R2 ;  /* 0x0000000201007387 */ /* 0x0001e20000100800 */
[----:B------:R-:W-:Y:S02]  /*27860*/  MOV R3, 0x400 ;  /* 0x0000040000037802 */ /* 0x000fe40000000f00 */
[----:B------:R-:W-:Y:S01]  /*27870*/  LOP3.LUT R29, R29, 0x30, RZ, 0xc0, !PT ;  /* 0x000000301d1d7812 */ /* 0x000fe200078ec0ff */
[----:B------:R1:W-:Y:S01]  /*27880*/  STL [R1+0x8], R0 ;  /* 0x0000080001007387 */ /* 0x0003e20000100800 */
[----:B------:R-:W-:Y:S02]  /*27890*/  LEA R22, R36, R3, 0x18 ;  /* 0x0000000324167211 */ /* 0x000fe400078ec0ff */
[----:B------:R-:W-:Y:S01]  /*278a0*/  SEL R30, R30, 0xffffffe0, !P1 ;  /* 0xffffffe01e1e7807 */ /* 0x000fe20004800000 */
[----:B------:R-:W-:Y:S01]  /*278b0*/  STL [R1+0x24], RZ ;  /* 0x000024ff01007387 */ /* 0x000fe20000100800 */
[----:B------:R-:W-:Y:S01]  /*278c0*/  LOP3.LUT R3, R29, 0x40, RZ, 0xfc, !PT ;  /* 0x000000401d037812 */ /* 0x000fe200078efcff */
[----:B0-----:R-:W-:-:S02]  /*278d0*/  IMAD.MOV.U32 R2, RZ, RZ, 0x40 ;  /* 0x00000040ff027424 */ /* 0x001fc400078e00ff */
[----:B-1----:R-:W-:-:S03]  /*278e0*/  IMAD.SHL.U32 R0, R9, 0x20, RZ ;  /* 0x0000002009007824 */ /* 0x002fc600078e00ff */
[----:B------:R-:W-:Y:S02]  /*278f0*/  SEL R2, R2, 0xffffffc0, !P2 ;  /* 0xffffffc002027807 */ /* 0x000fe40005000000 */
[----:B------:R-:W-:-:S03]  /*27900*/  LOP3.LUT R0, R0, 0x60, RZ, 0xc0, !PT ;  /* 0x0000006000007812 */ /* 0x000fc600078ec0ff */
[----:B------:R0:W-:Y:S01]  /*27910*/  STL [R1+0x4], R2 ;  /* 0x0000040201007387 */ /* 0x0001e20000100800 */
[----:B------:R-:W-:Y:S01]  /*27920*/  LOP3.LUT R0, R4, R0, RZ, 0xfc, !PT ;  /* 0x0000000004007212 */ /* 0x000fe200078efcff */
[----:B------:R-:W-:-:S05]  /*27930*/  IMAD.IADD R0, R22, 0x1, R37 ;  /* 0x0000000116007824 */ /* 0x000fca00078e0225 */
[----:B------:R1:W-:Y:S01]  /*27940*/  STL [R1+0xc], R0 ;  /* 0x00000c0001007387 */ /* 0x0003e20000100800 */
[----:B0-----:R-:W-:-:S07]  /*27950*/  LOP3.LUT R2, R29, 0x80, RZ, 0xfc, !PT ;  /* 0x000000801d027812 */ /* 0x001fce00078efcff */
.L_x_2003:
[----:B------:R-:W-:Y:S05]  /*27960*/  YIELD ;  /* 0x0000000000007946 */ /* 0x000fea0003800000 */
[----:B------:R-:W-:Y:S01]  /*27970*/  ULDC.64 UR4, c[0x0][0xa28] ;  /* 0x00028a0000047ab9 */ /* 0x000fe20000000a00 */
[----:B------:R-:W-:Y:S01]  /*27980*/  IMAD.MOV.U32 R33, RZ, RZ, RZ ;  /* 0x000000ffff217224 */ /* 0x000fe200078e00ff */
[----:B------:R-:W-:Y:S01]  /*27990*/  ISETP.NE.U32.AND P0, PT, RZ, UR4, PT ;  /* 0x00000004ff007c0c */ /* 0x000fe2000bf05070 */
[----:B0-----:R-:W0:Y:S01]  /*279a0*/  LDC.64 R4, c[0x0][0xa00] ;  /* 0x00028000ff047b82 */ /* 0x001e220000000a00 */
[----:B------:R-:W-:Y:S02]  /*279b0*/  ULDC.64 UR6, c[0x0][0xa10] ;  /* 0x0002840000067ab9 */ /* 0x000fe40000000a00 */
[----:B------:R-:W-:Y:S01]  /*279c0*/  ISETP.NE.AND.EX P0, PT, RZ, UR5, PT, P0 ;  /* 0x00000005ff007c0c */ /* 0x000fe2000bf05300 */
[----:B------:R-:W-:-:S12]  /*279d0*/  ULDC.64 UR4, c[0x0][0xa18] ;  /* 0x0002860000047ab9 */ /* 0x000fd80000000a00 */
[----:B--2---:R-:W2:Y:S01]  /*279e0*/  @P0 LDC.64 R2, c[0x0][0xa28] ;  /* 0x00028a00ff020b82 */ /* 0x004ea20000000a00 */
[----:B------:R-:W-:Y:S01]  /*279f0*/  ISETP.NE.U32.AND P1, PT, RZ, UR6, PT ;  /* 0x00000006ff007c0c */ /* 0x000fe2000bf25070 */
[----:B--2---:R-:W-:-:S05]  /*27a00*/  @P0 IMAD.WIDE R2, R19, 0x4, R2 ;  /* 0x0000000413020825 */ /* 0x004fca00078e0202 */
[----:B------:R2:W5:Y:S01]  /*27a10*/  @P0 LDG.E R33, desc[UR42][R2.64] ;  /* 0x0000002a02210981 */ /* 0x000562000c1e1900 */
[----:B------:R-:W-:Y:S01]  /*27a20*/  ISETP.NE.U32.AND P0, PT, RZ, UR4, PT ;  /* 0x00000004ff007c0c */ /* 0x000fe2000bf05070 */
[----:B------:R-:W-:Y:S01]  /*27a30*/  IMAD.MOV.U32 R8, RZ, RZ, RZ ;  /* 0x000000ffff087224 */ /* 0x000fe200078e00ff */
[----:B------:R-:W-:Y:S01]  /*27a40*/  ISETP.NE.AND.EX P1, PT, RZ, UR7, PT, P1 ;  /* 0x00000007ff007c0c */ /* 0x000fe2000bf25310 */
[----:B0-----:R-:W-:Y:S01]  /*27a50*/  IMAD.WIDE R4, R19, 0x4, R4 ;  /* 0x0000000413047825 */ /* 0x001fe200078e0204 */
[----:B------:R-:W-:Y:S01]  /*27a60*/  ISETP.NE.AND.EX P2, PT, RZ, UR5, PT, P0 ;  /* 0x00000005ff007c0c */ /* 0x000fe2000bf45300 */
[----:B------:R-:W-:Y:S02]  /*27a70*/  ULDC.64 UR4, c[0x0][0xa00] ;  /* 0x0002800000047ab9 */ /* 0x000fe40000000a00 */
[----:B------:R-:W-:Y:S01]  /*27a80*/  ISETP.NE.U32.AND P0, PT, RZ, UR4, PT ;  /* 0x00000004ff007c0c */ /* 0x000fe2000bf05070 */
[----:B-1----:R-:W-:Y:S01]  /*27a90*/  IMAD.MOV.U32 R0, RZ, RZ, RZ ;  /* 0x000000ffff007224 */ /* 0x002fe200078e00ff */
[----:B--2---:R-:W0:Y:S02]  /*27aa0*/  LDC.64 R2, c[0x0][0xa10] ;  /* 0x00028400ff027b82 */ /* 0x004e240000000a00 */
[----:B------:R-:W-:-:S06]  /*27ab0*/  ISETP.NE.AND.EX P0, PT, RZ, UR5, PT, P0 ;  /* 0x00000005ff007c0c */ /* 0x000fcc000bf05300 */
[----:B------:R-:W1:Y:S07]  /*27ac0*/  @P2 LDC.64 R6, c[0x0][0xa18] ;  /* 0x00028600ff062b82 */ /* 0x000e6e0000000a00 */
[----:B------:R-:W2:Y:S01]  /*27ad0*/  @P0 LDG.E R8, desc[UR42][R4.64] ;  /* 0x0000002a04080981 */ /* 0x000ea2000c1e1900 */
[----:B0-----:R-:W-:-:S05]  /*27ae0*/  IMAD.WIDE R2, R19, 0x4, R2 ;  /* 0x0000000413027825 */ /* 0x001fca00078e0202 */
[----:B------:R-:W5:Y:S01]  /*27af0*/  @P1 LDG.E R0, desc[UR42][R2.64] ;  /* 0x0000002a02001981 */ /* 0x000f62000c1e1900 */
[----:B------:R-:W-:Y:S02]  /*27b00*/  ULDC UR4, c[0x0][0x288] ;  /* 0x0000a20000047ab9 */ /* 0x000fe40000000800 */
[----:B------:R-:W-:Y:S01]  /*27b10*/  IMAD.U32 R35, RZ, RZ, UR4 ;  /* 0x00000004ff237e24 */ /* 0x000fe2000f8e00ff */
[----:B------:R-:W-:Y:S02]  /*27b20*/  ULDC.64 UR4, c[0x0][0x418] ;  /* 0x0001060000047ab9 */ /* 0x000fe40000000a00 */
[----:B------:R-:W-:-:S03]  /*27b30*/  UISETP.NE.U32.AND UP0, UPT, UR4, URZ, UPT ;  /* 0x0000003f0400728c */ /* 0x000fc6000bf05070 */
[----:B------:R-:W-:Y:S01]  /*27b40*/  ULDC UR4, c[0x0][0x424] ;  /* 0x0001090000047ab9 */ /* 0x000fe20000000800 */
[----:B------:R-:W-:Y:S01]  /*27b50*/  UISETP.NE.AND.EX UP0, UPT, UR5, URZ, UPT, UP0 ;  /* 0x0000003f0500728c */ /* 0x000fe2000bf05300 */
[----:B-1----:R-:W-:Y:S02]  /*27b60*/  @P2 IMAD.WIDE R6, R19, 0x4, R6 ;  /* 0x0000000413062825 */ /* 0x002fe400078e0206 */
[----:B------:R-:W-:Y:S01]  /*27b70*/  ULDC UR5, c[0x0][0x2f0] ;  /* 0x0000bc0000057ab9 */ /* 0x000fe20000000800 */
[----:B------:R-:W-:Y:S02]  /*27b80*/  USEL UR4, UR4, 0x1, UP0 ;  /* 0x0000000104047887 */ /* 0x000fe40008000000 */
[----:B------:R0:W5:Y:S02]  /*27b90*/  @P2 LDG.E R35, desc[UR42][R6.64] ;  /* 0x0000002a06232981 */ /* 0x000164000c1e1900 */
[----:B------:R-:W-:-:S03]  /*27ba0*/  UIMAD UR4, UR4, UR5, URZ ;  /* 0x00000005040472a4 */ /* 0x000fc6000f8e023f */
[----:B------:R-:W-:Y:S02]  /*27bb0*/  ULDC UR5, c[0x0][0x348] ;  /* 0x0000d20000057ab9 */ /* 0x000fe40000000800 */
[----:B0-----:R-:W-:Y:S01]  /*27bc0*/  IMAD.U32 R7, RZ, RZ, UR5 ;  /* 0x00000005ff077e24 */ /* 0x001fe2000f8e00ff */
[----:B--2---:R0:W-:Y:S02]  /*27bd0*/  STL [R1+0x10], R8 ;  /* 0x0000100801007387 */ /* 0x0041e40000100800 */
[----:B0-----:R-:W-:Y:S01]  /*27be0*/  IMAD.U32 R8, RZ, RZ, UR4 ;  /* 0x00000004ff087e24 */ /* 0x001fe2000f8e00ff */
[----:B---3--:R-:W-:Y:S06]  /*27bf0*/  @P2 BRA `(.L_x_1866) ;  /* 0x0000000000102947 */ /* 0x008fec0003800000 */
[----:B------:R-:W-:Y:S05]  /*27c00*/  @!P0 BRA `(.L_x_1866) ;  /* 0x00000000000c8947 */ /* 0x000fea0003800000 */
[----:B-----5:R-:W2:Y:S04]  /*27c10*/  LDG.E R35, desc[UR42][R4.64] ;  /* 0x0000002a04237981 */ /* 0x020ea8000c1e1900 */
[----:B------:R-:W2:Y:S02]  /*27c20*/  LDG.E R6, desc[UR42][R4.64+0x4] ;  /* 0x0000042a04067981 */ /* 0x000ea4000c1e1900 */
[----:B--2---:R-:W-:-:S07]  /*27c30*/  IMAD.IADD R35, R6, 0x1, -R35 ;  /* 0x0000000106237824 */ /* 0x004fce00078e0a23 */
.L_x_1866:
[----:B------:R-:W-:Y:S01]  /*27c40*/  ULDC.64 UR4, c[0x0][0xa20] ;  /* 0x0002880000047ab9 */ /* 0x000fe20000000a00 */
[C---:B------:R-:W-:Y:S02]  /*27c50*/  LOP3.LUT R4, R18.reuse, 0xff000000, RZ, 0xc0, !PT ;  /* 0xff00000012047812 */ /* 0x040fe400078ec0ff */
[----:B------:R-:W-:Y:S02]  /*27c60*/  ISETP.NE.U32.AND P0, PT, RZ, UR4, PT ;  /* 0x00000004ff007c0c */ /* 0x000fe4000bf05070 */
[----:B------:R-:W-:Y:S02]  /*27c70*/  SHF.R.U32.HI R5, RZ, 0x8, R4 ;  /* 0x00000008ff057819 */ /* 0x000fe40000011604 */
[----:B------:R-:W-:Y:S02]  /*27c80*/  ISETP.NE.AND.EX P0, PT, RZ, UR5, PT, P0 ;  /* 0x00000005ff007c0c */ /* 0x000fe4000bf05300 */
[C---:B------:R-:W-:Y:S02]  /*27c90*/  LOP3.LUT R6, R18.reuse, 0xff0000, RZ, 0xc0, !PT ;  /* 0x00ff000012067812 */ /* 0x040fe400078ec0ff */
[----:B------:R-:W-:-:S02]  /*27ca0*/  LOP3.LUT R18, R18, 0xffff, RZ, 0xc0, !PT ;  /* 0x0000ffff12127812 */ /* 0x000fc400078ec0ff */
[----:B------:R-:W-:-:S07]  /*27cb0*/  LEA.HI R6, R6, R5, RZ, 0x10 ;  /* 0x0000000506067211 */ /* 0x000fce00078f80ff */
[----:B------:R-:W-:Y:S05]  /*27cc0*/  @!P0 BRA `(.L_x_1867) ;  /* 0x0000000000108947 */ /* 0x000fea0003800000 */
[----:B------:R-:W0:Y:S02]  /*27cd0*/  LDC.64 R4, c[0x0][0xa20] ;  /* 0x00028800ff047b82 */ /* 0x000e240000000a00 */
[----:B0-----:R-:W-:-:S05]  /*27ce0*/  IMAD.WIDE R4, R19, 0x4, R4 ;  /* 0x0000000413047825 */ /* 0x001fca00078e0204 */
[----:B------:R0:W5:Y:S01]  /*27cf0*/  LDG.E R8, desc[UR42][R4.64] ;  /* 0x0000002a04087981 */ /* 0x000162000c1e1900 */
[----:B------:R-:W-:Y:S05]  /*27d00*/  BRA `(.L_x_1868) ;  /* 0x0000000000247947 */ /* 0x000fea0003800000 */
.L_x_1867:
        /* <DEDUP_REMOVED lines=8> */
[----:B--2---:R-:W-:-:S07]  /*27d90*/  IMAD.IADD R8, R9, 0x1, -R8 ;  /* 0x0000000109087824 */ /* 0x004fce00078e0a08 */
.L_x_1868:
[----:B0-----:R-:W2:Y:S01]  /*27da0*/  @P1 LDG.E R4, desc[UR42][R2.64] ;  /* 0x0000002a02041981 */ /* 0x001ea2000c1e1900 */
[----:B------:R-:W0:Y:S03]  /*27db0*/  LDC R9, c[0x0][0x448] ;  /* 0x00011200ff097b82 */ /* 0x000e260000000800 */
[----:B------:R1:W2:Y:S01]  /*27dc0*/  @P1 LDG.E R5, desc[UR42][R2.64+0x4] ;  /* 0x0000042a02051981 */ /* 0x0002a2000c1e1900 */
[----:B------:R-:W-:Y:S02]  /*27dd0*/  IMAD.SHL.U32 R17, R17, 0x80, RZ ;  /* 0x0000008011117824 */ /* 0x000fe400078e00ff */
[----:B-----5:R-:W-:Y:S02]  /*27de0*/  IMAD.IADD R8, R8, 0x1, -R33 ;  /* 0x0000000108087824 */ /* 0x020fe400078e0a21 */
[----:B------:R-:W-:Y:S01]  /*27df0*/  VIADD R10, R17, 0x7f ;  /* 0x0000007f110a7836 */ /* 0x000fe20000000000 */
[----:B0-----:R-:W-:-:S13]  /*27e00*/  ISETP.NE.AND P2, PT, R9, 0x1, PT ;  /* 0x000000010900780c */ /* 0x001fda0003f45270 */
[----:B-1----:R-:W0:Y:S08]  /*27e10*/  @P2 LDC R3, c[0x0][0x44c] ;  /* 0x00011300ff032b82 */ /* 0x002e300000000800 */
[----:B------:R-:W1:Y:S01]  /*27e20*/  @P2 LDC R2, c[0x0][0x450] ;  /* 0x00011400ff022b82 */ /* 0x000e620000000800 */
[----:B0-----:R-:W-:-:S05]  /*27e30*/  @P2 IMAD.HI.U32 R3, R10, R3, RZ ;  /* 0x000000030a032227 */ /* 0x001fca00078e00ff */
[----:B-1----:R-:W-:Y:S01]  /*27e40*/  @P2 SHF.R.U32.HI R10, RZ, R2, R3 ;  /* 0x00000002ff0a2219 */ /* 0x002fe20000011603 */
[----:B--2---:R-:W-:-:S04]  /*27e50*/  @P1 IMAD.IADD R7, R5, 0x1, -R4 ;  /* 0x0000000105071824 */ /* 0x004fc800078e0a04 */
[----:B------:R-:W-:-:S05]  /*27e60*/  IMAD.IADD R27, R8, 0x1, R7 ;  /* 0x00000001081b7824 */ /* 0x000fca00078e0207 */
[C---:B------:R-:W-:Y:S02]  /*27e70*/  IADD3 R20, R27.reuse, 0x7f, RZ ;  /* 0x0000007f1b147810 */ /* 0x040fe40007ffe0ff */
[----:B------:R-:W-:Y:S02]  /*27e80*/  IADD3 R9, R27, 0x1, -R35 ;  /* 0x000000011b097810 */ /* 0x000fe40007ffe823 */
[----:B------:R-:W-:-:S03]  /*27e90*/  SHF.R.S32.HI R2, RZ, 0x1f, R20 ;  /* 0x0000001fff027819 */ /* 0x000fc60000011414 */
[----:B------:R-:W-:Y:S01]  /*27ea0*/  IMAD.IADD R10, R9, 0x1, R10 ;  /* 0x00000001090a7824 */ /* 0x000fe200078e020a */
[----:B------:R-:W-:Y:S02]  /*27eb0*/  LEA.HI R20, R2, R20, RZ, 0x7 ;  /* 0x0000001402147211 */ /* 0x000fe400078f38ff */
[----:B------:R-:W0:Y:S02]  /*27ec0*/  LDC.64 R2, c[0x0][0x9e0] ;  /* 0x00027800ff027b82 */ /* 0x000e240000000a00 */
[----:B------:R-:W-:Y:S02]  /*27ed0*/  SHF.R.S32.HI R20, RZ, 0x7, R20 ;  /* 0x00000007ff147819 */ /* 0x000fe40000011414 */
[----:B0-----:R-:W-:Y:S01]  /*27ee0*/  ISETP.GE.AND P3, PT, R3, 0x1, PT ;  /* 0x000000010300780c */ /* 0x001fe20003f66270 */
[----:B------:R-:W-:-:S12]  /*27ef0*/  IMAD.IADD R2, R10, 0x1, R2 ;  /* 0x000000010a027824 */ /* 0x000fd800078e0202 */
[----:B------:R-:W-:Y:S05]  /*27f00*/  @!P3 BRA `(.L_x_1869) ;  /* 0x000000000048b947 */ /* 0x000fea0003800000 */
        /* <DEDUP_REMOVED lines=11> */
.L_x_1871:
[----:B------:R-:W-:-:S13]  /*27fc0*/  ISETP.NE.AND P0, PT, R3, 0x1, PT ;  /* 0x000000010300780c */ /* 0x000fda0003f05270 */
[----:B------:R-:W0:Y:S02]  /*27fd0*/  @P0 LDC.64 R4, c[0x0][0x9e8] ;  /* 0x00027a00ff040b82 */ /* 0x000e240000000a00 */
[----:B0-----:R-:W-:-:S05]  /*27fe0*/  @P0 IMAD.HI.U32 R4, R11, R4, RZ ;  /* 0x000000040b040227 */ /* 0x001fca00078e00ff */
[----:B------:R-:W-:-:S07]  /*27ff0*/  @P0 SHF.R.U32.HI R11, RZ, R5, R4 ;  /* 0x00000005ff0b0219 */ /* 0x000fce0000011604 */
.L_x_1872:
[----:B------:R-:W-:Y:S05]  /*28000*/  BSYNC B0 ;  /* 0x0000000000007941 */ /* 0x000fea0003800000 */
.L_x_1870:
[----:B------:R-:W-:-:S05]  /*28010*/  IMAD R11, R11, R3, R3 ;  /* 0x000000030b0b7224 */ /* 0x000fca00078e0203 */
[----:B------:R-:W-:-:S07]  /*28020*/  VIMNMX R2, R2, R11, PT ;  /* 0x0000000b02027248 */ /* 0x000fce0003fe0100 */
.L_x_1869:
[----:B------:R-:W0:Y:S01]  /*28030*/  @P2 LDC R10, c[0x0][0x44c] ;  /* 0x00011300ff0a2b82 */ /* 0x000e220000000800 */
[----:B------:R-:W-:Y:S01]  /*28040*/  VIADD R2, R2, 0x7f ;  /* 0x0000007f02027836 */ /* 0x000fe20000000000 */
[----:B------:R-:W-:Y:S01]  /*28050*/  ULDC UR4, c[0x0][0x9dc] ;  /* 0x0002770000047ab9 */ /* 0x000fe20000000800 */
[----:B------:R-:W-:-:S05]  /*28060*/  IMAD.MOV.U32 R4, RZ, RZ, R17 ;  /* 0x000000ffff047224 */ /* 0x000fca00078e0011 */
[----:B------:R-:W1:Y:S01]  /*28070*/  @P2 LDC R5, c[0x0][0x450] ;  /* 0x00011400ff052b82 */ /* 0x000e620000000800 */
[----:B0-----:R-:W-:-:S05]  /*28080*/  @P2 IMAD.HI.U32 R10, R17, R10, RZ ;  /* 0x0000000a110a2227 */ /* 0x001fca00078e00ff */
[----:B-1----:R-:W-:Y:S01]  /*28090*/  @P2 SHF.R.U32.HI R4, RZ, R5, R10 ;  /* 0x00000005ff042219 */ /* 0x002fe2000001160a */
[----:B------:R-:W-:Y:S01]  /*280a0*/  IMAD.IADD R10, R27, 0x1, -R35 ;  /* 0x000000011b0a7824 */ /* 0x000fe200078e0a23 */
[----:B------:R-:W-:-:S03]  /*280b0*/  SHF.R.S32.HI R5, RZ, 0x1f, R2 ;  /* 0x0000001fff057819 */ /* 0x000fc60000011402 */
[----:B------:R-:W-:Y:S01]  /*280c0*/  IMAD.IADD R12, R10, 0x1, R4 ;  /* 0x000000010a0c7824 */ /* 0x000fe200078e0204 */
[----:B------:R-:W-:-:S03]  /*280d0*/  LEA.HI R5, R5, R2, RZ, 0x7 ;  /* 0x0000000205057211 */ /* 0x000fc600078f38ff */
[----:B------:R-:W-:Y:S01]  /*280e0*/  VIADD R2, R12, -UR4 ;  /* 0x800000040c027c36 */ /* 0x000fe20008000000 */
[----:B------:R-:W-:-:S04]  /*280f0*/  SHF.R.S32.HI R11, RZ, 0x7, R5 ;  /* 0x00000007ff0b7819 */ /* 0x000fc80000011405 */
[----:B------:R-:W-:Y:S01]  /*28100*/  VIMNMX R11, R20, R11, PT ;  /* 0x0000000b140b7248 */ /* 0x000fe20003fe0100 */
        /* <DEDUP_REMOVED lines=11> */
.L_x_1875:
[----:B------:R-:W-:-:S13]  /*281c0*/  ISETP.NE.AND P0, PT, R3, 0x1, PT ;  /* 0x000000010300780c */ /* 0x000fda0003f05270 */
[----:B------:R-:W0:Y:S02]  /*281d0*/  @P0 LDC.64 R4, c[0x0][0x9e8] ;  /* 0x00027a00ff040b82 */ /* 0x000e240000000a00 */
[----:B0-----:R-:W-:-:S05]  /*281e0*/  @P0 IMAD.HI.U32 R4, R12, R4, RZ ;  /* 0x000000040c040227 */ /* 0x001fca00078e00ff */
[----:B------:R-:W-:-:S07]  /*281f0*/  @P0 SHF.R.U32.HI R12, RZ, R5, R4 ;  /* 0x00000005ff0c0219 */ /* 0x000fce0000011604 */
.L_x_1876:
[----:B------:R-:W-:Y:S05]  /*28200*/  BSYNC B0 ;  /* 0x0000000000007941 */ /* 0x000fea0003800000 */
.L_x_1874:
[----:B------:R-:W-:-:S05]  /*28210*/  IMAD R3, R12, R3, RZ ;  /* 0x000000030c037224 */ /* 0x000fca00078e02ff */
[----:B------:R-:W-:-:S07]  /*28220*/  VIMNMX R2, R2, R3, !PT ;  /* 0x0000000302027248 */ /* 0x000fce0007fe0100 */
.L_x_1873:
[----:B------:R-:W-:Y:S01]  /*28230*/  SHF.R.S32.HI R3, RZ, 0x1f, R2 ;  /* 0x0000001fff037819 */ /* 0x000fe20000011402 */
[----:B------:R-:W-:Y:S01]  /*28240*/  BSSY B0, `(.L_x_1877) ;  /* 0x0000026000007945 */ /* 0x000fe20003800000 */
[----:B------:R-:W-:Y:S01]  /*28250*/  LOP3.LUT R32, R6, 0xff, RZ, 0xc0, !PT ;  /* 0x000000ff06207812 */ /* 0x000fe200078ec0ff */
[----:B------:R-:W-:Y:S01]  /*28260*/  IMAD.MOV.U32 R14, RZ, RZ, RZ ;  /* 0x000000ffff0e7224 */ /* 0x000fe200078e00ff */
[----:B------:R-:W-:Y:S02]  /*28270*/  LEA.HI R3, R3, R2, RZ, 0x7 ;  /* 0x0000000203037211 */ /* 0x000fe400078f38ff */
[----:B------:R-:W-:Y:S02]  /*28280*/  SHF.R.U32.HI R6, RZ, 0x10, R6 ;  /* 0x00000010ff067819 */ /* 0x000fe40000011606 */
[----:B------:R-:W-:-:S04]  /*28290*/  SHF.R.S32.HI R3, RZ, 0x7, R3 ;  /* 0x00000007ff037819 */ /* 0x000fc80000011403 */
[----:B------:R-:W-:-:S04]  /*282a0*/  VIMNMX R4, RZ, R3, !PT ;  /* 0x00000003ff047248 */ /* 0x000fc80007fe0100 */
[----:B------:R-:W-:-:S13]  /*282b0*/  ISETP.GT.AND P0, PT, R11, R4, PT ;  /* 0x000000040b00720c */ /* 0x000fda0003f04270 */
[----:B------:R-:W-:Y:S05]  /*282c0*/  @!P0 BRA `(.L_x_1878) ;  /* 0x0000000000748947 */ /* 0x000fea0003800000 */
[----:B------:R-:W-:Y:S01]  /*282d0*/  ISETP.NE.AND P0, PT, R6, RZ, PT ;  /* 0x000000ff0600720c */ /* 0x000fe20003f05270 */
[----:B------:R-:W-:-:S03]  /*282e0*/  ULDC UR4, c[0x0][0x9f0] ;  /* 0x00027c0000047ab9 */ /* 0x000fc60000000800 */
[----:B------:R-:W-:-:S04]  /*282f0*/  SEL R5, R6, UR4, P0 ;  /* 0x0000000406057c07 */ /* 0x000fc80008000000 */
[----:B------:R-:W-:Y:S02]  /*28300*/  IABS R13, R5 ;  /* 0x00000005000d7213 */ /* 0x000fe40000000000 */
[----:B------:R-:W-:Y:S02]  /*28310*/  IADD3 R12, R5, -0x1, R11 ;  /* 0xffffffff050c7810 */ /* 0x000fe40007ffe00b */
[----:B------:R-:W0:Y:S03]  /*28320*/  I2F.RP R2, R13 ;  /* 0x0000000d00027306 */ /* 0x000e260000209400 */
[----:B------:R-:W-:-:S05]  /*28330*/  IMAD.IADD R12, R12, 0x1, -R4 ;  /* 0x000000010c0c7824 */ /* 0x000fca00078e0a04 */
        /* <DEDUP_REMOVED lines=22> */
.L_x_1878:
[----:B------:R-:W-:Y:S05]  /*284a0*/  BSYNC B0 ;  /* 0x0000000000007941 */ /* 0x000fea0003800000 */
.L_x_1877:
[-C--:B------:R-:W-:Y:S01]  /*284b0*/  IMAD R4, R32, R14.reuse, R4 ;  /* 0x0000000e20047224 */ /* 0x080fe200078e0204 */
[----:B------:R-:W-:Y:S04]  /*284c0*/  BSSY B0, `(.L_x_1879) ;  /* 0x0000150000007945 */ /* 0x000fe80003800000 */
[C---:B------:R-:W-:Y:S01]  /*284d0*/  VIADDMNMX R11, R4.reuse, R14, R11, PT ;  /* 0x0000000e040b7246 */ /* 0x040fe2000380010b */
[----:B------:R-:W-:-:S04]  /*284e0*/  IMAD R4, R4, 0x80, -R8 ;  /* 0x0000008004047824 */ /* 0x000fc800078e0a08 */
[----:B------:R-:W-:Y:S01]  /*284f0*/  IMAD R11, R11, 0x80, -R8 ;  /* 0x000000800b0b7824 */ /* 0x000fe200078e0a08 */
[----:B------:R-:W-:-:S04]  /*28500*/  VIMNMX R4, RZ, R4, !PT ;  /* 0x00000004ff047248 */ /* 0x000fc80007fe0100 */
[----:B------:R-:W-:-:S04]  /*28510*/  VIMNMX R11, R11, R7, PT ;  /* 0x000000070b0b7248 */ /* 0x000fc80003fe0100 */
[----:B------:R-:W-:Y:S02]  /*28520*/  ISETP.GT.AND P0, PT, R11, R4, PT ;  /* 0x000000040b00720c */ /* 0x000fe40003f04270 */
[----:B------:R-:W-:-:S11]  /*28530*/  SHF.R.U32.HI R4, RZ, 0x7, R4 ;  /* 0x00000007ff047819 */ /* 0x000fd60000011604 */
[----:B------:R-:W-:-:S05]  /*28540*/  @P0 VIADD R2, R11, 0x7f ;  /* 0x0000007f0b020836 */ /* 0x000fca0000000000 */
[----:B------:R-:W-:-:S04]  /*28550*/  @P0 SHF.R.S32.HI R3, RZ, 0x1f, R2 ;  /* 0x0000001fff030819 */ /* 0x000fc80000011402 */
[----:B------:R-:W-:Y:S01]  /*28560*/  @P0 LEA.HI R2, R3, R2, RZ, 0x7 ;  /* 0x0000000203020211 */ /* 0x000fe200078f38ff */
[----:B------:R-:W-:-:S03]  /*28570*/  IMAD.MOV.U32 R3, RZ, RZ, R4 ;  /* 0x000000ffff037224 */ /* 0x000fc600078e0004 */
[----:B------:R-:W-:Y:S02]  /*28580*/  @P0 SHF.R.S32.HI R3, RZ, 0x7, R2 ;  /* 0x00000007ff030819 */ /* 0x000fe40000011402 */
        /* <DEDUP_REMOVED lines=10> */
.L_x_2188:
[----:B-1----:R-:W-:Y:S02]  /*28630*/  ISETP.NE.AND P0, PT, R14, RZ, PT ;  /* 0x000000ff0e00720c */ /* 0x002fe40003f05270 */
[----:B------:R-:W-:-:S11]  /*28640*/  PLOP3.LUT P6, PT, PT, PT, PT, 0x8, 0x0 ;  /* 0x000000000000781c */ /* 0x000fd60003fce170 */
[----:B------:R-:W-:Y:S05]  /*28650*/  @P0 BRA `(.L_x_1882) ;  /* 0x00000000000c0947 */ /* 0x000fea0003800000 */
[----:B------:R-:W-:-:S03]  /*28660*/  UMOV UR4, 0xffffffff ;  /* 0xffffffff00047882 */ /* 0x000fc60000000000 */
[----:B------:R-:W-:Y:S05]  /*28670*/  BRA.DIV UR4, `(.L_x_1883) ;  /* 0x000000ae04c47947 */ /* 0x000fea000b800000 */
[----:B------:R-:W-:-:S13]  /*28680*/  ELECT P6, URZ, PT ;  /* 0x00000000003f782f */ /* 0x000fda00038c0000 */
.L_x_1882:
        /* <DEDUP_REMOVED lines=9> */
.L_x_2191:
[----:B------:R-:W-:Y:S05]  /*28720*/  BSYNC B1 ;  /* 0x0000000000017941 */ /* 0x000fea0003800000 */
.L_x_1884:
        /* <DEDUP_REMOVED lines=10> */
.L_x_2192:
[----:B------:R-:W-:Y:S05]  /*287d0*/  BSYNC B2 ;  /* 0x0000000000027941 */ /* 0x000fea0003800000 */
.L_x_1888:
[----:B------:R-:W-:Y:S04]  /*287e0*/  BSSY B2, `(.L_x_1890) ;  /* 0x0000009000027945 */ /* 0x000fe80003800000 */
[----:B------:R-:W-:Y:S05]  /*287f0*/  @P1 BRA `(.L_x_1891) ;  /* 0x00000000001c1947 */ /* 0x000fea0003800000 */
[----:B0-----:R-:W0:Y:S02]  /*28800*/  S2R R5, SR_TID.X ;  /* 0x0000000000057919 */ /* 0x001e240000002100 */
[----:B0-----:R-:W-:Y:S01]  /*28810*/  LOP3.LUT R7, R5, 0x1f, RZ, 0xc0, !PT ;  /* 0x0000001f05077812 */ /* 0x001fe200078ec0ff */
[----:B------:R-:W-:-:S03]  /*28820*/  IMAD.MOV.U32 R5, RZ, RZ, 0x6000 ;  /* 0x00006000ff057424 */ /* 0x000fc600078e00ff */
[----:B------:R-:W-:Y:S01]  /*28830*/  ISETP.NE.AND P0, PT, R7, RZ, PT ;  /* 0x000000ff0700720c */ /* 0x000fe20003f05270 */
[----:B------:R2:W-:-:S12]  /*28840*/  SYNCS.ARRIVE.TRANS64 RZ, [R12+URZ+0x2a890], R5 ;  /* 0x02a890050cff79a7 */ /* 0x0005d8000800003f */
[----:B--2---:R-:W-:Y:S05]  /*28850*/  @!P0 BRA `(.L_x_1891) ;  /* 0x0000000000048947 */ /* 0x004fea0003800000 */
[----:B------:R-:W-:Y:S01]  /*28860*/  BPT.TRAP 0x1 ;  /* 0x000000040000795c */ /* 0x000fe20000300000 */
.L_x_1891:
[----:B------:R-:W-:Y:S05]  /*28870*/  BSYNC B2 ;  /* 0x0000000000027941 */ /* 0x000fea0003800000 */
.L_x_1890:
        /* <DEDUP_REMOVED lines=12> */
.L_x_1892:
        /* <DEDUP_REMOVED lines=16> */
.L_x_1893:
        /* <DEDUP_REMOVED lines=16> */
.L_x_1894:
        /* <DEDUP_REMOVED lines=13> */
.L_x_2193:
[----:B------:R-:W-:Y:S05]  /*28c10*/  BSYNC B2 ;  /* 0x0000000000027941 */ /* 0x000fea0003800000 */
.L_x_1895:
        /* <DEDUP_REMOVED lines=11> */
.L_x_1898:
[----:B------:R-:W-:Y:S05]  /*28cd0*/  BSYNC B2 ;  /* 0x0000000000027941 */ /* 0x000fea0003800000 */
.L_x_1897:
        /* <DEDUP_REMOVED lines=8> */
.L_x_1899:
        /* <DEDUP_REMOVED lines=15> */
.L_x_1900:
        /* <DEDUP_REMOVED lines=15> */
.L_x_1901:
        /* <DEDUP_REMOVED lines=10> */
.L_x_1887:
[----:B------:R-:W-:Y:S05]  /*28fe0*/  BSYNC B1 ;  /* 0x0000000000017941 */ /* 0x000fea0003800000 */
.L_x_1886:
        /* <DEDUP_REMOVED lines=9> */
.L_x_1918:
        /* <DEDUP_REMOVED lines=11> */
.L_x_2194:
[----:B------:R-:W-:Y:S05]  /*29130*/  BSYNC B2 ;  /* 0x0000000000027941 */ /* 0x000fea0003800000 */
.L_x_1904:
        /* <DEDUP_REMOVED lines=9> */
.L_x_1907:
[----:B------:R-:W-:Y:S05]  /*291d0*/  BSYNC B2 ;  /* 0x0000000000027941 */ /* 0x000fea0003800000 */
.L_x_1906:
[----:B------:R-:W-:Y:S01]  /*291e0*/  IMAD.MOV.U32 R21, RZ, RZ, RZ ;  /* 0x000000ffff157224 */ /* 0x000fe200078e00ff */
[----:B------:R-:W-:Y:S01]  /*291f0*/  UIADD3 UR4, UP0, UR40, 0x570, URZ ;  /* 0x0000057028047890 */ /* 0x000fe2000ff1e03f */
[----:B------:R-:W-:Y:S01]  /*29200*/  IMAD R7, R24, 0x6000, R22 ;  /* 0x0000600018077824 */ /* 0x000fe200078e0216 */
        /* <DEDUP_REMOVED lines=8> */
.L_x_1908:
        /* <DEDUP_REMOVED lines=16> */
.L_x_1909:
        /* <DEDUP_REMOVED lines=16> */
.L_x_1910:
        /* <DEDUP_REMOVED lines=13> */
.L_x_2195:
[----:B------:R-:W-:Y:S05]  /*29560*/  BSYNC B2 ;  /* 0x0000000000027941 */ /* 0x000fea0003800000 */
.L_x_1911:
        /* <DEDUP_REMOVED lines=11> */
.L_x_1914:
[----:B------:R-:W-:Y:S05]  /*29620*/  BSYNC B2 ;  /* 0x0000000000027941 */ /* 0x000fea0003800000 */
.L_x_1913:
        /* <DEDUP_REMOVED lines=8> */
.L_x_1915:
        /* <DEDUP_REMOVED lines=15> */
.L_x_1916:
        /* <DEDUP_REMOVED lines=15> */
.L_x_1917:
        /* <DEDUP_REMOVED lines=10> */
.L_x_1903:
[----:B------:R-:W-:Y:S05]  /*29930*/  BSYNC B1 ;  /* 0x0000000000017941 */ /* 0x000fea0003800000 */
.L_x_1902:
[----:B------:R-:W-:Y:S01]  /*29940*/  ISETP.GT.AND P2, PT, R12, R4, PT ;  /* 0x000000040c00720c */ /* 0x000fe20003f44270 */
[----:B------:R-:W-:Y:S02]  /*29950*/  VIADD R24, R24, 0x1 ;  /* 0x0000000118187836 */ /* 0x000fe40000000000 */
[----:B------:R-:W-:-:S03]  /*29960*/  VIADD R12, R12, 0xffffffff ;  /* 0xffffffff0c0c7836 */ /* 0x000fc60000000000 */
[----:B------:R-:W-:-:S04]  /*29970*/  ISETP.NE.AND P1, PT, R24, 0x2, PT ;  /* 0x000000021800780c */ /* 0x000fc80003f25270 */
[----:B------:R-:W-:Y:S02]  /*29980*/  SEL R3, RZ, 0x1, P1 ;  /* 0x00000001ff037807 */ /* 0x000fe40000800000 */
[----:B------:R-:W-:Y:S02]  /*29990*/  SEL R24, R24, RZ, P1 ;  /* 0x000000ff18187207 */ /* 0x000fe40000800000 */
[----:B------:R-:W-:Y:S01]  /*299a0*/  LOP3.LUT R26, R26, R3, RZ, 0x3c, !PT ;  /* 0x000000031a1a7212 */ /* 0x000fe200078e3cff */
[----:B------:R-:W-:Y:S06]  /*299b0*/  @P2 BRA `(.L_x_1918) ;  /* 0xfffffff400b02947 */ /* 0x000fec000383ffff */
.L_x_1880:
[----:B------:R-:W-:Y:S05]  /*299c0*/  BSYNC B0 ;  /* 0x0000000000007941 */ /* 0x000fea0003800000 */
.L_x_1879:
[----:B------:R-:W1:Y:S01]  /*299d0*/  LDC R0, c[0x0][0x448] ;  /* 0x00011200ff007b82 */ /* 0x000e620000000800 */
[----:B------:R-:W-:Y:S01]  /*299e0*/  VIADD R2, R17, 0x7f ;  /* 0x0000007f11027836 */ /* 0x000fe20000000000 */
[----:B------:R-:W-:Y:S06]  /*299f0*/  @!P0 WARPSYNC.ALL ;  /* 0x0000000000008948 */ /* 0x000fec0003800000 */
[----:B------:R-:W-:Y:S01]  /*29a00*/  @!P0 BAR.SYNC.DEFER_BLOCKING 0xc, 0x180 ;  /* 0x0306000000008b1d */ /* 0x000fe20000010000 */
[----:B-1----:R-:W-:-:S13]  /*29a10*/  ISETP.NE.AND P1, PT, R0, 0x1, PT ;  /* 0x000000010000780c */ /* 0x002fda0003f25270 */
[----:B------:R-:W1:Y:S08]  /*29a20*/  @P1 LDC R3, c[0x0][0x44c] ;  /* 0x00011300ff031b82 */ /* 0x000e700000000800 */
[----:B------:R-:W2:Y:S01]  /*29a30*/  @P1 LDC R0, c[0x0][0x450] ;  /* 0x00011400ff001b82 */ /* 0x000ea20000000800 */
[----:B-1----:R-:W-:-:S05]  /*29a40*/  @P1 IMAD.HI.U32 R3, R2, R3, RZ ;  /* 0x0000000302031227 */ /* 0x002fca00078e00ff */
[----:B--2---:R-:W-:-:S05]  /*29a50*/  @P1 SHF.R.U32.HI R2, RZ, R0, R3 ;  /* 0x00000000ff021219 */ /* 0x004fca0000011603 */
[----:B------:R-:W-:Y:S02]  /*29a60*/  IMAD.IADD R9, R9, 0x1, R2 ;  /* 0x0000000109097824 */ /* 0x000fe400078e0202 */
[----:B------:R-:W1:Y:S02]  /*29a70*/  LDC.64 R2, c[0x0][0x9e0] ;  /* 0x00027800ff027b82 */ /* 0x000e640000000a00 */
[----:B-1----:R-:W-:Y:S01]  /*29a80*/  ISETP.GE.AND P2, PT, R3, 0x1, PT ;  /* 0x000000010300780c */ /* 0x002fe20003f46270 */
        /* <DEDUP_REMOVED lines=8> */
[----:B0-----:R-:W0:Y:S02]  /*29b10*/  @P0 LDC.64 R4, c[0x0][0x9e8] ;  /* 0x00027a00ff040b82 */ /* 0x001e240000000a00 */
[----:B0-----:R-:W-:-:S05]  /*29b20*/  @P0 IMAD.HI.U32 R4, R0, R4, RZ ;  /* 0x0000000400040227 */ /* 0x001fca00078e00ff */
[----:B------:R-:W-:-:S04]  /*29b30*/  @P0 SHF.R.U32.HI R0, RZ, R5, R4 ;  /* 0x00000005ff000219 */ /* 0x000fc80000011604 */
[----:B------:R-:W-:Y:S01]  /*29b40*/  LOP3.LUT R0, RZ, R0, RZ, 0x33, !PT ;  /* 0x00000000ff007212 */ /* 0x000fe200078e33ff */
[----:B------:R-:W-:Y:S06]  /*29b50*/  BRA `(.L_x_1922) ;  /* 0x0000000000107947 */ /* 0x000fec0003800000 */
.L_x_1921:
[----:B------:R-:W-:-:S13]  /*29b60*/  ISETP.NE.AND P0, PT, R3, 0x1, PT ;  /* 0x000000010300780c */ /* 0x000fda0003f05270 */
[----:B0-----:R-:W0:Y:S02]  /*29b70*/  @P0 LDC.64 R4, c[0x0][0x9e8] ;  /* 0x00027a00ff040b82 */ /* 0x001e240000000a00 */
[----:B0-----:R-:W-:-:S05]  /*29b80*/  @P0 IMAD.HI.U32 R4, R0, R4, RZ ;  /* 0x0000000400040227 */ /* 0x001fca00078e00ff */
[----:B------:R-:W-:-:S07]  /*29b90*/  @P0 SHF.R.U32.HI R0, RZ, R5, R4 ;  /* 0x00000005ff000219 */ /* 0x000fce0000011604 */
.L_x_1922:
[----:B------:R-:W-:Y:S05]  /*29ba0*/  BSYNC B0 ;  /* 0x0000000000007941 */ /* 0x000fea0003800000 */
.L_x_1920:
[----:B------:R-:W-:-:S05]  /*29bb0*/  IMAD R0, R0, R3, R3 ;  /* 0x0000000300007224 */ /* 0x000fca00078e0203 */
[----:B------:R-:W-:-:S07]  /*29bc0*/  VIMNMX R2, R2, R0, PT ;  /* 0x0000000002027248 */ /* 0x000fce0003fe0100 */
.L_x_1919:
[----:B------:R-:W-:Y:S01]  /*29bd0*/  VIADD R2, R2, 0x7f ;  /* 0x0000007f02027836 */ /* 0x000fe20000000000 */
[----:B------:R-:W-:Y:S01]  /*29be0*/  ULDC UR4, c[0x0][0x9dc] ;  /* 0x0002770000047ab9 */ /* 0x000fe20000000800 */
[----:B------:R-:W-:-:S03]  /*29bf0*/  IMAD.MOV.U32 R4, RZ, RZ, R17 ;  /* 0x000000ffff047224 */ /* 0x000fc600078e0011 */
[----:B------:R-:W-:-:S04]  /*29c00*/  SHF.R.S32.HI R0, RZ, 0x1f, R2 ;  /* 0x0000001fff007819 */ /* 0x000fc80000011402 */
[----:B------:R-:W-:Y:S02]  /*29c10*/  LEA.HI R0, R0, R2, RZ, 0x7 ;  /* 0x0000000200007211 */ /* 0x000fe400078f38ff */
[----:B------:R-:W1:Y:S02]  /*29c20*/  @P1 LDC R2, c[0x0][0x44c] ;  /* 0x00011300ff021b82 */ /* 0x000e640000000800 */
[----:B0-----:R-:W-:-:S04]  /*29c30*/  SHF.R.S32.HI R5, RZ, 0x7, R0 ;  /* 0x00000007ff057819 */ /* 0x001fc80000011400 */
[----:B------:R-:W-:Y:S02]  /*29c40*/  VIMNMX R20, R20, R5, PT ;  /* 0x0000000514147248 */ /* 0x000fe40003fe0100 */
[----:B------:R-:W0:Y:S01]  /*29c50*/  @P1 LDC R0, c[0x0][0x450] ;  /* 0x00011400ff001b82 */ /* 0x000e220000000800 */
[----:B-1----:R-:W-:-:S05]  /*29c60*/  @P1 IMAD.HI.U32 R2, R17, R2, RZ ;  /* 0x0000000211021227 */ /* 0x002fca00078e00ff */
[----:B0-----:R-:W-:-:S05]  /*29c70*/  @P1 SHF.R.U32.HI R4, RZ, R0, R2 ;  /* 0x00000000ff041219 */ /* 0x001fca0000011602 */
[----:B------:R-:W-:-:S04]  /*29c80*/  IMAD.IADD R2, R10, 0x1, R4 ;  /* 0x000000010a027824 */ /* 0x000fc800078e0204 */
        /* <DEDUP_REMOVED lines=12> */
.L_x_1925:
[----:B------:R-:W-:-:S13]  /*29d50*/  ISETP.NE.AND P0, PT, R3, 0x1, PT ;  /* 0x000000010300780c */ /* 0x000fda0003f05270 */
[----:B------:R-:W0:Y:S02]  /*29d60*/  @P0 LDC.64 R4, c[0x0][0x9e8] ;  /* 0x00027a00ff040b82 */ /* 0x000e240000000a00 */
[----:B0-----:R-:W-:-:S05]  /*29d70*/  @P0 IMAD.HI.U32 R4, R2, R4, RZ ;  /* 0x0000000402040227 */ /* 0x001fca00078e00ff */
[----:B------:R-:W-:-:S07]  /*29d80*/  @P0 SHF.R.U32.HI R2, RZ, R5, R4 ;  /* 0x00000005ff020219 */ /* 0x000fce0000011604 */
.L_x_1926:
[----:B------:R-:W-:Y:S05]  /*29d90*/  BSYNC B0 ;  /* 0x0000000000007941 */ /* 0x000fea0003800000 */
.L_x_1924:
[----:B------:R-:W-:-:S05]  /*29da0*/  IMAD R3, R2, R3, RZ ;  /* 0x0000000302037224 */ /* 0x000fca00078e02ff */
[----:B------:R-:W-:-:S07]  /*29db0*/  VIMNMX R0, R0, R3, !PT ;  /* 0x0000000300007248 */ /* 0x000fce0007fe0100 */
.L_x_1923:
[----:B------:R-:W-:Y:S01]  /*29dc0*/  ISETP.NE.AND P1, PT, R6, RZ, PT ;  /* 0x000000ff0600720c */ /* 0x000fe20003f25270 */
[----:B------:R-:W-:Y:S01]  /*29dd0*/  BSSY B0, `(.L_x_1927) ;  /* 0x0000024000007945 */ /* 0x000fe20003800000 */
[----:B------:R-:W-:-:S04]  /*29de0*/  SHF.R.S32.HI R3, RZ, 0x1f, R0 ;  /* 0x0000001fff037819 */ /* 0x000fc80000011400 */
[----:B------:R-:W-:-:S04]  /*29df0*/  LEA.HI R3, R3, R0, RZ, 0x7 ;  /* 0x0000000003037211 */ /* 0x000fc800078f38ff */
[----:B------:R-:W-:Y:S01]  /*29e00*/  SHF.R.S32.HI R0, RZ, 0x7, R3 ;  /* 0x00000007ff007819 */ /* 0x000fe20000011403 */
[----:B------:R-:W-:Y:S02]  /*29e10*/  IMAD.MOV.U32 R3, RZ, RZ, RZ ;  /* 0x000000ffff037224 */ /* 0x000fe400078e00ff */
[----:B------:R-:W0:Y:S01]  /*29e20*/  @!P1 LDC R6, c[0x0][0x9f0] ;  /* 0x00027c00ff069b82 */ /* 0x000e220000000800 */
[----:B------:R-:W-:-:S04]  /*29e30*/  VIMNMX R0, RZ, R0, !PT ;  /* 0x00000000ff007248 */ /* 0x000fc80007fe0100 */
[----:B------:R-:W-:-:S13]  /*29e40*/  ISETP.GT.AND P0, PT, R20, R0, PT ;  /* 0x000000001400720c */ /* 0x000fda0003f04270 */
[----:B------:R-:W-:Y:S05]  /*29e50*/  @!P0 BRA `(.L_x_1928) ;  /* 0x00000000006c8947 */ /* 0x000fea0003800000 */
[-C--:B0-----:R-:W-:Y:S02]  /*29e60*/  IABS R4, R6.reuse ;  /* 0x0000000600047213 */ /* 0x081fe40000000000 */
[----:B------:R-:W-:Y:S02]  /*29e70*/  IABS R7, R6 ;  /* 0x0000000600077213 */ /* 0x000fe40000000000 */
[----:B------:R-:W0:Y:S03]  /*29e80*/  I2F.RP R8, R4 ;  /* 0x0000000400087306 */ /* 0x000e260000209400 */
[----:B------:R-:W-:-:S05]  /*29e90*/  IMAD.MOV R7, RZ, RZ, -R7 ;  /* 0x000000ffff077224 */ /* 0x000fca00078e0a07 */
[----:B0-----:R-:W0:Y:S02]  /*29ea0*/  MUFU.RCP R8, R8 ;  /* 0x0000000800087308 */ /* 0x001e240000001000 */
[----:B0-----:R-:W-:-:S06]  /*29eb0*/  VIADD R9, R8, 0xffffffe ;  /* 0x0ffffffe08097836 */ /* 0x001fcc0000000000 */
[----:B------:R-:W0:Y:S02]  /*29ec0*/  F2I.FTZ.U32.TRUNC.NTZ R3, R9 ;  /* 0x0000000900037305 */ /* 0x000e24000021f000 */
[----:B0-----:R-:W-:-:S04]  /*29ed0*/  IMAD.MOV R2, RZ, RZ, -R3 ;  /* 0x000000ffff027224 */ /* 0x001fc800078e0a03 */
[----:B------:R-:W-:Y:S02]  /*29ee0*/  IMAD R5, R2, R4, RZ ;  /* 0x0000000402057224 */ /* 0x000fe400078e02ff */
[----:B------:R-:W-:-:S04]  /*29ef0*/  IMAD.MOV.U32 R2, RZ, RZ, RZ ;  /* 0x000000ffff027224 */ /* 0x000fc800078e00ff */
[----:B------:R-:W-:Y:S01]  /*29f00*/  IMAD.HI.U32 R5, R3, R5, R2 ;  /* 0x0000000503057227 */ /* 0x000fe200078e0002 */
[----:B------:R-:W-:-:S05]  /*29f10*/  IADD3 R3, R6, -0x1, R20 ;  /* 0xffffffff06037810 */ /* 0x000fca0007ffe014 */
[----:B------:R-:W-:-:S05]  /*29f20*/  IMAD.IADD R3, R3, 0x1, -R0 ;  /* 0x0000000103037824 */ /* 0x000fca00078e0a00 */
        /* <DEDUP_REMOVED lines=14> */
.L_x_1928:
[----:B------:R-:W-:Y:S05]  /*2a010*/  BSYNC B0 ;  /* 0x0000000000007941 */ /* 0x000fea0003800000 */
.L_x_1927:
[----:B------:R-:W-:-:S05]  /*2a020*/  IMAD R32, R32, R3, R0 ;  /* 0x0000000320207224 */ /* 0x000fca00078e0200 */
[----:B------:R-:W-:-:S04]  /*2a030*/  VIADDMNMX R34, R32, R3, R20, PT ;  /* 0x0000000320227246 */ /* 0x000fc80003800114 */
[----:B------:R-:W-:Y:S01]  /*2a040*/  ISETP.GT.AND P0, PT, R34, R32, PT ;  /* 0x000000202200720c */ /* 0x000fe20003f04270 */
[----:B------:R1:W-:-:S12]  /*2a050*/  STL [R1+0x18], R34 ;  /* 0x0000182201007387 */ /* 0x0003d80000100800 */
        /* <DEDUP_REMOVED lines=16> */
[----:B-1----:R-:W-:Y:S01]  /*2a160*/  IADD3 R16, R0, UR38, R7 ;  /* 0x0000002600107c10 */ /* 0x002fe2000fffe007 */
[----:B------:R-:W-:Y:S06]  /*2a170*/  BRA `(.L_x_1930) ;  /* 0x0000003800f87947 */ /* 0x000fec0003800000 */
.L_x_1929:
        /* <DEDUP_REMOVED lines=11> */
[----:B0-----:R-:W-:Y:S02]  /*2a230*/  IMAD.U32 R6, RZ, RZ, UR8 ;  /* 0x00000008ff067e24 */ /* 0x001fe4000f8e00ff */
[----:B------:R-:W-:-:S02]  /*2a240*/  IMAD.U32 R7, RZ, RZ, UR9 ;  /* 0x00000009ff077e24 */ /* 0x000fc4000f8e00ff */
[----:B------:R-:W-:Y:S02]  /*2a250*/  IMAD.U32 R10, RZ, RZ, UR4 ;  /* 0x00000004ff0a7e24 */ /* 0x000fe4000f8e00ff */
[----:B------:R-:W-:Y:S02]  /*2a260*/  IMAD.U32 R11, RZ, RZ, UR5 ;  /* 0x00000005ff0b7e24 */ /* 0x000fe4000f8e00ff */
[----:B------:R-:W-:Y:S02]  /*2a270*/  IMAD.MOV.U32 R8, RZ, RZ, 0x70 ;  /* 0x00000070ff087424 */ /* 0x000fe400078e00ff */
[----:B------:R-:W-:Y:S02]  /*2a280*/  IMAD.MOV.U32 R12, RZ, RZ, 0x1 ;  /* 0x00000001ff0c7424 */ /* 0x000fe400078e00ff */
[----:B------:R-:W-:-:S07]  /*2a290*/  IMAD.MOV.U32 R13, RZ, RZ, RZ ;  /* 0x000000ffff0d7224 */ /* 0x000fce00078e00ff */
[----:B------:R-:W-:-:S07]  /*2a2a0*/  LEPC R20, `(.L_x_1932) ;  /* 0x000000001014794e */ /* 0x000fce0000000000 */
[----:B-1----:R-:W-:Y:S05]  /*2a2b0*/  CALL.ABS.NOINC R2 ;  /* 0x0000000002007343 */ /* 0x002fea0003c00000 */
.L_x_1932:
[----:B------:R-:W-:Y:S05]  /*2a2c0*/  BSYNC B6 ;  /* 0x0000000000067941 */ /* 0x000fea0003800000 */
.L_x_1931:
        /* <DEDUP_REMOVED lines=22> */
.L_x_1934:
[----:B------:R-:W-:Y:S05]  /*2a430*/  BSYNC B6 ;  /* 0x0000000000067941 */ /* 0x000fea0003800000 */
.L_x_1933:
        /* <DEDUP_REMOVED lines=9> */
[----:B------:R-:W-:Y:S01]  /*2a4d0*/  MOV R13, RZ ;  /* 0x000000ff000d7202 */ /* 0x000fe20000000f00 */
[----:B------:R-:W1:Y:S01]  /*2a4e0*/  LDC.64 R2, c[0x4][R2] ;  /* 0x0100000002027b82 */ /* 0x000e620000000a00 */
[----:B------:R-:W-:Y:S02]  /*2a4f0*/  IMAD.U32 R5, RZ, RZ, UR7 ;  /* 0x00000007ff057e24 */ /* 0x000fe4000f8e00ff */
[----:B0-----:R-:W-:Y:S02]  /*2a500*/  IMAD.U32 R6, RZ, RZ, UR8 ;  /* 0x00000008ff067e24 */ /* 0x001fe4000f8e00ff */
[----:B------:R-:W-:-:S02]  /*2a510*/  IMAD.U32 R7, RZ, RZ, UR9 ;  /* 0x00000009ff077e24 */ /* 0x000fc4000f8e00ff */
[----:B------:R-:W-:Y:S02]  /*2a520*/  IMAD.U32 R10, RZ, RZ, UR4 ;  /* 0x00000004ff0a7e24 */ /* 0x000fe4000f8e00ff */
[----:B------:R-:W-:Y:S02]  /*2a530*/  IMAD.U32 R11, RZ, RZ, UR5 ;  /* 0x00000005ff0b7e24 */ /* 0x000fe4000f8e00ff */
[----:B------:R-:W-:Y:S02]  /*2a540*/  IMAD.MOV.U32 R8, RZ, RZ, 0x70 ;  /* 0x00000070ff087424 */ /* 0x000fe400078e00ff */
[----:B------:R-:W-:-:S07]  /*2a550*/  IMAD.MOV.U32 R12, RZ, RZ, 0x1 ;  /* 0x00000001ff0c7424 */ /* 0x000fce00078e00ff */
[----:B------:R-:W-:-:S07]  /*2a560*/  LEPC R20, `(.L_x_1936) ;  /* 0x000000001014794e */ /* 0x000fce0000000000 */
[----:B-1----:R-:W-:Y:S05]  /*2a570*/  CALL.ABS.NOINC R2 ;  /* 0x0000000002007343 */ /* 0x002fea0003c00000 */
.L_x_1936:
[----:B------:R-:W-:Y:S05]  /*2a580*/  BSYNC B6 ;  /* 0x0000000000067941 */ /* 0x000fea0003800000 */
.L_x_1935:
        /* <DEDUP_REMOVED lines=19> */
.L_x_1938:
[----:B------:R-:W-:Y:S05]  /*2a6c0*/  BSYNC B6 ;  /* 0x0000000000067941 */ /* 0x000fea0003800000 */
.L_x_1937:
[----:B------:R-:W-:Y:S01]  /*2a6d0*/  ULDC.64 UR4, c[0x0][0x9f8] ;  /* 0x00027e0000047ab9 */ /* 0x000fe20000000a00 */
[----:B------:R-:W-:Y:S01]  /*2a6e0*/  IMAD.MOV.U32 R28, RZ, RZ, R19 ;  /* 0x000000ffff1c7224 */ /* 0x000fe200078e0013 */
[----:B------:R-:W-:Y:S01]  /*2a6f0*/  ISETP.NE.U32.AND P0, PT, RZ, UR4, PT ;  /* 0x00000004ff007c0c */ /* 0x000fe2000bf05070 */
[----:B------:R-:W1:Y:S01]  /*2a700*/  S2R R21, SR_TID.X ;  /* 0x0000000000157919 */ /* 0x000e620000002100 */
[----:B------:R-:W2:Y:S02]  /*2a710*/  LDC R8, c[0x0][0x430] ;  /* 0x00010c00ff087b82 */ /* 0x000ea40000000800 */
[----:B------:R-:W-:Y:S01]  /*2a720*/  ISETP.NE.AND.EX P0, PT, RZ, UR5, PT, P0 ;  /* 0x00000005ff007c0c */ /* 0x000fe2000bf05300 */
[----:B------:R-:W3:Y:S01]  /*2a730*/  S2R R20, SR_TID.X ;  /* 0x0000000000147919 */ /* 0x000ee20000002100 */
[----:B------:R-:W-:-:S04]  /*2a740*/  LEA R0, R34, 0xffffff80, 0x7 ;  /* 0xffffff8022007811 */ /* 0x000fc800078e38ff */
[----:B------:R-:W4:Y:S08]  /*2a750*/  LDC R10, c[0x0][0x2f4] ;  /* 0x0000bd00ff0a7b82 */ /* 0x000f300000000800 */
[----:B------:R-:W0:Y:S01]  /*2a760*/  @P0 LDC.64 R2, c[0x0][0x9f8] ;  /* 0x00027e00ff020b82 */ /* 0x000e220000000a00 */
[----:B--2---:R-:W-:Y:S01]  /*2a770*/  ISETP.NE.AND P1, PT, R8, 0x1, PT ;  /* 0x000000010800780c */ /* 0x004fe20003f25270 */
[----:B-1----:R-:W-:Y:S01]  /*2a780*/  IMAD.SHL.U32 R21, R21, 0x20, RZ ;  /* 0x0000002015157824 */ /* 0x002fe200078e00ff */
[----:B---3--:R-:W-:Y:S01]  /*2a790*/  LOP3.LUT R20, R20, 0x7f, RZ, 0xc0, !PT ;  /* 0x0000007f14147812 */ /* 0x008fe200078ec0ff */
[----:B0-----:R-:W-:-:S10]  /*2a7a0*/  @P0 IMAD.WIDE R2, R19, 0x4, R2 ;  /* 0x0000000413020825 */ /* 0x001fd400078e0202 */
[----:B------:R-:W0:Y:S01]  /*2a7b0*/  @P1 LDC R7, c[0x0][0x434] ;  /* 0x00010d00ff071b82 */ /* 0x000e220000000800 */
[----:B------:R1:W2:Y:S01]  /*2a7c0*/  @P0 LDG.E R28, desc[UR42][R2.64] ;  /* 0x0000002a021c0981 */ /* 0x0002a2000c1e1900 */
[----:B------:R-:W-:Y:S02]  /*2a7d0*/  SHF.R.U32.HI R20, RZ, 0x2, R20 ;  /* 0x00000002ff147819 */ /* 0x000fe40000011614 */
[----:B------:R-:W-:-:S04]  /*2a7e0*/  LOP3.LUT R21, R21, 0x60, RZ, 0xc0, !PT ;  /* 0x0000006015157812 */ /* 0x000fc800078ec0ff */
[----:B------:R-:W3:Y:S01]  /*2a7f0*/  @P1 LDC R4, c[0x0][0x438] ;  /* 0x00010e00ff041b82 */ /* 0x000ee20000000800 */
[----:B------:R-:W-:-:S04]  /*2a800*/  LOP3.LUT R5, R0, R20, R21, 0xfe, !PT ;  /* 0x0000001400057212 */ /* 0x000fc800078efe15 */
[C---:B------:R-:W-:Y:S01]  /*2a810*/  ISETP.GE.AND P0, PT, R5.reuse, R27, PT ;  /* 0x0000001b0500720c */ /* 0x040fe20003f06270 */
[----:B------:R-:W-:-:S04]  /*2a820*/  IMAD.IADD R5, R5, 0x1, R33 ;  /* 0x0000000105057824 */ /* 0x000fc800078e0221 */
[----:B------:R-:W-:Y:S02]  /*2a830*/  IMAD.MOV.U32 R6, RZ, RZ, R5 ;  /* 0x000000ffff067224 */ /* 0x000fe400078e0005 */
[----:B0-----:R-:W-:-:S06]  /*2a840*/  @P1 IMAD.HI.U32 R7, R5, R7, RZ ;  /* 0x0000000705071227 */ /* 0x001fcc00078e00ff */
[----:B-1----:R-:W0:Y:S01]  /*2a850*/  @!P0 LDC.64 R2, c[0x0][0x428] ;  /* 0x00010a00ff028b82 */ /* 0x002e220000000a00 */
[----:B---3--:R-:W-:-:S04]  /*2a860*/  @P1 SHF.R.U32.HI R6, RZ, R4, R7 ;  /* 0x00000004ff061219 */ /* 0x008fc80000011607 */
[--C-:B------:R-:W-:Y:S01]  /*2a870*/  @!P0 SHF.R.S32.HI R7, RZ, 0x1f, R6.reuse ;  /* 0x0000001fff078819 */ /* 0x100fe20000011406 */
[----:B------:R-:W-:-:S04]  /*2a880*/  IMAD.MOV R4, RZ, RZ, -R6 ;  /* 0x000000ffff047224 */ /* 0x000fc800078e0a06 */
[----:B------:R-:W-:Y:S01]  /*2a890*/  IMAD R5, R8, R4, R5 ;  /* 0x0000000408057224 */ /* 0x000fe200078e0205 */
[C---:B----4-:R-:W-:Y:S02]  /*2a8a0*/  ISETP.GE.AND P3, PT, R29.reuse, R10, PT ;  /* 0x0000000a1d00720c */ /* 0x050fe40003f66270 */
[----:B------:R-:W-:Y:S02]  /*2a8b0*/  LOP3.LUT R11, R29, 0x40, RZ, 0xfc, !PT ;  /* 0x000000401d0b7812 */ /* 0x000fe400078efcff */
[----:B------:R-:W-:Y:S01]  /*2a8c0*/  LOP3.LUT R31, R31, 0xfffffffb, RZ, 0xc0, !PT ;  /* 0xfffffffb1f1f7812 */ /* 0x000fe200078ec0ff */
[----:B------:R-:W-:Y:S01]  /*2a8d0*/  IMAD.U32 R12, RZ, RZ, UR39 ;  /* 0x00000027ff0c7e24 */ /* 0x000fe2000f8e00ff */
[----:B------:R-:W-:-:S04]  /*2a8e0*/  LOP3.LUT R9, R29, 0x80, RZ, 0xfc, !PT ;  /* 0x000000801d097812 */ /* 0x000fc800078efcff */
[----:B------:R-:W-:-:S03]  /*2a8f0*/  ISETP.NE.AND P2, PT, R12, 0x3, PT ;  /* 0x000000030c00780c */ /* 0x000fc60003f45270 */
[----:B------:R-:W-:-:S04]  /*2a900*/  @P3 LOP3.LUT R31, R31, 0x4, RZ, 0xfc, !PT ;  /* 0x000000041f1f3812 */ /* 0x000fc800078efcff */
[----:B------:R-:W-:-:S04]  /*2a910*/  LOP3.LUT R31, R31, 0xfffffff7, RZ, 0xc0, !PT ;  /* 0xfffffff71f1f7812 */ /* 0x000fc800078ec0ff */
[----:B------:R-:W-:Y:S01]  /*2a920*/  LOP3.LUT R31, R31, 0xfffffffd, RZ, 0xc0, !PT ;  /* 0xfffffffd1f1f7812 */ /* 0x000fe200078ec0ff */
[----:B------:R-:W-:Y:S01]  /*2a930*/  UMOV UR4, 0xffffffff ;  /* 0xffffffff00047882 */ /* 0x000fe20000000000 */
[----:B--2---:R-:W-:Y:S01]  /*2a940*/  SHF.R.S32.HI R34, RZ, 0x1f, R28 ;  /* 0x0000001fff227819 */ /* 0x004fe2000001141c */
[----:B0-----:R-:W-:-:S04]  /*2a950*/  @!P0 IMAD.WIDE.U32 R6, R28, R2, R6 ;  /* 0x000000021c068225 */ /* 0x001fc800078e0006 */
[----:B------:R-:W-:-:S04]  /*2a960*/  @!P0 IMAD R4, R34, R2, RZ ;  /* 0x0000000222048224 */ /* 0x000fc800078e02ff */
[----:B------:R-:W-:Y:S02]  /*2a970*/  @!P0 IMAD R4, R28, R3, R4 ;  /* 0x000000031c048224 */ /* 0x000fe400078e0204 */
[----:B------:R-:W0:Y:S02]  /*2a980*/  @!P0 LDC.64 R2, c[0x0][0x418] ;  /* 0x00010600ff028b82 */ /* 0x000e240000000a00 */
[----:B------:R-:W-:Y:S02]  /*2a990*/  @!P0 IMAD.IADD R4, R7, 0x1, R4 ;  /* 0x0000000107048824 */ /* 0x000fe400078e0204 */
[----:B------:R-:W-:Y:S01]  /*2a9a0*/  IMAD.MOV.U32 R7, RZ, RZ, RZ ;  /* 0x000000ffff077224 */ /* 0x000fe200078e00ff */
[----:B0-----:R-:W-:-:S04]  /*2a9b0*/  @!P0 LEA R2, P1, R6, R2, 0x2 ;  /* 0x0000000206028211 */ /* 0x001fc800078210ff */
[----:B------:R-:W-:Y:S02]  /*2a9c0*/  @!P0 LEA.HI.X R3, R6, R3, R4, 0x2, P1 ;  /* 0x0000000306038211 */ /* 0x000fe400008f1404 */
[----:B------:R-:W-:-:S03]  /*2a9d0*/  ISETP.GE.AND P1, PT, R11, R10, PT ;  /* 0x0000000a0b00720c */ /* 0x000fc60003f26270 */
[----:B------:R0:W5:Y:S01]  /*2a9e0*/  @!P0 LDG.E R7, desc[UR42][R2.64] ;  /* 0x0000002a02078981 */ /* 0x000162000c1e1900 */
[----:B------:R-:W-:-:S09]  /*2a9f0*/  ISETP.GE.AND P0, PT, R9, R10, PT ;  /* 0x0000000a0900720c */ /* 0x000fd20003f06270 */
[----:B------:R-:W-:-:S04]  /*2aa00*/  @P1 LOP3.LUT R31, R31, 0x2, RZ, 0xfc, !PT ;  /* 0x000000021f1f1812 */ /* 0x000fc800078efcff */
[----:B------:R-:W-:-:S04]  /*2aa10*/  @P2 LOP3.LUT R31, R31, 0x8, RZ, 0xfc, !PT ;  /* 0x000000081f1f2812 */ /* 0x000fc800078efcff */
[----:B------:R-:W-:-:S04]  /*2aa20*/  LOP3.LUT R31, R31, 0xfffffffe, RZ, 0xc0, !PT ;  /* 0xfffffffe1f1f7812 */ /* 0x000fc800078ec0ff */
[----:B------:R-:W-:Y:S01]  /*2aa30*/  @P0 LOP3.LUT R31, R31, 0x1, RZ, 0xfc, !PT ;  /* 0x000000011f1f0812 */ /* 0x000fe200078efcff */
[----:B0-----:R-:W-:Y:S06]  /*2aa40*/  BRA.DIV UR4, `(.L_x_1939) ;  /* 0x0000008e04547947 */ /* 0x001fec000b800000 */
.L_x_2198:
[----:B------:R-:W-:Y:S05]  /*2aa50*/  @!P2 BRA `(.L_x_1940) ;  /* 0x000000000004a947 */ /* 0x000fea0003800000 */
[----:B------:R-:W-:Y:S01]  /*2aa60*/  BPT.TRAP 0x1 ;  /* 0x000000040000795c */ /* 0x000fe20000300000 */
.L_x_1940:
[----:B------:R-:W-:Y:S01]  /*2aa70*/  IMAD R4, R23, 0x8, R22 ;  /* 0x0000000817047824 */ /* 0x000fe200078e0216 */
[----:B------:R-:W-:Y:S01]  /*2aa80*/  SHF.L.U32 R2, R25, 0x1f, RZ ;  /* 0x0000001f19027819 */ /* 0x000fe200000006ff */
[----:B------:R-:W-:Y:S01]  /*2aa90*/  BSSY B0, `(.L_x_1941) ;  /* 0x0000006000007945 */ /* 0x000fe20003800000 */
[----:B------:R-:W-:Y:S02]  /*2aaa0*/  IADD3 R6, -R20, R27, -R0 ;  /* 0x0000001b14067210 */ /* 0x000fe40007ffe900 */
[----:B------:R-:W0:Y:S01]  /*2aab0*/  SYNCS.PHASECHK.TRANS64.TRYWAIT P0, [R4+URZ+0x2a880], R2 ;  /* 0x02a88002040075a7 */ /* 0x000e22000800017f */
[----:B------:R1:W-:Y:S01]  /*2aac0*/  STL [R1+0x14], R2 ;  /* 0x0000140201007387 */ /* 0x0003e20000100800 */
[----:B------:R-:W-:Y:S01]  /*2aad0*/  SHF.R.S32.HI R20, RZ, 0x1f, R5 ;  /* 0x0000001fff147819 */ /* 0x000fe20000011405 */
[----:B01----:R-:W-:Y:S06]  /*2aae0*/  @!P0 BRA `(.L_x_1942) ;  /* 0x0000008c00608947 */ /* 0x003fec0003800000 */
.L_x_2199:
[----:B------:R-:W-:Y:S05]  /*2aaf0*/  BSYNC B0 ;  /* 0x0000000000007941 */ /* 0x000fea0003800000 */
.L_x_1941:
[----:B------:R-:W-:Y:S01]  /*2ab00*/  ULDC.64 UR4, c[0x0][0x328] ;  /* 0x0000ca0000047ab9 */ /* 0x000fe20000000a00 */
[----:B-----5:R-:W-:Y:S01]  /*2ab10*/  SHF.R.S32.HI R21, RZ, 0x1f, R7 ;  /* 0x0000001fff157819 */ /* 0x020fe20000011407 */
[----:B0-----:R-:W-:Y:S01]  /*2ab20*/  IMAD R0, R20, UR4, RZ ;  /* 0x0000000414007c24 */ /* 0x001fe2000f8e02ff */
[----:B------:R-:W-:Y:S01]  /*2ab30*/  ULDC.64 UR6, c[0x0][0x318] ;  /* 0x0000c60000067ab9 */ /* 0x000fe20000000a00 */
[----:B------:R-:W-:Y:S01]  /*2ab40*/  IMAD.WIDE.U32 R2, R5, UR4, RZ ;  /* 0x0000000405027c25 */ /* 0x000fe2000f8e00ff */
[----:B------:R-:W-:-:S03]  /*2ab50*/  ISETP.GE.AND P5, PT, R6, 0x1, PT ;  /* 0x000000010600780c */ /* 0x000fc60003fa6270 */
[----:B------:R-:W-:Y:S01]  /*2ab60*/  IMAD R0, R5, UR5, R0 ;  /* 0x0000000505007c24 */ /* 0x000fe2000f8e0200 */
[----:B------:R-:W-:Y:S01]  /*2ab70*/  ULDC.64 UR4, c[0x0][0x338] ;  /* 0x0000ce0000047ab9 */ /* 0x000fe20000000a00 */
[----:B------:R-:W-:Y:S02]  /*2ab80*/  IMAD R10, R23, 0x6000, R37 ;  /* 0x00006000170a7824 */ /* 0x000fe400078e0225 */
[----:B------:R-:W-:Y:S02]  /*2ab90*/  IMAD.IADD R3, R3, 0x1, R0 ;  /* 0x0000000103037824 */ /* 0x000fe400078e0200 */
[----:B------:R-:W-:Y:S02]  /*2aba0*/  IMAD R0, R21, UR4, RZ ;  /* 0x0000000415007c24 */ /* 0x000fe4000f8e02ff */
[----:B------:R-:W-:-:S04]  /*2abb0*/  IMAD.WIDE.U32 R2, R7, UR4, R2 ;  /* 0x0000000407027c25 */ /* 0x000fc8000f8e0002 */
[----:B------:R-:W-:Y:S01]  /*2abc0*/  IMAD R0, R7, UR5, R0 ;  /* 0x0000000507007c24 */ /* 0x000fe2000f8e0200 */
        /* <DEDUP_REMOVED lines=8> */
[----:B------:R-:W0:Y:S01]  /*2ac50*/  SHFL.IDX PT, R2, R8, RZ, 0x1c1f ;  /* 0x001c1fff08027589 */ /* 0x000e2200000e0000 */
[----:B------:R-:W1:Y:S01]  /*2ac60*/  LDC R12, c[0x0][0x2f4] ;  /* 0x0000bd00ff0c7b82 */ /* 0x000e620000000800 */
[C---:B------:R-:W-:Y:S02]  /*2ac70*/  LOP3.LUT R13, R29.reuse, 0x40, RZ, 0xfc, !PT ;  /* 0x000000401d0d7812 */ /* 0x040fe400078efcff */
[----:B------:R-:W2:Y:S01]  /*2ac80*/  SHFL.IDX PT, R0, R9, RZ, 0x1c1f ;  /* 0x001c1fff09007589 */ /* 0x000ea200000e0000 */
[----:B------:R-:W-:Y:S02]  /*2ac90*/  LOP3.LUT R11, R29, 0x80, RZ, 0xfc, !PT ;  /* 0x000000801d0b7812 */ /* 0x000fe400078efcff */
[C---:B------:R-:W-:Y:S02]  /*2aca0*/  ISETP.GE.AND P6, PT, R6.reuse, 0x61, PT ;  /* 0x000000610600780c */ /* 0x040fe40003fc6270 */
[----:B------:R-:W-:Y:S02]  /*2acb0*/  LOP3.LUT R31, R31, 0xffffffef, RZ, 0xc0, !PT ;  /* 0xffffffef1f1f7812 */ /* 0x000fe400078ec0ff */
[----:B------:R-:W-:-:S09]  /*2acc0*/  ISETP.GE.AND P4, PT, R6, 0x21, PT ;  /* 0x000000210600780c */ /* 0x000fd20003f86270 */
[----:B------:R-:W-:Y:S02]  /*2acd0*/  @P6 LOP3.LUT R31, R31, 0x10, RZ, 0xfc, !PT ;  /* 0x000000101f1f6812 */ /* 0x000fe400078efcff */
[C---:B0-----:R-:W-:Y:S02]  /*2ace0*/  IADD3 R2, P0, R29.reuse, R2, RZ ;  /* 0x000000021d027210 */ /* 0x041fe40007f1e0ff */
[-C--:B-1----:R-:W-:Y:S02]  /*2acf0*/  ISETP.GE.AND P3, PT, R29, R12.reuse, PT ;  /* 0x0000000c1d00720c */ /* 0x082fe40003f66270 */
[----:B------:R-:W-:Y:S01]  /*2ad00*/  ISETP.GE.AND P2, PT, R13, R12, PT ;  /* 0x0000000c0d00720c */ /* 0x000fe20003f46270 */
[----:B--2---:R-:W-:Y:S01]  /*2ad10*/  IMAD.X R3, RZ, RZ, R0, P0 ;  /* 0x000000ffff037224 */ /* 0x004fe200000e0600 */
[----:B------:R-:W-:Y:S01]  /*2ad20*/  ISETP.LT.OR P0, PT, R6, 0x1, P3 ;  /* 0x000000010600780c */ /* 0x000fe20001f01670 */
[----:B------:R-:W-:Y:S01]  /*2ad30*/  IMAD.IADD R0, R22, 0x1, R10 ;  /* 0x0000000116007824 */ /* 0x000fe200078e020a */
[----:B------:R-:W-:-:S11]  /*2ad40*/  ISETP.LT.OR P1, PT, R6, 0x1, P2 ;  /* 0x000000010600780c */ /* 0x000fd60001721670 */
[----:B------:R-:W-:Y:S01]  /*2ad50*/  @!PT LDS RZ, [RZ] ;  /* 0x00000000fffff984 */ /* 0x000fe20000000800 */
        /* <DEDUP_REMOVED lines=17> */
[----:B------:R-:W2:Y:S01]  /*2ae70*/  SHFL.IDX PT, R9, R9, 0x3, 0x1c1f ;  /* 0x007c1f0009097f89 */ /* 0x000ea200000e0000 */
[----:B0-----:R-:W-:-:S05]  /*2ae80*/  IADD3 R2, P1, R29, R2, RZ ;  /* 0x000000021d027210 */ /* 0x001fca0007f3e0ff */
[----:B-1----:R-:W-:Y:S01]  /*2ae90*/  IMAD.X R3, RZ, RZ, R3, P1 ;  /* 0x000000ffff037224 */ /* 0x002fe200008e0603 */
[----:B------:R-:W-:-:S13]  /*2aea0*/  ISETP.LT.OR P1, PT, R6, 0x41, P3 ;  /* 0x000000410600780c */ /* 0x000fda0001f21670 */
[----:B------:R-:W-:Y:S01]  /*2aeb0*/  LDGSTS.E.BYPASS.LTC128B.128 [R0+0xd400], desc[UR42][R2.64], !P1 ;  /* 0x0d40000002007fae */ /* 0x000fe2000c901d6a */
[----:B------:R-:W-:-:S13]  /*2aec0*/  ISETP.LT.OR P1, PT, R6, 0x41, P2 ;  /* 0x000000410600780c */ /* 0x000fda0001721670 */
[----:B------:R-:W-:Y:S01]  /*2aed0*/  LDGSTS.E.BYPASS.LTC128B.128 [R0+0xf400], desc[UR42][R2.64+0x40], !P1 ;  /* 0x0f40004002007fae */ /* 0x000fe2000c901d6a */
[----:B------:R-:W-:-:S13]  /*2aee0*/  ISETP.LT.OR P1, PT, R6, 0x41, P0 ;  /* 0x000000410600780c */ /* 0x000fda0000721670 */
[----:B------:R0:W-:Y:S01]  /*2aef0*/  LDGSTS.E.BYPASS.LTC128B.128 [R0+0x11400], desc[UR42][R2.64+0x80], !P1 ;  /* 0x1140008002007fae */ /* 0x0001e2000c901d6a */
[----:B------:R-:W-:-:S03]  /*2af00*/  ISETP.GE.AND P1, PT, R6, 0x41, PT ;  /* 0x000000410600780c */ /* 0x000fc60003f26270 */
[----:B0-2---:R0:W1:Y:S10]  /*2af10*/  SHFL.IDX PT, R2, R8, 0x3, 0x1c1f ;  /* 0x007c1f0008027f89 */ /* 0x00507400000e0000 */
.L_x_2209:
[C---:B------:R-:W-:Y:S02]  /*2af20*/  ISETP.LT.OR P3, PT, R6.reuse, 0x61, P3 ;  /* 0x000000610600780c */ /* 0x040fe40001f61670 */
[C---:B------:R-:W-:Y:S02]  /*2af30*/  ISETP.LT.OR P2, PT, R6.reuse, 0x61, P2 ;  /* 0x000000610600780c */ /* 0x040fe40001741670 */
[----:B------:R-:W-:Y:S02]  /*2af40*/  ISETP.LT.OR P0, PT, R6, 0x61, P0 ;  /* 0x000000610600780c */ /* 0x000fe40000701670 */
[----:B-1----:R-:W-:-:S05]  /*2af50*/  IADD3 R2, P6, R29, R2, RZ ;  /* 0x000000021d027210 */ /* 0x002fca0007fde0ff */
        /* <DEDUP_REMOVED lines=9> */
.L_x_1944:
        /* <DEDUP_REMOVED lines=11> */
.L_x_1945:
[----:B------:R1:W-:Y:S01]  /*2b0a0*/  SYNCS.ARRIVE.TRANS64.A1T0 RZ, [R4+URZ+0x2a870], RZ ;  /* 0x02a870ff04ff79a7 */ /* 0x0003e2000810003f */
[----:B------:R-:W-:Y:S05]  /*2b0b0*/  @!P3 BRA `(.L_x_1946) ;  /* 0x000000000004b947 */ /* 0x000fea0003800000 */
[----:B------:R-:W-:Y:S01]  /*2b0c0*/  BPT.TRAP 0x1 ;  /* 0x000000040000795c */ /* 0x000fe20000300000 */
.L_x_1946:
[----:B------:R-:W2:Y:S01]  /*2b0d0*/  LDL R2, [R1+0x14] ;  /* 0x0000140001027983 */ /* 0x000ea20000100800 */
[----:B------:R-:W-:Y:S01]  /*2b0e0*/  BSSY B0, `(.L_x_1947) ;  /* 0x0000003000007945 */ /* 0x000fe20003800000 */
[----:B--2---:R-:W2:Y:S03]  /*2b0f0*/  SYNCS.PHASECHK.TRANS64.TRYWAIT P0, [R4+URZ+0x2a840], R2 ;  /* 0x02a84002040075a7 */ /* 0x004ea6000800017f */
[----:B--2---:R-:W-:Y:S05]  /*2b100*/  @!P0 BRA `(.L_x_1948) ;  /* 0x0000008c00948947 */ /* 0x004fea0003800000 */
.L_x_2210:
[----:B------:R-:W-:Y:S05]  /*2b110*/  BSYNC B0 ;  /* 0x0000000000007941 */ /* 0x000fea0003800000 */
.L_x_1947:
[----:B------:R-:W-:Y:S01]  /*2b120*/  ULDC.64 UR4, c[0x0][0x300] ;  /* 0x0000c00000047ab9 */ /* 0x000fe20000000a00 */
[----:B0-----:R-:W0:Y:S01]  /*2b130*/  LDC R8, c[0x0][0x2f4] ;  /* 0x0000bd00ff087b82 */ /* 0x001e220000000800 */
[----:B------:R-:W-:Y:S01]  /*2b140*/  IMAD R6, R20, UR4, RZ ;  /* 0x0000000414067c24 */ /* 0x000fe2000f8e02ff */
[----:B------:R-:W-:Y:S01]  /*2b150*/  ULDC.64 UR6, c[0x0][0x2e8] ;  /* 0x0000ba0000067ab9 */ /* 0x000fe20000000a00 */
[----:B--2---:R-:W-:Y:S01]  /*2b160*/  IMAD.WIDE.U32 R2, R5, UR4, RZ ;  /* 0x0000000405027c25 */ /* 0x004fe2000f8e00ff */
[C---:B------:R-:W-:Y:S02]  /*2b170*/  LOP3.LUT R10, R29.reuse, 0x80, RZ, 0xfc, !PT ;  /* 0x000000801d0a7812 */ /* 0x040fe400078efcff */
[----:B------:R-:W-:Y:S01]  /*2b180*/  LOP3.LUT R9, R29, 0x40, RZ, 0xfc, !PT ;  /* 0x000000401d097812 */ /* 0x000fe200078efcff */
        /* <DEDUP_REMOVED lines=8> */
[----:B------:R-:W-:Y:S01]  /*2b210*/  IMAD.WIDE.U32 R2, R18, UR4, R2 ;  /* 0x0000000412027c25 */ /* 0x000fe2000f8e0002 */
[----:B------:R-:W-:Y:S01]  /*2b220*/  UMOV UR4, 0xffffffff ;  /* 0xffffffff00047882 */ /* 0x000fe20000000000 */
[-C--:B0-----:R-:W-:Y:S02]  /*2b230*/  ISETP.GE.AND P2, PT, R10, R8.reuse, PT ;  /* 0x000000080a00720c */ /* 0x081fe40003f46270 */
[----:B------:R-:W-:Y:S01]  /*2b240*/  IMAD R6, R18, UR5, R3 ;  /* 0x0000000512067c24 */ /* 0x000fe2000f8e0203 */
[----:B------:R-:W-:Y:S02]  /*2b250*/  IADD3 R5, P0, R2, UR6, RZ ;  /* 0x0000000602057c10 */ /* 0x000fe4000ff1e0ff */
[----:B------:R-:W-:Y:S02]  /*2b260*/  ISETP.GE.AND P3, PT, R9, R8, PT ;  /* 0x000000080900720c */ /* 0x000fe40003f66270 */
[----:B------:R-:W-:Y:S01]  /*2b270*/  IADD3.X R6, R6, UR7, RZ, P0, !PT ;  /* 0x0000000706067c10 */ /* 0x000fe200087fe4ff */
[----:B------:R-:W-:Y:S10]  /*2b280*/  BRA.DIV UR4, `(.L_x_1949) ;  /* 0x0000008e044c7947 */ /* 0x000ff4000b800000 */
[----:B------:R-:W0:Y:S01]  /*2b290*/  SHFL.IDX PT, R3, R5, RZ, 0x1c1f ;  /* 0x001c1fff05037589 */ /* 0x000e2200000e0000 */
[----:B------:R-:W-:-:S03]  /*2b2a0*/  ISETP.GE.AND P6, PT, R29, R8, PT ;  /* 0x000000081d00720c */ /* 0x000fc60003fc6270 */
[----:B------:R-:W2:Y:S01]  /*2b2b0*/  SHFL.IDX PT, R2, R6, RZ, 0x1c1f ;  /* 0x001c1fff06027589 */ /* 0x000ea200000e0000 */
[----:B0-----:R-:W-:-:S05]  /*2b2c0*/  @P5 IADD3 R3, P0, R29, R3, RZ ;  /* 0x000000031d035210 */ /* 0x001fca0007f1e0ff */
[----:B--2---:R-:W-:-:S05]  /*2b2d0*/  @P5 IMAD.X R2, RZ, RZ, R2, P0 ;  /* 0x000000ffff025224 */ /* 0x004fca00000e0602 */
[----:B------:R-:W-:-:S04]  /*2b2e0*/  @P5 LOP3.LUT R3, R3, R2, RZ, 0x3c, !PT ;  /* 0x0000000203035212 */ /* 0x000fc800078e3cff */
[----:B------:R-:W-:-:S04]  /*2b2f0*/  @P5 LOP3.LUT R2, R3, R2, RZ, 0x3c, !PT ;  /* 0x0000000203025212 */ /* 0x000fc800078e3cff */
[----:B------:R-:W-:-:S05]  /*2b300*/  @P5 LOP3.LUT R3, R3, R2, RZ, 0x3c, !PT ;  /* 0x0000000203035212 */ /* 0x000fca00078e3cff */
[----:B------:R-:W-:Y:S01]  /*2b310*/  @!PT LDS RZ, [RZ] ;  /* 0x00000000fffff984 */ /* 0x000fe20000000800 */
[----:B------:R-:W-:Y:S04]  /*2b320*/  @P5 LDGSTS.E.BYPASS.LTC128B.128 [R0+0x1e400], desc[UR42][R2.64], !P6 ;  /* 0x1e40000002005fae */ /* 0x000fe8000f101d6a */
[----:B------:R-:W-:Y:S04]  /*2b330*/  @P5 LDGSTS.E.BYPASS.LTC128B.128 [R0+0x20400], desc[UR42][R2.64+0x40], !P3 ;  /* 0x2040004002005fae */ /* 0x000fe8000d901d6a */
[----:B------:R0:W-:Y:S04]  /*2b340*/  @P5 LDGSTS.E.BYPASS.LTC128B.128 [R0+0x22400], desc[UR42][R2.64+0x80], !P2 ;  /* 0x2240008002005fae */ /* 0x0001e8000d101d6a */
        /* <DEDUP_REMOVED lines=14> */
[----:B0-----:R-:W-:-:S05]  /*2b430*/  @P1 IADD3 R3, P0, R29, R3, RZ ;  /* 0x000000031d031210 */ /* 0x001fca0007f1e0ff */
[----:B--2---:R-:W-:-:S05]  /*2b440*/  @P1 IMAD.X R2, RZ, RZ, R2, P0 ;  /* 0x000000ffff021224 */ /* 0x004fca00000e0602 */
[----:B------:R-:W-:-:S04]  /*2b450*/  @P1 LOP3.LUT R3, R3, R2, RZ, 0x3c, !PT ;  /* 0x0000000203031212 */ /* 0x000fc800078e3cff */
[----:B------:R-:W-:-:S04]  /*2b460*/  @P1 LOP3.LUT R2, R3, R2, RZ, 0x3c, !PT ;  /* 0x0000000203021212 */ /* 0x000fc800078e3cff */
[----:B------:R-:W-:-:S05]  /*2b470*/  @P1 LOP3.LUT R3, R3, R2, RZ, 0x3c, !PT ;  /* 0x0000000203031212 */ /* 0x000fca00078e3cff */
[----:B------:R2:W-:Y:S04]  /*2b480*/  @P1 LDGSTS.E.BYPASS.LTC128B.128 [R0+0x1f400], desc[UR42][R2.64], !P6 ;  /* 0x1f40000002001fae */ /* 0x0005e8000f101d6a */
[----:B------:R2:W-:Y:S04]  /*2b490*/  @P1 LDGSTS.E.BYPASS.LTC128B.128 [R0+0x21400], desc[UR42][R2.64+0x40], !P3 ;  /* 0x2140004002001fae */ /* 0x0005e8000d901d6a */
[----:B---34-:R2:W-:Y:S02]  /*2b4a0*/  @P1 LDGSTS.E.BYPASS.LTC128B.128 [R0+0x23400], desc[UR42][R2.64+0x80], !P2 ;  /* 0x2340008002001fae */ /* 0x0185e4000d101d6a */
.L_x_2220:
[----:B------:R-:W-:Y:S02]  /*2b4b0*/  LOP3.LUT P1, RZ, R31, 0x10, RZ, 0xc0, !PT ;  /* 0x000000101fff7812 */ /* 0x000fe4000782c0ff */
[----:B------:R-:W-:-:S11]  /*2b4c0*/  ISETP.GE.AND P4, PT, R29, R8, PT ;  /* 0x000000081d00720c */ /* 0x000fd60003f86270 */
[----:B0-2---:R-:W-:-:S05]  /*2b4d0*/  @P1 IADD3 R2, P0, R29, R5, RZ ;  /* 0x000000051d021210 */ /* 0x005fca0007f1e0ff */
        /* <DEDUP_REMOVED lines=9> */
.L_x_1950:
        /* <DEDUP_REMOVED lines=11> */
.L_x_1951:
[----:B------:R0:W5:Y:S01]  /*2b620*/  LDL.LU R3, [R1+0x10] ;  /* 0x0000100001037983 */ /* 0x0001620000300800 */
[----:B------:R0:W-:Y:S02]  /*2b630*/  SYNCS.ARRIVE.TRANS64.A1T0 RZ, [R4+URZ+0x2a830], RZ ;  /* 0x02a830ff04ff79a7 */ /* 0x0001e4000810003f */
[----:B------:R-:W-:Y:S05]  /*2b640*/  WARPSYNC.ALL ;  /* 0x0000000000007948 */ /* 0x000fea0003800000 */
[----:B------:R-:W-:Y:S01]  /*2b650*/  ULDC.64 UR4, c[0x0][0x298] ;  /* 0x0000a60000047ab9 */ /* 0x000fe20000000a00 */
[----:B------:R-:W-:Y:S01]  /*2b660*/  VIADD R0, R22, 0x18400 ;  /* 0x0001840016007836 */ /* 0x000fe20000000000 */
[----:B------:R-:W-:Y:S01]  /*2b670*/  ULDC.64 UR6, c[0x0][0xa00] ;  /* 0x0002800000067ab9 */ /* 0x000fe20000000a00 */
[----:B------:R-:W-:Y:S01]  /*2b680*/  BSSY B6, `(.L_x_1952) ;  /* 0x0000021000067945 */ /* 0x000fe20003800000 */
[----:B------:R-:W-:Y:S01]  /*2b690*/  BAR.SYNC.DEFER_BLOCKING 0x8, 0x180 ;  /* 0x0206000000007b1d */ /* 0x000fe20000010000 */
[----:B------:R-:W-:-:S02]  /*2b6a0*/  ISETP.NE.U32.AND P0, PT, RZ, UR6, PT ;  /* 0x00000006ff007c0c */ /* 0x000fc4000bf05070 */
[----:B------:R-:W-:Y:S02]  /*2b6b0*/  LOP3.LUT P1, RZ, R0, 0x1bf, RZ, 0xc0, !PT ;  /* 0x000001bf00ff7812 */ /* 0x000fe4000782c0ff */
[----:B------:R-:W-:-:S04]  /*2b6c0*/  ISETP.NE.AND.EX P0, PT, RZ, UR7, PT, P0 ;  /* 0x00000007ff007c0c */ /* 0x000fc8000bf05300 */
[----:B------:R-:W-:Y:S02]  /*2b6d0*/  SEL R27, R19, RZ, !P0 ;  /* 0x000000ff131b7207 */ /* 0x000fe40004000000 */
[----:B-----5:R-:W-:Y:S01]  /*2b6e0*/  SHF.R.S32.HI R2, RZ, 0x1f, R3 ;  /* 0x0000001fff027819 */ /* 0x020fe20000011403 */
[----:B01----:R-:W-:-:S04]  /*2b6f0*/  IMAD.WIDE.U32 R4, R3, UR4, RZ ;  /* 0x0000000403047c25 */ /* 0x003fc8000f8e00ff */
[----:B------:R-:W-:Y:S01]  /*2b700*/  IMAD R2, R2, UR4, RZ ;  /* 0x0000000402027c24 */ /* 0x000fe2000f8e02ff */
[----:B------:R0:W-:Y:S03]  /*2b710*/  STL.64 [R1+0x10], R4 ;  /* 0x0000100401007387 */ /* 0x0001e60000100a00 */
[----:B------:R-:W-:Y:S01]  /*2b720*/  IMAD R0, R3, UR5, R2 ;  /* 0x0000000503007c24 */ /* 0x000fe2000f8e0202 */
[----:B------:R-:W-:-:S03]  /*2b730*/  SHF.R.S32.HI R2, RZ, 0x1f, R19 ;  /* 0x0000001fff027819 */ /* 0x000fc60000011413 */
[----:B------:R-:W-:Y:S01]  /*2b740*/  IMAD.IADD R3, R5, 0x1, R0 ;  /* 0x0000000105037824 */ /* 0x000fe200078e0200 */
[----:B------:R-:W-:-:S04]  /*2b750*/  SEL R0, R2, RZ, !P0 ;  /* 0x000000ff02007207 */ /* 0x000fc80004000000 */
[----:B------:R0:W-:Y:S04]  /*2b760*/  STL [R1+0x1c], R3 ;  /* 0x00001c0301007387 */ /* 0x0001e80000100800 */
[----:B------:R0:W-:Y:S01]  /*2b770*/  STL [R1+0x20], R0 ;  /* 0x0000200001007387 */ /* 0x0001e20000100800 */
[----:B------:R-:W-:Y:S05]  /*2b780*/  @!P1 BRA `(.L_x_1953) ;  /* 0x0000000000409947 */ /* 0x000fea0003800000 */
[----:B------:R-:W-:Y:S01]  /*2b790*/  MOV R2, 0x0 ;  /* 0x0000000000027802 */ /* 0x000fe20000000f00 */
[----:B------:R-:W-:Y:S01]  /*2b7a0*/  ULDC.64 UR4, c[0x4][0xc0] ;  /* 0x0100300000047ab9 */ /* 0x000fe20000000a00 */
[----:B------:R-:W-:Y:S01]  /*2b7b0*/  ULDC.64 UR6, c[0x4][0xc8] ;  /* 0x0100320000067ab9 */ /* 0x000fe20000000a00 */
[----:B------:R-:W-:Y:S01]  /*2b7c0*/  ULDC.64 UR8, c[0x4][0x28] ;  /* 0x01000a0000087ab9 */ /* 0x000fe20000000a00 */
[----:B0-----:R-:W-:Y:S02]  /*2b7d0*/  IMAD.U32 R4, RZ, RZ, UR4 ;  /* 0x00000004ff047e24 */ /* 0x001fe4000f8e00ff */
        /* <DEDUP_REMOVED lines=11> */
.L_x_1953:
[----:B------:R-:W-:Y:S05]  /*2b890*/  BSYNC B6 ;  /* 0x0000000000067941 */ /* 0x000fea0003800000 */
.L_x_1952:
[----:B------:R-:W2:Y:S01]  /*2b8a0*/  LDL.LU R21, [R1+0x20] ;  /* 0x0000200001157983 */ /* 0x000ea20000300800 */
[----:B------:R-:W1:Y:S01]  /*2b8b0*/  LDC R7, c[0x0][0x448] ;  /* 0x00011200ff077b82 */ /* 0x000e620000000800 */
[----:B------:R-:W-:Y:S02]  /*2b8c0*/  ULDC.64 UR4, c[0x0][0x2d8] ;  /* 0x0000b60000047ab9 */ /* 0x000fe40000000a00 */
[----:B------:R-:W3:Y:S04]  /*2b8d0*/  LDL.LU R20, [R1+0x1c] ;  /* 0x00001c0001147983 */ /* 0x000ee80000300800 */
[----:B0-----:R-:W3:Y:S04]  /*2b8e0*/  LDL.LU.64 R2, [R1+0x10] ;  /* 0x0000100001027983 */ /* 0x001ee80000300a00 */
[----:B------:R0:W5:Y:S01]  /*2b8f0*/  LDL R8, [R1+0xc] ;  /* 0x00000c0001087983 */ /* 0x0001620000100800 */
[----:B-1----:R-:W-:-:S13]  /*2b900*/  ISETP.NE.AND P0, PT, R7, 0x1, PT ;  /* 0x000000010700780c */ /* 0x002fda0003f05270 */
[----:B------:R-:W1:Y:S01]  /*2b910*/  @P0 LDC R6, c[0x0][0x44c] ;  /* 0x00011300ff060b82 */ /* 0x000e620000000800 */
[C---:B------:R-:W-:Y:S02]  /*2b920*/  LOP3.LUT R9, R29.reuse, 0x40, RZ, 0xfc, !PT ;  /* 0x000000401d097812 */ /* 0x040fe400078efcff */
[----:B------:R-:W-:Y:S01]  /*2b930*/  LOP3.LUT R10, R29, 0x80, RZ, 0xfc, !PT ;  /* 0x000000801d0a7812 */ /* 0x000fe200078efcff */
[----:B---3--:R-:W-:Y:S02]  /*2b940*/  IMAD.MOV.U32 R3, RZ, RZ, R20 ;  /* 0x000000ffff037224 */ /* 0x008fe400078e0014 */
[----:B------:R-:W3:Y:S01]  /*2b950*/  S2R R20, SR_TID.X ;  /* 0x0000000000147919 */ /* 0x000ee20000002100 */
[----:B------:R-:W-:-:S04]  /*2b960*/  IMAD.WIDE.U32 R2, R18, UR4, R2 ;  /* 0x0000000412027c25 */ /* 0x000fc8000f8e0002 */
[----:B------:R-:W-:Y:S01]  /*2b970*/  IMAD R3, R18, UR5, R3 ;  /* 0x0000000512037c24 */ /* 0x000fe2000f8e0203 */
[----:B------:R-:W-:Y:S02]  /*2b980*/  ULDC.64 UR4, c[0x0][0x2e0] ;  /* 0x0000b80000047ab9 */ /* 0x000fe40000000a00 */
[----:B--2---:R-:W-:Y:S02]  /*2b990*/  IMAD R0, R21, UR4, RZ ;  /* 0x0000000415007c24 */ /* 0x004fe4000f8e02ff */
[----:B------:R-:W2:Y:S01]  /*2b9a0*/  S2R R21, SR_TID.X ;  /* 0x0000000000157919 */ /* 0x000ea20000002100 */
[----:B------:R-:W-:-:S04]  /*2b9b0*/  IMAD.WIDE.U32 R2, R27, UR4, R2 ;  /* 0x000000041b027c25 */ /* 0x000fc8000f8e0002 */
[----:B------:R-:W-:Y:S01]  /*2b9c0*/  IMAD R0, R27, UR5, R0 ;  /* 0x000000051b007c24 */ /* 0x000fe2000f8e0200 */
[----:B------:R-:W-:-:S03]  /*2b9d0*/  ULDC.64 UR4, c[0x0][0x2d0] ;  /* 0x0000b40000047ab9 */ /* 0x000fc60000000a00 */
[----:B------:R-:W-:Y:S02]  /*2b9e0*/  IMAD.IADD R3, R3, 0x1, R0 ;  /* 0x0000000103037824 */ /* 0x000fe400078e0200 */
[----:B------:R-:W4:Y:S01]  /*2b9f0*/  @P0 LDC R0, c[0x0][0x450] ;  /* 0x00011400ff000b82 */ /* 0x000f220000000800 */
[----:B---3--:R-:W-:-:S04]  /*2ba00*/  LOP3.LUT R20, R20, 0x7f, RZ, 0xc0, !PT ;  /* 0x0000007f14147812 */ /* 0x008fc800078ec0ff */
[----:B------:R-:W-:Y:S01]  /*2ba10*/  SHF.R.U32.HI R20, RZ, 0x2, R20 ;  /* 0x00000002ff147819 */ /* 0x000fe20000011614 */
[----:B--2---:R-:W-:-:S05]  /*2ba20*/  IMAD.SHL.U32 R21, R21, 0x20, RZ ;  /* 0x0000002015157824 */ /* 0x004fca00078e00ff */
[----:B------:R-:W-:-:S04]  /*2ba30*/  LOP3.LUT R21, R21, 0x60, RZ, 0xc0, !PT ;  /* 0x0000006015157812 */ /* 0x000fc800078ec0ff */
[----:B------:R-:W-:-:S05]  /*2ba40*/  LOP3.LUT R20, R20, R21, RZ, 0xfc, !PT ;  /* 0x0000001514147212 */ /* 0x000fca00078efcff */
[----:B------:R-:W-:-:S04]  /*2ba50*/  IMAD.IADD R5, R20, 0x1, R17 ;  /* 0x0000000114057824 */ /* 0x000fc800078e0211 */
[----:B-1----:R-:W-:-:S04]  /*2ba60*/  @P0 IMAD.HI.U32 R6, R5, R6, RZ ;  /* 0x0000000605060227 */ /* 0x002fc800078e00ff */
[----:B------:R-:W-:Y:S01]  /*2ba70*/  IMAD.MOV.U32 R4, RZ, RZ, R5 ;  /* 0x000000ffff047224 */ /* 0x000fe200078e0005 */
[----:B----4-:R-:W-:Y:S01]  /*2ba80*/  @P0 SHF.R.U32.HI R4, RZ, R0, R6 ;  /* 0x00000000ff040219 */ /* 0x010fe20000011606 */
[----:B------:R-:W1:Y:S04]  /*2ba90*/  S2R R20, SR_TID.X ;  /* 0x0000000000147919 */ /* 0x000e680000002100 */
        /* <DEDUP_REMOVED lines=15> */
[----:B-1----:R-:W-:Y:S02]  /*2bb90*/  LOP3.LUT R20, R20, 0x7f, RZ, 0xc0, !PT ;  /* 0x0000007f14147812 */ /* 0x002fe400078ec0ff */
[----:B------:R-:W-:Y:S01]  /*2bba0*/  IADD3.X R4, R3, UR5, R4, P0, !PT ;  /* 0x0000000503047c10 */ /* 0x000fe200087fe404 */
[----:B------:R-:W-:Y:S01]  /*2bbb0*/  UMOV UR5, 0xffffffff ;  /* 0xffffffff00057882 */ /* 0x000fe20000000000 */
[----:B------:R-:W-:Y:S02]  /*2bbc0*/  ISETP.GE.AND P3, PT, R29, UR4, PT ;  /* 0x000000041d007c0c */ /* 0x000fe4000bf66270 */
[----:B------:R-:W-:-:S02]  /*2bbd0*/  ISETP.GE.AND P0, PT, R9, UR4, PT ;  /* 0x0000000409007c0c */ /* 0x000fc4000bf06270 */
[----:B------:R-:W-:Y:S02]  /*2bbe0*/  ISETP.GE.AND P1, PT, R10, UR4, PT ;  /* 0x000000040a007c0c */ /* 0x000fe4000bf26270 */
[----:B------:R-:W-:Y:S01]  /*2bbf0*/  SHF.R.U32.HI R9, RZ, 0x2, R20 ;  /* 0x00000002ff097819 */ /* 0x000fe20000011614 */
[----:B0-----:R-:W-:Y:S10]  /*2bc00*/  BRA.DIV UR5, `(.L_x_1954) ;  /* 0x0000008a05547947 */ /* 0x001ff4000b800000 */
[----:B------:R-:W0:Y:S01]  /*2bc10*/  SHFL.IDX PT, R3, R0, RZ, 0x1c1f ;  /* 0x001c1fff00037589 */ /* 0x000e2200000e0000 */
[----:B------:R-:W-:Y:S02]  /*2bc20*/  IMAD R35, R35, R7, RZ ;  /* 0x0000000723237224 */ /* 0x000fe400078e02ff */
[----:B------:R-:W-:Y:S01]  /*2bc30*/  IMAD.IADD R17, R9, 0x1, R17 ;  /* 0x0000000109117824 */ /* 0x000fe200078e0211 */
[----:B------:R-:W1:Y:S04]  /*2bc40*/  SHFL.IDX PT, R2, R4, RZ, 0x1c1f ;  /* 0x001c1fff04027589 */ /* 0x000e6800000e0000 */
[----:B------:R-:W-:Y:S01]  /*2bc50*/  ISETP.GE.AND P2, PT, R17, R35, PT ;  /* 0x000000231100720c */ /* 0x000fe20003f46270 */
[----:B------:R-:W-:-:S12]  /*2bc60*/  SHFL.IDX PT, R14, R0, 0x3, 0x1c1f ;  /* 0x007c1f00000e7f89 */ /* 0x000fd800000e0000 */
[----:B0-----:R-:W-:-:S05]  /*2bc70*/  @!P2 IADD3 R3, P4, R29, R3, RZ ;  /* 0x000000031d03a210 */ /* 0x001fca0007f9e0ff */
[----:B-1----:R-:W-:-:S05]  /*2bc80*/  @!P2 IMAD.X R2, RZ, RZ, R2, P4 ;  /* 0x000000ffff02a224 */ /* 0x002fca00020e0602 */
[----:B------:R-:W-:-:S04]  /*2bc90*/  @!P2 LOP3.LUT R3, R3, R2, RZ, 0x3c, !PT ;  /* 0x000000020303a212 */ /* 0x000fc800078e3cff */
[----:B------:R-:W-:-:S04]  /*2bca0*/  @!P2 LOP3.LUT R2, R3, R2, RZ, 0x3c, !PT ;  /* 0x000000020302a212 */ /* 0x000fc800078e3cff */
[----:B------:R-:W-:-:S05]  /*2bcb0*/  @!P2 LOP3.LUT R3, R3, R2, RZ, 0x3c, !PT ;  /* 0x000000020303a212 */ /* 0x000fca00078e3cff */
[----:B-----5:R-:W-:Y:S04]  /*2bcc0*/  @!P2 LDGSTS.E.BYPASS.LTC128B.128 [R8+0x18400], desc[UR42][R2.64], !P3 ;  /* 0x184000000208afae */ /* 0x020fe8000d901d6a */
[----:B------:R-:W-:Y:S04]  /*2bcd0*/  @!P2 LDGSTS.E.BYPASS.LTC128B.128 [R8+0x1a400], desc[UR42][R2.64+0x40], !P0 ;  /* 0x1a4000400208afae */ /* 0x000fe8000c101d6a */
[----:B------:R0:W-:Y:S02]  /*2bce0*/  @!P2 LDGSTS.E.BYPASS.LTC128B.128 [R8+0x1c400], desc[UR42][R2.64+0x80], !P1 ;  /* 0x1c4000800208afae */ /* 0x0001e4000c901d6a */
[----:B0-----:R-:W-:-:S02]  /*2bcf0*/  VIADD R2, R17, 0x20 ;  /* 0x0000002011027836 */ /* 0x001fc40000000000 */
[----:B------:R-:W0:Y:S03]  /*2bd00*/  SHFL.IDX PT, R3, R0, 0x1, 0x1c1f ;  /* 0x003c1f0000037f89 */ /* 0x000e2600000e0000 */
[----:B------:R-:W-:Y:S02]  /*2bd10*/  ISETP.GE.AND P2, PT, R2, R35, PT ;  /* 0x000000230200720c */ /* 0x000fe40003f46270 */
[----:B------:R-:W1:Y:S11]  /*2bd20*/  SHFL.IDX PT, R2, R4, 0x1, 0x1c1f ;  /* 0x003c1f0004027f89 */ /* 0x000e7600000e0000 */
[----:B0-----:R-:W-:-:S05]  /*2bd30*/  @!P2 IADD3 R3, P4, R29, R3, RZ ;  /* 0x000000031d03a210 */ /* 0x001fca0007f9e0ff */
[----:B-1----:R-:W-:-:S05]  /*2bd40*/  @!P2 IMAD.X R2, RZ, RZ, R2, P4 ;  /* 0x000000ffff02a224 */ /* 0x002fca00020e0602 */
[----:B------:R-:W-:-:S04]  /*2bd50*/  @!P2 LOP3.LUT R3, R3, R2, RZ, 0x3c, !PT ;  /* 0x000000020303a212 */ /* 0x000fc800078e3cff */
[----:B------:R-:W-:-:S04]  /*2bd60*/  @!P2 LOP3.LUT R2, R3, R2, RZ, 0x3c, !PT ;  /* 0x000000020302a212 */ /* 0x000fc800078e3cff */
[----:B------:R-:W-:-:S05]  /*2bd70*/  @!P2 LOP3.LUT R3, R3, R2, RZ, 0x3c, !PT ;  /* 0x000000020303a212 */ /* 0x000fca00078e3cff */
[----:B------:R-:W-:Y:S04]  /*2bd80*/  @!P2 LDGSTS.E.BYPASS.LTC128B.128 [R8+0x18c00], desc[UR42][R2.64], !P3 ;  /* 0x18c000000208afae */ /* 0x000fe8000d901d6a */
[----:B------:R-:W-:Y:S04]  /*2bd90*/  @!P2 LDGSTS.E.BYPASS.LTC128B.128 [R8+0x1ac00], desc[UR42][R2.64+0x40], !P0 ;  /* 0x1ac000400208afae */ /* 0x000fe8000c101d6a */
[----:B------:R0:W-:Y:S02]  /*2bda0*/  @!P2 LDGSTS.E.BYPASS.LTC128B.128 [R8+0x1cc00], desc[UR42][R2.64+0x80], !P1 ;  /* 0x1cc000800208afae */ /* 0x0001e4000c901d6a */
[----:B0-----:R-:W-:-:S02]  /*2bdb0*/  VIADD R2, R17, 0x40 ;  /* 0x0000004011027836 */ /* 0x001fc40000000000 */
[----:B------:R-:W0:Y:S03]  /*2bdc0*/  SHFL.IDX PT, R3, R0, 0x2, 0x1c1f ;  /* 0x005c1f0000037f89 */ /* 0x000e2600000e0000 */
[----:B------:R-:W-:Y:S02]  /*2bdd0*/  ISETP.GE.AND P2, PT, R2, R35, PT ;  /* 0x000000230200720c */ /* 0x000fe40003f46270 */
[----:B------:R-:W1:Y:S04]  /*2bde0*/  SHFL.IDX PT, R2, R4, 0x2, 0x1c1f ;  /* 0x005c1f0004027f89 */ /* 0x000e6800000e0000 */
[----:B------:R-:W2:Y:S07]  /*2bdf0*/  SHFL.IDX PT, R4, R4, 0x3, 0x1c1f ;  /* 0x007c1f0004047f89 */ /* 0x000eae00000e0000 */
[----:B0-----:R-:W-:-:S04]  /*2be00*/  @!P2 IADD3 R3, P4, R29, R3, RZ ;  /* 0x000000031d03a210 */ /* 0x001fc80007f9e0ff */
[----:B-1----:R-:W-:-:S04]  /*2be10*/  @!P2 IADD3.X R2, RZ, R2, RZ, P4, !PT ;  /* 0x00000002ff02a210 */ /* 0x002fc800027fe4ff */
[----:B------:R-:W-:-:S04]  /*2be20*/  @!P2 LOP3.LUT R3, R3, R2, RZ, 0x3c, !PT ;  /* 0x000000020303a212 */ /* 0x000fc800078e3cff */
[----:B------:R-:W-:-:S04]  /*2be30*/  @!P2 LOP3.LUT R2, R3, R2, RZ, 0x3c, !PT ;  /* 0x000000020302a212 */ /* 0x000fc800078e3cff */
[----:B------:R-:W-:-:S05]  /*2be40*/  @!P2 LOP3.LUT R3, R3, R2, RZ, 0x3c, !PT ;  /* 0x000000020303a212 */ /* 0x000fca00078e3cff */
[----:B------:R0:W-:Y:S04]  /*2be50*/  @!P2 LDGSTS.E.BYPASS.LTC128B.128 [R8+0x19400], desc[UR42][R2.64], !P3 ;  /* 0x194000000208afae */ /* 0x0001e8000d901d6a */
[----:B------:R0:W-:Y:S04]  /*2be60*/  @!P2 LDGSTS.E.BYPASS.LTC128B.128 [R8+0x1b400], desc[UR42][R2.64+0x40], !P0 ;  /* 0x1b4000400208afae */ /* 0x0001e8000c101d6a */
[----:B--2---:R0:W-:Y:S02]  /*2be70*/  @!P2 LDGSTS.E.BYPASS.LTC128B.128 [R8+0x1d400], desc[UR42][R2.64+0x80], !P1 ;  /* 0x1d4000800208afae */ /* 0x0041e4000c901d6a */
.L_x_2229:
[----:B------:R-:W-:Y:S01]  /*2be80*/  VIADD R0, R17, 0x60 ;  /* 0x0000006011007836 */ /* 0x000fe20000000000 */
[----:B------:R-:W-:Y:S04]  /*2be90*/  BSSY B0, `(.L_x_1955) ;  /* 0x000000b000007945 */ /* 0x000fe80003800000 */
[----:B------:R-:W-:-:S13]  /*2bea0*/  ISETP.GE.AND P2, PT, R0, R35, PT ;  /* 0x000000230000720c */ /* 0x000fda0003f46270 */
[----:B------:R-:W-:Y:S05]  /*2beb0*/  @P2 BRA `(.L_x_1956) ;  /* 0x0000000000202947 */ /* 0x000fea0003800000 */
[----:B0-----:R-:W-:-:S05]  /*2bec0*/  IADD3 R2, P2, R29, R14, RZ ;  /* 0x0000000e1d027210 */ /* 0x001fca0007f5e0ff */
[----:B------:R-:W-:-:S05]  /*2bed0*/  IMAD.X R3, RZ, RZ, R4, P2 ;  /* 0x000000ffff037224 */ /* 0x000fca00010e0604 */
[----:B------:R-:W-:Y:S01]  /*2bee0*/  @!PT LDS RZ, [RZ] ;  /* 0x00000000fffff984 */ /* 0x000fe20000000800 */
[----:B------:R-:W-:Y:S01]  /*2bef0*/  @!PT LDS RZ, [RZ] ;  /* 0x00000000fffff984 */ /* 0x000fe20000000800 */
[----:B------:R-:W-:Y:S01]  /*2bf00*/  @!PT LDS RZ, [RZ] ;  /* 0x00000000fffff984 */ /* 0x000fe20000000800 */
[----:B------:R1:W-:Y:S04]  /*2bf10*/  LDGSTS.E.BYPASS.LTC128B.128 [R8+0x19c00], desc[UR42][R2.64], !P3 ;  /* 0x19c0000002087fae */ /* 0x0003e8000d901d6a */
[----:B------:R1:W-:Y:S04]  /*2bf20*/  LDGSTS.E.BYPASS.LTC128B.128 [R8+0x1bc00], desc[UR42][R2.64+0x40], !P0 ;  /* 0x1bc0004002087fae */ /* 0x0003e8000c101d6a */
[----:B------:R1:W-:Y:S02]  /*2bf30*/  LDGSTS.E.BYPASS.LTC128B.128 [R8+0x1dc00], desc[UR42][R2.64+0x80], !P1 ;  /* 0x1dc0008002087fae */ /* 0x0003e4000c901d6a */
.L_x_1956:
[----:B------:R-:W-:Y:S05]  /*2bf40*/  BSYNC B0 ;  /* 0x0000000000007941 */ /* 0x000fea0003800000 */
.L_x_1955:
[----:B------:R-:W-:Y:S01]  /*2bf50*/  NOP ;  /* 0x0000000000007918 */ /* 0x000fe20000000000 */
[----:B------:R-:W-:-:S13]  /*2bf60*/  PLOP3.LUT P0, PT, PT, PT, PT, 0x80, 0x0 ;  /* 0x000000000000781c */ /* 0x000fda0003f0f070 */
.L_x_1957:
[----:B------:R-:W-:Y:S02]  /*2bf70*/  PLOP3.LUT P1, PT, P1, P0, PT, 0xa2, 0x0 ;  /* 0x000000000000781c */ /* 0x000fe40000f21472 */
[----:B------:R-:W-:-:S08]  /*2bf80*/  @P0 R2UR P1, UR4, R22 ;  /* 0x00000000160402ca */ /* 0x000fd00000020000 */
[----:B------:R-:W-:-:S05]  /*2bf90*/  @P0 PLOP3.LUT P0, PT, P1, PT, PT, 0x80, 0x0 ;  /* 0x000000000000081c */ /* 0x000fca0000f0f070 */
[----:B------:R-:W-:Y:S01]  /*2bfa0*/  @!P1 SYNCS.ARRIVE.TRANS64.RED.A0T1 RZ, [UR4+0x2a800], RZ ;  /* 0x02a800ffffff99a7 */ /* 0x000fe20008200404 */
[----:B------:R-:W-:Y:S07]  /*2bfb0*/  @!P1 ARRIVES.LDGSTSBAR.64.TRANSCNT [UR4+0x2a800] ;  /* 0x02a80000ff0099b0 */ /* 0x000fee0008000a84 */
[----:B------:R-:W-:Y:S05]  /*2bfc0*/  @P0 BRA.U.ANY `(.L_x_1957) ;  /* 0xfffffffd00e80947 */ /* 0x000fea000393ffff */
[----:B01----:R-:W2:Y:S02]  /*2bfd0*/  LDL.LU R2, [R1+0x24] ;  /* 0x0000240001027983 */ /* 0x003ea40000300800 */
[----:B--2---:R-:W-:-:S05]  /*2bfe0*/  VIADD R2, R2, 0x1 ;  /* 0x0000000102027836 */ /* 0x004fca0000000000 */
[----:B------:R0:W-:Y:S01]  /*2bff0*/  STL [R1+0x24], R2 ;  /* 0x0000240201007387 */ /* 0x0001e20000100800 */
[----:B------:R-:W-:-:S04]  /*2c000*/  LEA.HI R0, R2, R2, RZ, 0x1 ;  /* 0x0000000202007211 */ /* 0x000fc800078f08ff */
[----:B------:R-:W-:-:S05]  /*2c010*/  LOP3.LUT R0, R0, 0xfffffffe, RZ, 0xc0, !PT ;  /* 0xfffffffe00007812 */ /* 0x000fca00078ec0ff */
[----:B------:R-:W-:-:S05]  /*2c020*/  IMAD.IADD R0, R2, 0x1, -R0 ;  /* 0x0000000102007824 */ /* 0x000fca00078e0a00 */
[----:B------:R-:W-:Y:S01]  /*2c030*/  SHF.L.U32 R3, R0, 0x1f, RZ ;  /* 0x0000001f00037819 */ /* 0x000fe200000006ff */
[----:B------:R-:W-:Y:S01]  /*2c040*/  NOP ;  /* 0x0000000000007918 */ /* 0x000fe20000000000 */
[----:B0-----:R-:W2:Y:S01]  /*2c050*/  LDL.LU R2, [R1+0x18] ;  /* 0x0000180001027983 */ /* 0x001ea20000300800 */
[----:B------:R0:W-:Y:S01]  /*2c060*/  SYNCS.ARRIVE.TRANS64.A1T0 RZ, [R22+URZ+0x2a800], RZ ;  /* 0x02a800ff16ff79a7 */ /* 0x0001e2000810003f */
[----:B------:R-:W-:Y:S01]  /*2c070*/  BSSY B0, `(.L_x_1958) ;  /* 0x0000005000007945 */ /* 0x000fe20003800000 */
[----:B------:R-:W1:Y:S01]  /*2c080*/  SYNCS.PHASECHK.TRANS64.TRYWAIT P1, [R22+URZ+0x2a820], R3 ;  /* 0x02a82003160075a7 */ /* 0x000e62000802017f */
[----:B--2---:R-:W-:-:S05]  /*2c090*/  VIADD R20, R2, 0xfffffffe ;  /* 0xfffffffe02147836 */ /* 0x004fca0000000000 */
[----:B------:R-:W-:Y:S01]  /*2c0a0*/  ISETP.GE.AND P0, PT, R20, R32, PT ;  /* 0x000000201400720c */ /* 0x000fe20003f06270 */
[----:B01----:R-:W-:-:S12]  /*2c0b0*/  @!P1 BRA `(.L_x_1959) ;  /* 0x0000008800809947 */ /* 0x003fd80003800000 */
.L_x_2230:
[----:B------:R-:W-:Y:S05]  /*2c0c0*/  BSYNC B0 ;  /* 0x0000000000007941 */ /* 0x000fea0003800000 */
.L_x_1958:
[----:B------:R-:W-:Y:S05]  /*2c0d0*/  @!P0 BRA `(.L_x_1960) ;  /* 0x0000001000ec8947 */ /* 0x000fea0003800000 */
[----:B------:R-:W-:Y:S02]  /*2c0e0*/  IMAD.MOV.U32 R5, RZ, RZ, R23 ;  /* 0x000000ffff057224 */ /* 0x000fe400078e0017 */
[----:B------:R-:W-:-:S07]  /*2c0f0*/  IMAD.MOV.U32 R6, RZ, RZ, R25 ;  /* 0x000000ffff067224 */ /* 0x000fce00078e0019 */
.L_x_1980:
[----:B-1----:R-:W1:Y:S01]  /*2c100*/  LDC R7, c[0x0][0x430] ;  /* 0x00010c00ff077b82 */ /* 0x002e620000000800 */
[----:B--2---:R-:W2:Y:S01]  /*2c110*/  S2R R2, SR_TID.X ;  /* 0x0000000000027919 */ /* 0x004ea20000002100 */
[----:B------:R-:W-:Y:S05]  /*2c120*/  YIELD ;  /* 0x0000000000007946 */ /* 0x000fea0003800000 */
[----:B------:R-:W-:Y:S01]  /*2c130*/  ULDC.64 UR4, c[0x0][0x428] ;  /* 0x00010a0000047ab9 */ /* 0x000fe20000000a00 */
[----:B-1----:R-:W-:Y:S02]  /*2c140*/  ISETP.NE.AND P0, PT, R7, 0x1, PT ;  /* 0x000000010700780c */ /* 0x002fe40003f05270 */
[C---:B0-2---:R-:W-:Y:S01]  /*2c150*/  LOP3.LUT R0, R2.reuse, 0x7f, RZ, 0xc0, !PT ;  /* 0x0000007f02007812 */ /* 0x045fe200078ec0ff */
[----:B0-----:R-:W-:-:S10]  /*2c160*/  IMAD.SHL.U32 R3, R2, 0x20, RZ ;  /* 0x0000002002037824 */ /* 0x001fd400078e00ff */
[----:B------:R-:W0:Y:S01]  /*2c170*/  @P0 LDC R4, c[0x0][0x434] ;  /* 0x00010d00ff040b82 */ /* 0x000e220000000800 */
[----:B------:R-:W-:Y:S02]  /*2c180*/  SHF.R.U32.HI R2, RZ, 0x2, R0 ;  /* 0x00000002ff027819 */ /* 0x000fe40000011600 */
[----:B------:R-:W-:-:S03]  /*2c190*/  LOP3.LUT R3, R3, 0x60, RZ, 0xc0, !PT ;  /* 0x0000006003037812 */ /* 0x000fc600078ec0ff */
[----:B------:R-:W-:Y:S02]  /*2c1a0*/  IMAD R2, R20, 0x80, R2 ;  /* 0x0000008014027824 */ /* 0x000fe400078e0202 */
[----:B------:R-:W1:Y:S03]  /*2c1b0*/  @P0 LDC R0, c[0x0][0x438] ;  /* 0x00010e00ff000b82 */ /* 0x000e660000000800 */
[----:B------:R-:W-:-:S05]  /*2c1c0*/  IADD3 R3, R3, R2, R33 ;  /* 0x0000000203037210 */ /* 0x000fca0007ffe021 */
[----:B------:R-:W-:Y:S02]  /*2c1d0*/  IMAD.MOV.U32 R2, RZ, RZ, R3 ;  /* 0x000000ffff027224 */ /* 0x000fe400078e0003 */
[----:B0-----:R-:W-:-:S05]  /*2c1e0*/  @P0 IMAD.HI.U32 R4, R3, R4, RZ ;  /* 0x0000000403040227 */ /* 0x001fca00078e00ff */
[----:B-1----:R-:W-:-:S05]  /*2c1f0*/  @P0 SHF.R.U32.HI R2, RZ, R0, R4 ;  /* 0x00000000ff020219 */ /* 0x002fca0000011604 */
[----:B------:R-:W-:-:S04]  /*2c200*/  IMAD.MOV R0, RZ, RZ, -R2 ;  /* 0x000000ffff007224 */ /* 0x000fc800078e0a02 */
[----:B------:R-:W-:Y:S01]  /*2c210*/  IMAD R7, R7, R0, R3 ;  /* 0x0000000007077224 */ /* 0x000fe200078e0203 */
[----:B------:R-:W-:Y:S01]  /*2c220*/  SHF.R.S32.HI R3, RZ, 0x1f, R2 ;  /* 0x0000001fff037819 */ /* 0x000fe20000011402 */
[----:B------:R-:W-:-:S04]  /*2c230*/  IMAD R0, R34, UR4, RZ ;  /* 0x0000000422007c24 */ /* 0x000fc8000f8e02ff */
[C---:B------:R-:W-:Y:S02]  /*2c240*/  IMAD R0, R28.reuse, UR5, R0 ;  /* 0x000000051c007c24 */ /* 0x040fe4000f8e0200 */
[----:B------:R-:W-:Y:S01]  /*2c250*/  IMAD.WIDE.U32 R2, R28, UR4, R2 ;  /* 0x000000041c027c25 */ /* 0x000fe2000f8e0002 */
[----:B------:R-:W-:-:S03]  /*2c260*/  ULDC.64 UR4, c[0x0][0x418] ;  /* 0x0001060000047ab9 */ /* 0x000fc60000000a00 */
[----:B------:R-:W-:Y:S01]  /*2c270*/  IMAD.IADD R0, R0, 0x1, R3 ;  /* 0x0000000100007824 */ /* 0x000fe200078e0203 */
[----:B------:R-:W-:-:S04]  /*2c280*/  LEA R8, P0, R2, UR4, 0x2 ;  /* 0x0000000402087c11 */ /* 0x000fc8000f8010ff */
[----:B------:R-:W-:-:S05]  /*2c290*/  LEA.HI.X R9, R2, UR5, R0, 0x2, P0 ;  /* 0x0000000502097c11 */ /* 0x000fca00080f1400 */
[----:B------:R-:W2:Y:S01]  /*2c2a0*/  LDG.E R8, desc[UR42][R8.64] ;  /* 0x0000002a08087981 */ /* 0x000ea2000c1e1900 */
[----:B------:R-:W-:Y:S01]  /*2c2b0*/  IMAD.U32 R10, RZ, RZ, UR39 ;  /* 0x00000027ff0a7e24 */ /* 0x000fe2000f8e00ff */
[C---:B------:R-:W-:Y:S01]  /*2c2c0*/  ISETP.GT.AND P1, PT, R20.reuse, R32, PT ;  /* 0x000000201400720c */ /* 0x040fe20003f24270 */
[----:B------:R-:W-:Y:S02]  /*2c2d0*/  VIADD R23, R5, 0x1 ;  /* 0x0000000105177836 */ /* 0x000fe40000000000 */
[----:B------:R-:W-:Y:S01]  /*2c2e0*/  VIADD R20, R20, 0xffffffff ;  /* 0xffffffff14147836 */ /* 0x000fe20000000000 */
[----:B------:R-:W-:Y:S02]  /*2c2f0*/  ISETP.NE.AND P2, PT, R10, 0x3, PT ;  /* 0x000000030a00780c */ /* 0x000fe40003f45270 */
[----:B------:R-:W-:-:S04]  /*2c300*/  ISETP.NE.AND P0, PT, R23, 0x2, PT ;  /* 0x000000021700780c */ /* 0x000fc80003f05270 */
[----:B------:R-:W-:Y:S02]  /*2c310*/  SEL R25, RZ, 0x1, P0 ;  /* 0x00000001ff197807 */ /* 0x000fe40000000000 */
[----:B------:R-:W-:Y:S02]  /*2c320*/  SEL R23, R23, RZ, P0 ;  /* 0x000000ff17177207 */ /* 0x000fe40000000000 */
[----:B------:R-:W-:Y:S02]  /*2c330*/  LOP3.LUT R25, R6, R25, RZ, 0x3c, !PT ;  /* 0x0000001906197212 */ /* 0x000fe400078e3cff */
[----:B--2---:R-:W-:Y:S01]  /*2c340*/  SHF.R.S32.HI R10, RZ, 0x1f, R8 ;  /* 0x0000001fff0a7819 */ /* 0x004fe20000011408 */
[----:B------:R-:W-:Y:S06]  /*2c350*/  @!P2 BRA `(.L_x_1961) ;  /* 0x000000000004a947 */ /* 0x000fec0003800000 */
[----:B------:R-:W-:Y:S01]  /*2c360*/  BPT.TRAP 0x1 ;  /* 0x000000040000795c */ /* 0x000fe20000300000 */
.L_x_1961:
[----:B------:R-:W-:Y:S01]  /*2c370*/  IMAD R4, R23, 0x8, R22 ;  /* 0x0000000817047824 */ /* 0x000fe200078e0216 */
[----:B------:R-:W-:Y:S01]  /*2c380*/  SHF.L.U32 R17, R25, 0x1f, RZ ;  /* 0x0000001f19117819 */ /* 0x000fe200000006ff */
[----:B------:R-:W-:Y:S01]  /*2c390*/  BSSY B0, `(.L_x_1962) ;  /* 0x0000004000007945 */ /* 0x000fe20003800000 */
[----:B------:R-:W-:Y:S02]  /*2c3a0*/  SHF.R.S32.HI R9, RZ, 0x1f, R7 ;  /* 0x0000001fff097819 */ /* 0x000fe40000011407 */
[----:B------:R-:W0:Y:S02]  /*2c3b0*/  SYNCS.PHASECHK.TRANS64.TRYWAIT P0, [R4+URZ+0x2a880], R17 ;  /* 0x02a88011040075a7 */ /* 0x000e24000800017f */
[----:B0-----:R-:W-:Y:S05]  /*2c3c0*/  @!P0 BRA `(.L_x_1963) ;  /* 0x0000008400d08947 */ /* 0x001fea0003800000 */
.L_x_2231:
[----:B------:R-:W-:Y:S05]  /*2c3d0*/  BSYNC B0 ;  /* 0x0000000000007941 */ /* 0x000fea0003800000 */
.L_x_1962:
[----:B------:R-:W-:Y:S01]  /*2c3e0*/  ULDC.64 UR4, c[0x0][0x328] ;  /* 0x0000ca0000047ab9 */ /* 0x000fe20000000a00 */
[----:B------:R-:W1:Y:S01]  /*2c3f0*/  LDC R11, c[0x0][0x2f4] ;  /* 0x0000bd00ff0b7b82 */ /* 0x000e620000000800 */
[----:B------:R-:W-:Y:S01]  /*2c400*/  IMAD R0, R9, UR4, RZ ;  /* 0x0000000409007c24 */ /* 0x000fe2000f8e02ff */
[----:B------:R-:W-:Y:S01]  /*2c410*/  ULDC.64 UR6, c[0x0][0x318] ;  /* 0x0000c60000067ab9 */ /* 0x000fe20000000a00 */
[----:B------:R-:W-:Y:S01]  /*2c420*/  IMAD.WIDE.U32 R2, R7, UR4, RZ ;  /* 0x0000000407027c25 */ /* 0x000fe2000f8e00ff */
[C---:B------:R-:W-:Y:S02]  /*2c430*/  LOP3.LUT R13, R29.reuse, 0x80, RZ, 0xfc, !PT ;  /* 0x000000801d0d7812 */ /* 0x040fe400078efcff */
[----:B------:R-:W-:Y:S01]  /*2c440*/  LOP3.LUT R12, R29, 0x40, RZ, 0xfc, !PT ;  /* 0x000000401d0c7812 */ /* 0x000fe200078efcff */
[----:B------:R-:W-:Y:S01]  /*2c450*/  IMAD R0, R7, UR5, R0 ;  /* 0x0000000507007c24 */ /* 0x000fe2000f8e0200 */
[----:B------:R-:W-:Y:S01]  /*2c460*/  ULDC.64 UR4, c[0x0][0x338] ;  /* 0x0000ce0000047ab9 */ /* 0x000fe20000000a00 */
[----:B------:R-:W-:-:S02]  /*2c470*/  IMAD R35, R23, 0x6000, R37 ;  /* 0x0000600017237824 */ /* 0x000fc400078e0225 */
[----:B------:R-:W-:Y:S02]  /*2c480*/  IMAD.IADD R3, R3, 0x1, R0 ;  /* 0x0000000103037824 */ /* 0x000fe400078e0200 */
[----:B------:R-:W-:Y:S02]  /*2c490*/  IMAD R0, R10, UR4, RZ ;  /* 0x000000040a007c24 */ /* 0x000fe4000f8e02ff */
[----:B------:R-:W-:-:S04]  /*2c4a0*/  IMAD.WIDE.U32 R2, R8, UR4, R2 ;  /* 0x0000000408027c25 */ /* 0x000fc8000f8e0002 */
[----:B------:R-:W-:Y:S01]  /*2c4b0*/  IMAD R0, R8, UR5, R0 ;  /* 0x0000000508007c24 */ /* 0x000fe2000f8e0200 */
[----:B------:R-:W-:-:S03]  /*2c4c0*/  ULDC.64 UR4, c[0x0][0x330] ;  /* 0x0000cc0000047ab9 */ /* 0x000fc60000000a00 */
[----:B------:R-:W-:Y:S01]  /*2c4d0*/  IMAD.IADD R3, R3, 0x1, R0 ;  /* 0x0000000103037824 */ /* 0x000fe200078e0200 */
[-C--:B-1----:R-:W-:Y:S02]  /*2c4e0*/  ISETP.GE.AND P2, PT, R13, R11.reuse, PT ;  /* 0x0000000b0d00720c */ /* 0x082fe40003f46270 */
[-C--:B------:R-:W-:Y:S01]  /*2c4f0*/  ISETP.GE.AND P3, PT, R12, R11.reuse, PT ;  /* 0x0000000b0c00720c */ /* 0x080fe20003f66270 */
[C---:B------:R-:W-:Y:S01]  /*2c500*/  IMAD.WIDE.U32 R2, R18.reuse, UR4, R2 ;  /* 0x0000000412027c25 */ /* 0x040fe2000f8e0002 */
[----:B------:R-:W-:Y:S01]  /*2c510*/  UMOV UR4, 0xffffffff ;  /* 0xffffffff00047882 */ /* 0x000fe20000000000 */
[----:B------:R-:W-:Y:S02]  /*2c520*/  ISETP.GE.AND P4, PT, R29, R11, PT ;  /* 0x0000000b1d00720c */ /* 0x000fe40003f86270 */
[----:B------:R-:W-:Y:S01]  /*2c530*/  IMAD R27, R18, UR5, R3 ;  /* 0x00000005121b7c24 */ /* 0x000fe2000f8e0203 */
[----:B------:R-:W-:-:S04]  /*2c540*/  IADD3 R21, P0, R2, UR6, RZ ;  /* 0x0000000602157c10 */ /* 0x000fc8000ff1e0ff */
[----:B------:R-:W-:Y:S01]  /*2c550*/  IADD3.X R27, R27, UR7, RZ, P0, !PT ;  /* 0x000000071b1b7c10 */ /* 0x000fe200087fe4ff */
[----:B------:R-:W-:Y:S08]  /*2c560*/  BRA.DIV UR4, `(.L_x_1964) ;  /* 0x00000086047c7947 */ /* 0x000ff0000b800000 */
[----:B------:R-:W1:Y:S04]  /*2c570*/  SHFL.IDX PT, R2, R21, RZ, 0x1c1f ;  /* 0x001c1fff15027589 */ /* 0x000e6800000e0000 */
[----:B------:R-:W2:Y:S01]  /*2c580*/  SHFL.IDX PT, R0, R27, RZ, 0x1c1f ;  /* 0x001c1fff1b007589 */ /* 0x000ea200000e0000 */
        /* <DEDUP_REMOVED lines=17> */
[----:B------:R1:W2:Y:S04]  /*2c6a0*/  SHFL.IDX PT, R35, R27, 0x3, 0x1c1f ;  /* 0x007c1f001b237f89 */ /* 0x0002a800000e0000 */
[----:B------:R-:W-:Y:S04]  /*2c6b0*/  LDGSTS.E.BYPASS.LTC128B.128 [R0+0xd400], desc[UR42][R2.64], !P4 ;  /* 0x0d40000002007fae */ /* 0x000fe8000e101d6a */
[----:B------:R-:W-:Y:S04]  /*2c6c0*/  LDGSTS.E.BYPASS.LTC128B.128 [R0+0xf400], desc[UR42][R2.64+0x40], !P3 ;  /* 0x0f40004002007fae */ /* 0x000fe8000d901d6a */
[----:B------:R3:W-:Y:S04]  /*2c6d0*/  LDGSTS.E.BYPASS.LTC128B.128 [R0+0x11400], desc[UR42][R2.64+0x80], !P2 ;  /* 0x1140008002007fae */ /* 0x0007e8000d101d6a */
[----:B--23--:R1:W3:Y:S02]  /*2c6e0*/  SHFL.IDX PT, R2, R21, 0x3, 0x1c1f ;  /* 0x007c1f0015027f89 */ /* 0x00c2e400000e0000 */
.L_x_2241:
[----:B---3--:R-:W-:-:S05]  /*2c6f0*/  IADD3 R2, P0, R29, R2, RZ ;  /* 0x000000021d027210 */ /* 0x008fca0007f1e0ff */
        /* <DEDUP_REMOVED lines=9> */
.L_x_1965:
        /* <DEDUP_REMOVED lines=11> */
.L_x_1966:
[----:B------:R2:W-:Y:S01]  /*2c840*/  SYNCS.ARRIVE.TRANS64.A1T0 RZ, [R4+URZ+0x2a870], RZ ;  /* 0x02a870ff04ff79a7 */ /* 0x0005e2000810003f */
[----:B------:R-:W-:Y:S05]  /*2c850*/  @!P3 BRA `(.L_x_1967) ;  /* 0x000000000004b947 */ /* 0x000fea0003800000 */
[----:B------:R-:W-:Y:S01]  /*2c860*/  BPT.TRAP 0x1 ;  /* 0x000000040000795c */ /* 0x000fe20000300000 */
.L_x_1967:
[----:B------:R-:W3:Y:S01]  /*2c870*/  SYNCS.PHASECHK.TRANS64.TRYWAIT P0, [R4+URZ+0x2a840], R17 ;  /* 0x02a84011040075a7 */ /* 0x000ee2000800017f */
[----:B------:R-:W-:Y:S04]  /*2c880*/  BSSY B0, `(.L_x_1968) ;  /* 0x0000002000007945 */ /* 0x000fe80003800000 */
[----:B---3--:R-:W-:Y:S05]  /*2c890*/  @!P0 BRA `(.L_x_1969) ;  /* 0x0000008400e48947 */ /* 0x008fea0003800000 */
.L_x_2242:
[----:B------:R-:W-:Y:S05]  /*2c8a0*/  BSYNC B0 ;  /* 0x0000000000007941 */ /* 0x000fea0003800000 */
.L_x_1968:
[----:B------:R-:W-:Y:S01]  /*2c8b0*/  ULDC.64 UR4, c[0x0][0x300] ;  /* 0x0000c00000047ab9 */ /* 0x000fe20000000a00 */
[----:B------:R-:W4:Y:S01]  /*2c8c0*/  LDC R11, c[0x0][0x2f4] ;  /* 0x0000bd00ff0b7b82 */ /* 0x000f220000000800 */
[----:B------:R-:W-:Y:S01]  /*2c8d0*/  IMAD R9, R9, UR4, RZ ;  /* 0x0000000409097c24 */ /* 0x000fe2000f8e02ff */
[----:B------:R-:W-:Y:S01]  /*2c8e0*/  ULDC.64 UR6, c[0x0][0x2e8] ;  /* 0x0000ba0000067ab9 */ /* 0x000fe20000000a00 */
[----:B------:R-:W-:Y:S01]  /*2c8f0*/  IMAD.WIDE.U32 R2, R7, UR4, RZ ;  /* 0x0000000407027c25 */ /* 0x000fe2000f8e00ff */
        /* <DEDUP_REMOVED lines=10> */
[C---:B------:R-:W-:Y:S01]  /*2c9a0*/  IMAD.WIDE.U32 R2, R18.reuse, UR4, R2 ;  /* 0x0000000412027c25 */ /* 0x040fe2000f8e0002 */
[----:B------:R-:W-:Y:S01]  /*2c9b0*/  UMOV UR4, 0xffffffff ;  /* 0xffffffff00047882 */ /* 0x000fe20000000000 */
[-C--:B----4-:R-:W-:Y:S02]  /*2c9c0*/  ISETP.GE.AND P2, PT, R13, R11.reuse, PT ;  /* 0x0000000b0d00720c */ /* 0x090fe40003f46270 */
[----:B------:R-:W-:Y:S01]  /*2c9d0*/  IMAD R8, R18, UR5, R3 ;  /* 0x0000000512087c24 */ /* 0x000fe2000f8e0203 */
[----:B------:R-:W-:Y:S02]  /*2c9e0*/  IADD3 R7, P0, R2, UR6, RZ ;  /* 0x0000000602077c10 */ /* 0x000fe4000ff1e0ff */
[----:B------:R-:W-:Y:S02]  /*2c9f0*/  ISETP.GE.AND P3, PT, R12, R11, PT ;  /* 0x0000000b0c00720c */ /* 0x000fe40003f66270 */
[----:B------:R-:W-:-:S02]  /*2ca00*/  IADD3.X R8, R8, UR7, RZ, P0, !PT ;  /* 0x0000000708087c10 */ /* 0x000fc400087fe4ff */
[----:B------:R-:W-:Y:S01]  /*2ca10*/  ISETP.GE.AND P4, PT, R29, R11, PT ;  /* 0x0000000b1d00720c */ /* 0x000fe20003f86270 */
[----:B------:R-:W-:-:S12]  /*2ca20*/  BRA.DIV UR4, `(.L_x_1970) ;  /* 0x0000008604947947 */ /* 0x000fd8000b800000 */
[----:B------:R-:W4:Y:S04]  /*2ca30*/  SHFL.IDX PT, R2, R7, RZ, 0x1c1f ;  /* 0x001c1fff07027589 */ /* 0x000f2800000e0000 */
[----:B------:R-:W5:Y:S04]  /*2ca40*/  SHFL.IDX PT, R3, R8, RZ, 0x1c1f ;  /* 0x001c1fff08037589 */ /* 0x000f6800000e0000 */
[----:B------:R-:W-:Y:S01]  /*2ca50*/  SHFL.IDX PT, R9, R8, 0x2, 0x1c1f ;  /* 0x005c1f0008097f89 */ /* 0x000fe200000e0000 */
        /* <DEDUP_REMOVED lines=15> */
[----:B------:R4:W0:Y:S04]  /*2cb50*/  SHFL.IDX PT, R9, R8, 0x3, 0x1c1f ;  /* 0x007c1f0008097f89 */ /* 0x00082800000e0000 */
[----:B------:R-:W-:Y:S04]  /*2cb60*/  LDGSTS.E.BYPASS.LTC128B.128 [R0+0x1f400], desc[UR42][R2.64], !P4 ;  /* 0x1f40000002007fae */ /* 0x000fe8000e101d6a */
[----:B------:R-:W-:Y:S04]  /*2cb70*/  LDGSTS.E.BYPASS.LTC128B.128 [R0+0x21400], desc[UR42][R2.64+0x40], !P3 ;  /* 0x2140004002007fae */ /* 0x000fe8000d901d6a */
[----:B------:R5:W-:Y:S04]  /*2cb80*/  LDGSTS.E.BYPASS.LTC128B.128 [R0+0x23400], desc[UR42][R2.64+0x80], !P2 ;  /* 0x2340008002007fae */ /* 0x000be8000d101d6a */
[----:B-----5:R4:W0:Y:S02]  /*2cb90*/  SHFL.IDX PT, R2, R7, 0x3, 0x1c1f ;  /* 0x007c1f0007027f89 */ /* 0x02082400000e0000 */
.L_x_2252:
[----:B0-----:R-:W-:-:S05]  /*2cba0*/  IADD3 R2, P0, R29, R2, RZ ;  /* 0x000000021d027210 */ /* 0x001fca0007f1e0ff */
        /* <DEDUP_REMOVED lines=9> */
.L_x_1971:
        /* <DEDUP_REMOVED lines=11> */
.L_x_1972:
[----:B------:R-:W-:Y:S01]  /*2ccf0*/  IMAD.U32 R0, RZ, RZ, UR37 ;  /* 0x00000025ff007e24 */ /* 0x000fe2000f8e00ff */
[----:B------:R0:W-:Y:S04]  /*2cd00*/  SYNCS.ARRIVE.TRANS64.A1T0 RZ, [R4+URZ+0x2a830], RZ ;  /* 0x02a830ff04ff79a7 */ /* 0x0001e8000810003f */
[----:B------:R-:W-:-:S13]  /*2cd10*/  ISETP.NE.AND P0, PT, R0, 0x3, PT ;  /* 0x000000030000780c */ /* 0x000fda0003f05270 */
[----:B0-----:R-:W-:Y:S05]  /*2cd20*/  @!P0 BRA `(.L_x_1973) ;  /* 0x0000000000048947 */ /* 0x001fea0003800000 */
[----:B------:R-:W-:Y:S01]  /*2cd30*/  BPT.TRAP 0x1 ;  /* 0x000000040000795c */ /* 0x000fe20000300000 */
.L_x_1973:
[----:B------:R-:W-:Y:S01]  /*2cd40*/  LOP3.LUT R0, R6, 0x1, RZ, 0x3c, !PT ;  /* 0x0000000106007812 */ /* 0x000fe200078e3cff */
[----:B------:R-:W-:Y:S01]  /*2cd50*/  IMAD R3, R5, 0x8, R22 ;  /* 0x0000000805037824 */ /* 0x000fe200078e0216 */
[----:B------:R-:W-:Y:S02]  /*2cd60*/  BSSY B0, `(.L_x_1974) ;  /* 0x0000004000007945 */ /* 0x000fe40003800000 */
[----:B------:R-:W-:-:S04]  /*2cd70*/  SHF.L.U32 R0, R0, 0x1f, RZ ;  /* 0x0000001f00007819 */ /* 0x000fc800000006ff */
[----:B------:R-:W0:Y:S02]  /*2cd80*/  SYNCS.PHASECHK.TRANS64.TRYWAIT P2, [R3+URZ+0x2a870], R0 ;  /* 0x02a87000030075a7 */ /* 0x000e24000804017f */
[----:B0-----:R-:W-:Y:S05]  /*2cd90*/  @!P2 BRA `(.L_x_1975) ;  /* 0x0000008400e8a947 */ /* 0x001fea0003800000 */
.L_x_2253:
[----:B------:R-:W-:Y:S05]  /*2cda0*/  BSYNC B0 ;  /* 0x0000000000007941 */ /* 0x000fea0003800000 */
.L_x_1974:
[----:B------:R-:W-:-:S05]  /*2cdb0*/  IMAD.U32 R2, RZ, RZ, UR39 ;  /* 0x00000027ff027e24 */ /* 0x000fca000f8e00ff */
[----:B------:R-:W-:-:S13]  /*2cdc0*/  ISETP.NE.AND P2, PT, R2, 0x3, PT ;  /* 0x000000030200780c */ /* 0x000fda0003f45270 */
[----:B------:R-:W-:Y:S05]  /*2cdd0*/  @!P2 BRA `(.L_x_1976) ;  /* 0x000000000004a947 */ /* 0x000fea0003800000 */
[----:B------:R-:W-:Y:S01]  /*2cde0*/  BPT.TRAP 0x1 ;  /* 0x000000040000795c */ /* 0x000fe20000300000 */
.L_x_1976:
[----:B------:R-:W-:Y:S01]  /*2cdf0*/  SHF.L.U32 R2, R6, 0x1f, RZ ;  /* 0x0000001f06027819 */ /* 0x000fe200000006ff */
[----:B------:R-:W-:-:S03]  /*2ce00*/  IMAD R0, R5, 0x6000, RZ ;  /* 0x0000600005007824 */ /* 0x000fc600078e02ff */
[----:B------:R-:W0:Y:S02]  /*2ce10*/  SYNCS.PHASECHK.TRANS64.TRYWAIT P2, [R3+URZ+0x2a860], R2 ;  /* 0x02a86002030075a7 */ /* 0x000e24000804017f */
[----:B0-----:R-:W-:Y:S05]  /*2ce20*/  @!P2 BRA `(.L_x_1977) ;  /* 0x0000008400d8a947 */ /* 0x001fea0003800000 */
.L_x_2254:
[----:B--23--:R-:W2:Y:S04]  /*2ce30*/  LDL R4, [R1+0x8] ;  /* 0x0000080001047983 */ /* 0x00cea80000100800 */
[----:B----4-:R-:W3:Y:S01]  /*2ce40*/  LDL R8, [R1] ;  /* 0x0000000001087983 */ /* 0x010ee20000100800 */
[----:B------:R-:W-:Y:S05]  /*2ce50*/  WARPSYNC.ALL ;  /* 0x0000000000007948 */ /* 0x000fea0003800000 */
[----:B------:R-:W4:Y:S01]  /*2ce60*/  LDL R17, [R1+0x4] ;  /* 0x0000040001117983 */ /* 0x000f220000100800 */
[----:B--2---:R-:W-:-:S02]  /*2ce70*/  LOP3.LUT R5, R0, R4, RZ, 0xfc, !PT ;  /* 0x0000000400057212 */ /* 0x004fc400078efcff */
[----:B---3--:R-:W-:-:S03]  /*2ce80*/  IADD3 R0, R22, R0, R8 ;  /* 0x0000000016007210 */ /* 0x008fc60007ffe008 */
[----:B------:R-:W-:-:S05]  /*2ce90*/  IMAD.IADD R2, R22, 0x1, R5 ;  /* 0x0000000116027824 */ /* 0x000fca00078e0205 */
        /* <DEDUP_REMOVED lines=18> */
[----:B------:R-:W0:Y:S01]  /*2cfc0*/  LDSM.16.MT88.4 R4, [R2+0xcc00] ;  /* 0x00cc00000204783b */ /* 0x000e220000004200 */
[----:B------:R-:W-:Y:S02]  /*2cfd0*/  IADD3 R12, R30, 0x400, R0 ;  /* 0x000004001e0c7810 */ /* 0x000fe40007ffe000 */
        /* <DEDUP_REMOVED lines=18> */
[----:B----4-:R-:W-:Y:S02]  /*2d100*/  IADD3 R0, R17, 0x400, R0 ;  /* 0x0000040011007810 */ /* 0x010fe40007ffe000 */
        /* <DEDUP_REMOVED lines=24> */
[----:B------:R-:W0:Y:S01]  /*2d290*/  LDSM.16.MT88.4 R4, [R2+0xfc00] ;  /* 0x00fc00000204783b */ /* 0x000e220000004200 */
[----:B------:R-:W-:Y:S01]  /*2d2a0*/  IMAD.U32 R12, RZ, RZ, UR39 ;  /* 0x00000027ff0c7e24 */ /* 0x000fe2000f8e00ff */
[C-C-:B0-----:R-:W-:Y:S02]  /*2d2b0*/  PRMT R8, R4.reuse, 0x6420, R5.reuse ;  /* 0x0000642004087816 */ /* 0x141fe40000000005 */
[----:B------:R-:W-:Y:S02]  /*2d2c0*/  PRMT R9, R4, 0x7531, R5 ;  /* 0x0000753104097816 */ /* 0x000fe40000000005 */
[----:B------:R-:W-:-:S02]  /*2d2d0*/  PRMT R10, R6, 0x6420, R7 ;  /* 0x00006420060a7816 */ /* 0x000fc40000000007 */
[----:B------:R-:W-:-:S05]  /*2d2e0*/  PRMT R11, R6, 0x7531, R7 ;  /* 0x00007531060b7816 */ /* 0x000fca0000000007 */
[----:B------:R-:W-:Y:S04]  /*2d2f0*/  STSM.16.M88.4 [R0+0x2000], R8 ;  /* 0x0020000800007844 */ /* 0x000fe80000000200 */
[----:B------:R-:W0:Y:S01]  /*2d300*/  LDSM.16.MT88.4 R4, [R2+0x11c00] ;  /* 0x011c00000204783b */ /* 0x000e220000004200 */
[----:B------:R-:W-:Y:S02]  /*2d310*/  ISETP.NE.AND P2, PT, R12, 0x3, PT ;  /* 0x000000030c00780c */ /* 0x000fe40003f45270 */
        /* <DEDUP_REMOVED lines=13> */
.L_x_1978:
[----:B--2---:R2:W-:Y:S01]  /*2d3f0*/  SYNCS.ARRIVE.TRANS64.A1T0 RZ, [R3+URZ+0x2a850], RZ ;  /* 0x02a850ff03ff79a7 */ /* 0x0045e2000810003f */
[----:B------:R-:W-:Y:S06]  /*2d400*/  BAR.SYNC.DEFER_BLOCKING 0x2, 0x80 ;  /* 0x0082000000007b1d */ /* 0x000fec0000010000 */
[----:B------:R-:W-:Y:S05]  /*2d410*/  @!P0 BRA `(.L_x_1979) ;  /* 0x0000000000048947 */ /* 0x000fea0003800000 */
[----:B------:R-:W-:Y:S01]  /*2d420*/  BPT.TRAP 0x1 ;  /* 0x000000040000795c */ /* 0x000fe20000300000 */
.L_x_1979:
[----:B--2---:R-:W-:Y:S02]  /*2d430*/  VIADD R3, R3, 0x2a880 ;  /* 0x0002a88003037836 */ /* 0x004fe40000000000 */
[----:B------:R-:W-:Y:S02]  /*2d440*/  IMAD.MOV.U32 R5, RZ, RZ, R23 ;  /* 0x000000ffff057224 */ /* 0x000fe400078e0017 */
[----:B------:R-:W-:Y:S01]  /*2d450*/  IMAD.MOV.U32 R6, RZ, RZ, R25 ;  /* 0x000000ffff067224 */ /* 0x000fe200078e0019 */
[----:B------:R-:W-:-:S04]  /*2d460*/  PRMT R3, R36, 0x654, R3 ;  /* 0x0000065424037816 */ /* 0x000fc80000000003 */
[----:B------:R2:W-:Y:S01]  /*2d470*/  SYNCS.ARRIVE.TRANS64.RED.A1T0 RZ, [R3+URZ], RZ ;  /* 0x000000ff03ff79a7 */ /* 0x0005e2000810043f */
[----:B------:R-:W-:Y:S05]  /*2d480*/  @P1 BRA `(.L_x_1980) ;  /* 0xffffffec001c1947 */ /* 0x000fea000383ffff */
.L_x_1960:
[----:B0-----:R-:W0:Y:S01]  /*2d490*/  S2R R0, SR_TID.X ;  /* 0x0000000000007919 */ /* 0x001e220000002100 */
        /* <DEDUP_REMOVED lines=8> */
[----:B--2---:R-:W2:Y:S01]  /*2d520*/  LDC.64 R2, c[0x0][0xc60] ;  /* 0x00031800ff027b82 */ /* 0x004ea20000000a00 */
        /* <DEDUP_REMOVED lines=9> */
.L_x_1982:
[----:B------:R-:W-:Y:S05]  /*2d5c0*/  BSYNC B0 ;  /* 0x0000000000007941 */ /* 0x000fea0003800000 */
.L_x_1981:
[----:B------:R-:W-:Y:S05]  /*2d5d0*/  @!P0 BRA `(.L_x_1983) ;  /* 0x0000000000048947 */ /* 0x000fea0003800000 */
[----:B------:R-:W-:Y:S01]  /*2d5e0*/  BPT.TRAP 0x1 ;  /* 0x000000040000795c */ /* 0x000fe20000300000 */
.L_x_1983:
[----:B--2---:R-:W-:Y:S01]  /*2d5f0*/  LOP3.LUT R3, R25, 0x1, RZ, 0x3c, !PT ;  /* 0x0000000119037812 */ /* 0x004fe200078e3cff */
[----:B------:R-:W-:Y:S01]  /*2d600*/  IMAD R12, R23, 0x8, R22 ;  /* 0x00000008170c7824 */ /* 0x000fe200078e0216 */
[----:B------:R-:W-:Y:S02]  /*2d610*/  BSSY B0, `(.L_x_1984) ;  /* 0x0000004000007945 */ /* 0x000fe40003800000 */
[----:B------:R-:W-:-:S04]  /*2d620*/  SHF.L.U32 R3, R3, 0x1f, RZ ;  /* 0x0000001f03037819 */ /* 0x000fc800000006ff */
[----:B------:R-:W0:Y:S02]  /*2d630*/  SYNCS.PHASECHK.TRANS64.TRYWAIT P1, [R12+URZ+0x2a870], R3 ;  /* 0x02a870030c0075a7 */ /* 0x000e24000802017f */
[----:B0-----:R-:W-:Y:S05]  /*2d640*/  @!P1 BRA `(.L_x_1985) ;  /* 0x0000007c00e49947 */ /* 0x001fea0003800000 */
.L_x_2255:
[----:B------:R-:W-:Y:S05]  /*2d650*/  BSYNC B0 ;  /* 0x0000000000007941 */ /* 0x000fea0003800000 */
.L_x_1984:
[----:B------:R-:W-:-:S05]  /*2d660*/  IMAD.U32 R0, RZ, RZ, UR39 ;  /* 0x00000027ff007e24 */ /* 0x000fca000f8e00ff */
[----:B------:R-:W-:-:S13]  /*2d670*/  ISETP.NE.AND P1, PT, R0, 0x3, PT ;  /* 0x000000030000780c */ /* 0x000fda0003f25270 */
[----:B------:R-:W-:Y:S05]  /*2d680*/  @!P1 BRA `(.L_x_1986) ;  /* 0x0000000000049947 */ /* 0x000fea0003800000 */
[----:B------:R-:W-:Y:S01]  /*2d690*/  BPT.TRAP 0x1 ;  /* 0x000000040000795c */ /* 0x000fe20000300000 */
.L_x_1986:
[----:B0-----:R-:W-:-:S04]  /*2d6a0*/  SHF.L.U32 R3, R25, 0x1f, RZ ;  /* 0x0000001f19037819 */ /* 0x001fc800000006ff */
[----:B------:R-:W0:Y:S02]  /*2d6b0*/  SYNCS.PHASECHK.TRANS64.TRYWAIT P1, [R12+URZ+0x2a860], R3 ;  /* 0x02a860030c0075a7 */ /* 0x000e24000802017f */
[----:B0-----:R-:W-:Y:S05]  /*2d6c0*/  @!P1 BRA `(.L_x_1987) ;  /* 0x0000007c00d89947 */ /* 0x001fea0003800000 */
.L_x_2256:
[----:B------:R-:W2:Y:S04]  /*2d6d0*/  LDL R0, [R1+0x8] ;  /* 0x0000080001007983 */ /* 0x000ea80000100800 */
[----:B------:R-:W3:Y:S01]  /*2d6e0*/  LDL R2, [R1] ;  /* 0x0000000001027983 */ /* 0x000ee20000100800 */
[----:B0-----:R-:W-:Y:S01]  /*2d6f0*/  IMAD R3, R23, 0x6000, RZ ;  /* 0x0000600017037824 */ /* 0x001fe200078e02ff */
        /* <DEDUP_REMOVED lines=90> */
.L_x_1988:
[----:B--2---:R2:W-:Y:S01]  /*2dca0*/  SYNCS.ARRIVE.TRANS64.A1T0 RZ, [R12+URZ+0x2a850], RZ ;  /* 0x02a850ff0cff79a7 */ /* 0x0045e2000810003f */
[----:B------:R-:W-:Y:S06]  /*2dcb0*/  BAR.SYNC.DEFER_BLOCKING 0x2, 0x80 ;  /* 0x0082000000007b1d */ /* 0x000fec0000010000 */
[----:B------:R-:W-:Y:S05]  /*2dcc0*/  @!P0 BRA `(.L_x_1989) ;  /* 0x0000000000048947 */ /* 0x000fea0003800000 */
[----:B------:R-:W-:Y:S01]  /*2dcd0*/  BPT.TRAP 0x1 ;  /* 0x000000040000795c */ /* 0x000fe20000300000 */
.L_x_1989:
[----:B------:R-:W-:Y:S02]  /*2dce0*/  VIADD R3, R12, 0x2a880 ;  /* 0x0002a8800c037836 */ /* 0x000fe40000000000 */
[----:B------:R-:W-:-:S03]  /*2dcf0*/  VIADD R23, R23, 0x1 ;  /* 0x0000000117177836 */ /* 0x000fc60000000000 */
[----:B------:R-:W-:Y:S02]  /*2dd00*/  PRMT R3, R36, 0x654, R3 ;  /* 0x0000065424037816 */ /* 0x000fe40000000003 */
[C---:B------:R-:W-:Y:S02]  /*2dd10*/  ISETP.NE.AND P0, PT, R23.reuse, 0x2, PT ;  /* 0x000000021700780c */ /* 0x040fe40003f05270 */
[----:B------:R3:W-:Y:S02]  /*2dd20*/  SYNCS.ARRIVE.TRANS64.RED.A1T0 RZ, [R3+URZ], RZ ;  /* 0x000000ff03ff79a7 */ /* 0x0007e4000810043f */
[----:B------:R-:W-:Y:S02]  /*2dd30*/  SEL R0, RZ, 0x1, P0 ;  /* 0x00000001ff007807 */ /* 0x000fe40000000000 */
[----:B------:R-:W-:Y:S02]  /*2dd40*/  SEL R23, R23, RZ, P0 ;  /* 0x000000ff17177207 */ /* 0x000fe40000000000 */
[----:B------:R-:W-:-:S07]  /*2dd50*/  LOP3.LUT R25, R25, R0, RZ, 0x3c, !PT ;  /* 0x0000000019197212 */ /* 0x000fce00078e3cff */
.L_x_1930:
[----:B------:R-:W-:-:S13]  /*2dd60*/  LOP3.LUT P0, RZ, R31, 0x20, RZ, 0xc0, !PT ;  /* 0x000000201fff7812 */ /* 0x000fda000780c0ff */
[----:B------:R-:W-:Y:S05]  /*2dd70*/  @!P0 BRA `(.L_x_1990) ;  /* 0x0000000000248947 */ /* 0x000fea0003800000 */
[----:B------:R-:W-:Y:S05]  /*2dd80*/  WARPSYNC.ALL ;  /* 0x0000000000007948 */ /* 0x000fea0003800000 */
[----:B------:R-:W4:Y:S08]  /*2dd90*/  S2UR UR4, SR_CgaCtaId ;  /* 0x00000000000479c3 */ /* 0x000f300000008800 */
[----:B------:R-:W-:Y:S01]  /*2dda0*/  BAR.SYNC.DEFER_BLOCKING 0x5, 0x180 ;  /* 0x0146000000007b1d */ /* 0x000fe20000010000 */
[----:B---3--:R-:W-:Y:S01]  /*2ddb0*/  MOV R3, 0x400 ;  /* 0x0000040000037802 */ /* 0x008fe20000000f00 */
[----:B----4-:R-:W-:-:S05]  /*2ddc0*/  IMAD.U32 R36, RZ, RZ, UR4 ;  /* 0x00000004ff247e24 */ /* 0x010fca000f8e00ff */
[----:B------:R-:W-:-:S05]  /*2ddd0*/  LEA R22, R36, R3, 0x18 ;  /* 0x0000000324167211 */ /* 0x000fca00078ec0ff */
[----:B------:R3:W4:Y:S01]  /*2dde0*/  LDS.128 R16, [R22+0x2a8d0] ;  /* 0x02a8d00016107984 */ /* 0x0007220000000c00 */
[----:B------:R-:W-:Y:S06]  /*2ddf0*/  BAR.ARV 0x4, 0x180 ;  /* 0x0106000000007b1d */ /* 0x000fec0000002000 */
[----:B------:R-:W-:Y:S05]  /*2de00*/  BRA `(.L_x_1991) ;  /* 0x0000000c00d47947 */ /* 0x000fea0003800000 */
.L_x_1990:
        /* <DEDUP_REMOVED lines=8> */
[----:B---3--:R-:W0:Y:S08]  /*2de90*/  @!P1 LDC.64 R2, c[0x0][0xc80] ;  /* 0x00032000ff029b82 */ /* 0x008e300000000a00 */
[----:B------:R-:W3:Y:S01]  /*2dea0*/  @!P1 LDC.64 R4, c[0x0][0xc78] ;  /* 0x00031e00ff049b82 */ /* 0x000ee20000000a00 */
[----:B0-----:R-:W-:-:S05]  /*2deb0*/  @!P1 IMAD.WIDE R2, R9, 0x4, R2 ;  /* 0x0000000409029825 */ /* 0x001fca00078e0202 */
[----:B------:R3:W4:Y:S02]  /*2dec0*/  @!P1 LDG.E R7, desc[UR42][R2.64] ;  /* 0x0000002a02079981 */ /* 0x000724000c1e1900 */
[----:B---3--:R-:W-:-:S05]  /*2ded0*/  @!P1 IMAD.WIDE R2, R9, 0x4, R4 ;  /* 0x0000000409029825 */ /* 0x008fca00078e0204 */
[----:B------:R-:W3:Y:S01]  /*2dee0*/  @!P1 LDG.E R4, desc[UR42][R2.64] ;  /* 0x0000002a02049981 */ /* 0x000ee2000c1e1900 */
[----:B------:R-:W-:Y:S01]  /*2def0*/  IMAD.MOV.U32 R17, RZ, RZ, RZ ;  /* 0x000000ffff117224 */ /* 0x000fe200078e00ff */
[C---:B------:R-:W-:Y:S01]  /*2df00*/  ISETP.GE.U32.AND P2, PT, R8.reuse, 0x2, PT ;  /* 0x000000020800780c */ /* 0x040fe20003f46070 */
[----:B------:R-:W-:Y:S01]  /*2df10*/  IMAD.MOV.U32 R5, RZ, RZ, RZ ;  /* 0x000000ffff057224 */ /* 0x000fe200078e00ff */
[C---:B------:R-:W-:Y:S01]  /*2df20*/  ISETP.GE.U32.AND P3, PT, R8.reuse, 0x4, PT ;  /* 0x000000040800780c */ /* 0x040fe20003f66070 */
[----:B------:R-:W-:Y:S01]  /*2df30*/  SHFL.IDX PT, R0, R16, RZ, 0x1f ;  /* 0x00001fff10007589 */ /* 0x000fe200000e0000 */
[C---:B------:R-:W-:Y:S02]  /*2df40*/  ISETP.GE.U32.AND P4, PT, R8.reuse, 0x8, PT ;  /* 0x000000080800780c */ /* 0x040fe40003f86070 */
[----:B------:R-:W-:Y:S01]  /*2df50*/  ISETP.GE.U32.AND P5, PT, R8, 0x10, PT ;  /* 0x000000100800780c */ /* 0x000fe20003fa6070 */
[----:B------:R0:W-:Y:S02]  /*2df60*/  SHFL.IDX PT, R6, R16, 0x1, 0x1f ;  /* 0x00201f0010067f89 */ /* 0x0001e400000e0000 */
[----:B0-----:R-:W-:-:S02]  /*2df70*/  IMAD.MOV.U32 R16, RZ, RZ, RZ ;  /* 0x000000ffff107224 */ /* 0x001fc400078e00ff */
[----:B----4-:R-:W-:Y:S02]  /*2df80*/  @!P1 IMAD.MOV.U32 R17, RZ, RZ, R7 ;  /* 0x000000ffff119224 */ /* 0x010fe400078e0007 */
[----:B---3--:R-:W-:Y:S01]  /*2df90*/  @!P1 IMAD.MOV.U32 R5, RZ, RZ, R4 ;  /* 0x000000ffff059224 */ /* 0x008fe200078e0004 */
        /* <DEDUP_REMOVED lines=17> */
[----:B------:R0:W3:Y:S02]  /*2e0b0*/  SHFL.IDX PT, R14, R2, 0x1f, 0x1f ;  /* 0x03e01f00020e7f89 */ /* 0x0000e400000e0000 */
.L_x_2266:
[----:B------:R-:W-:Y:S02]  /*2e0c0*/  ULDC UR4, c[0x0][0xc38] ;  /* 0x00030e0000047ab9 */ /* 0x000fe40000000800 */
[----:B------:R-:W-:-:S04]  /*2e0d0*/  IMAD.U32 R4, RZ, RZ, UR4 ;  /* 0x00000004ff047e24 */ /* 0x000fc8000f8e00ff */
[----:B---3--:R-:W-:-:S04]  /*2e0e0*/  IMAD R3, R14, R4, RZ ;  /* 0x000000040e037224 */ /* 0x008fc800078e02ff */
[----:B------:R-:W-:-:S05]  /*2e0f0*/  IMAD.IADD R6, R6, 0x1, R3 ;  /* 0x0000000106067824 */ /* 0x000fca00078e0203 */
[----:B------:R-:W-:-:S13]  /*2e100*/  ISETP.GT.AND P6, PT, R6, R0, PT ;  /* 0x000000000600720c */ /* 0x000fda0003fc4270 */
[----:B------:R-:W-:Y:S05]  /*2e110*/  @P6 BRA `(.L_x_1993) ;  /* 0x0000000000a46947 */ /* 0x000fea0003800000 */
.L_x_1996:
[----:B0-----:R-:W0:Y:S01]  /*2e120*/  LDC R2, c[0x0][0xc3c] ;  /* 0x00030f00ff027b82 */ /* 0x001e220000000800 */
[----:B------:R-:W-:-:S05]  /*2e130*/  VIADD R19, R19, 0x1f ;  /* 0x0000001f13137836 */ /* 0x000fca0000000000 */
[----:B0-----:R-:W-:-:S13]  /*2e140*/  ISETP.GE.AND P6, PT, R19, R2, PT ;  /* 0x000000021300720c */ /* 0x001fda0003fc6270 */
[----:B------:R-:W-:Y:S05]  /*2e150*/  @P6 BRA `(.L_x_1994) ;  /* 0x0000000800bc6947 */ /* 0x000fea0003800000 */
[----:B------:R-:W0:Y:S01]  /*2e160*/  S2R R3, SR_TID.X ;  /* 0x0000000000037919 */ /* 0x000e220000002100 */
[----:B------:R-:W-:Y:S01]  /*2e170*/  IMAD.MOV.U32 R17, RZ, RZ, RZ ;  /* 0x000000ffff117224 */ /* 0x000fe200078e00ff */
[----:B0-----:R-:W-:-:S05]  /*2e180*/  LOP3.LUT R3, R3, 0x1f, RZ, 0xc0, !PT ;  /* 0x0000001f03037812 */ /* 0x001fca00078ec0ff */
[----:B------:R-:W-:-:S05]  /*2e190*/  IMAD.IADD R7, R19, 0x1, R3 ;  /* 0x0000000113077824 */ /* 0x000fca00078e0203 */
[----:B------:R-:W-:-:S13]  /*2e1a0*/  ISETP.GE.OR P6, PT, R7, R2, !P0 ;  /* 0x000000020700720c */ /* 0x000fda00047c6670 */
[----:B------:R-:W0:Y:S08]  /*2e1b0*/  @!P6 LDC.64 R2, c[0x0][0xc80] ;  /* 0x00032000ff02eb82 */ /* 0x000e300000000a00 */
[----:B------:R-:W3:Y:S01]  /*2e1c0*/  @!P6 LDC.64 R4, c[0x0][0xc78] ;  /* 0x00031e00ff04eb82 */ /* 0x000ee20000000a00 */
[----:B0-----:R-:W-:-:S05]  /*2e1d0*/  @!P6 IMAD.WIDE R2, R7, 0x4, R2 ;  /* 0x000000040702e825 */ /* 0x001fca00078e0202 */
[----:B------:R3:W4:Y:S02]  /*2e1e0*/  @!P6 LDG.E R17, desc[UR42][R2.64] ;  /* 0x0000002a0211e981 */ /* 0x000724000c1e1900 */
[----:B---3--:R-:W-:-:S04]  /*2e1f0*/  @!P6 IMAD.WIDE R2, R7, 0x4, R4 ;  /* 0x000000040702e825 */ /* 0x008fc800078e0204 */
[----:B------:R-:W-:-:S06]  /*2e200*/  IMAD.MOV.U32 R5, RZ, RZ, RZ ;  /* 0x000000ffff057224 */ /* 0x000fcc00078e00ff */
[----:B------:R-:W4:Y:S01]  /*2e210*/  @!P6 LDG.E R5, desc[UR42][R2.64] ;  /* 0x0000002a0205e981 */ /* 0x000f22000c1e1900 */
[----:B------:R-:W-:Y:S01]  /*2e220*/  UMOV UR4, 0xffffffff ;  /* 0xffffffff00047882 */ /* 0x000fe20000000000 */
[----:B----4-:R-:W-:Y:S02]  /*2e230*/  IMAD R13, R5, R17, RZ ;  /* 0x00000011050d7224 */ /* 0x010fe400078e02ff */
[----:B------:R-:W-:Y:S05]  /*2e240*/  BRA.DIV UR4, `(.L_x_1995) ;  /* 0x0000007a04447947 */ /* 0x000fea000b800000 */
        /* <DEDUP_REMOVED lines=15> */
[----:B------:R0:W3:Y:S02]  /*2e340*/  SHFL.IDX PT, R14, R2, 0x1f, 0x1f ;  /* 0x03e01f00020e7f89 */ /* 0x0000e400000e0000 */
.L_x_2274:
[----:B------:R-:W-:Y:S02]  /*2e350*/  ULDC UR4, c[0x0][0xc38] ;  /* 0x00030e0000047ab9 */ /* 0x000fe40000000800 */
[----:B------:R-:W-:-:S04]  /*2e360*/  IMAD.U32 R4, RZ, RZ, UR4 ;  /* 0x00000004ff047e24 */ /* 0x000fc8000f8e00ff */
[----:B---3--:R-:W-:-:S04]  /*2e370*/  IMAD R3, R14, R4, RZ ;  /* 0x000000040e037224 */ /* 0x008fc800078e02ff */
[----:B------:R-:W-:-:S05]  /*2e380*/  IMAD.IADD R6, R3, 0x1, R6 ;  /* 0x0000000103067824 */ /* 0x000fca00078e0206 */
[----:B------:R-:W-:-:S13]  /*2e390*/  ISETP.GT.AND P6, PT, R6, R0, PT ;  /* 0x000000000600720c */ /* 0x000fda0003fc4270 */
[----:B------:R-:W-:Y:S05]  /*2e3a0*/  @!P6 BRA `(.L_x_1996) ;  /* 0xfffffffc005ce947 */ /* 0x000fea000383ffff */
.L_x_1993:
[----:B------:R-:W-:Y:S01]  /*2e3b0*/  IMAD.IADD R6, R6, 0x1, -R3 ;  /* 0x0000000106067824 */ /* 0x000fe200078e0a03 */
[----:B------:R-:W-:-:S03]  /*2e3c0*/  UMOV UR4, 0xffffffff ;  /* 0xffffffff00047882 */ /* 0x000fc60000000000 */
[----:B------:R-:W-:-:S05]  /*2e3d0*/  IMAD R3, R2, R4, R6 ;  /* 0x0000000402037224 */ /* 0x000fca00078e0206 */
[----:B------:R-:W-:Y:S01]  /*2e3e0*/  ISETP.GT.AND P6, PT, R3, R0, PT ;  /* 0x000000000300720c */ /* 0x000fe20003fc4270 */
[----:B------:R-:W-:-:S12]  /*2e3f0*/  BRA.DIV UR4, `(.L_x_1997) ;  /* 0x0000007a04907947 */ /* 0x000fd8000b800000 */
[----:B------:R-:W-:-:S04]  /*2e400*/  VOTE.ANY R3, PT, !P6 ;  /* 0x0000000000037806 */ /* 0x000fc800070e0100 */
[----:B------:R-:W3:Y:S02]  /*2e410*/  POPC R7, R3 ;  /* 0x0000000300077309 */ /* 0x000ee40000000000 */
[----:B---3--:R3:W4:Y:S01]  /*2e420*/  SHFL.IDX PT, R17, R17, R7, 0x1f ;  /* 0x00001f0711117589 */ /* 0x00872200000e0000 */
[----:B------:R-:W-:-:S03]  /*2e430*/  IMAD.IADD R19, R7, 0x1, R19 ;  /* 0x0000000107137824 */ /* 0x000fc600078e0213 */
[----:B------:R3:W0:Y:S04]  /*2e440*/  SHFL.IDX PT, R5, R5, R7, 0x1f ;  /* 0x00001f0705057589 */ /* 0x00062800000e0000 */
.L_x_2279:
[----:B------:R-:W-:-:S13]  /*2e450*/  ISETP.NE.AND P0, PT, R3, RZ, PT ;  /* 0x000000ff0300720c */ /* 0x000fda0003f05270 */
[----:B------:R-:W-:Y:S05]  /*2e460*/  @!P0 BRA `(.L_x_1998) ;  /* 0x0000000000108947 */ /* 0x000fea0003800000 */
[----:B------:R-:W-:Y:S01]  /*2e470*/  UMOV UR4, 0xffffffff ;  /* 0xffffffff00047882 */ /* 0x000fe20000000000 */
[----:B--2---:R-:W-:Y:S02]  /*2e480*/  VIADD R12, R7, 0xffffffff ;  /* 0xffffffff070c7836 */ /* 0x004fe40000000000 */
[----:B------:R-:W-:Y:S05]  /*2e490*/  BRA.DIV UR4, `(.L_x_1999) ;  /* 0x0000007a04c87947 */ /* 0x000fea000b800000 */
[----:B------:R2:W0:Y:S02]  /*2e4a0*/  SHFL.IDX PT, R16, R2, R12, 0x1f ;  /* 0x00001f0c02107589 */ /* 0x00042400000e0000 */
.L_x_1998:
[----:B0-----:R-:W-:Y:S01]  /*2e4b0*/  ISETP.NE.AND P0, PT, R5, 0x1, PT ;  /* 0x000000010500780c */ /* 0x001fe20003f05270 */
[----:B------:R-:W-:-:S04]  /*2e4c0*/  IMAD R16, R16, R4, R6 ;  /* 0x0000000410107224 */ /* 0x000fc800078e0206 */
[----:B------:R-:W-:-:S08]  /*2e4d0*/  IMAD.IADD R0, R0, 0x1, -R16 ;  /* 0x0000000100007824 */ /* 0x000fd000078e0a10 */
[----:B------:R-:W-:Y:S05]  /*2e4e0*/  @!P0 BRA `(.L_x_2000) ;  /* 0x0000000000dc8947 */ /* 0x000fea0003800000 */
[----:B----4-:R-:W-:Y:S01]  /*2e4f0*/  IABS R6, R17 ;  /* 0x0000001100067213 */ /* 0x010fe20000000000 */
[----:B--2---:R-:W-:Y:S01]  /*2e500*/  IMAD.MOV.U32 R2, RZ, RZ, RZ ;  /* 0x000000ffff027224 */ /* 0x004fe200078e00ff */
[----:B------:R-:W-:Y:S02]  /*2e510*/  IABS R4, R5 ;  /* 0x0000000500047213 */ /* 0x000fe40000000000 */
[----:B---3--:R-:W0:Y:S08]  /*2e520*/  I2F.RP R7, R6 ;  /* 0x0000000600077306 */ /* 0x008e300000209400 */
[----:B------:R-:W-:Y:S08]  /*2e530*/  I2F.RP R10, R4 ;  /* 0x00000004000a7306 */ /* 0x000ff00000209400 */
[----:B0-----:R-:W0:Y:S02]  /*2e540*/  MUFU.RCP R7, R7 ;  /* 0x0000000700077308 */ /* 0x001e240000001000 */
[----:B0-----:R-:W-:Y:S01]  /*2e550*/  VIADD R8, R7, 0xffffffe ;  /* 0x0ffffffe07087836 */ /* 0x001fe20000000000 */
[----:B------:R-:W-:-:S05]  /*2e560*/  IABS R7, R17 ;  /* 0x0000001100077213 */ /* 0x000fca0000000000 */
[----:B------:R0:W2:Y:S02]  /*2e570*/  F2I.FTZ.U32.TRUNC.NTZ R3, R8 ;  /* 0x0000000800037305 */ /* 0x0000a4000021f000 */
[----:B0-----:R-:W-:Y:S01]  /*2e580*/  IABS R8, R0 ;  /* 0x0000000000087213 */ /* 0x001fe20000000000 */
[----:B--2---:R-:W-:-:S04]  /*2e590*/  IMAD.MOV R9, RZ, RZ, -R3 ;  /* 0x000000ffff097224 */ /* 0x004fc800078e0a03 */
        /* <DEDUP_REMOVED lines=8> */
[----:B------:R-:W-:Y:S02]  /*2e620*/  IMAD.MOV.U32 R2, RZ, RZ, RZ ;  /* 0x000000ffff027224 */ /* 0x000fe400078e00ff */
[----:B------:R-:W0:Y:S08]  /*2e630*/  F2I.FTZ.U32.TRUNC.NTZ R3, R8 ;  /* 0x0000000800037305 */ /* 0x000e30000021f000 */
[----:B------:R-:W-:-:S02]  /*2e640*/  @!P1 IMAD.IADD R9, R9, 0x1, -R6 ;  /* 0x0000000109099824 */ /* 0x000fc400078e0a06 */
[----:B------:R-:W-:Y:S01]  /*2e650*/  @!P1 VIADD R7, R7, 0x1 ;  /* 0x0000000107079836 */ /* 0x000fe20000000000 */
[----:B------:R-:W-:Y:S02]  /*2e660*/  ISETP.NE.AND P1, PT, R17, RZ, PT ;  /* 0x000000ff1100720c */ /* 0x000fe40003f25270 */
[----:B------:R-:W-:Y:S02]  /*2e670*/  ISETP.GE.U32.AND P0, PT, R9, R6, PT ;  /* 0x000000060900720c */ /* 0x000fe40003f06070 */
[----:B------:R-:W-:Y:S01]  /*2e680*/  IABS R6, R5 ;  /* 0x0000000500067213 */ /* 0x000fe20000000000 */
[----:B0-----:R-:W-:-:S04]  /*2e690*/  IMAD.MOV R9, RZ, RZ, -R3 ;  /* 0x000000ffff097224 */ /* 0x001fc800078e0a03 */
[----:B------:R-:W-:Y:S02]  /*2e6a0*/  IMAD.MOV R6, RZ, RZ, -R6 ;  /* 0x000000ffff067224 */ /* 0x000fe400078e0a06 */
[----:B------:R-:W-:-:S04]  /*2e6b0*/  IMAD R9, R9, R4, RZ ;  /* 0x0000000409097224 */ /* 0x000fc800078e02ff */
[----:B------:R-:W-:Y:S01]  /*2e6c0*/  IMAD.HI.U32 R2, R3, R9, R2 ;  /* 0x0000000903027227 */ /* 0x000fe200078e0002 */
[----:B------:R-:W-:-:S03]  /*2e6d0*/  LOP3.LUT R3, R0, R17, RZ, 0x3c, !PT ;  /* 0x0000001100037212 */ /* 0x000fc600078e3cff */
[----:B------:R-:W-:Y:S01]  /*2e6e0*/  @P0 VIADD R7, R7, 0x1 ;  /* 0x0000000107070836 */ /* 0x000fe20000000000 */
[----:B------:R-:W-:-:S13]  /*2e6f0*/  ISETP.GE.AND P2, PT, R3, RZ, PT ;  /* 0x000000ff0300720c */ /* 0x000fda0003f46270 */
        /* <DEDUP_REMOVED lines=20> */
[----:B------:R-:W-:Y:S01]  /*2e840*/  IMAD R18, R5, 0x10000, R2 ;  /* 0x0001000005127824 */ /* 0x000fe200078e0202 */
[----:B------:R-:W-:Y:S06]  /*2e850*/  BRA `(.L_x_2001) ;  /* 0x0000000000f07947 */ /* 0x000fec0003800000 */
.L_x_2000:
[----:B--2---:R-:W0:Y:S02]  /*2e860*/  LDC.64 R2, c[0x0][0xc90] ;  /* 0x00032400ff027b82 */ /* 0x004e240000000a00 */
[----:B0-----:R-:W-:-:S05]  /*2e870*/  IMAD.WIDE R2, R19, 0x4, R2 ;  /* 0x0000000413027825 */ /* 0x001fca00078e0202 */
[----:B------:R0:W4:Y:S02]  /*2e880*/  LDG.E R6, desc[UR42][R2.64] ;  /* 0x0000002a02067981 */ /* 0x000124000c1e1900 */
[----:B0-----:R-:W-:Y:S02]  /*2e890*/  IMAD.MOV.U32 R2, RZ, RZ, RZ ;  /* 0x000000ffff027224 */ /* 0x001fe400078e00ff */
[----:B----4-:R-:W-:-:S05]  /*2e8a0*/  IMAD R5, R17, R6, RZ ;  /* 0x0000000611057224 */ /* 0x010fca00078e02ff */
[----:B---3--:R-:W-:-:S04]  /*2e8b0*/  IABS R7, R5 ;  /* 0x0000000500077213 */ /* 0x008fc80000000000 */
[----:B------:R-:W0:Y:S08]  /*2e8c0*/  I2F.RP R8, R7 ;  /* 0x0000000700087306 */ /* 0x000e300000209400 */
[----:B0-----:R-:W0:Y:S02]  /*2e8d0*/  MUFU.RCP R8, R8 ;  /* 0x0000000800087308 */ /* 0x001e240000001000 */
[----:B0-----:R-:W-:-:S06]  /*2e8e0*/  VIADD R9, R8, 0xffffffe ;  /* 0x0ffffffe08097836 */ /* 0x001fcc0000000000 */
[----:B------:R-:W0:Y:S02]  /*2e8f0*/  F2I.FTZ.U32.TRUNC.NTZ R3, R9 ;  /* 0x0000000900037305 */ /* 0x000e24000021f000 */
[----:B0-----:R-:W-:-:S04]  /*2e900*/  IMAD.MOV R10, RZ, RZ, -R3 ;  /* 0x000000ffff0a7224 */ /* 0x001fc800078e0a03 */
[----:B------:R-:W-:Y:S01]  /*2e910*/  IMAD R11, R10, R7, RZ ;  /* 0x000000070a0b7224 */ /* 0x000fe200078e02ff */
[----:B------:R-:W-:-:S03]  /*2e920*/  IABS R10, R5 ;  /* 0x00000005000a7213 */ /* 0x000fc60000000000 */
        /* <DEDUP_REMOVED lines=20> */
[----:B------:R-:W-:-:S04]  /*2ea70*/  IABS R6, R4 ;  /* 0x0000000400067213 */ /* 0x000fc80000000000 */
[----:B------:R-:W0:Y:S08]  /*2ea80*/  I2F.RP R8, R6 ;  /* 0x0000000600087306 */ /* 0x000e300000209400 */
[----:B0-----:R-:W0:Y:S02]  /*2ea90*/  MUFU.RCP R8, R8 ;  /* 0x0000000800087308 */ /* 0x001e240000001000 */
[----:B0-----:R-:W-:Y:S01]  /*2eaa0*/  VIADD R2, R8, 0xffffffe ;  /* 0x0ffffffe08027836 */ /* 0x001fe20000000000 */
[----:B------:R-:W-:-:S05]  /*2eab0*/  IABS R8, R0 ;  /* 0x0000000000087213 */ /* 0x000fca0000000000 */
[----:B------:R0:W2:Y:S02]  /*2eac0*/  F2I.FTZ.U32.TRUNC.NTZ R3, R2 ;  /* 0x0000000200037305 */ /* 0x0000a4000021f000 */
[----:B0-----:R-:W-:Y:S02]  /*2ead0*/  IMAD.MOV.U32 R2, RZ, RZ, RZ ;  /* 0x000000ffff027224 */ /* 0x001fe400078e00ff */
[----:B--2---:R-:W-:-:S04]  /*2eae0*/  IMAD.MOV R5, RZ, RZ, -R3 ;  /* 0x000000ffff057224 */ /* 0x004fc800078e0a03 */
[----:B------:R-:W-:-:S04]  /*2eaf0*/  IMAD R5, R5, R6, RZ ;  /* 0x0000000605057224 */ /* 0x000fc800078e02ff */
[----:B------:R-:W-:Y:S01]  /*2eb00*/  IMAD.HI.U32 R3, R3, R5, R2 ;  /* 0x0000000503037227 */ /* 0x000fe200078e0002 */
[-C--:B------:R-:W-:Y:S02]  /*2eb10*/  IABS R5, R4.reuse ;  /* 0x0000000400057213 */ /* 0x080fe40000000000 */
[----:B------:R-:W-:Y:S02]  /*2eb20*/  LOP3.LUT R2, R0, R4, RZ, 0x3c, !PT ;  /* 0x0000000400027212 */ /* 0x000fe400078e3cff */
[----:B------:R-:W-:Y:S01]  /*2eb30*/  IADD3 R0, R7, 0x1000000, R0 ;  /* 0x0100000007007810 */ /* 0x000fe20007ffe000 */
[----:B------:R-:W-:Y:S01]  /*2eb40*/  IMAD.MOV R5, RZ, RZ, -R5 ;  /* 0x000000ffff057224 */ /* 0x000fe200078e0a05 */
        /* <DEDUP_REMOVED lines=9> */
[----:B------:R-:W-:Y:S01]  /*2ebe0*/  @!P2 IMAD.MOV R3, RZ, RZ, -R3 ;  /* 0x000000ffff03a224 */ /* 0x000fe200078e0a03 */
[----:B------:R-:W-:Y:S01]  /*2ebf0*/  @!P1 LOP3.LUT R3, RZ, R4, RZ, 0x33, !PT ;  /* 0x00000004ff039212 */ /* 0x000fe200078e33ff */
[----:B------:R-:W-:-:S04]  /*2ec00*/  IMAD.MOV R4, RZ, RZ, -R4 ;  /* 0x000000ffff047224 */ /* 0x000fc800078e0a04 */
[----:B------:R-:W-:-:S07]  /*2ec10*/  IMAD R18, R3, R4, R0 ;  /* 0x0000000403127224 */ /* 0x000fce00078e0200 */
.L_x_2001:
[----:B------:R-:W-:-:S05]  /*2ec20*/  LOP3.LUT R0, RZ, R3, RZ, 0x33, !PT ;  /* 0x00000003ff007212 */ /* 0x000fca00078e33ff */
[----:B------:R-:W-:Y:S01]  /*2ec30*/  IMAD.IADD R17, R17, 0x1, R0 ;  /* 0x0000000111117824 */ /* 0x000fe200078e0200 */
[----:B------:R-:W-:Y:S06]  /*2ec40*/  BRA `(.L_x_2002) ;  /* 0x00000000001c7947 */ /* 0x000fec0003800000 */
.L_x_1994:
[----:B------:R-:W-:Y:S01]  /*2ec50*/  UMOV UR4, URZ ;  /* 0x0000003f00047c82 */ /* 0x000fe20008000000 */
[----:B------:R-:W-:Y:S01]  /*2ec60*/  UMOV UR5, URZ ;  /* 0x0000003f00057c82 */ /* 0x000fe20008000000 */
[----:B------:R-:W-:Y:S01]  /*2ec70*/  ULDC UR6, c[0x0][0xc3c] ;  /* 0x00030f0000067ab9 */ /* 0x000fe20000000800 */
[----:B------:R-:W-:Y:S02]  /*2ec80*/  IMAD.MOV.U32 R16, RZ, RZ, R0 ;  /* 0x000000ffff107224 */ /* 0x000fe400078e0000 */
[----:B------:R-:W-:Y:S02]  /*2ec90*/  IMAD.U32 R17, RZ, RZ, UR4 ;  /* 0x00000004ff117e24 */ /* 0x000fe4000f8e00ff */
[----:B------:R-:W-:Y:S02]  /*2eca0*/  IMAD.U32 R18, RZ, RZ, UR5 ;  /* 0x00000005ff127e24 */ /* 0x000fe4000f8e00ff */
[----:B------:R-:W-:-:S07]  /*2ecb0*/  IMAD.U32 R19, RZ, RZ, UR6 ;  /* 0x00000006ff137e24 */ /* 0x000fce000f8e00ff */
.L_x_2002:
[----:B------:R-:W0:Y:S01]  /*2ecc0*/  S2R R0, SR_TID.X ;  /* 0x0000000000007919 */ /* 0x000e220000002100 */
[----:B------:R-:W-:Y:S05]  /*2ecd0*/  WARPSYNC.ALL ;  /* 0x0000000000007948 */ /* 0x000fea0003800000 */
        /* <DEDUP_REMOVED lines=8> */
.L_x_1991:
[----:B------:R-:W-:Y:S02]  /*2ed60*/  ULDC UR4, c[0x0][0xc3c] ;  /* 0x00030f0000047ab9 */ /* 0x000fe40000000800 */
[----:B----4-:R-:W-:-:S13]  /*2ed70*/  ISETP.GE.AND P0, PT, R19, UR4, PT ;  /* 0x0000000413007c0c */ /* 0x010fda000bf06270 */
[----:B------:R-:W-:Y:S05]  /*2ed80*/  @!P0 BRA `(.L_x_2003) ;  /* 0xffffff8800f48947 */ /* 0x000fea000383ffff */
[----:B------:R-:W-:Y:S05]  /*2ed90*/  BSYNC B7 ;  /* 0x0000000000077941 */ /* 0x000fea0003800000 */
.L_x_1865:
[----:B--2---:R-:W2:Y:S01]  /*2eda0*/  LDL.LU R0, [R1+0x24] ;  /* 0x0000240001007983 */ /* 0x004ea20000300800 */
[----:B------:R-:W-:Y:S01]  /*2edb0*/  BSSY B0, `(.L_x_2004) ;  /* 0x000000b000007945 */ /* 0x000fe20003800000 */
[----:B------:R-:W4:Y:S01]  /*2edc0*/  S2R R5, SR_CgaCtaId ;  /* 0x0000000000057919 */ /* 0x000f220000008800 */
[----:B--2---:R-:W-:-:S05]  /*2edd0*/  VIADD R0, R0, 0x1 ;  /* 0x0000000100007836 */ /* 0x004fca0000000000 */
[----:B0-----:R-:W-:-:S04]  /*2ede0*/  LEA.HI R2, R0, R0, RZ, 0x1 ;  /* 0x0000000000027211 */ /* 0x001fc800078f08ff */
[----:B------:R-:W-:Y:S02]  /*2edf0*/  LOP3.LUT R3, R2, 0xfffffffe, RZ, 0xc0, !PT ;  /* 0xfffffffe02037812 */ /* 0x000fe400078ec0ff */
[----:B------:R-:W-:-:S03]  /*2ee00*/  MOV R2, 0x400 ;  /* 0x0000040000027802 */ /* 0x000fc60000000f00 */
[----:B------:R-:W-:Y:S01]  /*2ee10*/  IMAD.IADD R0, R0, 0x1, -R3 ;  /* 0x0000000100007824 */ /* 0x000fe200078e0a03 */
[----:B----4-:R-:W-:-:S04]  /*2ee20*/  LEA R5, R5, R2, 0x18 ;  /* 0x0000000205057211 */ /* 0x010fc800078ec0ff */
[----:B------:R-:W-:-:S04]  /*2ee30*/  SHF.L.U32 R0, R0, 0x1f, RZ ;  /* 0x0000001f00007819 */ /* 0x000fc800000006ff */
[----:B------:R-:W0:Y:S02]  /*2ee40*/  SYNCS.PHASECHK.TRANS64.TRYWAIT P0, [R5+URZ+0x2a820], R0 ;  /* 0x02a82000050075a7 */ /* 0x000e24000800017f */
[----:B0-----:R-:W-:Y:S05]  /*2ee50*/  @!P0 BRA `(.L_x_2005) ;  /* 0x0000007000808947 */ /* 0x001fea0003800000 */
.L_x_2282:
[----:B------:R-:W-:Y:S05]  /*2ee60*/  BSYNC B0 ;  /* 0x0000000000007941 */ /* 0x000fea0003800000 */
.L_x_2004:
[----:B------:R-:W-:-:S03]  /*2ee70*/  UMOV UR4, 0xffffffff ;  /* 0xffffffff00047882 */ /* 0x000fc60000000000 */
[----:B------:R-:W-:Y:S05]  /*2ee80*/  BRA.DIV UR4, `(.L_x_2006) ;  /* 0x0000007204887947 */ /* 0x000fea000b800000 */
[----:B0-----:R-:W0:Y:S02]  /*2ee90*/  S2R R0, SR_TID.X ;  /* 0x0000000000007919 */ /* 0x001e240000002100 */
[----:B0-----:R-:W-:-:S04]  /*2eea0*/  SHF.R.U32.HI R0, RZ, 0x5, R0 ;  /* 0x00000005ff007819 */ /* 0x001fc80000011600 */
[----:B------:R-:W-:-:S05]  /*2eeb0*/  LOP3.LUT R0, R0, 0x3, RZ, 0xc0, !PT ;  /* 0x0000000300007812 */ /* 0x000fca00078ec0ff */
[----:B------:R0:W2:Y:S02]  /*2eec0*/  SHFL.IDX PT, R14, R0, RZ, 0x1f ;  /* 0x00001fff000e7589 */ /* 0x0000a400000e0000 */
.L_x_2285:
[----:B--2---:R-:W-:-:S13]  /*2eed0*/  ISETP.NE.AND P0, PT, R14, RZ, PT ;  /* 0x000000ff0e00720c */ /* 0x004fda0003f05270 */
[----:B------:R-:W-:Y:S05]  /*2eee0*/  @P0 BRA `(.L_x_1617) ;  /* 0x0000000000a80947 */ /* 0x000fea0003800000 */
[----:B------:R-:W-:-:S03]  /*2eef0*/  UMOV UR4, 0xffffffff ;  /* 0xffffffff00047882 */ /* 0x000fc60000000000 */
[----:B------:R-:W-:Y:S05]  /*2ef00*/  BRA.DIV UR4, `(.L_x_2007) ;  /* 0x00000072049c7947 */ /* 0x000fea000b800000 */
[----:B------:R-:W-:-:S13]  /*2ef10*/  ELECT P6, URZ, PT ;  /* 0x00000000003f782f */ /* 0x000fda00038c0000 */
.L_x_2288:
[----:B------:R-:W-:Y:S05]  /*2ef20*/  @!P6 BRA `(.L_x_1617) ;  /* 0x000000000098e947 */ /* 0x000fea0003800000 */
[----:B------:R-:W-:-:S06]  /*2ef30*/  ULOP3.LUT UR4, UR36, 0x2, URZ, 0xfc, !UPT ;  /* 0x0000000224047892 */ /* 0x000fcc000f8efc3f */
[----:B0-----:R-:W-:-:S05]  /*2ef40*/  IMAD.U32 R0, RZ, RZ, UR4 ;  /* 0x00000004ff007e24 */ /* 0x001fca000f8e00ff */
[----:B------:R-:W-:-:S13]  /*2ef50*/  ISETP.NE.AND P0, PT, R0, 0x3, PT ;  /* 0x000000030000780c */ /* 0x000fda0003f05270 */
[----:B------:R-:W-:Y:S05]  /*2ef60*/  @!P0 BRA `(.L_x_2008) ;  /* 0x0000000000048947 */ /* 0x000fea0003800000 */
[----:B------:R-:W-:Y:S01]  /*2ef70*/  BPT.TRAP 0x1 ;  /* 0x000000040000795c */ /* 0x000fe20000300000 */
.L_x_2008:
[----:B------:R-:W-:Y:S01]  /*2ef80*/  IMAD R3, R23, 0x8, R5 ;  /* 0x0000000817037824 */ /* 0x000fe200078e0205 */
[----:B------:R-:W-:Y:S01]  /*2ef90*/  SHF.L.U32 R2, R25, 0x1f, RZ ;  /* 0x0000001f19027819 */ /* 0x000fe200000006ff */
[----:B------:R-:W-:-:S03]  /*2efa0*/  VIADD R23, R23, 0x1 ;  /* 0x0000000117177836 */ /* 0x000fc60000000000 */
[----:B------:R-:W0:Y:S02]  /*2efb0*/  SYNCS.PHASECHK.TRANS64.TRYWAIT P1, [R3+URZ+0x2a840], R2 ;  /* 0x02a84002030075a7 */ /* 0x000e24000802017f */
[----:B------:R-:W-:-:S04]  /*2efc0*/  ISETP.NE.AND P2, PT, R23, 0x2, PT ;  /* 0x000000021700780c */ /* 0x000fc80003f45270 */
[----:B------:R-:W-:Y:S01]  /*2efd0*/  SEL R0, RZ, 0x1, P2 ;  /* 0x00000001ff007807 */ /* 0x000fe20001000000 */
[----:B0-----:R-:W-:Y:S08]  /*2efe0*/  @!P1 BRA `(.L_x_2009) ;  /* 0x0000007000849947 */ /* 0x001ff00003800000 */
.L_x_2289:
[----:B------:R-:W-:Y:S02]  /*2eff0*/  SEL R23, R23, RZ, P2 ;  /* 0x000000ff17177207 */ /* 0x000fe40001000000 */
[----:B------:R-:W-:Y:S01]  /*2f000*/  LOP3.LUT R0, R25, R0, RZ, 0x3c, !PT ;  /* 0x0000000019007212 */ /* 0x000fe200078e3cff */
[----:B------:R-:W-:Y:S06]  /*2f010*/  @!P0 BRA `(.L_x_2010) ;  /* 0x0000000000048947 */ /* 0x000fec0003800000 */
[----:B------:R-:W-:Y:S01]  /*2f020*/  BPT.TRAP 0x1 ;  /* 0x000000040000795c */ /* 0x000fe20000300000 */
.L_x_2010:
[----:B------:R-:W-:Y:S01]  /*2f030*/  IMAD R23, R23, 0x8, R5 ;  /* 0x0000000817177824 */ /* 0x000fe200078e0205 */
[----:B------:R-:W-:-:S04]  /*2f040*/  SHF.L.U32 R0, R0, 0x1f, RZ ;  /* 0x0000001f00007819 */ /* 0x000fc800000006ff */
[----:B------:R-:W2:Y:S02]  /*2f050*/  SYNCS.PHASECHK.TRANS64.TRYWAIT P1, [R23+URZ+0x2a840], R0 ;  /* 0x02a84000170075a7 */ /* 0x000ea4000802017f */
[----:B--2---:R-:W-:Y:S05]  /*2f060*/  @!P1 BRA `(.L_x_2011) ;  /* 0x0000007000789947 */ /* 0x004fea0003800000 */
.L_x_2290:
[----:B------:R-:W-:Y:S05]  /*2f070*/  @!P0 BRA `(.L_x_2012) ;  /* 0x0000000000048947 */ /* 0x000fea0003800000 */
[----:B------:R-:W-:Y:S01]  /*2f080*/  BPT.TRAP 0x1 ;  /* 0x000000040000795c */ /* 0x000fe20000300000 */
.L_x_2012:
[----:B------:R-:W4:Y:S02]  /*2f090*/  SYNCS.PHASECHK.TRANS64.TRYWAIT P1, [R3+URZ+0x2a860], R2 ;  /* 0x02a86002030075a7 */ /* 0x000f24000802017f */
[----:B----4-:R-:W-:Y:S05]  /*2f0a0*/  @!P1 BRA `(.L_x_2013) ;  /* 0x00000070007c9947 */ /* 0x010fea0003800000 */
.L_x_2291:
[----:B------:R-:W-:Y:S05]  /*2f0b0*/  @!P0 BRA `(.L_x_2014) ;  /* 0x0000000000048947 */ /* 0x000fea0003800000 */
[----:B------:R-:W-:Y:S01]  /*2f0c0*/  BPT.TRAP 0x1 ;  /* 0x000000040000795c */ /* 0x000fe20000300000 */
.L_x_2014:
[----:B------:R-:W5:Y:S02]  /*2f0d0*/  SYNCS.PHASECHK.TRANS64.TRYWAIT P1, [R23+URZ+0x2a860], R0 ;  /* 0x02a86000170075a7 */ /* 0x000f64000802017f */
[----:B-----5:R-:W-:Y:S05]  /*2f0e0*/  @!P1 BRA `(.L_x_2015) ;  /* 0x0000007000809947 */ /* 0x020fea0003800000 */
.L_x_2292:
[----:B------:R-:W-:Y:S05]  /*2f0f0*/  @!P0 BRA `(.L_x_2016) ;  /* 0x0000000000048947 */ /* 0x000fea0003800000 */
[----:B------:R-:W-:Y:S01]  /*2f100*/  BPT.TRAP 0x1 ;  /* 0x000000040000795c */ /* 0x000fe20000300000 */
.L_x_2016:
[----:B------:R-:W5:Y:S02]  /*2f110*/  SYNCS.PHASECHK.TRANS64.TRYWAIT P1, [R3+URZ+0x2a880], R2 ;  /* 0x02a88002030075a7 */ /* 0x000f64000802017f */
[----:B-----5:R-:W-:Y:S05]  /*2f120*/  @!P1 BRA `(.L_x_2017) ;  /* 0x0000007000849947 */ /* 0x020fea0003800000 */
.L_x_2293:
[----:B------:R-:W-:Y:S05]  /*2f130*/  @!P0 BRA `(.L_x_2018) ;  /* 0x0000000000048947 */ /* 0x000fea0003800000 */
[----:B------:R-:W-:Y:S01]  /*2f140*/  BPT.TRAP 0x1 ;  /* 0x000000040000795c */ /* 0x000fe20000300000 */
.L_x_2018:
[----:B------:R0:W0:Y:S02]  /*2f150*/  SYNCS.PHASECHK.TRANS64.TRYWAIT P0, [R23+URZ+0x2a880], R0 ;  /* 0x02a88000170075a7 */ /* 0x000024000800017f */
[----:B0-----:R-:W-:Y:S05]  /*2f160*/  @!P0 NANOSLEEP.SYNCS 0x989680 ;  /* 0x009896800000895d */ /* 0x001fea0003900000 */
[----:B------:R-:W0:Y:S02]  /*2f170*/  @!P0 SYNCS.PHASECHK.TRANS64 P0, [R23+URZ+0x2a880], R0 ;  /* 0x02a88000170085a7 */ /* 0x000e24000800007f */
[----:B0-----:R-:W-:Y:S05]  /*2f180*/  @!P0 BRA `(.L_x_2018) ;  /* 0xfffffffc00f08947 */ /* 0x001fea000383ffff */
.L_x_1617:
[----:B------:R-:W-:Y:S05]  /*2f190*/  BSYNC B8 ;  /* 0x0000000000087941 */ /* 0x000fea0003800000 */
.L_x_1614:
[----:B------:R-:W-:Y:S05]  /*2f1a0*/  EXIT ;  /* 0x000000000000794d */ /* 0x000fea0003800000 */
.L_x_1643:
[----:B-1----:R1:W2:Y:S02]  /*2f1b0*/  SYNCS.PHASECHK.TRANS64.TRYWAIT P4, [R82+URZ+0x2a890], R94 ;  /* 0x02a8905e520075a7 */ /* 0x0022a4000808017f */
[----:B--2---:R-:W-:Y:S05]  /*2f1c0*/  @!P4 NANOSLEEP.SYNCS 0x989680 ;  /* 0x009896800000c95d */ /* 0x004fea0003900000 */
[----:B------:R-:W2:Y:S02]  /*2f1d0*/  @!P4 SYNCS.PHASECHK.TRANS64 P4, [R82+URZ+0x2a890], R94 ;  /* 0x02a8905e5200c5a7 */ /* 0x000ea4000808007f */
[----:B--2---:R-:W-:Y:S05]  /*2f1e0*/  @!P4 BRA `(.L_x_1643) ;  /* 0xfffffffc00f0c947 */ /* 0x004fea000383ffff */
[----:B------:R-:W-:Y:S05]  /*2f1f0*/  BRA `(.L_x_2019) ;  /* 0xfffffd4000c47947 */ /* 0x000fea000383ffff */
.L_x_1644:
        /* <DEDUP_REMOVED lines=8> */
.L_x_2021:
[----:B------:R-:W-:Y:S05]  /*2f280*/  BSYNC B1 ;  /* 0x0000000000017941 */ /* 0x000fea0003800000 */
.L_x_2020:
        /* <DEDUP_REMOVED lines=8> */
.L_x_2022:
[----:B------:R-:W-:Y:S05]  /*2f310*/  BRA `(.L_x_2023) ;  /* 0xfffffd4000907947 */ /* 0x000fea000383ffff */
.L_x_1672:
[----:B-1----:R1:W2:Y:S02]  /*2f320*/  SYNCS.PHASECHK.TRANS64.TRYWAIT P4, [R82+URZ+0x2a890], R94 ;  /* 0x02a8905e520075a7 */ /* 0x0022a4000808017f */
[----:B--2---:R-:W-:Y:S05]  /*2f330*/  @!P4 NANOSLEEP.SYNCS 0x989680 ;  /* 0x009896800000c95d */ /* 0x004fea0003900000 */
[----:B------:R-:W2:Y:S02]  /*2f340*/  @!P4 SYNCS.PHASECHK.TRANS64 P4, [R82+URZ+0x2a890], R94 ;  /* 0x02a8905e5200c5a7 */ /* 0x000ea4000808007f */
[----:B--2---:R-:W-:Y:S05]  /*2f350*/  @!P4 BRA `(.L_x_1672) ;  /* 0xfffffffc00f0c947 */ /* 0x004fea000383ffff */
[----:B------:R-:W-:Y:S05]  /*2f360*/  BRA `(.L_x_2024) ;  /* 0xfffffd7000507947 */ /* 0x000fea000383ffff */
.L_x_1673:
        /* <DEDUP_REMOVED lines=8> */
.L_x_2026:
[----:B------:R-:W-:Y:S05]  /*2f3f0*/  BSYNC B1 ;  /* 0x0000000000017941 */ /* 0x000fea0003800000 */
.L_x_2025:
        /* <DEDUP_REMOVED lines=8> */
.L_x_2027:
[----:B------:R-:W-:Y:S01]  /*2f480*/  IMAD.MOV.U32 R100, RZ, RZ, R14 ;  /* 0x000000ffff647224 */ /* 0x000fe200078e000e */
[----:B------:R-:W-:Y:S06]  /*2f490*/  BRA `(.L_x_2028) ;  /* 0xfffffd7000187947 */ /* 0x000fec000383ffff */
.L_x_1686:
[----:B0-----:R0:W1:Y:S02]  /*2f4a0*/  SYNCS.PHASECHK.TRANS64.TRYWAIT P3, [R82+URZ+0x2a890], R94 ;  /* 0x02a8905e520075a7 */ /* 0x001064000806017f */
[----:B-1----:R-:W-:Y:S05]  /*2f4b0*/  @!P3 NANOSLEEP.SYNCS 0x989680 ;  /* 0x009896800000b95d */ /* 0x002fea0003900000 */
[----:B------:R-:W1:Y:S02]  /*2f4c0*/  @!P3 SYNCS.PHASECHK.TRANS64 P3, [R82+URZ+0x2a890], R94 ;  /* 0x02a8905e5200b5a7 */ /* 0x000e64000806007f */
[----:B-1----:R-:W-:Y:S05]  /*2f4d0*/  @!P3 BRA `(.L_x_1686) ;  /* 0xfffffffc00f0b947 */ /* 0x002fea000383ffff */
[----:B------:R-:W-:Y:S05]  /*2f4e0*/  BRA `(.L_x_2029) ;  /* 0xfffffd9c00ac7947 */ /* 0x000fea000383ffff */
.L_x_1687:
[----:B------:R-:W-:Y:S01]  /*2f4f0*/  BSSY B1, `(.L_x_2030) ;  /* 0x0000007000017945 */ /* 0x000fe20003800000 */
[----:B------:R-:W-:Y:S02]  /*2f500*/  IMAD.MOV.U32 R12, RZ, RZ, RZ ;  /* 0x000000ffff0c7224 */ /* 0x000fe400078e00ff */
[----:B------:R-:W-:Y:S02]  /*2f510*/  IMAD.MOV.U32 R11, RZ, RZ, 0x1e1f ;  /* 0x00001e1fff0b7424 */ /* 0x000fe400078e00ff */
[----:B------:R-:W-:-:S07]  /*2f520*/  IMAD.MOV.U32 R15, RZ, RZ, -0x1 ;  /* 0xffffffffff0f7424 */ /* 0x000fce00078e00ff */
[----:B0-----:R-:W-:Y:S05]  /*2f530*/  WARPSYNC.COLLECTIVE R15, `(.L_x_2031) ;  /* 0x000000000f087348 */ /* 0x001fea0003c00000 */
[----:B------:R1:W2:Y:S02]  /*2f540*/  SHFL.IDX P6, R14, R13, R12, R11 ;  /* 0x0000000c0d0e7389 */ /* 0x0002a400000c000b */
[----:B012---:R-:W-:Y:S01]  /*2f550*/  ENDCOLLECTIVE ;  /* 0x000000000000791b */ /* 0x007fe20003800000 */
.L_x_2031:
[----:B------:R-:W-:Y:S05]  /*2f560*/  BSYNC B1 ;  /* 0x0000000000017941 */ /* 0x000fea0003800000 */
.L_x_2030:
        /* <DEDUP_REMOVED lines=8> */
.L_x_2032:
[----:B------:R-:W-:Y:S05]  /*2f5f0*/  BRA `(.L_x_2033) ;  /* 0xfffffd9c00cc7947 */ /* 0x000fea000383ffff */
.L_x_1691:
[----:B0-----:R0:W2:Y:S02]  /*2f600*/  SYNCS.PHASECHK.TRANS64.TRYWAIT P2, [R82+URZ+0x2a8b0], R94 ;  /* 0x02a8b05e520075a7 */ /* 0x0010a4000804017f */
[----:B--2---:R-:W-:Y:S05]  /*2f610*/  @!P2 NANOSLEEP.SYNCS 0x989680 ;  /* 0x009896800000a95d */ /* 0x004fea0003900000 */
[----:B------:R-:W2:Y:S02]  /*2f620*/  @!P2 SYNCS.PHASECHK.TRANS64 P2, [R82+URZ+0x2a8b0], R94 ;  /* 0x02a8b05e5200a5a7 */ /* 0x000ea4000804007f */
[----:B--2---:R-:W-:Y:S05]  /*2f630*/  @!P2 BRA `(.L_x_1691) ;  /* 0xfffffffc00f0a947 */ /* 0x004fea000383ffff */
[----:B------:R-:W-:Y:S05]  /*2f640*/  BRA `(.L_x_2034) ;  /* 0xfffffda000947947 */ /* 0x000fea000383ffff */
.L_x_1707:
[----:B------:R-:W-:Y:S01]  /*2f650*/  BSSY B0, `(.L_x_2035) ;  /* 0x0000007000007945 */ /* 0x000fe20003800000 */
[----:B------:R-:W-:Y:S02]  /*2f660*/  IMAD.MOV.U32 R12, RZ, RZ, RZ ;  /* 0x000000ffff0c7224 */ /* 0x000fe400078e00ff */
[----:B------:R-:W-:Y:S02]  /*2f670*/  IMAD.MOV.U32 R11, RZ, RZ, 0x1f ;  /* 0x0000001fff0b7424 */ /* 0x000fe400078e00ff */
[----:B------:R-:W-:-:S07]  /*2f680*/  IMAD.MOV.U32 R15, RZ, RZ, -0x1 ;  /* 0xffffffffff0f7424 */ /* 0x000fce00078e00ff */
[----:B-----5:R-:W-:Y:S05]  /*2f690*/  WARPSYNC.COLLECTIVE R15, `(.L_x_2036) ;  /* 0x000000000f087348 */ /* 0x020fea0003c00000 */
[----:B------:R0:W1:Y:S02]  /*2f6a0*/  SHFL.IDX P6, R14, R13, R12, R11 ;  /* 0x0000000c0d0e7389 */ /* 0x00006400000c000b */
[----:B01---5:R-:W-:Y:S01]  /*2f6b0*/  ENDCOLLECTIVE ;  /* 0x000000000000791b */ /* 0x023fe20003800000 */
.L_x_2036:
[----:B------:R-:W-:Y:S05]  /*2f6c0*/  BSYNC B0 ;  /* 0x0000000000007941 */ /* 0x000fea0003800000 */
.L_x_2035:
[----:B------:R-:W-:Y:S01]  /*2f6d0*/  IMAD.MOV.U32 R217, RZ, RZ, R14 ;  /* 0x000000ffffd97224 */ /* 0x000fe200078e000e */
[----:B------:R-:W-:Y:S06]  /*2f6e0*/  BRA `(.L_x_2037) ;  /* 0xfffffdb000647947 */ /* 0x000fec000383ffff */
.L_x_1717:
[----:B------:R-:W-:Y:S01]  /*2f6f0*/  BSSY B1, `(.L_x_2038) ;  /* 0x0000007000017945 */ /* 0x000fe20003800000 */
[----:B------:R-:W-:Y:S02]  /*2f700*/  IMAD.MOV.U32 R12, RZ, RZ, RZ ;  /* 0x000000ffff0c7224 */ /* 0x000fe400078e00ff */
[----:B------:R-:W-:Y:S02]  /*2f710*/  IMAD.MOV.U32 R11, RZ, RZ, 0x1e1f ;  /* 0x00001e1fff0b7424 */ /* 0x000fe400078e00ff */
[----:B------:R-:W-:-:S07]  /*2f720*/  IMAD.MOV.U32 R15, RZ, RZ, -0x1 ;  /* 0xffffffffff0f7424 */ /* 0x000fce00078e00ff */
[----:B------:R-:W-:Y:S05]  /*2f730*/  WARPSYNC.COLLECTIVE R15, `(.L_x_2039) ;  /* 0x000000000f087348 */ /* 0x000fea0003c00000 */
[----:B------:R0:W1:Y:S02]  /*2f740*/  SHFL.IDX P6, R14, R13, R12, R11 ;  /* 0x0000000c0d0e7389 */ /* 0x00006400000c000b */
[----:B01----:R-:W-:Y:S01]  /*2f750*/  ENDCOLLECTIVE ;  /* 0x000000000000791b */ /* 0x003fe20003800000 */
.L_x_2039:
[----:B------:R-:W-:Y:S05]  /*2f760*/  BSYNC B1 ;  /* 0x0000000000017941 */ /* 0x000fea0003800000 */
.L_x_2038:
        /* <DEDUP_REMOVED lines=8> */
.L_x_2040:
[----:B------:R-:W-:Y:S02]  /*2f7f0*/  IMAD.MOV.U32 R13, RZ, RZ, R4 ;  /* 0x000000ffff0d7224 */ /* 0x000fe400078e0004 */
[----:B------:R-:W-:-:S07]  /*2f800*/  IMAD.MOV.U32 R3, RZ, RZ, R14 ;  /* 0x000000ffff037224 */ /* 0x000fce00078e000e */
[----:B------:R-:W-:Y:S05]  /*2f810*/  WARPSYNC.COLLECTIVE R15, `(.L_x_2041) ;  /* 0x000000000f087348 */ /* 0x000fea0003c00000 */
[----:B------:R0:W1:Y:S02]  /*2f820*/  SHFL.IDX P6, R14, R13, R12, R11 ;  /* 0x0000000c0d0e7389 */ /* 0x00006400000c000b */
[----:B01----:R-:W-:Y:S01]  /*2f830*/  ENDCOLLECTIVE ;  /* 0x000000000000791b */ /* 0x003fe20003800000 */
.L_x_2041:
[----:B------:R-:W-:Y:S02]  /*2f840*/  IMAD.MOV.U32 R13, RZ, RZ, R5 ;  /* 0x000000ffff0d7224 */ /* 0x000fe400078e0005 */
[----:B------:R-:W-:-:S07]  /*2f850*/  IMAD.MOV.U32 R4, RZ, RZ, R14 ;  /* 0x000000ffff047224 */ /* 0x000fce00078e000e */
[----:B------:R-:W-:Y:S05]  /*2f860*/  WARPSYNC.COLLECTIVE R15, `(.L_x_2042) ;  /* 0x000000000f087348 */ /* 0x000fea0003c00000 */
[----:B------:R0:W1:Y:S02]  /*2f870*/  SHFL.IDX P6, R14, R13, R12, R11 ;  /* 0x0000000c0d0e7389 */ /* 0x00006400000c000b */
[----:B01----:R-:W-:Y:S01]  /*2f880*/  ENDCOLLECTIVE ;  /* 0x000000000000791b */ /* 0x003fe20003800000 */
.L_x_2042:
[----:B------:R-:W-:Y:S01]  /*2f890*/  MOV R5, R14 ;  /* 0x0000000e00057202 */ /* 0x000fe20000000f00 */
[----:B------:R-:W-:Y:S06]  /*2f8a0*/  BRA `(.L_x_2043) ;  /* 0xfffffdb8003c7947 */ /* 0x000fec000383ffff */
.L_x_1721:
[----:B--2---:R2:W4:Y:S02]  /*2f8b0*/  SYNCS.PHASECHK.TRANS64.TRYWAIT P0, [R16+URZ+0x2a800], R5 ;  /* 0x02a80005100075a7 */ /* 0x004524000800017f */
[----:B----4-:R-:W-:Y:S05]  /*2f8c0*/  @!P0 NANOSLEEP.SYNCS 0x989680 ;  /* 0x009896800000895d */ /* 0x010fea0003900000 */
[----:B------:R-:W4:Y:S02]  /*2f8d0*/  @!P0 SYNCS.PHASECHK.TRANS64 P0, [R16+URZ+0x2a800], R5 ;  /* 0x02a80005100085a7 */ /* 0x000f24000800007f */
[----:B----4-:R-:W-:Y:S05]  /*2f8e0*/  @!P0 BRA `(.L_x_1721) ;  /* 0xfffffffc00f08947 */ /* 0x010fea000383ffff */
[----:B------:R-:W-:Y:S05]  /*2f8f0*/  BRA `(.L_x_2044) ;  /* 0xfffffdbc00887947 */ /* 0x000fea000383ffff */
.L_x_1733:
[----:B------:R-:W-:Y:S01]  /*2f900*/  BSSY B1, `(.L_x_2045) ;  /* 0x0000007000017945 */ /* 0x000fe20003800000 */
[----:B------:R-:W-:Y:S02]  /*2f910*/  IMAD.MOV.U32 R12, RZ, RZ, RZ ;  /* 0x000000ffff0c7224 */ /* 0x000fe400078e00ff */
[----:B------:R-:W-:Y:S02]  /*2f920*/  IMAD.MOV.U32 R11, RZ, RZ, 0x1e1f ;  /* 0x00001e1fff0b7424 */ /* 0x000fe400078e00ff */
[----:B------:R-:W-:-:S07]  /*2f930*/  IMAD.MOV.U32 R15, RZ, RZ, -0x1 ;  /* 0xffffffffff0f7424 */ /* 0x000fce00078e00ff */
[----:B------:R-:W-:Y:S05]  /*2f940*/  WARPSYNC.COLLECTIVE R15, `(.L_x_2046) ;  /* 0x000000000f087348 */ /* 0x000fea0003c00000 */
[----:B------:R0:W1:Y:S02]  /*2f950*/  SHFL.IDX P6, R14, R13, R12, R11 ;  /* 0x0000000c0d0e7389 */ /* 0x00006400000c000b */
[----:B01----:R-:W-:Y:S01]  /*2f960*/  ENDCOLLECTIVE ;  /* 0x000000000000791b */ /* 0x003fe20003800000 */
.L_x_2046:
[----:B------:R-:W-:Y:S05]  /*2f970*/  BSYNC B1 ;  /* 0x0000000000017941 */ /* 0x000fea0003800000 */
.L_x_2045:
        /* <DEDUP_REMOVED lines=8> */
.L_x_2047:
[----:B------:R-:W-:Y:S02]  /*2fa00*/  IMAD.MOV.U32 R13, RZ, RZ, R37 ;  /* 0x000000ffff0d7224 */ /* 0x000fe400078e0025 */
[----:B------:R-:W-:-:S07]  /*2fa10*/  IMAD.MOV.U32 R21, RZ, RZ, R14 ;  /* 0x000000ffff157224 */ /* 0x000fce00078e000e */
[----:B------:R-:W-:Y:S05]  /*2fa20*/  WARPSYNC.COLLECTIVE R15, `(.L_x_2048) ;  /* 0x000000000f087348 */ /* 0x000fea0003c00000 */
[----:B------:R0:W1:Y:S02]  /*2fa30*/  SHFL.IDX P6, R14, R13, R12, R11 ;  /* 0x0000000c0d0e7389 */ /* 0x00006400000c000b */
[----:B01----:R-:W-:Y:S01]  /*2fa40*/  ENDCOLLECTIVE ;  /* 0x000000000000791b */ /* 0x003fe20003800000 */
.L_x_2048:
[----:B------:R-:W-:Y:S02]  /*2fa50*/  IMAD.MOV.U32 R13, RZ, RZ, R39 ;  /* 0x000000ffff0d7224 */ /* 0x000fe400078e0027 */
[----:B------:R-:W-:-:S07]  /*2fa60*/  IMAD.MOV.U32 R37, RZ, RZ, R14 ;  /* 0x000000ffff257224 */ /* 0x000fce00078e000e */
[----:B------:R-:W-:Y:S05]  /*2fa70*/  WARPSYNC.COLLECTIVE R15, `(.L_x_2049) ;  /* 0x000000000f087348 */ /* 0x000fea0003c00000 */
[----:B------:R0:W1:Y:S02]  /*2fa80*/  SHFL.IDX P6, R14, R13, R12, R11 ;  /* 0x0000000c0d0e7389 */ /* 0x00006400000c000b */
[----:B01----:R-:W-:Y:S01]  /*2fa90*/  ENDCOLLECTIVE ;  /* 0x000000000000791b */ /* 0x003fe20003800000 */
.L_x_2049:
[----:B------:R-:W-:Y:S01]  /*2faa0*/  IMAD.MOV.U32 R39, RZ, RZ, R14 ;  /* 0x000000ffff277224 */ /* 0x000fe200078e000e */
[----:B------:R-:W-:Y:S06]  /*2fab0*/  BRA `(.L_x_2050) ;  /* 0xfffffdec006c7947 */ /* 0x000fec000383ffff */
.L_x_1737:
[----:B0-----:R0:W1:Y:S02]  /*2fac0*/  SYNCS.PHASECHK.TRANS64.TRYWAIT P0, [R16+URZ+0x2a800], R21 ;  /* 0x02a80015100075a7 */ /* 0x001064000800017f */
[----:B-1----:R-:W-:Y:S05]  /*2fad0*/  @!P0 NANOSLEEP.SYNCS 0x989680 ;  /* 0x009896800000895d */ /* 0x002fea0003900000 */
[----:B------:R-:W1:Y:S02]  /*2fae0*/  @!P0 SYNCS.PHASECHK.TRANS64 P0, [R16+URZ+0x2a800], R21 ;  /* 0x02a80015100085a7 */ /* 0x000e64000800007f */
[----:B-1----:R-:W-:Y:S05]  /*2faf0*/  @!P0 BRA `(.L_x_1737) ;  /* 0xfffffffc00f08947 */ /* 0x002fea000383ffff */
[----:B------:R-:W-:Y:S05]  /*2fb00*/  BRA `(.L_x_2051) ;  /* 0xfffffdf000647947 */ /* 0x000fea000383ffff */
.L_x_1745:
[----:B--2---:R2:W3:Y:S02]  /*2fb10*/  SYNCS.PHASECHK.TRANS64.TRYWAIT P1, [R21+URZ+0x2a830], R0 ;  /* 0x02a83000150075a7 */ /* 0x0044e4000802017f */
[----:B---3--:R-:W-:Y:S05]  /*2fb20*/  @!P1 NANOSLEEP.SYNCS 0x989680 ;  /* 0x009896800000995d */ /* 0x008fea0003900000 */
[----:B------:R-:W3:Y:S02]  /*2fb30*/  @!P1 SYNCS.PHASECHK.TRANS64 P1, [R21+URZ+0x2a830], R0 ;  /* 0x02a83000150095a7 */ /* 0x000ee4000802007f */
[----:B---3--:R-:W-:Y:S05]  /*2fb40*/  @!P1 BRA `(.L_x_1745) ;  /* 0xfffffffc00f09947 */ /* 0x008fea000383ffff */
[----:B------:R-:W-:Y:S05]  /*2fb50*/  BRA `(.L_x_1744) ;  /* 0xfffffe2000a07947 */ /* 0x000fea000383ffff */
.L_x_1764:
[----:B-1----:R1:W2:Y:S02]  /*2fb60*/  SYNCS.PHASECHK.TRANS64.TRYWAIT P4, [R7+URZ+0x2a830], R6 ;  /* 0x02a83006070075a7 */ /* 0x0022a4000808017f */
[----:B--2---:R-:W-:Y:S05]  /*2fb70*/  @!P4 NANOSLEEP.SYNCS 0x989680 ;  /* 0x009896800000c95d */ /* 0x004fea0003900000 */
[----:B------:R-:W2:Y:S02]  /*2fb80*/  @!P4 SYNCS.PHASECHK.TRANS64 P4, [R7+URZ+0x2a830], R6 ;  /* 0x02a830060700c5a7 */ /* 0x000ea4000808007f */
[----:B--2---:R-:W-:Y:S05]  /*2fb90*/  @!P4 BRA `(.L_x_1764) ;  /* 0xfffffffc00f0c947 */ /* 0x004fea000383ffff */
[----:B------:R-:W-:Y:S05]  /*2fba0*/  BRA `(.L_x_1763) ;  /* 0xfffffe60002c7947 */ /* 0x000fea000383ffff */
.L_x_1768:
[----:B-1----:R1:W2:Y:S02]  /*2fbb0*/  SYNCS.PHASECHK.TRANS64.TRYWAIT P3, [R7+URZ+0x2a850], R6 ;  /* 0x02a85006070075a7 */ /* 0x0022a4000806017f */
[----:B--2---:R-:W-:Y:S05]  /*2fbc0*/  @!P3 NANOSLEEP.SYNCS 0x989680 ;  /* 0x009896800000b95d */ /* 0x004fea0003900000 */
[----:B------:R-:W2:Y:S02]  /*2fbd0*/  @!P3 SYNCS.PHASECHK.TRANS64 P3, [R7+URZ+0x2a850], R6 ;  /* 0x02a850060700b5a7 */ /* 0x000ea4000806007f */
[----:B--2---:R-:W-:Y:S05]  /*2fbe0*/  @!P3 BRA `(.L_x_1768) ;  /* 0xfffffffc00f0b947 */ /* 0x004fea000383ffff */
[----:B------:R-:W-:Y:S05]  /*2fbf0*/  BRA `(.L_x_1765) ;  /* 0xfffffe6000fc7947 */ /* 0x000fea000383ffff */
.L_x_1789:
[----:B-1----:R1:W2:Y:S02]  /*2fc00*/  SYNCS.PHASECHK.TRANS64.TRYWAIT P2, [R7+URZ+0x2a830], R8 ;  /* 0x02a83008070075a7 */ /* 0x0022a4000804017f */
[----:B--2---:R-:W-:Y:S05]  /*2fc10*/  @!P2 NANOSLEEP.SYNCS 0x989680 ;  /* 0x009896800000a95d */ /* 0x004fea0003900000 */
[----:B------:R-:W2:Y:S02]  /*2fc20*/  @!P2 SYNCS.PHASECHK.TRANS64 P2, [R7+URZ+0x2a830], R8 ;  /* 0x02a830080700a5a7 */ /* 0x000ea4000804007f */
[----:B--2---:R-:W-:Y:S05]  /*2fc30*/  @!P2 BRA `(.L_x_1789) ;  /* 0xfffffffc00f0a947 */ /* 0x004fea000383ffff */
[----:B------:R-:W-:Y:S05]  /*2fc40*/  BRA `(.L_x_1788) ;  /* 0xfffffe9c00807947 */ /* 0x000fea000383ffff */
.L_x_1793:
[----:B-1----:R1:W2:Y:S02]  /*2fc50*/  SYNCS.PHASECHK.TRANS64.TRYWAIT P1, [R7+URZ+0x2a850], R6 ;  /* 0x02a85006070075a7 */ /* 0x0022a4000802017f */
[----:B--2---:R-:W-:Y:S05]  /*2fc60*/  @!P1 NANOSLEEP.SYNCS 0x989680 ;  /* 0x009896800000995d */ /* 0x004fea0003900000 */
[----:B------:R-:W2:Y:S02]  /*2fc70*/  @!P1 SYNCS.PHASECHK.TRANS64 P1, [R7+URZ+0x2a850], R6 ;  /* 0x02a85006070095a7 */ /* 0x000ea4000802007f */
[----:B--2---:R-:W-:Y:S05]  /*2fc80*/  @!P1 BRA `(.L_x_1793) ;  /* 0xfffffffc00f09947 */ /* 0x004fea000383ffff */
[----:B------:R-:W-:Y:S05]  /*2fc90*/  BRA `(.L_x_1790) ;  /* 0xfffffea0005c7947 */ /* 0x000fea000383ffff */
.L_x_1802:
[----:B-1----:R1:W2:Y:S02]  /*2fca0*/  SYNCS.PHASECHK.TRANS64.TRYWAIT P2, [R7+URZ+0x2a830], R8 ;  /* 0x02a83008070075a7 */ /* 0x0022a4000804017f */
[----:B--2---:R-:W-:Y:S05]  /*2fcb0*/  @!P2 NANOSLEEP.SYNCS 0x989680 ;  /* 0x009896800000a95d */ /* 0x004fea0003900000 */
[----:B------:R-:W2:Y:S02]  /*2fcc0*/  @!P2 SYNCS.PHASECHK.TRANS64 P2, [R7+URZ+0x2a830], R8 ;  /* 0x02a830080700a5a7 */ /* 0x000ea4000804007f */
[----:B--2---:R-:W-:Y:S05]  /*2fcd0*/  @!P2 BRA `(.L_x_1802) ;  /* 0xfffffffc00f0a947 */ /* 0x004fea000383ffff */
[----:B------:R-:W-:Y:S05]  /*2fce0*/  BRA `(.L_x_1801) ;  /* 0xfffffec800247947 */ /* 0x000fea000383ffff */
.L_x_1806:
[----:B-1----:R1:W2:Y:S02]  /*2fcf0*/  SYNCS.PHASECHK.TRANS64.TRYWAIT P1, [R7+URZ+0x2a850], R6 ;  /* 0x02a85006070075a7 */ /* 0x0022a4000802017f */
[----:B--2---:R-:W-:Y:S05]  /*2fd00*/  @!P1 NANOSLEEP.SYNCS 0x989680 ;  /* 0x009896800000995d */ /* 0x004fea0003900000 */
[----:B------:R-:W2:Y:S02]  /*2fd10*/  @!P1 SYNCS.PHASECHK.TRANS64 P1, [R7+URZ+0x2a850], R6 ;  /* 0x02a85006070095a7 */ /* 0x000ea4000802007f */
[----:B--2---:R-:W-:Y:S05]  /*2fd20*/  @!P1 BRA `(.L_x_1806) ;  /* 0xfffffffc00f09947 */ /* 0x004fea000383ffff */
[----:B------:R-:W-:Y:S05]  /*2fd30*/  BRA `(.L_x_1803) ;  /* 0xfffffecc00007947 */ /* 0x000fea000383ffff */
.L_x_1821:
[----:B-1----:R1:W2:Y:S02]  /*2fd40*/  SYNCS.PHASECHK.TRANS64.TRYWAIT P1, [R2+URZ+0x2a850], R5 ;  /* 0x02a85005020075a7 */ /* 0x0022a4000802017f */
[----:B--2---:R-:W-:Y:S05]  /*2fd50*/  @!P1 NANOSLEEP.SYNCS 0x989680 ;  /* 0x009896800000995d */ /* 0x004fea0003900000 */
[----:B------:R-:W2:Y:S02]  /*2fd60*/  @!P1 SYNCS.PHASECHK.TRANS64 P1, [R2+URZ+0x2a850], R5 ;  /* 0x02a85005020095a7 */ /* 0x000ea4000802007f */
[----:B--2---:R-:W-:Y:S05]  /*2fd70*/  @!P1 BRA `(.L_x_1821) ;  /* 0xfffffffc00f09947 */ /* 0x004fea000383ffff */
[----:B------:R-:W-:Y:S05]  /*2fd80*/  BRA `(.L_x_1820) ;  /* 0xffffff0000b87947 */ /* 0x000fea000383ffff */
.L_x_1825:
        /* <DEDUP_REMOVED lines=15> */
[----:B------:R-:W-:Y:S01]  /*2fe80*/  IMAD.MOV.U32 R15, RZ, RZ, -0x1 ;  /* 0xffffffffff0f7424 */ /* 0x000fe200078e00ff */
[----:B------:R-:W-:Y:S02]  /*2fe90*/  SEL R75, R12, R107, P0 ;  /* 0x0000006b0c4b7207 */ /* 0x000fe40000000000 */
[----:B------:R-:W-:Y:S01]  /*2fea0*/  SEL R35, R107, R12, P0 ;  /* 0x0000000c6b237207 */ /* 0x000fe20000000000 */
[----:B------:R-:W-:Y:S01]  /*2feb0*/  IMAD.MOV.U32 R12, RZ, RZ, R0 ;  /* 0x000000ffff0c7224 */ /* 0x000fe200078e0000 */
[----:B------:R-:W-:Y:S01]  /*2fec0*/  SEL R115, R115, R11, P0 ;  /* 0x0000000b73737207 */ /* 0x000fe20000000000 */
[----:B------:R-:W-:Y:S01]  /*2fed0*/  IMAD.MOV.U32 R11, RZ, RZ, 0x1c1f ;  /* 0x00001c1fff0b7424 */ /* 0x000fe200078e00ff */
[----:B------:R-:W-:-:S02]  /*2fee0*/  SEL R145, R109, R9, P0 ;  /* 0x000000096d917207 */ /* 0x000fc40000000000 */
[----:B------:R-:W-:Y:S02]  /*2fef0*/  SEL R146, R9, R109, P0 ;  /* 0x0000006d09927207 */ /* 0x000fe40000000000 */
[----:B------:R-:W-:Y:S02]  /*2ff00*/  SEL R109, R128, R61, P0 ;  /* 0x0000003d806d7207 */ /* 0x000fe40000000000 */
[----:B------:R-:W-:Y:S02]  /*2ff10*/  SEL R62, R61, R128, P0 ;  /* 0x000000803d3e7207 */ /* 0x000fe40000000000 */
[----:B------:R-:W-:Y:S02]  /*2ff20*/  SEL R61, R38, R14, P0 ;  /* 0x0000000e263d7207 */ /* 0x000fe40000000000 */
[----:B------:R-:W-:-:S07]  /*2ff30*/  SEL R38, R14, R38, P0 ;  /* 0x000000260e267207 */ /* 0x000fce0000000000 */
[----:B0-----:R-:W-:Y:S05]  /*2ff40*/  WARPSYNC.COLLECTIVE R15, `(.L_x_2052) ;  /* 0x000000000f087348 */ /* 0x001fea0003c00000 */
[----:B------:R1:W2:Y:S02]  /*2ff50*/  SHFL.IDX P6, R14, R13, R12, R11 ;  /* 0x0000000c0d0e7389 */ /* 0x0002a400000c000b */
[----:B012---:R-:W-:Y:S01]  /*2ff60*/  ENDCOLLECTIVE ;  /* 0x000000000000791b */ /* 0x007fe20003800000 */
.L_x_2052:
        /* <DEDUP_REMOVED lines=18> */
.L_x_2053:
        /* <DEDUP_REMOVED lines=19> */
.L_x_2054:
        /* <DEDUP_REMOVED lines=9> */
[----:B------:R-:W-:Y:S01]  /*30250*/  IMAD.MOV.U32 R131, RZ, RZ, RZ ;  /* 0x000000ffff837224 */ /* 0x000fe200078e00ff */
        /* <DEDUP_REMOVED lines=9> */
.L_x_2055:
        /* <DEDUP_REMOVED lines=19> */
.L_x_2056:
        /* <DEDUP_REMOVED lines=18> */
.L_x_2057:
[----:B------:R-:W-:Y:S02]  /*30540*/  SEL R67, R39, R91, P0 ;  /* 0x0000005b27437207 */ /* 0x000fe40000000000 */
[----:B------:R-:W-:Y:S02]  /*30550*/  SEL R39, R91, R39, P0 ;  /* 0x000000275b277207 */ /* 0x000fe40000000000 */
        /* <DEDUP_REMOVED lines=8> */
.L_x_2058:
[----:B------:R-:W-:Y:S02]  /*305e0*/  IMAD.MOV.U32 R13, RZ, RZ, R148 ;  /* 0x000000ffff0d7224 */ /* 0x000fe400078e0094 */
[----:B------:R-:W-:-:S07]  /*305f0*/  IMAD.MOV.U32 R76, RZ, RZ, R14 ;  /* 0x000000ffff4c7224 */ /* 0x000fce00078e000e */
[----:B------:R-:W-:Y:S05]  /*30600*/  WARPSYNC.COLLECTIVE R15, `(.L_x_2059) ;  /* 0x000000000f087348 */ /* 0x000fea0003c00000 */
[----:B------:R0:W1:Y:S02]  /*30610*/  SHFL.IDX P6, R14, R13, R12, R11 ;  /* 0x0000000c0d0e7389 */ /* 0x00006400000c000b */
[----:B01----:R-:W-:Y:S01]  /*30620*/  ENDCOLLECTIVE ;  /* 0x000000000000791b */ /* 0x003fe20003800000 */
.L_x_2059:
        /* <DEDUP_REMOVED lines=8> */
.L_x_2060:
[----:B------:R-:W-:Y:S02]  /*306b0*/  SEL R123, R125, R82, P0 ;  /* 0x000000527d7b7207 */ /* 0x000fe40000000000 */
[----:B------:R-:W-:Y:S01]  /*306c0*/  SEL R125, R82, R125, P0 ;  /* 0x0000007d527d7207 */ /* 0x000fe20000000000 */
[----:B------:R-:W-:Y:S02]  /*306d0*/  IMAD.MOV.U32 R13, RZ, RZ, R129 ;  /* 0x000000ffff0d7224 */ /* 0x000fe400078e0081 */
[----:B------:R-:W-:-:S07]  /*306e0*/  IMAD.MOV.U32 R128, RZ, RZ, R14 ;  /* 0x000000ffff807224 */ /* 0x000fce00078e000e */
[----:B------:R-:W-:Y:S05]  /*306f0*/  WARPSYNC.COLLECTIVE R15, `(.L_x_2061) ;  /* 0x000000000f087348 */ /* 0x000fea0003c00000 */
[----:B------:R0:W1:Y:S02]  /*30700*/  SHFL.IDX P6, R14, R13, R12, R11 ;  /* 0x0000000c0d0e7389 */ /* 0x00006400000c000b */
[----:B01----:R-:W-:Y:S01]  /*30710*/  ENDCOLLECTIVE ;  /* 0x000000000000791b */ /* 0x003fe20003800000 */
.L_x_2061:
        /* <DEDUP_REMOVED lines=8> */
.L_x_2062:
[----:B------:R-:W-:Y:S02]  /*307a0*/  IMAD.MOV.U32 R13, RZ, RZ, R147 ;  /* 0x000000ffff0d7224 */ /* 0x000fe400078e0093 */
[----:B------:R-:W-:-:S07]  /*307b0*/  IMAD.MOV.U32 R74, RZ, RZ, R14 ;  /* 0x000000ffff4a7224 */ /* 0x000fce00078e000e */
[----:B------:R-:W-:Y:S05]  /*307c0*/  WARPSYNC.COLLECTIVE R15, `(.L_x_2063) ;  /* 0x000000000f087348 */ /* 0x000fea0003c00000 */
[----:B------:R0:W1:Y:S02]  /*307d0*/  SHFL.IDX P6, R14, R13, R12, R11 ;  /* 0x0000000c0d0e7389 */ /* 0x00006400000c000b */
[----:B01----:R-:W-:Y:S01]  /*307e0*/  ENDCOLLECTIVE ;  /* 0x000000000000791b */ /* 0x003fe20003800000 */
.L_x_2063:
        /* <DEDUP_REMOVED lines=8> */
.L_x_2064:
[----:B------:R-:W-:Y:S02]  /*30870*/  SEL R126, R129, R78, P0 ;  /* 0x0000004e817e7207 */ /* 0x000fe40000000000 */
[----:B------:R-:W-:Y:S01]  /*30880*/  SEL R129, R78, R129, P0 ;  /* 0x000000814e817207 */ /* 0x000fe20000000000 */
[----:B------:R-:W-:Y:S02]  /*30890*/  IMAD.MOV.U32 R13, RZ, RZ, R117 ;  /* 0x000000ffff0d7224 */ /* 0x000fe400078e0075 */
[----:B------:R-:W-:-:S07]  /*308a0*/  IMAD.MOV.U32 R113, RZ, RZ, R14 ;  /* 0x000000ffff717224 */ /* 0x000fce00078e000e */
[----:B------:R-:W-:Y:S05]  /*308b0*/  WARPSYNC.COLLECTIVE R15, `(.L_x_2065) ;  /* 0x000000000f087348 */ /* 0x000fea0003c00000 */
[----:B------:R0:W1:Y:S02]  /*308c0*/  SHFL.IDX P6, R14, R13, R12, R11 ;  /* 0x0000000c0d0e7389 */ /* 0x00006400000c000b */
[----:B01----:R-:W-:Y:S01]  /*308d0*/  ENDCOLLECTIVE ;  /* 0x000000000000791b */ /* 0x003fe20003800000 */
.L_x_2065:
[----:B------:R-:W-:Y:S02]  /*308e0*/  IMAD.MOV.U32 R13, RZ, RZ, R68 ;  /* 0x000000ffff0d7224 */ /* 0x000fe400078e0044 */
[----:B------:R-:W-:Y:S02]  /*308f0*/  IMAD.MOV.U32 R12, RZ, RZ, R87 ;  /* 0x000000ffff0c7224 */ /* 0x000fe400078e0057 */
[----:B------:R-:W-:-:S07]  /*30900*/  IMAD.MOV.U32 R117, RZ, RZ, R14 ;  /* 0x000000ffff757224 */ /* 0x000fce00078e000e */
[----:B------:R-:W-:Y:S05]  /*30910*/  WARPSYNC.COLLECTIVE R15, `(.L_x_2066) ;  /* 0x000000000f087348 */ /* 0x000fea0003c00000 */
[----:B------:R0:W1:Y:S02]  /*30920*/  SHFL.IDX P6, R14, R13, R12, R11 ;  /* 0x0000000c0d0e7389 */ /* 0x00006400000c000b */
[----:B01----:R-:W-:Y:S01]  /*30930*/  ENDCOLLECTIVE ;  /* 0x000000000000791b */ /* 0x003fe20003800000 */
.L_x_2066:
[----:B------:R-:W-:Y:S02]  /*30940*/  IMAD.MOV.U32 R13, RZ, RZ, R134 ;  /* 0x000000ffff0d7224 */ /* 0x000fe400078e0086 */
[----:B------:R-:W-:-:S07]  /*30950*/  IMAD.MOV.U32 R68, RZ, RZ, R14 ;  /* 0x000000ffff447224 */ /* 0x000fce00078e000e */
[----:B------:R-:W-:Y:S05]  /*30960*/  WARPSYNC.COLLECTIVE R15, `(.L_x_2067) ;  /* 0x000000000f087348 */ /* 0x000fea0003c00000 */
[----:B------:R0:W1:Y:S02]  /*30970*/  SHFL.IDX P6, R14, R13, R12, R11 ;  /* 0x0000000c0d0e7389 */ /* 0x00006400000c000b */
[----:B01----:R-:W-:Y:S01]  /*30980*/  ENDCOLLECTIVE ;  /* 0x000000000000791b */ /* 0x003fe20003800000 */
.L_x_2067:
[----:B------:R-:W-:Y:S02]  /*30990*/  IMAD.MOV.U32 R13, RZ, RZ, R109 ;  /* 0x000000ffff0d7224 */ /* 0x000fe400078e006d */
[----:B------:R-:W-:Y:S02]  /*309a0*/  IMAD.MOV.U32 R12, RZ, RZ, R0 ;  /* 0x000000ffff0c7224 */ /* 0x000fe400078e0000 */
[----:B------:R-:W-:-:S07]  /*309b0*/  IMAD.MOV.U32 R72, RZ, RZ, R14 ;  /* 0x000000ffff487224 */ /* 0x000fce00078e000e */
[----:B------:R-:W-:Y:S05]  /*309c0*/  WARPSYNC.COLLECTIVE R15, `(.L_x_2068) ;  /* 0x000000000f087348 */ /* 0x000fea0003c00000 */
[----:B------:R0:W1:Y:S02]  /*309d0*/  SHFL.IDX P6, R14, R13, R12, R11 ;  /* 0x0000000c0d0e7389 */ /* 0x00006400000c000b */
[----:B01----:R-:W-:Y:S01]  /*309e0*/  ENDCOLLECTIVE ;  /* 0x000000000000791b */ /* 0x003fe20003800000 */
.L_x_2068:
[----:B------:R-:W-:Y:S02]  /*309f0*/  SEL R130, R117, R72, P0 ;  /* 0x0000004875827207 */ /* 0x000fe40000000000 */
[----:B------:R-:W-:Y:S01]  /*30a00*/  SEL R117, R72, R117, P0 ;  /* 0x0000007548757207 */ /* 0x000fe20000000000 */
[----:B------:R-:W-:Y:S01]  /*30a10*/  IMAD.MOV.U32 R13, RZ, RZ, R114 ;  /* 0x000000ffff0d7224 */ /* 0x000fe200078e0072 */
[----:B------:R-:W-:-:S07]  /*30a20*/  MOV R109, R14 ;  /* 0x0000000e006d7202 */ /* 0x000fce0000000f00 */
[----:B------:R-:W-:Y:S05]  /*30a30*/  WARPSYNC.COLLECTIVE R15, `(.L_x_2069) ;  /* 0x000000000f087348 */ /* 0x000fea0003c00000 */
[----:B------:R0:W1:Y:S02]  /*30a40*/  SHFL.IDX P6, R14, R13, R12, R11 ;  /* 0x0000000c0d0e7389 */ /* 0x00006400000c000b */
[----:B01----:R-:W-:Y:S01]  /*30a50*/  ENDCOLLECTIVE ;  /* 0x000000000000791b */ /* 0x003fe20003800000 */
.L_x_2069:
[----:B------:R-:W-:Y:S02]  /*30a60*/  IMAD.MOV.U32 R13, RZ, RZ, R62 ;  /* 0x000000ffff0d7224 */ /* 0x000fe400078e003e */
[----:B------:R-:W-:Y:S02]  /*30a70*/  IMAD.MOV.U32 R12, RZ, RZ, R87 ;  /* 0x000000ffff0c7224 */ /* 0x000fe400078e0057 */
[----:B------:R-:W-:-:S07]  /*30a80*/  IMAD.MOV.U32 R114, RZ, RZ, R14 ;  /* 0x000000ffff727224 */ /* 0x000fce00078e000e */
[----:B------:R-:W-:Y:S05]  /*30a90*/  WARPSYNC.COLLECTIVE R15, `(.L_x_2070) ;  /* 0x000000000f087348 */ /* 0x000fea0003c00000 */
[----:B------:R0:W1:Y:S02]  /*30aa0*/  SHFL.IDX P6, R14, R13, R12, R11 ;  /* 0x0000000c0d0e7389 */ /* 0x00006400000c000b */
[----:B01----:R-:W-:Y:S01]  /*30ab0*/  ENDCOLLECTIVE ;  /* 0x000000000000791b */ /* 0x003fe20003800000 */
.L_x_2070:
[----:B------:R-:W-:Y:S02]  /*30ac0*/  IMAD.MOV.U32 R13, RZ, RZ, R70 ;  /* 0x000000ffff0d7224 */ /* 0x000fe400078e0046 */
[----:B------:R-:W-:-:S07]  /*30ad0*/  IMAD.MOV.U32 R62, RZ, RZ, R14 ;  /* 0x000000ffff3e7224 */ /* 0x000fce00078e000e */
[----:B------:R-:W-:Y:S05]  /*30ae0*/  WARPSYNC.COLLECTIVE R15, `(.L_x_2071) ;  /* 0x000000000f087348 */ /* 0x000fea0003c00000 */
[----:B------:R0:W1:Y:S02]  /*30af0*/  SHFL.IDX P6, R14, R13, R12, R11 ;  /* 0x0000000c0d0e7389 */ /* 0x00006400000c000b */
[----:B01----:R-:W-:Y:S01]  /*30b00*/  ENDCOLLECTIVE ;  /* 0x000000000000791b */ /* 0x003fe20003800000 */
.L_x_2071:
        /* <DEDUP_REMOVED lines=8> */
.L_x_2072:
[----:B------:R-:W-:Y:S02]  /*30b90*/  IMAD.MOV.U32 R13, RZ, RZ, R110 ;  /* 0x000000ffff0d7224 */ /* 0x000fe400078e006e */
[----:B------:R-:W-:-:S07]  /*30ba0*/  IMAD.MOV.U32 R105, RZ, RZ, R14 ;  /* 0x000000ffff697224 */ /* 0x000fce00078e000e */
[----:B------:R-:W-:Y:S05]  /*30bb0*/  WARPSYNC.COLLECTIVE R15, `(.L_x_2073) ;  /* 0x000000000f087348 */ /* 0x000fea0003c00000 */
[----:B------:R0:W1:Y:S02]  /*30bc0*/  SHFL.IDX P6, R14, R13, R12, R11 ;  /* 0x0000000c0d0e7389 */ /* 0x00006400000c000b */
[----:B01----:R-:W-:Y:S01]  /*30bd0*/  ENDCOLLECTIVE ;  /* 0x000000000000791b */ /* 0x003fe20003800000 */
.L_x_2073:
[----:B------:R-:W-:Y:S02]  /*30be0*/  IMAD.MOV.U32 R13, RZ, RZ, R58 ;  /* 0x000000ffff0d7224 */ /* 0x000fe400078e003a */
[----:B------:R-:W-:Y:S02]  /*30bf0*/  IMAD.MOV.U32 R12, RZ, RZ, R87 ;  /* 0x000000ffff0c7224 */ /* 0x000fe400078e0057 */
[----:B------:R-:W-:-:S07]  /*30c00*/  IMAD.MOV.U32 R110, RZ, RZ, R14 ;  /* 0x000000ffff6e7224 */ /* 0x000fce00078e000e */
[----:B------:R-:W-:Y:S05]  /*30c10*/  WARPSYNC.COLLECTIVE R15, `(.L_x_2074) ;  /* 0x000000000f087348 */ /* 0x000fea0003c00000 */
[----:B------:R0:W1:Y:S02]  /*30c20*/  SHFL.IDX P6, R14, R13, R12, R11 ;  /* 0x0000000c0d0e7389 */ /* 0x00006400000c000b */
[----:B01----:R-:W-:Y:S01]  /*30c30*/  ENDCOLLECTIVE ;  /* 0x000000000000791b */ /* 0x003fe20003800000 */
.L_x_2074:
[----:B------:R-:W-:Y:S02]  /*30c40*/  IMAD.MOV.U32 R13, RZ, RZ, R66 ;  /* 0x000000ffff0d7224 */ /* 0x000fe400078e0042 */
[----:B------:R-:W-:-:S07]  /*30c50*/  IMAD.MOV.U32 R58, RZ, RZ, R14 ;  /* 0x000000ffff3a7224 */ /* 0x000fce00078e000e */
[----:B------:R-:W-:Y:S05]  /*30c60*/  WARPSYNC.COLLECTIVE R15, `(.L_x_2075) ;  /* 0x000000000f087348 */ /* 0x000fea0003c00000 */
[----:B------:R0:W1:Y:S02]  /*30c70*/  SHFL.IDX P6, R14, R13, R12, R11 ;  /* 0x0000000c0d0e7389 */ /* 0x00006400000c000b */
[----:B01----:R-:W-:Y:S01]  /*30c80*/  ENDCOLLECTIVE ;  /* 0x000000000000791b */ /* 0x003fe20003800000 */
.L_x_2075:
        /* <DEDUP_REMOVED lines=8> */
.L_x_2076:
[----:B------:R-:W-:Y:S02]  /*30d10*/  SEL R111, R110, R66, P0 ;  /* 0x000000426e6f7207 */ /* 0x000fe40000000000 */
[----:B------:R-:W-:Y:S01]  /*30d20*/  SEL R110, R66, R110, P0 ;  /* 0x0000006e426e7207 */ /* 0x000fe20000000000 */
[----:B------:R-:W-:Y:S02]  /*30d30*/  IMAD.MOV.U32 R13, RZ, RZ, R106 ;  /* 0x000000ffff0d7224 */ /* 0x000fe400078e006a */
[----:B------:R-:W-:-:S07]  /*30d40*/  IMAD.MOV.U32 R93, RZ, RZ, R14 ;  /* 0x000000ffff5d7224 */ /* 0x000fce00078e000e */
[----:B------:R-:W-:Y:S05]  /*30d50*/  WARPSYNC.COLLECTIVE R15, `(.L_x_2077) ;  /* 0x000000000f087348 */ /* 0x000fea0003c00000 */
[----:B------:R0:W1:Y:S02]  /*30d60*/  SHFL.IDX P6, R14, R13, R12, R11 ;  /* 0x0000000c0d0e7389 */ /* 0x00006400000c000b */
[----:B01----:R-:W-:Y:S01]  /*30d70*/  ENDCOLLECTIVE ;  /* 0x000000000000791b */ /* 0x003fe20003800000 */
.L_x_2077:
[----:B------:R-:W-:Y:S02]  /*30d80*/  IMAD.MOV.U32 R13, RZ, RZ, R55 ;  /* 0x000000ffff0d7224 */ /* 0x000fe400078e0037 */
[----:B------:R-:W-:Y:S02]  /*30d90*/  IMAD.MOV.U32 R12, RZ, RZ, R87 ;  /* 0x000000ffff0c7224 */ /* 0x000fe400078e0057 */
[----:B------:R-:W-:-:S07]  /*30da0*/  IMAD.MOV.U32 R106, RZ, RZ, R14 ;  /* 0x000000ffff6a7224 */ /* 0x000fce00078e000e */
[----:B------:R-:W-:Y:S05]  /*30db0*/  WARPSYNC.COLLECTIVE R15, `(.L_x_2078) ;  /* 0x000000000f087348 */ /* 0x000fea0003c00000 */
[----:B------:R0:W1:Y:S02]  /*30dc0*/  SHFL.IDX P6, R14, R13, R12, R11 ;  /* 0x0000000c0d0e7389 */ /* 0x00006400000c000b */
[----:B01----:R-:W-:Y:S01]  /*30dd0*/  ENDCOLLECTIVE ;  /* 0x000000000000791b */ /* 0x003fe20003800000 */
.L_x_2078:
[----:B------:R-:W-:Y:S02]  /*30de0*/  IMAD.MOV.U32 R13, RZ, RZ, R64 ;  /* 0x000000ffff0d7224 */ /* 0x000fe400078e0040 */
[----:B------:R-:W-:-:S07]  /*30df0*/  IMAD.MOV.U32 R55, RZ, RZ, R14 ;  /* 0x000000ffff377224 */ /* 0x000fce00078e000e */
[----:B------:R-:W-:Y:S05]  /*30e00*/  WARPSYNC.COLLECTIVE R15, `(.L_x_2079) ;  /* 0x000000000f087348 */ /* 0x000fea0003c00000 */
[----:B------:R0:W1:Y:S02]  /*30e10*/  SHFL.IDX P6, R14, R13, R12, R11 ;  /* 0x0000000c0d0e7389 */ /* 0x00006400000c000b */
[----:B01----:R-:W-:Y:S01]  /*30e20*/  ENDCOLLECTIVE ;  /* 0x000000000000791b */ /* 0x003fe20003800000 */
.L_x_2079:
        /* <DEDUP_REMOVED lines=8> */
.L_x_2080:
[----:B------:R-:W-:Y:S02]  /*30eb0*/  SEL R107, R106, R64, P0 ;  /* 0x000000406a6b7207 */ /* 0x000fe40000000000 */
[----:B------:R-:W-:Y:S01]  /*30ec0*/  SEL R106, R64, R106, P0 ;  /* 0x0000006a406a7207 */ /* 0x000fe20000000000 */
[----:B------:R-:W-:Y:S02]  /*30ed0*/  IMAD.MOV.U32 R13, RZ, RZ, R102 ;  /* 0x000000ffff0d7224 */ /* 0x000fe400078e0066 */
[----:B------:R-:W-:-:S07]  /*30ee0*/  IMAD.MOV.U32 R99, RZ, RZ, R14 ;  /* 0x000000ffff637224 */ /* 0x000fce00078e000e */
[----:B------:R-:W-:Y:S05]  /*30ef0*/  WARPSYNC.COLLECTIVE R15, `(.L_x_2081) ;  /* 0x000000000f087348 */ /* 0x000fea0003c00000 */
[----:B------:R0:W1:Y:S02]  /*30f00*/  SHFL.IDX P6, R14, R13, R12, R11 ;  /* 0x0000000c0d0e7389 */ /* 0x00006400000c000b */
[----:B01----:R-:W-:Y:S01]  /*30f10*/  ENDCOLLECTIVE ;  /* 0x000000000000791b */ /* 0x003fe20003800000 */
.L_x_2081:
[----:B------:R-:W-:Y:S02]  /*30f20*/  IMAD.MOV.U32 R13, RZ, RZ, R53 ;  /* 0x000000ffff0d7224 */ /* 0x000fe400078e0035 */
[----:B------:R-:W-:Y:S02]  /*30f30*/  IMAD.MOV.U32 R12, RZ, RZ, R87 ;  /* 0x000000ffff0c7224 */ /* 0x000fe400078e0057 */
[----:B------:R-:W-:-:S07]  /*30f40*/  IMAD.MOV.U32 R102, RZ, RZ, R14 ;  /* 0x000000ffff667224 */ /* 0x000fce00078e000e */
[----:B------:R-:W-:Y:S05]  /*30f50*/  WARPSYNC.COLLECTIVE R15, `(.L_x_2082) ;  /* 0x000000000f087348 */ /* 0x000fea0003c00000 */
[----:B------:R0:W1:Y:S02]  /*30f60*/  SHFL.IDX P6, R14, R13, R12, R11 ;  /* 0x0000000c0d0e7389 */ /* 0x00006400000c000b */
[----:B01----:R-:W-:Y:S01]  /*30f70*/  ENDCOLLECTIVE ;  /* 0x000000000000791b */ /* 0x003fe20003800000 */
.L_x_2082:
[----:B------:R-:W-:Y:S02]  /*30f80*/  IMAD.MOV.U32 R13, RZ, RZ, R60 ;  /* 0x000000ffff0d7224 */ /* 0x000fe400078e003c */
[----:B------:R-:W-:-:S07]  /*30f90*/  IMAD.MOV.U32 R53, RZ, RZ, R14 ;  /* 0x000000ffff357224 */ /* 0x000fce00078e000e */
[----:B------:R-:W-:Y:S05]  /*30fa0*/  WARPSYNC.COLLECTIVE R15, `(.L_x_2083) ;  /* 0x000000000f087348 */ /* 0x000fea0003c00000 */
[----:B------:R0:W1:Y:S02]  /*30fb0*/  SHFL.IDX P6, R14, R13, R12, R11 ;  /* 0x0000000c0d0e7389 */ /* 0x00006400000c000b */
[----:B01----:R-:W-:Y:S01]  /*30fc0*/  ENDCOLLECTIVE ;  /* 0x000000000000791b */ /* 0x003fe20003800000 */
.L_x_2083:
        /* <DEDUP_REMOVED lines=8> */
.L_x_2084:
[----:B------:R-:W-:Y:S02]  /*31050*/  SEL R103, R102, R60, P0 ;  /* 0x0000003c66677207 */ /* 0x000fe40000000000 */
[----:B------:R-:W-:Y:S01]  /*31060*/  SEL R102, R60, R102, P0 ;  /* 0x000000663c667207 */ /* 0x000fe20000000000 */
[----:B------:R-:W-:Y:S02]  /*31070*/  IMAD.MOV.U32 R13, RZ, RZ, R97 ;  /* 0x000000ffff0d7224 */ /* 0x000fe400078e0061 */
[----:B------:R-:W-:-:S07]  /*31080*/  IMAD.MOV.U32 R98, RZ, RZ, R14 ;  /* 0x000000ffff627224 */ /* 0x000fce00078e000e */
[----:B------:R-:W-:Y:S05]  /*31090*/  WARPSYNC.COLLECTIVE R15, `(.L_x_2085) ;  /* 0x000000000f087348 */ /* 0x000fea0003c00000 */
[----:B------:R0:W1:Y:S02]  /*310a0*/  SHFL.IDX P6, R14, R13, R12, R11 ;  /* 0x0000000c0d0e7389 */ /* 0x00006400000c000b */
[----:B01----:R-:W-:Y:S01]  /*310b0*/  ENDCOLLECTIVE ;  /* 0x000000000000791b */ /* 0x003fe20003800000 */
.L_x_2085:
[----:B------:R-:W-:Y:S02]  /*310c0*/  IMAD.MOV.U32 R13, RZ, RZ, R51 ;  /* 0x000000ffff0d7224 */ /* 0x000fe400078e0033 */
[----:B------:R-:W-:Y:S02]  /*310d0*/  IMAD.MOV.U32 R12, RZ, RZ, R87 ;  /* 0x000000ffff0c7224 */ /* 0x000fe400078e0057 */
[----:B------:R-:W-:-:S07]  /*310e0*/  IMAD.MOV.U32 R97, RZ, RZ, R14 ;  /* 0x000000ffff617224 */ /* 0x000fce00078e000e */
[----:B------:R-:W-:Y:S05]  /*310f0*/  WARPSYNC.COLLECTIVE R15, `(.L_x_2086) ;  /* 0x000000000f087348 */ /* 0x000fea0003c00000 */
[----:B------:R0:W1:Y:S02]  /*31100*/  SHFL.IDX P6, R14, R13, R12, R11 ;  /* 0x0000000c0d0e7389 */ /* 0x00006400000c000b */
[----:B01----:R-:W-:Y:S01]  /*31110*/  ENDCOLLECTIVE ;  /* 0x000000000000791b */ /* 0x003fe20003800000 */
.L_x_2086:
[----:B------:R-:W-:Y:S02]  /*31120*/  IMAD.MOV.U32 R13, RZ, RZ, R56 ;  /* 0x000000ffff0d7224 */ /* 0x000fe400078e0038 */
[----:B------:R-:W-:-:S07]  /*31130*/  IMAD.MOV.U32 R51, RZ, RZ, R14 ;  /* 0x000000ffff337224 */ /* 0x000fce00078e000e */
[----:B------:R-:W-:Y:S05]  /*31140*/  WARPSYNC.COLLECTIVE R15, `(.L_x_2087) ;  /* 0x000000000f087348 */ /* 0x000fea0003c00000 */
[----:B------:R0:W1:Y:S02]  /*31150*/  SHFL.IDX P6, R14, R13, R12, R11 ;  /* 0x0000000c0d0e7389 */ /* 0x00006400000c000b */
[----:B01----:R-:W-:Y:S01]  /*31160*/  ENDCOLLECTIVE ;  /* 0x000000000000791b */ /* 0x003fe20003800000 */
.L_x_2087:
        /* <DEDUP_REMOVED lines=8> */
.L_x_2088:
[----:B------:R-:W-:Y:S02]  /*311f0*/  SEL R100, R97, R56, P0 ;  /* 0x0000003861647207 */ /* 0x000fe40000000000 */
[----:B------:R-:W-:Y:S01]  /*31200*/  SEL R97, R56, R97, P0 ;  /* 0x0000006138617207 */ /* 0x000fe20000000000 */
[----:B------:R-:W-:Y:S02]  /*31210*/  IMAD.MOV.U32 R13, RZ, RZ, R94 ;  /* 0x000000ffff0d7224 */ /* 0x000fe400078e005e */
[----:B------:R-:W-:-:S07]  /*31220*/  IMAD.MOV.U32 R95, RZ, RZ, R14 ;  /* 0x000000ffff5f7224 */ /* 0x000fce00078e000e */
[----:B------:R-:W-:Y:S05]  /*31230*/  WARPSYNC.COLLECTIVE R15, `(.L_x_2089) ;  /* 0x000000000f087348 */ /* 0x000fea0003c00000 */
[----:B------:R0:W1:Y:S02]  /*31240*/  SHFL.IDX P6, R14, R13, R12, R11 ;  /* 0x0000000c0d0e7389 */ /* 0x00006400000c000b */
[----:B01----:R-:W-:Y:S01]  /*31250*/  ENDCOLLECTIVE ;  /* 0x000000000000791b */ /* 0x003fe20003800000 */
.L_x_2089:
[----:B------:R-:W-:Y:S02]  /*31260*/  IMAD.MOV.U32 R13, RZ, RZ, R49 ;  /* 0x000000ffff0d7224 */ /* 0x000fe400078e0031 */
[----:B------:R-:W-:Y:S02]  /*31270*/  IMAD.MOV.U32 R12, RZ, RZ, R87 ;  /* 0x000000ffff0c7224 */ /* 0x000fe400078e0057 */
[----:B------:R-:W-:-:S07]  /*31280*/  IMAD.MOV.U32 R94, RZ, RZ, R14 ;  /* 0x000000ffff5e7224 */ /* 0x000fce00078e000e */
[----:B------:R-:W-:Y:S05]  /*31290*/  WARPSYNC.COLLECTIVE R15, `(.L_x_2090) ;  /* 0x000000000f087348 */ /* 0x000fea0003c00000 */
[----:B------:R0:W1:Y:S02]  /*312a0*/  SHFL.IDX P6, R14, R13, R12, R11 ;  /* 0x0000000c0d0e7389 */ /* 0x00006400000c000b */
[----:B01----:R-:W-:Y:S01]  /*312b0*/  ENDCOLLECTIVE ;  /* 0x000000000000791b */ /* 0x003fe20003800000 */
.L_x_2090:
[----:B------:R-:W-:Y:S02]  /*312c0*/  IMAD.MOV.U32 R13, RZ, RZ, R54 ;  /* 0x000000ffff0d7224 */ /* 0x000fe400078e0036 */
[----:B------:R-:W-:-:S07]  /*312d0*/  IMAD.MOV.U32 R49, RZ, RZ, R14 ;  /* 0x000000ffff317224 */ /* 0x000fce00078e000e */
[----:B------:R-:W-:Y:S05]  /*312e0*/  WARPSYNC.COLLECTIVE R15, `(.L_x_2091) ;  /* 0x000000000f087348 */ /* 0x000fea0003c00000 */
[----:B------:R0:W1:Y:S02]  /*312f0*/  SHFL.IDX P6, R14, R13, R12, R11 ;  /* 0x0000000c0d0e7389 */ /* 0x00006400000c000b */
[----:B01----:R-:W-:Y:S01]  /*31300*/  ENDCOLLECTIVE ;  /* 0x000000000000791b */ /* 0x003fe20003800000 */
.L_x_2091:
[----:B------:R-:W-:Y:S02]  /*31310*/  SEL R78, R95, R49, P0 ;  /* 0x000000315f4e7207 */ /* 0x000fe40000000000 */
[----:B------:R-:W-:Y:S01]  /*31320*/  SEL R95, R49, R95, P0 ;  /* 0x0000005f315f7207 */ /* 0x000fe20000000000 */
[----:B------:R-:W-:Y:S02]  /*31330*/  IMAD.MOV.U32 R13, RZ, RZ, R86 ;  /* 0x000000ffff0d7224 */ /* 0x000fe400078e0056 */
[----:B------:R-:W-:Y:S01]  /*31340*/  IMAD.MOV.U32 R12, RZ, RZ, R0 ;  /* 0x000000ffff0c7224 */ /* 0x000fe200078e0000 */
[----:B------:R-:W-:-:S07]  /*31350*/  MOV R54, R14 ;  /* 0x0000000e00367202 */ /* 0x000fce0000000f00 */
[----:B------:R-:W-:Y:S05]  /*31360*/  WARPSYNC.COLLECTIVE R15, `(.L_x_2092) ;  /* 0x000000000f087348 */ /* 0x000fea0003c00000 */
[----:B------:R0:W1:Y:S02]  /*31370*/  SHFL.IDX P6, R14, R13, R12, R11 ;  /* 0x0000000c0d0e7389 */ /* 0x00006400000c000b */
[----:B01----:R-:W-:Y:S01]  /*31380*/  ENDCOLLECTIVE ;  /* 0x000000000000791b */ /* 0x003fe20003800000 */
.L_x_2092:
[----:B------:R-:W-:Y:S02]  /*31390*/  SEL R96, R94, R54, P0 ;  /* 0x000000365e607207 */ /* 0x000fe40000000000 */
[----:B------:R-:W-:Y:S01]  /*313a0*/  SEL R94, R54, R94, P0 ;  /* 0x0000005e365e7207 */ /* 0x000fe20000000000 */
[----:B------:R-:W-:Y:S02]  /*313b0*/  IMAD.MOV.U32 R13, RZ, RZ, R83 ;  /* 0x000000ffff0d7224 */ /* 0x000fe400078e0053 */
[----:B------:R-:W-:-:S07]  /*313c0*/  IMAD.MOV.U32 R86, RZ, RZ, R14 ;  /* 0x000000ffff567224 */ /* 0x000fce00078e000e */
[----:B------:R-:W-:Y:S05]  /*313d0*/  WARPSYNC.COLLECTIVE R15, `(.L_x_2093) ;  /* 0x000000000f087348 */ /* 0x000fea0003c00000 */
[----:B------:R0:W1:Y:S02]  /*313e0*/  SHFL.IDX P6, R14, R13, R12, R11 ;  /* 0x0000000c0d0e7389 */ /* 0x00006400000c000b */
[----:B01----:R-:W-:Y:S01]  /*313f0*/  ENDCOLLECTIVE ;  /* 0x000000000000791b */ /* 0x003fe20003800000 */
.L_x_2093:
[----:B------:R-:W-:Y:S02]  /*31400*/  IMAD.MOV.U32 R13, RZ, RZ, R5 ;  /* 0x000000ffff0d7224 */ /* 0x000fe400078e0005 */
[----:B------:R-:W-:Y:S02]  /*31410*/  IMAD.MOV.U32 R12, RZ, RZ, R87 ;  /* 0x000000ffff0c7224 */ /* 0x000fe400078e0057 */
[----:B------:R-:W-:-:S07]  /*31420*/  IMAD.MOV.U32 R83, RZ, RZ, R14 ;  /* 0x000000ffff537224 */ /* 0x000fce00078e000e */
[----:B------:R-:W-:Y:S05]  /*31430*/  WARPSYNC.COLLECTIVE R15, `(.L_x_2094) ;  /* 0x000000000f087348 */ /* 0x000fea0003c00000 */
[----:B------:R0:W1:Y:S02]  /*31440*/  SHFL.IDX P6, R14, R13, R12, R11 ;  /* 0x0000000c0d0e7389 */ /* 0x00006400000c000b */
[----:B01----:R-:W-:Y:S01]  /*31450*/  ENDCOLLECTIVE ;  /* 0x000000000000791b */ /* 0x003fe20003800000 */
.L_x_2094:
[----:B------:R-:W-:Y:S02]  /*31460*/  IMAD.MOV.U32 R13, RZ, RZ, R52 ;  /* 0x000000ffff0d7224 */ /* 0x000fe400078e0034 */
[----:B------:R-:W-:-:S07]  /*31470*/  IMAD.MOV.U32 R5, RZ, RZ, R14 ;  /* 0x000000ffff057224 */ /* 0x000fce00078e000e */
[----:B------:R-:W-:Y:S05]  /*31480*/  WARPSYNC.COLLECTIVE R15, `(.L_x_2095) ;  /* 0x000000000f087348 */ /* 0x000fea0003c00000 */
[----:B------:R0:W1:Y:S02]  /*31490*/  SHFL.IDX P6, R14, R13, R12, R11 ;  /* 0x0000000c0d0e7389 */ /* 0x00006400000c000b */
[----:B01----:R-:W-:Y:S01]  /*314a0*/  ENDCOLLECTIVE ;  /* 0x000000000000791b */ /* 0x003fe20003800000 */
.L_x_2095:
[----:B------:R-:W-:Y:S02]  /*314b0*/  IMAD.MOV.U32 R13, RZ, RZ, R79 ;  /* 0x000000ffff0d7224 */ /* 0x000fe400078e004f */
[----:B------:R-:W-:Y:S02]  /*314c0*/  IMAD.MOV.U32 R12, RZ, RZ, R0 ;  /* 0x000000ffff0c7224 */ /* 0x000fe400078e0000 */
[----:B------:R-:W-:-:S07]  /*314d0*/  IMAD.MOV.U32 R52, RZ, RZ, R14 ;  /* 0x000000ffff347224 */ /* 0x000fce00078e000e */
[----:B------:R-:W-:Y:S05]  /*314e0*/  WARPSYNC.COLLECTIVE R15, `(.L_x_2096) ;  /* 0x000000000f087348 */ /* 0x000fea0003c00000 */
[----:B------:R0:W1:Y:S02]  /*314f0*/  SHFL.IDX P6, R14, R13, R12, R11 ;  /* 0x0000000c0d0e7389 */ /* 0x00006400000c000b */
[----:B01----:R-:W-:Y:S01]  /*31500*/  ENDCOLLECTIVE ;  /* 0x000000000000791b */ /* 0x003fe20003800000 */
.L_x_2096:
[----:B------:R-:W-:Y:S02]  /*31510*/  SEL R92, R83, R52, P0 ;  /* 0x00000034535c7207 */ /* 0x000fe40000000000 */
[----:B------:R-:W-:Y:S01]  /*31520*/  SEL R83, R52, R83, P0 ;  /* 0x0000005334537207 */ /* 0x000fe20000000000 */
[----:B------:R-:W-:Y:S02]  /*31530*/  IMAD.MOV.U32 R13, RZ, RZ, R80 ;  /* 0x000000ffff0d7224 */ /* 0x000fe400078e0050 */
[----:B------:R-:W-:-:S07]  /*31540*/  IMAD.MOV.U32 R79, RZ, RZ, R14 ;  /* 0x000000ffff4f7224 */ /* 0x000fce00078e000e */
[----:B------:R-:W-:Y:S05]  /*31550*/  WARPSYNC.COLLECTIVE R15, `(.L_x_2097) ;  /* 0x000000000f087348 */ /* 0x000fea0003c00000 */
[----:B------:R0:W1:Y:S02]  /*31560*/  SHFL.IDX P6, R14, R13, R12, R11 ;  /* 0x0000000c0d0e7389 */ /* 0x00006400000c000b */
[----:B01----:R-:W-:Y:S01]  /*31570*/  ENDCOLLECTIVE ;  /* 0x000000000000791b */ /* 0x003fe20003800000 */
.L_x_2097:
[----:B------:R-:W-:Y:S02]  /*31580*/  IMAD.MOV.U32 R13, RZ, RZ, R3 ;  /* 0x000000ffff0d7224 */ /* 0x000fe400078e0003 */
[----:B------:R-:W-:Y:S02]  /*31590*/  IMAD.MOV.U32 R12, RZ, RZ, R87 ;  /* 0x000000ffff0c7224 */ /* 0x000fe400078e0057 */
[----:B------:R-:W-:-:S07]  /*315a0*/  IMAD.MOV.U32 R80, RZ, RZ, R14 ;  /* 0x000000ffff507224 */ /* 0x000fce00078e000e */
[----:B------:R-:W-:Y:S05]  /*315b0*/  WARPSYNC.COLLECTIVE R15, `(.L_x_2098) ;  /* 0x000000000f087348 */ /* 0x000fea0003c00000 */
[----:B------:R0:W1:Y:S02]  /*315c0*/  SHFL.IDX P6, R14, R13, R12, R11 ;  /* 0x0000000c0d0e7389 */ /* 0x00006400000c000b */
[----:B01----:R-:W-:Y:S01]  /*315d0*/  ENDCOLLECTIVE ;  /* 0x000000000000791b */ /* 0x003fe20003800000 */
.L_x_2098:
[----:B------:R-:W-:Y:S02]  /*315e0*/  IMAD.MOV.U32 R13, RZ, RZ, R50 ;  /* 0x000000ffff0d7224 */ /* 0x000fe400078e0032 */
[----:B------:R-:W-:-:S07]  /*315f0*/  IMAD.MOV.U32 R3, RZ, RZ, R14 ;  /* 0x000000ffff037224 */ /* 0x000fce00078e000e */
[----:B------:R-:W-:Y:S05]  /*31600*/  WARPSYNC.COLLECTIVE R15, `(.L_x_2099) ;  /* 0x000000000f087348 */ /* 0x000fea0003c00000 */
[----:B------:R0:W1:Y:S02]  /*31610*/  SHFL.IDX P6, R14, R13, R12, R11 ;  /* 0x0000000c0d0e7389 */ /* 0x00006400000c000b */
[----:B01----:R-:W-:Y:S01]  /*31620*/  ENDCOLLECTIVE ;  /* 0x000000000000791b */ /* 0x003fe20003800000 */
.L_x_2099:
        /* <DEDUP_REMOVED lines=8> */
.L_x_2100:
[----:B------:R-:W-:Y:S02]  /*316b0*/  IMAD.MOV.U32 R13, RZ, RZ, R10 ;  /* 0x000000ffff0d7224 */ /* 0x000fe400078e000a */
[----:B------:R-:W-:-:S07]  /*316c0*/  IMAD.MOV.U32 R6, RZ, RZ, R14 ;  /* 0x000000ffff067224 */ /* 0x000fce00078e000e */
[----:B------:R-:W-:Y:S05]  /*316d0*/  WARPSYNC.COLLECTIVE R15, `(.L_x_2101) ;  /* 0x000000000f087348 */ /* 0x000fea0003c00000 */
[----:B------:R0:W1:Y:S02]  /*316e0*/  SHFL.IDX P6, R14, R13, R12, R11 ;  /* 0x0000000c0d0e7389 */ /* 0x00006400000c000b */
[----:B01----:R-:W-:Y:S01]  /*316f0*/  ENDCOLLECTIVE ;  /* 0x000000000000791b */ /* 0x003fe20003800000 */
.L_x_2101:
[----:B------:R-:W-:Y:S02]  /*31700*/  IMAD.MOV.U32 R13, RZ, RZ, R7 ;  /* 0x000000ffff0d7224 */ /* 0x000fe400078e0007 */
[----:B------:R-:W-:Y:S02]  /*31710*/  IMAD.MOV.U32 R12, RZ, RZ, R87 ;  /* 0x000000ffff0c7224 */ /* 0x000fe400078e0057 */
[----:B------:R-:W-:-:S07]  /*31720*/  IMAD.MOV.U32 R4, RZ, RZ, R14 ;  /* 0x000000ffff047224 */ /* 0x000fce00078e000e */
[----:B------:R-:W-:Y:S05]  /*31730*/  WARPSYNC.COLLECTIVE R15, `(.L_x_2102) ;  /* 0x000000000f087348 */ /* 0x000fea0003c00000 */
[----:B------:R0:W1:Y:S02]  /*31740*/  SHFL.IDX P6, R14, R13, R12, R11 ;  /* 0x0000000c0d0e7389 */ /* 0x00006400000c000b */
[----:B01----:R-:W-:Y:S01]  /*31750*/  ENDCOLLECTIVE ;  /* 0x000000000000791b */ /* 0x003fe20003800000 */
.L_x_2102:
[----:B------:R-:W-:Y:S02]  /*31760*/  IMAD.MOV.U32 R13, RZ, RZ, R46 ;  /* 0x000000ffff0d7224 */ /* 0x000fe400078e002e */
[----:B------:R-:W-:-:S07]  /*31770*/  IMAD.MOV.U32 R7, RZ, RZ, R14 ;  /* 0x000000ffff077224 */ /* 0x000fce00078e000e */
[----:B------:R-:W-:Y:S05]  /*31780*/  WARPSYNC.COLLECTIVE R15, `(.L_x_2103) ;  /* 0x000000000f087348 */ /* 0x000fea0003c00000 */
[----:B------:R0:W1:Y:S02]  /*31790*/  SHFL.IDX P6, R14, R13, R12, R11 ;  /* 0x0000000c0d0e7389 */ /* 0x00006400000c000b */
[----:B01----:R-:W-:Y:S01]  /*317a0*/  ENDCOLLECTIVE ;  /* 0x000000000000791b */ /* 0x003fe20003800000 */
.L_x_2103:
[----:B------:R-:W-:Y:S02]  /*317b0*/  IMAD.MOV.U32 R13, RZ, RZ, R88 ;  /* 0x000000ffff0d7224 */ /* 0x000fe400078e0058 */
[----:B------:R-:W-:Y:S02]  /*317c0*/  IMAD.MOV.U32 R12, RZ, RZ, R0 ;  /* 0x000000ffff0c7224 */ /* 0x000fe400078e0000 */
[----:B------:R-:W-:-:S07]  /*317d0*/  IMAD.MOV.U32 R46, RZ, RZ, R14 ;  /* 0x000000ffff2e7224 */ /* 0x000fce00078e000e */
[----:B------:R-:W-:Y:S05]  /*317e0*/  WARPSYNC.COLLECTIVE R15, `(.L_x_2104) ;  /* 0x000000000f087348 */ /* 0x000fea0003c00000 */
[----:B------:R0:W1:Y:S02]  /*317f0*/  SHFL.IDX P6, R14, R13, R12, R11 ;  /* 0x0000000c0d0e7389 */ /* 0x00006400000c000b */
[----:B01----:R-:W-:Y:S01]  /*31800*/  ENDCOLLECTIVE ;  /* 0x000000000000791b */ /* 0x003fe20003800000 */
.L_x_2104:
[----:B------:R-:W-:Y:S02]  /*31810*/  SEL R3, R4, R46, P0 ;  /* 0x0000002e04037207 */ /* 0x000fe40000000000 */
[----:B------:R-:W-:Y:S01]  /*31820*/  SEL R4, R46, R4, P0 ;  /* 0x000000042e047207 */ /* 0x000fe20000000000 */
[----:B------:R-:W-:Y:S02]  /*31830*/  IMAD.MOV.U32 R13, RZ, RZ, R8 ;  /* 0x000000ffff0d7224 */ /* 0x000fe400078e0008 */
[----:B------:R-:W-:-:S07]  /*31840*/  IMAD.MOV.U32 R10, RZ, RZ, R14 ;  /* 0x000000ffff0a7224 */ /* 0x000fce00078e000e */
[----:B------:R-:W-:Y:S05]  /*31850*/  WARPSYNC.COLLECTIVE R15, `(.L_x_2105) ;  /* 0x000000000f087348 */ /* 0x000fea0003c00000 */
[----:B------:R0:W1:Y:S02]  /*31860*/  SHFL.IDX P6, R14, R13, R12, R11 ;  /* 0x0000000c0d0e7389 */ /* 0x00006400000c000b */
[----:B01----:R-:W-:Y:S01]  /*31870*/  ENDCOLLECTIVE ;  /* 0x000000000000791b */ /* 0x003fe20003800000 */
.L_x_2105:
[----:B------:R-:W-:Y:S02]  /*31880*/  IMAD.MOV.U32 R13, RZ, RZ, R20 ;  /* 0x000000ffff0d7224 */ /* 0x000fe400078e0014 */
[----:B------:R-:W-:Y:S02]  /*31890*/  IMAD.MOV.U32 R12, RZ, RZ, R87 ;  /* 0x000000ffff0c7224 */ /* 0x000fe400078e0057 */
[----:B------:R-:W-:-:S07]  /*318a0*/  IMAD.MOV.U32 R8, RZ, RZ, R14 ;  /* 0x000000ffff087224 */ /* 0x000fce00078e000e */
[----:B------:R-:W-:Y:S05]  /*318b0*/  WARPSYNC.COLLECTIVE R15, `(.L_x_2106) ;  /* 0x000000000f087348 */ /* 0x000fea0003c00000 */
[----:B------:R0:W1:Y:S02]  /*318c0*/  SHFL.IDX P6, R14, R13, R12, R11 ;  /* 0x0000000c0d0e7389 */ /* 0x00006400000c000b */
[----:B01----:R-:W-:Y:S01]  /*318d0*/  ENDCOLLECTIVE ;  /* 0x000000000000791b */ /* 0x003fe20003800000 */
.L_x_2106:
[----:B------:R-:W-:Y:S02]  /*318e0*/  IMAD.MOV.U32 R13, RZ, RZ, R9 ;  /* 0x000000ffff0d7224 */ /* 0x000fe400078e0009 */
[----:B------:R-:W-:-:S07]  /*318f0*/  IMAD.MOV.U32 R20, RZ, RZ, R14 ;  /* 0x000000ffff147224 */ /* 0x000fce00078e000e */
[----:B------:R-:W-:Y:S05]  /*31900*/  WARPSYNC.COLLECTIVE R15, `(.L_x_2107) ;  /* 0x000000000f087348 */ /* 0x000fea0003c00000 */
[----:B------:R0:W1:Y:S02]  /*31910*/  SHFL.IDX P6, R14, R13, R12, R11 ;  /* 0x0000000c0d0e7389 */ /* 0x00006400000c000b */
[----:B01----:R-:W-:Y:S01]  /*31920*/  ENDCOLLECTIVE ;  /* 0x000000000000791b */ /* 0x003fe20003800000 */
.L_x_2107:
[----:B------:R-:W-:Y:S02]  /*31930*/  IMAD.MOV.U32 R13, RZ, RZ, R25 ;  /* 0x000000ffff0d7224 */ /* 0x000fe400078e0019 */
[----:B------:R-:W-:Y:S02]  /*31940*/  IMAD.MOV.U32 R12, RZ, RZ, R0 ;  /* 0x000000ffff0c7224 */ /* 0x000fe400078e0000 */
[----:B------:R-:W-:-:S07]  /*31950*/  IMAD.MOV.U32 R9, RZ, RZ, R14 ;  /* 0x000000ffff097224 */ /* 0x000fce00078e000e */
[----:B------:R-:W-:Y:S05]  /*31960*/  WARPSYNC.COLLECTIVE R15, `(.L_x_2108) ;  /* 0x000000000f087348 */ /* 0x000fea0003c00000 */
[----:B------:R0:W1:Y:S02]  /*31970*/  SHFL.IDX P6, R14, R13, R12, R11 ;  /* 0x0000000c0d0e7389 */ /* 0x00006400000c000b */
[----:B01----:R-:W-:Y:S01]  /*31980*/  ENDCOLLECTIVE ;  /* 0x000000000000791b */ /* 0x003fe20003800000 */
.L_x_2108:
[----:B------:R-:W-:Y:S02]  /*31990*/  IMAD.MOV.U32 R13, RZ, RZ, R21 ;  /* 0x000000ffff0d7224 */ /* 0x000fe400078e0015 */
[----:B------:R-:W-:-:S07]  /*319a0*/  IMAD.MOV.U32 R25, RZ, RZ, R14 ;  /* 0x000000ffff197224 */ /* 0x000fce00078e000e */
[----:B------:R-:W-:Y:S05]  /*319b0*/  WARPSYNC.COLLECTIVE R15, `(.L_x_2109) ;  /* 0x000000000f087348 */ /* 0x000fea0003c00000 */
[----:B------:R0:W1:Y:S02]  /*319c0*/  SHFL.IDX P6, R14, R13, R12, R11 ;  /* 0x0000000c0d0e7389 */ /* 0x00006400000c000b */
[----:B01----:R-:W-:Y:S01]  /*319d0*/  ENDCOLLECTIVE ;  /* 0x000000000000791b */ /* 0x003fe20003800000 */
.L_x_2109:
[----:B------:R-:W-:Y:S02]  /*319e0*/  IMAD.MOV.U32 R13, RZ, RZ, R26 ;  /* 0x000000ffff0d7224 */ /* 0x000fe400078e001a */
[----:B------:R-:W-:Y:S02]  /*319f0*/  IMAD.MOV.U32 R12, RZ, RZ, R87 ;  /* 0x000000ffff0c7224 */ /* 0x000fe400078e0057 */
[----:B------:R-:W-:-:S07]  /*31a00*/  IMAD.MOV.U32 R21, RZ, RZ, R14 ;  /* 0x000000ffff157224 */ /* 0x000fce00078e000e */
[----:B------:R-:W-:Y:S05]  /*31a10*/  WARPSYNC.COLLECTIVE R15, `(.L_x_2110) ;  /* 0x000000000f087348 */ /* 0x000fea0003c00000 */
[----:B------:R0:W1:Y:S02]  /*31a20*/  SHFL.IDX P6, R14, R13, R12, R11 ;  /* 0x0000000c0d0e7389 */ /* 0x00006400000c000b */
[----:B01----:R-:W-:Y:S01]  /*31a30*/  ENDCOLLECTIVE ;  /* 0x000000000000791b */ /* 0x003fe20003800000 */
.L_x_2110:
[----:B------:R-:W-:Y:S02]  /*31a40*/  IMAD.MOV.U32 R13, RZ, RZ, R24 ;  /* 0x000000ffff0d7224 */ /* 0x000fe400078e0018 */
[----:B------:R-:W-:-:S07]  /*31a50*/  IMAD.MOV.U32 R26, RZ, RZ, R14 ;  /* 0x000000ffff1a7224 */ /* 0x000fce00078e000e */
[----:B------:R-:W-:Y:S05]  /*31a60*/  WARPSYNC.COLLECTIVE R15, `(.L_x_2111) ;  /* 0x000000000f087348 */ /* 0x000fea0003c00000 */
[----:B------:R0:W1:Y:S02]  /*31a70*/  SHFL.IDX P6, R14, R13, R12, R11 ;  /* 0x0000000c0d0e7389 */ /* 0x00006400000c000b */
[----:B01----:R-:W-:Y:S01]  /*31a80*/  ENDCOLLECTIVE ;  /* 0x000000000000791b */ /* 0x003fe20003800000 */
.L_x_2111:
[----:B------:R-:W-:Y:S02]  /*31a90*/  IMAD.MOV.U32 R13, RZ, RZ, R29 ;  /* 0x000000ffff0d7224 */ /* 0x000fe400078e001d */
[----:B------:R-:W-:Y:S02]  /*31aa0*/  IMAD.MOV.U32 R12, RZ, RZ, R0 ;  /* 0x000000ffff0c7224 */ /* 0x000fe400078e0000 */
[----:B------:R-:W-:-:S07]  /*31ab0*/  IMAD.MOV.U32 R24, RZ, RZ, R14 ;  /* 0x000000ffff187224 */ /* 0x000fce00078e000e */
[----:B------:R-:W-:Y:S05]  /*31ac0*/  WARPSYNC.COLLECTIVE R15, `(.L_x_2112) ;  /* 0x000000000f087348 */ /* 0x000fea0003c00000 */
[----:B------:R0:W1:Y:S02]  /*31ad0*/  SHFL.IDX P6, R14, R13, R12, R11 ;  /* 0x0000000c0d0e7389 */ /* 0x00006400000c000b */
[----:B01----:R-:W-:Y:S01]  /*31ae0*/  ENDCOLLECTIVE ;  /* 0x000000000000791b */ /* 0x003fe20003800000 */
.L_x_2112:
[----:B------:R-:W-:Y:S02]  /*31af0*/  IMAD.MOV.U32 R13, RZ, RZ, R27 ;  /* 0x000000ffff0d7224 */ /* 0x000fe400078e001b */
[----:B------:R-:W-:-:S07]  /*31b00*/  IMAD.MOV.U32 R29, RZ, RZ, R14 ;  /* 0x000000ffff1d7224 */ /* 0x000fce00078e000e */
[----:B------:R-:W-:Y:S05]  /*31b10*/  WARPSYNC.COLLECTIVE R15, `(.L_x_2113) ;  /* 0x000000000f087348 */ /* 0x000fea0003c00000 */
[----:B------:R0:W1:Y:S02]  /*31b20*/  SHFL.IDX P6, R14, R13, R12, R11 ;  /* 0x0000000c0d0e7389 */ /* 0x00006400000c000b */
[----:B01----:R-:W-:Y:S01]  /*31b30*/  ENDCOLLECTIVE ;  /* 0x000000000000791b */ /* 0x003fe20003800000 */
.L_x_2113:
[----:B------:R-:W-:Y:S01]  /*31b40*/  MOV R13, R30 ;  /* 0x0000001e000d7202 */ /* 0x000fe20000000f00 */
[----:B------:R-:W-:Y:S02]  /*31b50*/  IMAD.MOV.U32 R12, RZ, RZ, R87 ;  /* 0x000000ffff0c7224 */ /* 0x000fe400078e0057 */
[----:B------:R-:W-:-:S07]  /*31b60*/  IMAD.MOV.U32 R27, RZ, RZ, R14 ;  /* 0x000000ffff1b7224 */ /* 0x000fce00078e000e */
[----:B------:R-:W-:Y:S05]  /*31b70*/  WARPSYNC.COLLECTIVE R15, `(.L_x_2114) ;  /* 0x000000000f087348 */ /* 0x000fea0003c00000 */
[----:B------:R0:W1:Y:S02]  /*31b80*/  SHFL.IDX P6, R14, R13, R12, R11 ;  /* 0x0000000c0d0e7389 */ /* 0x00006400000c000b */
[----:B01----:R-:W-:Y:S01]  /*31b90*/  ENDCOLLECTIVE ;  /* 0x000000000000791b */ /* 0x003fe20003800000 */
.L_x_2114:
[----:B------:R-:W-:Y:S02]  /*31ba0*/  IMAD.MOV.U32 R13, RZ, RZ, R28 ;  /* 0x000000ffff0d7224 */ /* 0x000fe400078e001c */
[----:B------:R-:W-:-:S07]  /*31bb0*/  IMAD.MOV.U32 R30, RZ, RZ, R14 ;  /* 0x000000ffff1e7224 */ /* 0x000fce00078e000e */
[----:B------:R-:W-:Y:S05]  /*31bc0*/  WARPSYNC.COLLECTIVE R15, `(.L_x_2115) ;  /* 0x000000000f087348 */ /* 0x000fea0003c00000 */
[----:B------:R0:W1:Y:S02]  /*31bd0*/  SHFL.IDX P6, R14, R13, R12, R11 ;  /* 0x0000000c0d0e7389 */ /* 0x00006400000c000b */
[----:B01----:R-:W-:Y:S01]  /*31be0*/  ENDCOLLECTIVE ;  /* 0x000000000000791b */ /* 0x003fe20003800000 */
.L_x_2115:
[----:B------:R-:W-:Y:S02]  /*31bf0*/  IMAD.MOV.U32 R13, RZ, RZ, R45 ;  /* 0x000000ffff0d7224 */ /* 0x000fe400078e002d */
[----:B------:R-:W-:Y:S02]  /*31c00*/  IMAD.MOV.U32 R12, RZ, RZ, R0 ;  /* 0x000000ffff0c7224 */ /* 0x000fe400078e0000 */
[----:B------:R-:W-:-:S07]  /*31c10*/  IMAD.MOV.U32 R28, RZ, RZ, R14 ;  /* 0x000000ffff1c7224 */ /* 0x000fce00078e000e */
[----:B------:R-:W-:Y:S05]  /*31c20*/  WARPSYNC.COLLECTIVE R15, `(.L_x_2116) ;  /* 0x000000000f087348 */ /* 0x000fea0003c00000 */
[----:B------:R0:W1:Y:S02]  /*31c30*/  SHFL.IDX P6, R14, R13, R12, R11 ;  /* 0x0000000c0d0e7389 */ /* 0x00006400000c000b */
[----:B01----:R-:W-:Y:S01]  /*31c40*/  ENDCOLLECTIVE ;  /* 0x000000000000791b */ /* 0x003fe20003800000 */
.L_x_2116:
[----:B------:R-:W-:Y:S02]  /*31c50*/  IMAD.MOV.U32 R13, RZ, RZ, R31 ;  /* 0x000000ffff0d7224 */ /* 0x000fe400078e001f */
[----:B------:R-:W-:-:S07]  /*31c60*/  IMAD.MOV.U32 R45, RZ, RZ, R14 ;  /* 0x000000ffff2d7224 */ /* 0x000fce00078e000e */
[----:B------:R-:W-:Y:S05]  /*31c70*/  WARPSYNC.COLLECTIVE R15, `(.L_x_2117) ;  /* 0x000000000f087348 */ /* 0x000fea0003c00000 */
[----:B------:R0:W1:Y:S02]  /*31c80*/  SHFL.IDX P6, R14, R13, R12, R11 ;  /* 0x0000000c0d0e7389 */ /* 0x00006400000c000b */
[----:B01----:R-:W-:Y:S01]  /*31c90*/  ENDCOLLECTIVE ;  /* 0x000000000000791b */ /* 0x003fe20003800000 */
.L_x_2117:
[----:B------:R-:W-:Y:S02]  /*31ca0*/  IMAD.MOV.U32 R13, RZ, RZ, R42 ;  /* 0x000000ffff0d7224 */ /* 0x000fe400078e002a */
[----:B------:R-:W-:Y:S02]  /*31cb0*/  IMAD.MOV.U32 R12, RZ, RZ, R87 ;  /* 0x000000ffff0c7224 */ /* 0x000fe400078e0057 */
[----:B------:R-:W-:-:S07]  /*31cc0*/  IMAD.MOV.U32 R31, RZ, RZ, R14 ;  /* 0x000000ffff1f7224 */ /* 0x000fce00078e000e */
[----:B------:R-:W-:Y:S05]  /*31cd0*/  WARPSYNC.COLLECTIVE R15, `(.L_x_2118) ;  /* 0x000000000f087348 */ /* 0x000fea0003c00000 */
[----:B------:R0:W1:Y:S02]  /*31ce0*/  SHFL.IDX P6, R14, R13, R12, R11 ;  /* 0x0000000c0d0e7389 */ /* 0x00006400000c000b */
[----:B01----:R-:W-:Y:S01]  /*31cf0*/  ENDCOLLECTIVE ;  /* 0x000000000000791b */ /* 0x003fe20003800000 */
.L_x_2118:
[----:B------:R-:W-:Y:S02]  /*31d00*/  IMAD.MOV.U32 R13, RZ, RZ, R44 ;  /* 0x000000ffff0d7224 */ /* 0x000fe400078e002c */
[----:B------:R-:W-:-:S07]  /*31d10*/  IMAD.MOV.U32 R42, RZ, RZ, R14 ;  /* 0x000000ffff2a7224 */ /* 0x000fce00078e000e */
[----:B------:R-:W-:Y:S05]  /*31d20*/  WARPSYNC.COLLECTIVE R15, `(.L_x_2119) ;  /* 0x000000000f087348 */ /* 0x000fea0003c00000 */
[----:B------:R0:W1:Y:S02]  /*31d30*/  SHFL.IDX P6, R14, R13, R12, R11 ;  /* 0x0000000c0d0e7389 */ /* 0x00006400000c000b */
[----:B01----:R-:W-:Y:S01]  /*31d40*/  ENDCOLLECTIVE ;  /* 0x000000000000791b */ /* 0x003fe20003800000 */
.L_x_2119:
[----:B------:R-:W-:Y:S02]  /*31d50*/  IMAD.MOV.U32 R13, RZ, RZ, R57 ;  /* 0x000000ffff0d7224 */ /* 0x000fe400078e0039 */
[----:B------:R-:W-:Y:S02]  /*31d60*/  IMAD.MOV.U32 R12, RZ, RZ, R0 ;  /* 0x000000ffff0c7224 */ /* 0x000fe400078e0000 */
[----:B------:R-:W-:-:S07]  /*31d70*/  IMAD.MOV.U32 R44, RZ, RZ, R14 ;  /* 0x000000ffff2c7224 */ /* 0x000fce00078e000e */
[----:B------:R-:W-:Y:S05]  /*31d80*/  WARPSYNC.COLLECTIVE R15, `(.L_x_2120) ;  /* 0x000000000f087348 */ /* 0x000fea0003c00000 */
[----:B------:R0:W1:Y:S02]  /*31d90*/  SHFL.IDX P6, R14, R13, R12, R11 ;  /* 0x0000000c0d0e7389 */ /* 0x00006400000c000b */
[----:B01----:R-:W-:Y:S01]  /*31da0*/  ENDCOLLECTIVE ;  /* 0x000000000000791b */ /* 0x003fe20003800000 */
.L_x_2120:
[----:B------:R-:W-:Y:S02]  /*31db0*/  IMAD.MOV.U32 R13, RZ, RZ, R47 ;  /* 0x000000ffff0d7224 */ /* 0x000fe400078e002f */
[----:B------:R-:W-:-:S07]  /*31dc0*/  IMAD.MOV.U32 R57, RZ, RZ, R14 ;  /* 0x000000ffff397224 */ /* 0x000fce00078e000e */
[----:B------:R-:W-:Y:S05]  /*31dd0*/  WARPSYNC.COLLECTIVE R15, `(.L_x_2121) ;  /* 0x000000000f087348 */ /* 0x000fea0003c00000 */
[----:B------:R0:W1:Y:S02]  /*31de0*/  SHFL.IDX P6, R14, R13, R12, R11 ;  /* 0x0000000c0d0e7389 */ /* 0x00006400000c000b */
[----:B01----:R-:W-:Y:S01]  /*31df0*/  ENDCOLLECTIVE ;  /* 0x000000000000791b */ /* 0x003fe20003800000 */
.L_x_2121:
[----:B------:R-:W-:Y:S02]  /*31e00*/  IMAD.MOV.U32 R13, RZ, RZ, R40 ;  /* 0x000000ffff0d7224 */ /* 0x000fe400078e0028 */
[----:B------:R-:W-:Y:S02]  /*31e10*/  IMAD.MOV.U32 R12, RZ, RZ, R87 ;  /* 0x000000ffff0c7224 */ /* 0x000fe400078e0057 */
[----:B------:R-:W-:-:S07]  /*31e20*/  IMAD.MOV.U32 R47, RZ, RZ, R14 ;  /* 0x000000ffff2f7224 */ /* 0x000fce00078e000e */
[----:B------:R-:W-:Y:S05]  /*31e30*/  WARPSYNC.COLLECTIVE R15, `(.L_x_2122) ;  /* 0x000000000f087348 */ /* 0x000fea0003c00000 */
[----:B------:R0:W1:Y:S02]  /*31e40*/  SHFL.IDX P6, R14, R13, R12, R11 ;  /* 0x0000000c0d0e7389 */ /* 0x00006400000c000b */
[----:B01----:R-:W-:Y:S01]  /*31e50*/  ENDCOLLECTIVE ;  /* 0x000000000000791b */ /* 0x003fe20003800000 */
.L_x_2122:
[----:B------:R-:W-:Y:S02]  /*31e60*/  IMAD.MOV.U32 R13, RZ, RZ, R48 ;  /* 0x000000ffff0d7224 */ /* 0x000fe400078e0030 */
[----:B------:R-:W-:-:S07]  /*31e70*/  IMAD.MOV.U32 R40, RZ, RZ, R14 ;  /* 0x000000ffff287224 */ /* 0x000fce00078e000e */
[----:B------:R-:W-:Y:S05]  /*31e80*/  WARPSYNC.COLLECTIVE R15, `(.L_x_2123) ;  /* 0x000000000f087348 */ /* 0x000fea0003c00000 */
[----:B------:R0:W1:Y:S02]  /*31e90*/  SHFL.IDX P6, R14, R13, R12, R11 ;  /* 0x0000000c0d0e7389 */ /* 0x00006400000c000b */
[----:B01----:R-:W-:Y:S01]  /*31ea0*/  ENDCOLLECTIVE ;  /* 0x000000000000791b */ /* 0x003fe20003800000 */
.L_x_2123:
        /* <DEDUP_REMOVED lines=8> */
.L_x_2124:
[----:B------:R-:W-:Y:S02]  /*31f30*/  SEL R46, R47, R48, P0 ;  /* 0x000000302f2e7207 */ /* 0x000fe40000000000 */
[----:B------:R-:W-:Y:S01]  /*31f40*/  SEL R47, R48, R47, P0 ;  /* 0x0000002f302f7207 */ /* 0x000fe20000000000 */
[----:B------:R-:W-:Y:S02]  /*31f50*/  IMAD.MOV.U32 R13, RZ, RZ, R59 ;  /* 0x000000ffff0d7224 */ /* 0x000fe400078e003b */
[----:B------:R-:W-:-:S07]  /*31f60*/  IMAD.MOV.U32 R61, RZ, RZ, R14 ;  /* 0x000000ffff3d7224 */ /* 0x000fce00078e000e */
[----:B------:R-:W-:Y:S05]  /*31f70*/  WARPSYNC.COLLECTIVE R15, `(.L_x_2125) ;  /* 0x000000000f087348 */ /* 0x000fea0003c00000 */
[----:B------:R0:W1:Y:S02]  /*31f80*/  SHFL.IDX P6, R14, R13, R12, R11 ;  /* 0x0000000c0d0e7389 */ /* 0x00006400000c000b */
[----:B01----:R-:W-:Y:S01]  /*31f90*/  ENDCOLLECTIVE ;  /* 0x000000000000791b */ /* 0x003fe20003800000 */
.L_x_2125:
[----:B------:R-:W-:Y:S02]  /*31fa0*/  IMAD.MOV.U32 R13, RZ, RZ, R38 ;  /* 0x000000ffff0d7224 */ /* 0x000fe400078e0026 */
[----:B------:R-:W-:Y:S02]  /*31fb0*/  IMAD.MOV.U32 R12, RZ, RZ, R87 ;  /* 0x000000ffff0c7224 */ /* 0x000fe400078e0057 */
[----:B------:R-:W-:-:S07]  /*31fc0*/  IMAD.MOV.U32 R59, RZ, RZ, R14 ;  /* 0x000000ffff3b7224 */ /* 0x000fce00078e000e */
[----:B------:R-:W-:Y:S05]  /*31fd0*/  WARPSYNC.COLLECTIVE R15, `(.L_x_2126) ;  /* 0x000000000f087348 */ /* 0x000fea0003c00000 */
[----:B------:R0:W1:Y:S02]  /*31fe0*/  SHFL.IDX P6, R14, R13, R12, R11 ;  /* 0x0000000c0d0e7389 */ /* 0x00006400000c000b */
[----:B01----:R-:W-:Y:S01]  /*31ff0*/  ENDCOLLECTIVE ;  /* 0x000000000000791b */ /* 0x003fe20003800000 */
.L_x_2126:
[----:B------:R-:W-:Y:S02]  /*32000*/  IMAD.MOV.U32 R13, RZ, RZ, R43 ;  /* 0x000000ffff0d7224 */ /* 0x000fe400078e002b */
[----:B------:R-:W-:-:S07]  /*32010*/  IMAD.MOV.U32 R38, RZ, RZ, R14 ;  /* 0x000000ffff267224 */ /* 0x000fce00078e000e */
[----:B------:R-:W-:Y:S05]  /*32020*/  WARPSYNC.COLLECTIVE R15, `(.L_x_2127) ;  /* 0x000000000f087348 */ /* 0x000fea0003c00000 */
[----:B------:R0:W1:Y:S02]  /*32030*/  SHFL.IDX P6, R14, R13, R12, R11 ;  /* 0x0000000c0d0e7389 */ /* 0x00006400000c000b */
[----:B01----:R-:W-:Y:S01]  /*32040*/  ENDCOLLECTIVE ;  /* 0x000000000000791b */ /* 0x003fe20003800000 */
.L_x_2127:
        /* <DEDUP_REMOVED lines=8> */
.L_x_2128:
[----:B------:R-:W-:Y:S02]  /*320d0*/  SEL R58, R59, R43, P0 ;  /* 0x0000002b3b3a7207 */ /* 0x000fe40000000000 */
[----:B------:R-:W-:Y:S01]  /*320e0*/  SEL R59, R43, R59, P0 ;  /* 0x0000003b2b3b7207 */ /* 0x000fe20000000000 */
[----:B------:R-:W-:Y:S02]  /*320f0*/  IMAD.MOV.U32 R13, RZ, RZ, R63 ;  /* 0x000000ffff0d7224 */ /* 0x000fe400078e003f */
[----:B------:R-:W-:-:S07]  /*32100*/  IMAD.MOV.U32 R65, RZ, RZ, R14 ;  /* 0x000000ffff417224 */ /* 0x000fce00078e000e */
[----:B------:R-:W-:Y:S05]  /*32110*/  WARPSYNC.COLLECTIVE R15, `(.L_x_2129) ;  /* 0x000000000f087348 */ /* 0x000fea0003c00000 */
[----:B------:R0:W1:Y:S02]  /*32120*/  SHFL.IDX P6, R14, R13, R12, R11 ;  /* 0x0000000c0d0e7389 */ /* 0x00006400000c000b */
[----:B01----:R-:W-:Y:S01]  /*32130*/  ENDCOLLECTIVE ;  /* 0x000000000000791b */ /* 0x003fe20003800000 */
.L_x_2129:
[----:B------:R-:W-:Y:S02]  /*32140*/  IMAD.MOV.U32 R13, RZ, RZ, R36 ;  /* 0x000000ffff0d7224 */ /* 0x000fe400078e0024 */
[----:B------:R-:W-:Y:S02]  /*32150*/  IMAD.MOV.U32 R12, RZ, RZ, R87 ;  /* 0x000000ffff0c7224 */ /* 0x000fe400078e0057 */
[----:B------:R-:W-:-:S07]  /*32160*/  IMAD.MOV.U32 R63, RZ, RZ, R14 ;  /* 0x000000ffff3f7224 */ /* 0x000fce00078e000e */
[----:B------:R-:W-:Y:S05]  /*32170*/  WARPSYNC.COLLECTIVE R15, `(.L_x_2130) ;  /* 0x000000000f087348 */ /* 0x000fea0003c00000 */
[----:B------:R0:W1:Y:S02]  /*32180*/  SHFL.IDX P6, R14, R13, R12, R11 ;  /* 0x0000000c0d0e7389 */ /* 0x00006400000c000b */
[----:B01----:R-:W-:Y:S01]  /*32190*/  ENDCOLLECTIVE ;  /* 0x000000000000791b */ /* 0x003fe20003800000 */
.L_x_2130:
[----:B------:R-:W-:Y:S02]  /*321a0*/  IMAD.MOV.U32 R13, RZ, RZ, R41 ;  /* 0x000000ffff0d7224 */ /* 0x000fe400078e0029 */
[----:B------:R-:W-:-:S07]  /*321b0*/  IMAD.MOV.U32 R36, RZ, RZ, R14 ;  /* 0x000000ffff247224 */ /* 0x000fce00078e000e */
[----:B------:R-:W-:Y:S05]  /*321c0*/  WARPSYNC.COLLECTIVE R15, `(.L_x_2131) ;  /* 0x000000000f087348 */ /* 0x000fea0003c00000 */
[----:B------:R0:W1:Y:S02]  /*321d0*/  SHFL.IDX P6, R14, R13, R12, R11 ;  /* 0x0000000c0d0e7389 */ /* 0x00006400000c000b */
[----:B01----:R-:W-:Y:S01]  /*321e0*/  ENDCOLLECTIVE ;  /* 0x000000000000791b */ /* 0x003fe20003800000 */
.L_x_2131:
        /* <DEDUP_REMOVED lines=8> */
.L_x_2132:
[----:B------:R-:W-:Y:S02]  /*32270*/  SEL R62, R63, R41, P0 ;  /* 0x000000293f3e7207 */ /* 0x000fe40000000000 */
[----:B------:R-:W-:Y:S01]  /*32280*/  SEL R63, R41, R63, P0 ;  /* 0x0000003f293f7207 */ /* 0x000fe20000000000 */
[----:B------:R-:W-:Y:S02]  /*32290*/  IMAD.MOV.U32 R13, RZ, RZ, R67 ;  /* 0x000000ffff0d7224 */ /* 0x000fe400078e0043 */
[----:B------:R-:W-:-:S07]  /*322a0*/  IMAD.MOV.U32 R69, RZ, RZ, R14 ;  /* 0x000000ffff457224 */ /* 0x000fce00078e000e */
[----:B------:R-:W-:Y:S05]  /*322b0*/  WARPSYNC.COLLECTIVE R15, `(.L_x_2133) ;  /* 0x000000000f087348 */ /* 0x000fea0003c00000 */
[----:B------:R0:W1:Y:S02]  /*322c0*/  SHFL.IDX P6, R14, R13, R12, R11 ;  /* 0x0000000c0d0e7389 */ /* 0x00006400000c000b */
[----:B01----:R-:W-:Y:S01]  /*322d0*/  ENDCOLLECTIVE ;  /* 0x000000000000791b */ /* 0x003fe20003800000 */
.L_x_2133:
[----:B------:R-:W-:Y:S02]  /*322e0*/  IMAD.MOV.U32 R13, RZ, RZ, R34 ;  /* 0x000000ffff0d7224 */ /* 0x000fe400078e0022 */
[----:B------:R-:W-:Y:S02]  /*322f0*/  IMAD.MOV.U32 R12, RZ, RZ, R87 ;  /* 0x000000ffff0c7224 */ /* 0x000fe400078e0057 */
[----:B------:R-:W-:-:S07]  /*32300*/  IMAD.MOV.U32 R67, RZ, RZ, R14 ;  /* 0x000000ffff437224 */ /* 0x000fce00078e000e */
[----:B------:R-:W-:Y:S05]  /*32310*/  WARPSYNC.COLLECTIVE R15, `(.L_x_2134) ;  /* 0x000000000f087348 */ /* 0x000fea0003c00000 */
[----:B------:R0:W1:Y:S02]  /*32320*/  SHFL.IDX P6, R14, R13, R12, R11 ;  /* 0x0000000c0d0e7389 */ /* 0x00006400000c000b */
[----:B01----:R-:W-:Y:S01]  /*32330*/  ENDCOLLECTIVE ;  /* 0x000000000000791b */ /* 0x003fe20003800000 */
.L_x_2134:
[----:B------:R-:W-:Y:S02]  /*32340*/  IMAD.MOV.U32 R13, RZ, RZ, R39 ;  /* 0x000000ffff0d7224 */ /* 0x000fe400078e0027 */
[----:B------:R-:W-:-:S07]  /*32350*/  IMAD.MOV.U32 R34, RZ, RZ, R14 ;  /* 0x000000ffff227224 */ /* 0x000fce00078e000e */
[----:B------:R-:W-:Y:S05]  /*32360*/  WARPSYNC.COLLECTIVE R15, `(.L_x_2135) ;  /* 0x000000000f087348 */ /* 0x000fea0003c00000 */
[----:B------:R0:W1:Y:S02]  /*32370*/  SHFL.IDX P6, R14, R13, R12, R11 ;  /* 0x0000000c0d0e7389 */ /* 0x00006400000c000b */
[----:B01----:R-:W-:Y:S01]  /*32380*/  ENDCOLLECTIVE ;  /* 0x000000000000791b */ /* 0x003fe20003800000 */
.L_x_2135:
[----:B------:R-:W-:Y:S01]  /*32390*/  IMAD.MOV.U32 R13, RZ, RZ, R73 ;  /* 0x000000ffff0d7224 */ /* 0x000fe200078e0049 */
[----:B------:R-:W-:Y:S01]  /*323a0*/  MOV R12, R0 ;  /* 0x00000000000c7202 */ /* 0x000fe20000000f00 */
[----:B------:R-:W-:-:S07]  /*323b0*/  IMAD.MOV.U32 R39, RZ, RZ, R14 ;  /* 0x000000ffff277224 */ /* 0x000fce00078e000e */
[----:B------:R-:W-:Y:S05]  /*323c0*/  WARPSYNC.COLLECTIVE R15, `(.L_x_2136) ;  /* 0x000000000f087348 */ /* 0x000fea0003c00000 */
[----:B------:R0:W1:Y:S02]  /*323d0*/  SHFL.IDX P6, R14, R13, R12, R11 ;  /* 0x0000000c0d0e7389 */ /* 0x00006400000c000b */
[----:B01----:R-:W-:Y:S01]  /*323e0*/  ENDCOLLECTIVE ;  /* 0x000000000000791b */ /* 0x003fe20003800000 */
.L_x_2136:
[----:B------:R-:W-:Y:S02]  /*323f0*/  SEL R66, R67, R39, P0 ;  /* 0x0000002743427207 */ /* 0x000fe40000000000 */
[----:B------:R-:W-:Y:S01]  /*32400*/  SEL R67, R39, R67, P0 ;  /* 0x0000004327437207 */ /* 0x000fe20000000000 */
[----:B------:R-:W-:Y:S02]  /*32410*/  IMAD.MOV.U32 R13, RZ, RZ, R71 ;  /* 0x000000ffff0d7224 */ /* 0x000fe400078e0047 */
[----:B------:R-:W-:-:S07]  /*32420*/  IMAD.MOV.U32 R73, RZ, RZ, R14 ;  /* 0x000000ffff497224 */ /* 0x000fce00078e000e */
[----:B------:R-:W-:Y:S05]  /*32430*/  WARPSYNC.COLLECTIVE R15, `(.L_x_2137) ;  /* 0x000000000f087348 */ /* 0x000fea0003c00000 */
[----:B------:R0:W1:Y:S02]  /*32440*/  SHFL.IDX P6, R14, R13, R12, R11 ;  /* 0x0000000c0d0e7389 */ /* 0x00006400000c000b */
[----:B01----:R-:W-:Y:S01]  /*32450*/  ENDCOLLECTIVE ;  /* 0x000000000000791b */ /* 0x003fe20003800000 */
.L_x_2137:
[----:B------:R-:W-:Y:S02]  /*32460*/  IMAD.MOV.U32 R13, RZ, RZ, R33 ;  /* 0x000000ffff0d7224 */ /* 0x000fe400078e0021 */
[----:B------:R-:W-:Y:S02]  /*32470*/  IMAD.MOV.U32 R12, RZ, RZ, R87 ;  /* 0x000000ffff0c7224 */ /* 0x000fe400078e0057 */
[----:B------:R-:W-:-:S07]  /*32480*/  IMAD.MOV.U32 R71, RZ, RZ, R14 ;  /* 0x000000ffff477224 */ /* 0x000fce00078e000e */
[----:B------:R-:W-:Y:S05]  /*32490*/  WARPSYNC.COLLECTIVE R15, `(.L_x_2138) ;  /* 0x000000000f087348 */ /* 0x000fea0003c00000 */
[----:B------:R0:W1:Y:S02]  /*324a0*/  SHFL.IDX P6, R14, R13, R12, R11 ;  /* 0x0000000c0d0e7389 */ /* 0x00006400000c000b */
[----:B01----:R-:W-:Y:S01]  /*324b0*/  ENDCOLLECTIVE ;  /* 0x000000000000791b */ /* 0x003fe20003800000 */
.L_x_2138:
[----:B------:R-:W-:Y:S02]  /*324c0*/  IMAD.MOV.U32 R13, RZ, RZ, R37 ;  /* 0x000000ffff0d7224 */ /* 0x000fe400078e0025 */
[----:B------:R-:W-:-:S07]  /*324d0*/  IMAD.MOV.U32 R33, RZ, RZ, R14 ;  /* 0x000000ffff217224 */ /* 0x000fce00078e000e */
[----:B------:R-:W-:Y:S05]  /*324e0*/  WARPSYNC.COLLECTIVE R15, `(.L_x_2139) ;  /* 0x000000000f087348 */ /* 0x000fea0003c00000 */
[----:B------:R0:W1:Y:S02]  /*324f0*/  SHFL.IDX P6, R14, R13, R12, R11 ;  /* 0x0000000c0d0e7389 */ /* 0x00006400000c000b */
[----:B01----:R-:W-:Y:S01]  /*32500*/  ENDCOLLECTIVE ;  /* 0x000000000000791b */ /* 0x003fe20003800000 */
.L_x_2139:
        /* <DEDUP_REMOVED lines=8> */
.L_x_2140:
[----:B------:R-:W-:Y:S02]  /*32590*/  IMAD.MOV.U32 R13, RZ, RZ, R75 ;  /* 0x000000ffff0d7224 */ /* 0x000fe400078e004b */
[----:B------:R-:W-:-:S07]  /*325a0*/  IMAD.MOV.U32 R77, RZ, RZ, R14 ;  /* 0x000000ffff4d7224 */ /* 0x000fce00078e000e */
[----:B------:R-:W-:Y:S05]  /*325b0*/  WARPSYNC.COLLECTIVE R15, `(.L_x_2141) ;  /* 0x000000000f087348 */ /* 0x000fea0003c00000 */
[----:B------:R0:W1:Y:S02]  /*325c0*/  SHFL.IDX P6, R14, R13, R12, R11 ;  /* 0x0000000c0d0e7389 */ /* 0x00006400000c000b */
[----:B01----:R-:W-:Y:S01]  /*325d0*/  ENDCOLLECTIVE ;  /* 0x000000000000791b */ /* 0x003fe20003800000 */
.L_x_2141:
[----:B------:R-:W-:Y:S02]  /*325e0*/  IMAD.MOV.U32 R13, RZ, RZ, R32 ;  /* 0x000000ffff0d7224 */ /* 0x000fe400078e0020 */
[----:B------:R-:W-:Y:S02]  /*325f0*/  IMAD.MOV.U32 R12, RZ, RZ, R87 ;  /* 0x000000ffff0c7224 */ /* 0x000fe400078e0057 */
[----:B------:R-:W-:-:S07]  /*32600*/  IMAD.MOV.U32 R75, RZ, RZ, R14 ;  /* 0x000000ffff4b7224 */ /* 0x000fce00078e000e */
[----:B------:R-:W-:Y:S05]  /*32610*/  WARPSYNC.COLLECTIVE R15, `(.L_x_2142) ;  /* 0x000000000f087348 */ /* 0x000fea0003c00000 */
[----:B------:R0:W1:Y:S02]  /*32620*/  SHFL.IDX P6, R14, R13, R12, R11 ;  /* 0x0000000c0d0e7389 */ /* 0x00006400000c000b */
[----:B01----:R-:W-:Y:S01]  /*32630*/  ENDCOLLECTIVE ;  /* 0x000000000000791b */ /* 0x003fe20003800000 */
.L_x_2142:
[----:B------:R-:W-:Y:S02]  /*32640*/  IMAD.MOV.U32 R13, RZ, RZ, R35 ;  /* 0x000000ffff0d7224 */ /* 0x000fe400078e0023 */
[----:B------:R-:W-:-:S07]  /*32650*/  IMAD.MOV.U32 R32, RZ, RZ, R14 ;  /* 0x000000ffff207224 */ /* 0x000fce00078e000e */
[----:B------:R-:W-:Y:S05]  /*32660*/  WARPSYNC.COLLECTIVE R15, `(.L_x_2143) ;  /* 0x000000000f087348 */ /* 0x000fea0003c00000 */
[----:B------:R0:W1:Y:S02]  /*32670*/  SHFL.IDX P6, R14, R13, R12, R11 ;  /* 0x0000000c0d0e7389 */ /* 0x00006400000c000b */
[----:B01----:R-:W-:Y:S01]  /*32680*/  ENDCOLLECTIVE ;  /* 0x000000000000791b */ /* 0x003fe20003800000 */
.L_x_2143:
        /* <DEDUP_REMOVED lines=8> */
[----:B------:R-:W-:-:S07]  /*32710*/  IMAD.MOV.U32 R35, RZ, RZ, R14 ;  /* 0x000000ffff237224 */ /* 0x000fce00078e000e */
[----:B------:R-:W-:Y:S05]  /*32720*/  WARPSYNC.COLLECTIVE R15, `(.L_x_2144) ;  /* 0x000000000f087348 */ /* 0x000fea0003c00000 */
[----:B------:R0:W1:Y:S02]  /*32730*/  SHFL.IDX P6, R14, R13, R12, R11 ;  /* 0x0000000c0d0e7389 */ /* 0x00006400000c000b */
[----:B01----:R-:W-:Y:S01]  /*32740*/  ENDCOLLECTIVE ;  /* 0x000000000000791b */ /* 0x003fe20003800000 */
.L_x_2144:
[----:B------:R-:W-:Y:S02]  /*32750*/  SEL R74, R75, R35, P0 ;  /* 0x000000234b4a7207 */ /* 0x000fe40000000000 */
[----:B------:R-:W-:Y:S01]  /*32760*/  SEL R75, R35, R75, P0 ;  /* 0x0000004b234b7207 */ /* 0x000fe20000000000 */
[----:B------:R-:W-:Y:S02]  /*32770*/  IMAD.MOV.U32 R13, RZ, RZ, R153 ;  /* 0x000000ffff0d7224 */ /* 0x000fe400078e0099 */
[----:B------:R-:W-:-:S07]  /*32780*/  IMAD.MOV.U32 R91, RZ, RZ, R14 ;  /* 0x000000ffff5b7224 */ /* 0x000fce00078e000e */
[----:B------:R-:W-:Y:S05]  /*32790*/  WARPSYNC.COLLECTIVE R15, `(.L_x_2145) ;  /* 0x000000000f087348 */ /* 0x000fea0003c00000 */
[----:B------:R0:W1:Y:S02]  /*327a0*/  SHFL.IDX P6, R14, R13, R12, R11 ;  /* 0x0000000c0d0e7389 */ /* 0x00006400000c000b */
[----:B01----:R-:W-:Y:S01]  /*327b0*/  ENDCOLLECTIVE ;  /* 0x000000000000791b */ /* 0x003fe20003800000 */
.L_x_2145:
        /* <DEDUP_REMOVED lines=12> */
.L_x_2146:
        /* <DEDUP_REMOVED lines=18> */
.L_x_2147:
        /* <DEDUP_REMOVED lines=9> */
[----:B------:R-:W-:Y:S01]  /*32a30*/  IMAD.MOV.U32 R11, RZ, RZ, R14 ;  /* 0x000000ffff0b7224 */ /* 0x000fe200078e000e */
[----:B------:R-:W-:Y:S06]  /*32a40*/  BRA `(.L_x_2148) ;  /* 0xfffffef800787947 */ /* 0x000fec000383ffff */
.L_x_1828:
[----:B------:R-:W-:Y:S02]  /*32a50*/  IMAD.MOV.U32 R13, RZ, RZ, R3 ;  /* 0x000000ffff0d7224 */ /* 0x000fe400078e0003 */
[----:B------:R-:W-:Y:S02]  /*32a60*/  IMAD.MOV.U32 R12, RZ, RZ, RZ ;  /* 0x000000ffff0c7224 */ /* 0x000fe400078e00ff */
[----:B------:R-:W-:Y:S02]  /*32a70*/  IMAD.MOV.U32 R11, RZ, RZ, 0x181f ;  /* 0x0000181fff0b7424 */ /* 0x000fe400078e00ff */
[----:B------:R-:W-:-:S07]  /*32a80*/  IMAD.MOV.U32 R15, RZ, RZ, -0x1 ;  /* 0xffffffffff0f7424 */ /* 0x000fce00078e00ff */
[----:B-----5:R-:W-:Y:S05]  /*32a90*/  WARPSYNC.COLLECTIVE R15, `(.L_x_2149) ;  /* 0x000000000f087348 */ /* 0x020fea0003c00000 */
[----:B------:R0:W1:Y:S02]  /*32aa0*/  SHFL.IDX P6, R14, R13, R12, R11 ;  /* 0x0000000c0d0e7389 */ /* 0x00006400000c000b */
[----:B01---5:R-:W-:Y:S01]  /*32ab0*/  ENDCOLLECTIVE ;  /* 0x000000000000791b */ /* 0x023fe20003800000 */
.L_x_2149:
[----:B------:R-:W-:Y:S02]  /*32ac0*/  IMAD.MOV.U32 R13, RZ, RZ, R2 ;  /* 0x000000ffff0d7224 */ /* 0x000fe400078e0002 */
[----:B------:R-:W-:-:S07]  /*32ad0*/  IMAD.MOV.U32 R0, RZ, RZ, R14 ;  /* 0x000000ffff007224 */ /* 0x000fce00078e000e */
[----:B------:R-:W-:Y:S05]  /*32ae0*/  WARPSYNC.COLLECTIVE R15, `(.L_x_2150) ;  /* 0x000000000f087348 */ /* 0x000fea0003c00000 */
[----:B------:R0:W1:Y:S02]  /*32af0*/  SHFL.IDX P6, R14, R13, R12, R11 ;  /* 0x0000000c0d0e7389 */ /* 0x00006400000c000b */
[----:B01----:R-:W-:Y:S01]  /*32b00*/  ENDCOLLECTIVE ;  /* 0x000000000000791b */ /* 0x003fe20003800000 */
.L_x_2150:
[----:B------:R-:W-:Y:S05]  /*32b10*/  BRA `(.L_x_2151) ;  /* 0xffffff0800c47947 */ /* 0x000fea000383ffff */
.L_x_1831:
[----:B------:R-:W-:Y:S01]  /*32b20*/  BSSY B1, `(.L_x_2152) ;  /* 0x0000008000017945 */ /* 0x000fe20003800000 */
[----:B---3--:R-:W-:Y:S02]  /*32b30*/  IMAD.MOV.U32 R13, RZ, RZ, R3 ;  /* 0x000000ffff0d7224 */ /* 0x008fe400078e0003 */
[----:B------:R-:W-:Y:S02]  /*32b40*/  IMAD.MOV.U32 R12, RZ, RZ, 0x1 ;  /* 0x00000001ff0c7424 */ /* 0x000fe400078e00ff */
[----:B------:R-:W-:Y:S02]  /*32b50*/  IMAD.MOV.U32 R11, RZ, RZ, 0x181f ;  /* 0x0000181fff0b7424 */ /* 0x000fe400078e00ff */
[----:B------:R-:W-:-:S07]  /*32b60*/  IMAD.MOV.U32 R15, RZ, RZ, -0x1 ;  /* 0xffffffffff0f7424 */ /* 0x000fce00078e00ff */
[----:B012--5:R-:W-:Y:S05]  /*32b70*/  WARPSYNC.COLLECTIVE R15, `(.L_x_2153) ;  /* 0x000000000f087348 */ /* 0x027fea0003c00000 */
[----:B--2---:R2:W3:Y:S02]  /*32b80*/  SHFL.IDX P6, R14, R13, R12, R11 ;  /* 0x0000000c0d0e7389 */ /* 0x0044e400000c000b */
[----:B0123-5:R-:W-:Y:S01]  /*32b90*/  ENDCOLLECTIVE ;  /* 0x000000000000791b */ /* 0x02ffe20003800000 */
.L_x_2153:
[----:B------:R-:W-:Y:S05]  /*32ba0*/  BSYNC B1 ;  /* 0x0000000000017941 */ /* 0x000fea0003800000 */
.L_x_2152:
[----:B------:R-:W-:Y:S02]  /*32bb0*/  IMAD.MOV.U32 R13, RZ, RZ, R2 ;  /* 0x000000ffff0d7224 */ /* 0x000fe400078e0002 */
[----:B------:R-:W-:Y:S02]  /*32bc0*/  IMAD.MOV.U32 R12, RZ, RZ, 0x1 ;  /* 0x00000001ff0c7424 */ /* 0x000fe400078e00ff */
[----:B------:R-:W-:Y:S02]  /*32bd0*/  IMAD.MOV.U32 R11, RZ, RZ, 0x181f ;  /* 0x0000181fff0b7424 */ /* 0x000fe400078e00ff */
[----:B------:R-:W-:Y:S02]  /*32be0*/  IMAD.MOV.U32 R15, RZ, RZ, -0x1 ;  /* 0xffffffffff0f7424 */ /* 0x000fe400078e00ff */
[----:B------:R-:W-:-:S07]  /*32bf0*/  IMAD.MOV.U32 R0, RZ, RZ, R14 ;  /* 0x000000ffff007224 */ /* 0x000fce00078e000e */
[----:B------:R-:W-:Y:S05]  /*32c00*/  WARPSYNC.COLLECTIVE R15, `(.L_x_2154) ;  /* 0x000000000f087348 */ /* 0x000fea0003c00000 */
[----:B------:R0:W1:Y:S02]  /*32c10*/  SHFL.IDX P6, R14, R13, R12, R11 ;  /* 0x0000000c0d0e7389 */ /* 0x00006400000c000b */
[----:B01----:R-:W-:Y:S01]  /*32c20*/  ENDCOLLECTIVE ;  /* 0x000000000000791b */ /* 0x003fe20003800000 */
.L_x_2154:
[----:B------:R-:W-:Y:S05]  /*32c30*/  BRA `(.L_x_2155) ;  /* 0xffffff0800d47947 */ /* 0x000fea000383ffff */
.L_x_1834:
[----:B------:R-:W-:Y:S01]  /*32c40*/  BSSY B1, `(.L_x_2156) ;  /* 0x0000008000017945 */ /* 0x000fe20003800000 */
[----:B------:R-:W-:Y:S02]  /*32c50*/  IMAD.MOV.U32 R13, RZ, RZ, R3 ;  /* 0x000000ffff0d7224 */ /* 0x000fe400078e0003 */
[----:B------:R-:W-:Y:S02]  /*32c60*/  IMAD.MOV.U32 R12, RZ, RZ, 0x2 ;  /* 0x00000002ff0c7424 */ /* 0x000fe400078e00ff */
[----:B------:R-:W-:Y:S02]  /*32c70*/  IMAD.MOV.U32 R11, RZ, RZ, 0x181f ;  /* 0x0000181fff0b7424 */ /* 0x000fe400078e00ff */
[----:B---3--:R-:W-:-:S07]  /*32c80*/  IMAD.MOV.U32 R15, RZ, RZ, -0x1 ;  /* 0xffffffffff0f7424 */ /* 0x008fce00078e00ff */
[----:B012-4-:R-:W-:Y:S05]  /*32c90*/  WARPSYNC.COLLECTIVE R15, `(.L_x_2157) ;  /* 0x000000000f087348 */ /* 0x017fea0003c00000 */
[----:B--2---:R2:W3:Y:S02]  /*32ca0*/  SHFL.IDX P6, R14, R13, R12, R11 ;  /* 0x0000000c0d0e7389 */ /* 0x0044e400000c000b */
[----:B01234-:R-:W-:Y:S01]  /*32cb0*/  ENDCOLLECTIVE ;  /* 0x000000000000791b */ /* 0x01ffe20003800000 */
.L_x_2157:
[----:B------:R-:W-:Y:S05]  /*32cc0*/  BSYNC B1 ;  /* 0x0000000000017941 */ /* 0x000fea0003800000 */
.L_x_2156:
        /* <DEDUP_REMOVED lines=8> */
.L_x_2158:
[----:B------:R-:W-:Y:S05]  /*32d50*/  BRA `(.L_x_2159) ;  /* 0xffffff0800e47947 */ /* 0x000fea000383ffff */
.L_x_1837:
[----:B------:R-:W-:Y:S01]  /*32d60*/  BSSY B1, `(.L_x_2160) ;  /* 0x0000008000017945 */ /* 0x000fe20003800000 */
[----:B------:R-:W-:Y:S01]  /*32d70*/  IMAD.MOV.U32 R13, RZ, RZ, R3 ;  /* 0x000000ffff0d7224 */ /* 0x000fe200078e0003 */
[----:B------:R-:W-:Y:S01]  /*32d80*/  MOV R11, 0x181f ;  /* 0x0000181f000b7802 */ /* 0x000fe20000000f00 */
[----:B------:R-:W-:Y:S02]  /*32d90*/  IMAD.MOV.U32 R12, RZ, RZ, 0x3 ;  /* 0x00000003ff0c7424 */ /* 0x000fe400078e00ff */
[----:B---3--:R-:W-:-:S07]  /*32da0*/  IMAD.MOV.U32 R15, RZ, RZ, -0x1 ;  /* 0xffffffffff0f7424 */ /* 0x008fce00078e00ff */
[----:B012-4-:R-:W-:Y:S05]  /*32db0*/  WARPSYNC.COLLECTIVE R15, `(.L_x_2161) ;  /* 0x000000000f087348 */ /* 0x017fea0003c00000 */
[----:B--2---:R2:W3:Y:S02]  /*32dc0*/  SHFL.IDX P6, R14, R13, R12, R11 ;  /* 0x0000000c0d0e7389 */ /* 0x0044e400000c000b */
[----:B01234-:R-:W-:Y:S01]  /*32dd0*/  ENDCOLLECTIVE ;  /* 0x000000000000791b */ /* 0x01ffe20003800000 */
.L_x_2161:
[----:B------:R-:W-:Y:S05]  /*32de0*/  BSYNC B1 ;  /* 0x0000000000017941 */ /* 0x000fea0003800000 */
.L_x_2160:
        /* <DEDUP_REMOVED lines=8> */
.L_x_2162:
[----:B------:R-:W-:Y:S05]  /*32e70*/  BRA `(.L_x_2163) ;  /* 0xffffff0800f47947 */ /* 0x000fea000383ffff */
.L_x_1839:
[----:B------:R-:W-:Y:S02]  /*32e80*/  IMAD.MOV.U32 R13, RZ, RZ, R37 ;  /* 0x000000ffff0d7224 */ /* 0x000fe400078e0025 */
[----:B------:R-:W-:Y:S02]  /*32e90*/  IMAD.MOV.U32 R12, RZ, RZ, RZ ;  /* 0x000000ffff0c7224 */ /* 0x000fe400078e00ff */
[----:B------:R-:W-:Y:S02]  /*32ea0*/  IMAD.MOV.U32 R11, RZ, RZ, 0x1c1f ;  /* 0x00001c1fff0b7424 */ /* 0x000fe400078e00ff */
[----:B------:R-:W-:-:S07]  /*32eb0*/  IMAD.MOV.U32 R15, RZ, RZ, -0x1 ;  /* 0xffffffffff0f7424 */ /* 0x000fce00078e00ff */
[----:B------:R-:W-:Y:S05]  /*32ec0*/  WARPSYNC.COLLECTIVE R15, `(.L_x_2164) ;  /* 0x000000000f087348 */ /* 0x000fea0003c00000 */
[----:B------:R0:W1:Y:S02]  /*32ed0*/  SHFL.IDX P6, R14, R13, R12, R11 ;  /* 0x0000000c0d0e7389 */ /* 0x00006400000c000b */
[----:B01----:R-:W-:Y:S01]  /*32ee0*/  ENDCOLLECTIVE ;  /* 0x000000000000791b */ /* 0x003fe20003800000 */
.L_x_2164:
[----:B------:R-:W-:Y:S02]  /*32ef0*/  IMAD.MOV.U32 R13, RZ, RZ, R36 ;  /* 0x000000ffff0d7224 */ /* 0x000fe400078e0024 */
[----:B------:R-:W-:-:S07]  /*32f00*/  IMAD.MOV.U32 R38, RZ, RZ, R14 ;  /* 0x000000ffff267224 */ /* 0x000fce00078e000e */
[----:B------:R-:W-:Y:S05]  /*32f10*/  WARPSYNC.COLLECTIVE R15, `(.L_x_2165) ;  /* 0x000000000f087348 */ /* 0x000fea0003c00000 */
[----:B------:R0:W1:Y:S02]  /*32f20*/  SHFL.IDX P6, R14, R13, R12, R11 ;  /* 0x0000000c0d0e7389 */ /* 0x00006400000c000b */
[----:B01----:R-:W-:Y:S01]  /*32f30*/  ENDCOLLECTIVE ;  /* 0x000000000000791b */ /* 0x003fe20003800000 */
.L_x_2165:
[----:B------:R-:W-:Y:S01]  /*32f40*/  IMAD.MOV.U32 R11, RZ, RZ, R14 ;  /* 0x000000ffff0b7224 */ /* 0x000fe200078e000e */
[----:B------:R-:W-:Y:S06]  /*32f50*/  BRA `(.L_x_2166) ;  /* 0xffffff0c00bc7947 */ /* 0x000fec000383ffff */
.L_x_1842:
[----:B------:R-:W-:Y:S01]  /*32f60*/  BSSY B1, `(.L_x_2167) ;  /* 0x0000008000017945 */ /* 0x000fe20003800000 */
[----:B---3--:R-:W-:Y:S02]  /*32f70*/  IMAD.MOV.U32 R13, RZ, RZ, R37 ;  /* 0x000000ffff0d7224 */ /* 0x008fe400078e0025 */
[----:B------:R-:W-:Y:S02]  /*32f80*/  IMAD.MOV.U32 R12, RZ, RZ, 0x1 ;  /* 0x00000001ff0c7424 */ /* 0x000fe400078e00ff */
[----:B--2---:R-:W-:Y:S02]  /*32f90*/  IMAD.MOV.U32 R11, RZ, RZ, 0x1c1f ;  /* 0x00001c1fff0b7424 */ /* 0x004fe400078e00ff */
[----:B------:R-:W-:-:S07]  /*32fa0*/  IMAD.MOV.U32 R15, RZ, RZ, -0x1 ;  /* 0xffffffffff0f7424 */ /* 0x000fce00078e00ff */
[----:B01----:R-:W-:Y:S05]  /*32fb0*/  WARPSYNC.COLLECTIVE R15, `(.L_x_2168) ;  /* 0x000000000f087348 */ /* 0x003fea0003c00000 */
[----:B------:R2:W3:Y:S02]  /*32fc0*/  SHFL.IDX P6, R14, R13, R12, R11 ;  /* 0x0000000c0d0e7389 */ /* 0x0004e400000c000b */
[----:B0123--:R-:W-:Y:S01]  /*32fd0*/  ENDCOLLECTIVE ;  /* 0x000000000000791b */ /* 0x00ffe20003800000 */
.L_x_2168:
[----:B------:R-:W-:Y:S05]  /*32fe0*/  BSYNC B1 ;  /* 0x0000000000017941 */ /* 0x000fea0003800000 */
.L_x_2167:
        /* <DEDUP_REMOVED lines=8> */
.L_x_2169:
[----:B------:R-:W-:Y:S01]  /*33070*/  IMAD.MOV.U32 R36, RZ, RZ, R14 ;  /* 0x000000ffff247224 */ /* 0x000fe200078e000e */
[----:B------:R-:W-:Y:S06]  /*33080*/  BRA `(.L_x_2170) ;  /* 0xffffff1800c47947 */ /* 0x000fec000383ffff */
.L_x_1846:
[----:B------:R-:W-:Y:S02]  /*33090*/  IMAD.MOV.U32 R13, RZ, RZ, R3 ;  /* 0x000000ffff0d7224 */ /* 0x000fe400078e0003 */
[----:B------:R-:W-:Y:S02]  /*330a0*/  IMAD.MOV.U32 R12, RZ, RZ, RZ ;  /* 0x000000ffff0c7224 */ /* 0x000fe400078e00ff */
[----:B------:R-:W-:Y:S02]  /*330b0*/  IMAD.MOV.U32 R11, RZ, RZ, 0x181f ;  /* 0x0000181fff0b7424 */ /* 0x000fe400078e00ff */
[----:B------:R-:W-:-:S07]  /*330c0*/  IMAD.MOV.U32 R15, RZ, RZ, -0x1 ;  /* 0xffffffffff0f7424 */ /* 0x000fce00078e00ff */
[----:B0-----:R-:W-:Y:S05]  /*330d0*/  WARPSYNC.COLLECTIVE R15, `(.L_x_2171) ;  /* 0x000000000f087348 */ /* 0x001fea0003c00000 */
[----:B------:R1:W2:Y:S02]  /*330e0*/  SHFL.IDX P6, R14, R13, R12, R11 ;  /* 0x0000000c0d0e7389 */ /* 0x0002a400000c000b */
[----:B012---:R-:W-:Y:S01]  /*330f0*/  ENDCOLLECTIVE ;  /* 0x000000000000791b */ /* 0x007fe20003800000 */
.L_x_2171:
[----:B------:R-:W-:Y:S02]  /*33100*/  IMAD.MOV.U32 R13, RZ, RZ, R2 ;  /* 0x000000ffff0d7224 */ /* 0x000fe400078e0002 */
[----:B------:R-:W-:-:S07]  /*33110*/  IMAD.MOV.U32 R0, RZ, RZ, R14 ;  /* 0x000000ffff007224 */ /* 0x000fce00078e000e */
[----:B------:R-:W-:Y:S05]  /*33120*/  WARPSYNC.COLLECTIVE R15, `(.L_x_2172) ;  /* 0x000000000f087348 */ /* 0x000fea0003c00000 */
[----:B------:R0:W1:Y:S02]  /*33130*/  SHFL.IDX P6, R14, R13, R12, R11 ;  /* 0x0000000c0d0e7389 */ /* 0x00006400000c000b */
[----:B01----:R-:W-:Y:S01]  /*33140*/  ENDCOLLECTIVE ;  /* 0x000000000000791b */ /* 0x003fe20003800000 */
.L_x_2172:
[----:B------:R-:W-:Y:S05]  /*33150*/  BRA `(.L_x_2173) ;  /* 0xffffff2c00e07947 */ /* 0x000fea000383ffff */
.L_x_1849:
[----:B------:R-:W-:Y:S01]  /*33160*/  BSSY B1, `(.L_x_2174) ;  /* 0x0000008000017945 */ /* 0x000fe20003800000 */
[----:B----4-:R-:W-:Y:S02]  /*33170*/  IMAD.MOV.U32 R13, RZ, RZ, R3 ;  /* 0x000000ffff0d7224 */ /* 0x010fe400078e0003 */
[----:B------:R-:W-:Y:S02]  /*33180*/  IMAD.MOV.U32 R12, RZ, RZ, 0x1 ;  /* 0x00000001ff0c7424 */ /* 0x000fe400078e00ff */
[----:B------:R-:W-:Y:S02]  /*33190*/  IMAD.MOV.U32 R11, RZ, RZ, 0x181f ;  /* 0x0000181fff0b7424 */ /* 0x000fe400078e00ff */
[----:B------:R-:W-:-:S07]  /*331a0*/  IMAD.MOV.U32 R15, RZ, RZ, -0x1 ;  /* 0xffffffffff0f7424 */ /* 0x000fce00078e00ff */
[----:B0123--:R-:W-:Y:S05]  /*331b0*/  WARPSYNC.COLLECTIVE R15, `(.L_x_2175) ;  /* 0x000000000f087348 */ /* 0x00ffea0003c00000 */
[----:B---3--:R3:W4:Y:S02]  /*331c0*/  SHFL.IDX P6, R14, R13, R12, R11 ;  /* 0x0000000c0d0e7389 */ /* 0x00872400000c000b */
[----:B01234-:R-:W-:Y:S01]  /*331d0*/  ENDCOLLECTIVE ;  /* 0x000000000000791b */ /* 0x01ffe20003800000 */
.L_x_2175:
[----:B------:R-:W-:Y:S05]  /*331e0*/  BSYNC B1 ;  /* 0x0000000000017941 */ /* 0x000fea0003800000 */
.L_x_2174:
        /* <DEDUP_REMOVED lines=8> */
.L_x_2176:
[----:B------:R-:W-:Y:S05]  /*33270*/  BRA `(.L_x_2177) ;  /* 0xffffff2c00f47947 */ /* 0x000fea000383ffff */
.L_x_1852:
        /* <DEDUP_REMOVED lines=8> */
.L_x_2179:
[----:B------:R-:W-:Y:S05]  /*33300*/  BSYNC B1 ;  /* 0x0000000000017941 */ /* 0x000fea0003800000 */
.L_x_2178:
        /* <DEDUP_REMOVED lines=8> */
.L_x_2180:
[----:B------:R-:W-:Y:S05]  /*33390*/  BRA `(.L_x_2181) ;  /* 0xffffff3000047947 */ /* 0x000fea000383ffff */
.L_x_1855:
[----:B------:R-:W-:Y:S01]  /*333a0*/  BSSY B1, `(.L_x_2182) ;  /* 0x0000008000017945 */ /* 0x000fe20003800000 */
[----:B0-----:R-:W-:Y:S02]  /*333b0*/  IMAD.MOV.U32 R13, RZ, RZ, R3 ;  /* 0x000000ffff0d7224 */ /* 0x001fe400078e0003 */
[----:B------:R-:W-:Y:S02]  /*333c0*/  IMAD.MOV.U32 R12, RZ, RZ, 0x3 ;  /* 0x00000003ff0c7424 */ /* 0x000fe400078e00ff */
[----:B------:R-:W-:Y:S02]  /*333d0*/  IMAD.MOV.U32 R11, RZ, RZ, 0x181f ;  /* 0x0000181fff0b7424 */ /* 0x000fe400078e00ff */
[----:B------:R-:W-:-:S07]  /*333e0*/  IMAD.MOV.U32 R15, RZ, RZ, -0x1 ;  /* 0xffffffffff0f7424 */ /* 0x000fce00078e00ff */
[----:B-1234-:R-:W-:Y:S05]  /*333f0*/  WARPSYNC.COLLECTIVE R15, `(.L_x_2183) ;  /* 0x000000000f087348 */ /* 0x01efea0003c00000 */
[----:B----4-:R0:W4:Y:S02]  /*33400*/  SHFL.IDX P6, R14, R13, R12, R11 ;  /* 0x0000000c0d0e7389 */ /* 0x01012400000c000b */
[----:B01234-:R-:W-:Y:S01]  /*33410*/  ENDCOLLECTIVE ;  /* 0x000000000000791b */ /* 0x01ffe20003800000 */
.L_x_2183:
[----:B------:R-:W-:Y:S05]  /*33420*/  BSYNC B1 ;  /* 0x0000000000017941 */ /* 0x000fea0003800000 */
.L_x_2182:
        /* <DEDUP_REMOVED lines=8> */
.L_x_2184:
[----:B------:R-:W-:Y:S05]  /*334b0*/  BRA `(.L_x_2185) ;  /* 0xffffff3000147947 */ /* 0x000fea000383ffff */
.L_x_1881:
        /* <DEDUP_REMOVED lines=11> */
.L_x_2187:
[----:B------:R-:W-:Y:S05]  /*33570*/  BSYNC B1 ;  /* 0x0000000000017941 */ /* 0x000fea0003800000 */
.L_x_2186:
[----:B------:R-:W-:Y:S05]  /*33580*/  BRA `(.L_x_2188) ;  /* 0xffffff5000287947 */ /* 0x000fea000383ffff */
.L_x_1883:
[----:B------:R-:W-:Y:S01]  /*33590*/  BSSY B1, `(.L_x_2189) ;  /* 0x0000006000017945 */ /* 0x000fe20003800000 */
[----:B------:R-:W-:-:S07]  /*335a0*/  IMAD.MOV.U32 R15, RZ, RZ, -0x1 ;  /* 0xffffffffff0f7424 */ /* 0x000fce00078e00ff */
[----:B0-----:R-:W-:Y:S05]  /*335b0*/  WARPSYNC.COLLECTIVE R15, `(.L_x_2190) ;  /* 0x000000000f0c7348 */ /* 0x001fea0003c00000 */
[----:B------:R-:W-:Y:S02]  /*335c0*/  ELECT P6, UR62, PT ;  /* 0x00000000003e782f */ /* 0x000fe400038c0000 */
[----:B------:R-:W-:Y:S01]  /*335d0*/  MOV R14, UR62 ;  /* 0x0000003e000e7c02 */ /* 0x000fe20008000f00 */
[----:B0-----:R-:W-:Y:S10]  /*335e0*/  ENDCOLLECTIVE ;  /* 0x000000000000791b */ /* 0x001ff40003800000 */
.L_x_2190:
[----:B------:R-:W-:Y:S05]  /*335f0*/  BSYNC B1 ;  /* 0x0000000000017941 */ /* 0x000fea0003800000 */
.L_x_2189:
[----:B------:R-:W-:Y:S05]  /*33600*/  BRA `(.L_x_1882) ;  /* 0xffffff5000207947 */ /* 0x000fea000383ffff */
.L_x_1885:
[----:B0-----:R0:W1:Y:S02]  /*33610*/  SYNCS.PHASECHK.TRANS64.TRYWAIT P0, [R22+URZ+0x2a820], R5 ;  /* 0x02a82005160075a7 */ /* 0x001064000800017f */
[----:B-1----:R-:W-:Y:S05]  /*33620*/  @!P0 NANOSLEEP.SYNCS 0x989680 ;  /* 0x009896800000895d */ /* 0x002fea0003900000 */
[----:B------:R-:W1:Y:S02]  /*33630*/  @!P0 SYNCS.PHASECHK.TRANS64 P0, [R22+URZ+0x2a820], R5 ;  /* 0x02a82005160085a7 */ /* 0x000e64000800007f */
[----:B-1----:R-:W-:Y:S05]  /*33640*/  @!P0 BRA `(.L_x_1885) ;  /* 0xfffffffc00f08947 */ /* 0x002fea000383ffff */
[----:B------:R-:W-:Y:S05]  /*33650*/  BRA `(.L_x_2191) ;  /* 0xffffff5000307947 */ /* 0x000fea000383ffff */
.L_x_1889:
[----:B-1----:R1:W2:Y:S02]  /*33660*/  SYNCS.PHASECHK.TRANS64.TRYWAIT P0, [R12+URZ+0x2a8a0], R11 ;  /* 0x02a8a00b0c0075a7 */ /* 0x0022a4000800017f */
[----:B--2---:R-:W-:Y:S05]  /*33670*/  @!P0 NANOSLEEP.SYNCS 0x989680 ;  /* 0x009896800000895d */ /* 0x004fea0003900000 */
[----:B------:R-:W2:Y:S02]  /*33680*/  @!P0 SYNCS.PHASECHK.TRANS64 P0, [R12+URZ+0x2a8a0], R11 ;  /* 0x02a8a00b0c0085a7 */ /* 0x000ea4000800007f */
[----:B--2---:R-:W-:Y:S05]  /*33690*/  @!P0 BRA `(.L_x_1889) ;  /* 0xfffffffc00f08947 */ /* 0x004fea000383ffff */
[----:B------:R-:W-:Y:S05]  /*336a0*/  BRA `(.L_x_2192) ;  /* 0xffffff5000487947 */ /* 0x000fea000383ffff */
.L_x_1896:
[----:B0-----:R0:W2:Y:S02]  /*336b0*/  SYNCS.PHASECHK.TRANS64.TRYWAIT P0, [R12+URZ+0x2a8c0], R11 ;  /* 0x02a8c00b0c0075a7 */ /* 0x0010a4000800017f */
[----:B--2---:R-:W-:Y:S05]  /*336c0*/  @!P0 NANOSLEEP.SYNCS 0x989680 ;  /* 0x009896800000895d */ /* 0x004fea0003900000 */
[----:B------:R-:W2:Y:S02]  /*336d0*/  @!P0 SYNCS.PHASECHK.TRANS64 P0, [R12+URZ+0x2a8c0], R11 ;  /* 0x02a8c00b0c0085a7 */ /* 0x000ea4000800007f */
[----:B--2---:R-:W-:Y:S05]  /*336e0*/  @!P0 BRA `(.L_x_1896) ;  /* 0xfffffffc00f08947 */ /* 0x004fea000383ffff */
[----:B------:R-:W-:Y:S05]  /*336f0*/  BRA `(.L_x_2193) ;  /* 0xffffff5400447947 */ /* 0x000fea000383ffff */
.L_x_1905:
[----:B-1----:R1:W2:Y:S02]  /*33700*/  SYNCS.PHASECHK.TRANS64.TRYWAIT P1, [R11+URZ+0x2a8a0], R8 ;  /* 0x02a8a0080b0075a7 */ /* 0x0022a4000802017f */
[----:B--2---:R-:W-:Y:S05]  /*33710*/  @!P1 NANOSLEEP.SYNCS 0x989680 ;  /* 0x009896800000995d */ /* 0x004fea0003900000 */
[----:B------:R-:W2:Y:S02]  /*33720*/  @!P1 SYNCS.PHASECHK.TRANS64 P1, [R11+URZ+0x2a8a0], R8 ;  /* 0x02a8a0080b0095a7 */ /* 0x000ea4000802007f */
[----:B--2---:R-:W-:Y:S05]  /*33730*/  @!P1 BRA `(.L_x_1905) ;  /* 0xfffffffc00f09947 */ /* 0x004fea000383ffff */
[----:B------:R-:W-:Y:S05]  /*33740*/  BRA `(.L_x_2194) ;  /* 0xffffff5800787947 */ /* 0x000fea000383ffff */
.L_x_1912:
[----:B0-----:R0:W2:Y:S02]  /*33750*/  SYNCS.PHASECHK.TRANS64.TRYWAIT P1, [R11+URZ+0x2a8c0], R8 ;  /* 0x02a8c0080b0075a7 */ /* 0x0010a4000802017f */
[----:B--2---:R-:W-:Y:S05]  /*33760*/  @!P1 NANOSLEEP.SYNCS 0x989680 ;  /* 0x009896800000995d */ /* 0x004fea0003900000 */
[----:B------:R-:W2:Y:S02]  /*33770*/  @!P1 SYNCS.PHASECHK.TRANS64 P1, [R11+URZ+0x2a8c0], R8 ;  /* 0x02a8c0080b0095a7 */ /* 0x000ea4000802007f */
[----:B--2---:R-:W-:Y:S05]  /*33780*/  @!P1 BRA `(.L_x_1912) ;  /* 0xfffffffc00f09947 */ /* 0x004fea000383ffff */
[----:B------:R-:W-:Y:S05]  /*33790*/  BRA `(.L_x_2195) ;  /* 0xffffff5c00707947 */ /* 0x000fea000383ffff */
.L_x_1939:
        /* <DEDUP_REMOVED lines=11> */
.L_x_2197:
[----:B------:R-:W-:Y:S05]  /*33850*/  BSYNC B0 ;  /* 0x0000000000007941 */ /* 0x000fea0003800000 */
.L_x_2196:
[----:B------:R-:W-:Y:S05]  /*33860*/  BRA `(.L_x_2198) ;  /* 0xffffff7000787947 */ /* 0x000fea000383ffff */
.L_x_1942:
[----:B0-----:R-:W2:Y:S02]  /*33870*/  LDL R0, [R1+0x14] ;  /* 0x0000140001007983 */ /* 0x001ea40000100800 */
[----:B--2---:R0:W1:Y:S02]  /*33880*/  SYNCS.PHASECHK.TRANS64.TRYWAIT P0, [R4+URZ+0x2a880], R0 ;  /* 0x02a88000040075a7 */ /* 0x004064000800017f */
[----:B-1----:R-:W-:Y:S05]  /*33890*/  @!P0 NANOSLEEP.SYNCS 0x989680 ;  /* 0x009896800000895d */ /* 0x002fea0003900000 */
[----:B------:R-:W1:Y:S02]  /*338a0*/  @!P0 SYNCS.PHASECHK.TRANS64 P0, [R4+URZ+0x2a880], R0 ;  /* 0x02a88000040085a7 */ /* 0x000e64000800007f */
[----:B-1----:R-:W-:Y:S05]  /*338b0*/  @!P0 BRA `(.L_x_1942) ;  /* 0xfffffffc00ec8947 */ /* 0x002fea000383ffff */
[----:B------:R-:W-:Y:S05]  /*338c0*/  BRA `(.L_x_2199) ;  /* 0xffffff7000887947 */ /* 0x000fea000383ffff */
.L_x_1943:
        /* <DEDUP_REMOVED lines=8> */
.L_x_2201:
[----:B------:R-:W-:Y:S05]  /*33950*/  BSYNC B0 ;  /* 0x0000000000007941 */ /* 0x000fea0003800000 */
.L_x_2200:
[----:B------:R-:W-:Y:S01]  /*33960*/  IMAD.MOV.U32 R13, RZ, RZ, R8 ;  /* 0x000000ffff0d7224 */ /* 0x000fe200078e0008 */
[----:B------:R-:W-:Y:S01]  /*33970*/  LOP3.LUT R27, R29, 0x80, RZ, 0xfc, !PT ;  /* 0x000000801d1b7812 */ /* 0x000fe200078efcff */
        /* <DEDUP_REMOVED lines=9> */
.L_x_2202:
        /* <DEDUP_REMOVED lines=24> */
.L_x_2203:
        /* <DEDUP_REMOVED lines=9> */
.L_x_2204:
[----:B------:R-:W-:Y:S02]  /*33c20*/  IMAD.MOV.U32 R13, RZ, RZ, R9 ;  /* 0x000000ffff0d7224 */ /* 0x000fe400078e0009 */
[----:B------:R-:W-:Y:S02]  /*33c30*/  IMAD.MOV.U32 R12, RZ, RZ, 0x2 ;  /* 0x00000002ff0c7424 */ /* 0x000fe400078e00ff */
[----:B------:R-:W-:-:S07]  /*33c40*/  IMAD.MOV.U32 R2, RZ, RZ, R14 ;  /* 0x000000ffff027224 */ /* 0x000fce00078e000e */
[----:B------:R-:W-:Y:S05]  /*33c50*/  WARPSYNC.COLLECTIVE R15, `(.L_x_2205) ;  /* 0x000000000f087348 */ /* 0x000fea0003c00000 */
[----:B------:R0:W1:Y:S02]  /*33c60*/  SHFL.IDX P6, R14, R13, R12, R11 ;  /* 0x0000000c0d0e7389 */ /* 0x00006400000c000b */
[----:B01----:R-:W-:Y:S01]  /*33c70*/  ENDCOLLECTIVE ;  /* 0x000000000000791b */ /* 0x003fe20003800000 */
.L_x_2205:
        /* <DEDUP_REMOVED lines=16> */
.L_x_2206:
[----:B------:R-:W-:Y:S02]  /*33d80*/  IMAD.MOV.U32 R13, RZ, RZ, R9 ;  /* 0x000000ffff0d7224 */ /* 0x000fe400078e0009 */
[----:B------:R-:W-:Y:S02]  /*33d90*/  IMAD.MOV.U32 R12, RZ, RZ, 0x3 ;  /* 0x00000003ff0c7424 */ /* 0x000fe400078e00ff */
[----:B------:R-:W-:-:S07]  /*33da0*/  IMAD.MOV.U32 R2, RZ, RZ, R14 ;  /* 0x000000ffff027224 */ /* 0x000fce00078e000e */
[----:B------:R-:W-:Y:S05]  /*33db0*/  WARPSYNC.COLLECTIVE R15, `(.L_x_2207) ;  /* 0x000000000f087348 */ /* 0x000fea0003c00000 */
[----:B------:R0:W1:Y:S02]  /*33dc0*/  SHFL.IDX P6, R14, R13, R12, R11 ;  /* 0x0000000c0d0e7389 */ /* 0x00006400000c000b */
[----:B01----:R-:W-:Y:S01]  /*33dd0*/  ENDCOLLECTIVE ;  /* 0x000000000000791b */ /* 0x003fe20003800000 */
.L_x_2207:
        /* <DEDUP_REMOVED lines=13> */
.L_x_2208:
        /* <DEDUP_REMOVED lines=11> */
.L_x_1948:
[----:B--2---:R-:W2:Y:S02]  /*33f60*/  LDL R2, [R1+0x14] ;  /* 0x0000140001027983 */ /* 0x004ea40000100800 */
[----:B--2---:R2:W3:Y:S02]  /*33f70*/  SYNCS.PHASECHK.TRANS64.TRYWAIT P0, [R4+URZ+0x2a840], R2 ;  /* 0x02a84002040075a7 */ /* 0x0044e4000800017f */
[----:B---3--:R-:W-:Y:S05]  /*33f80*/  @!P0 NANOSLEEP.SYNCS 0x989680 ;  /* 0x009896800000895d */ /* 0x008fea0003900000 */
[----:B------:R-:W3:Y:S02]  /*33f90*/  @!P0 SYNCS.PHASECHK.TRANS64 P0, [R4+URZ+0x2a840], R2 ;  /* 0x02a84002040085a7 */ /* 0x000ee4000800007f */
[----:B---3--:R-:W-:Y:S05]  /*33fa0*/  @!P0 BRA `(.L_x_1948) ;  /* 0xfffffffc00ec8947 */ /* 0x008fea000383ffff */
[----:B------:R-:W-:Y:S05]  /*33fb0*/  BRA `(.L_x_2210) ;  /* 0xffffff7000547947 */ /* 0x000fea000383ffff */
.L_x_1949:
[----:B------:R-:W-:Y:S01]  /*33fc0*/  BSSY B0, `(.L_x_2211) ;  /* 0x0000008000007945 */ /* 0x000fe20003800000 */
[----:B------:R-:W-:Y:S02]  /*33fd0*/  IMAD.MOV.U32 R13, RZ, RZ, R6 ;  /* 0x000000ffff0d7224 */ /* 0x000fe400078e0006 */
[----:B------:R-:W-:Y:S02]  /*33fe0*/  IMAD.MOV.U32 R12, RZ, RZ, RZ ;  /* 0x000000ffff0c7224 */ /* 0x000fe400078e00ff */
[----:B------:R-:W-:Y:S02]  /*33ff0*/  IMAD.MOV.U32 R11, RZ, RZ, 0x1c1f ;  /* 0x00001c1fff0b7424 */ /* 0x000fe400078e00ff */
[----:B------:R-:W-:-:S07]  /*34000*/  IMAD.MOV.U32 R15, RZ, RZ, -0x1 ;  /* 0xffffffffff0f7424 */ /* 0x000fce00078e00ff */
[----:B-1----:R-:W-:Y:S05]  /*34010*/  WARPSYNC.COLLECTIVE R15, `(.L_x_2212) ;  /* 0x000000000f087348 */ /* 0x002fea0003c00000 */
[----:B------:R0:W2:Y:S02]  /*34020*/  SHFL.IDX P6, R14, R13, R12, R11 ;  /* 0x0000000c0d0e7389 */ /* 0x0000a400000c000b */
[----:B012---:R-:W-:Y:S01]  /*34030*/  ENDCOLLECTIVE ;  /* 0x000000000000791b */ /* 0x007fe20003800000 */
.L_x_2212:
[----:B------:R-:W-:Y:S05]  /*34040*/  BSYNC B0 ;  /* 0x0000000000007941 */ /* 0x000fea0003800000 */
.L_x_2211:
        /* <DEDUP_REMOVED lines=8> */
.L_x_2213:
        /* <DEDUP_REMOVED lines=16> */
.L_x_2214:
        /* <DEDUP_REMOVED lines=11> */
.L_x_2215:
[----:B------:R-:W-:Y:S02]  /*34280*/  IMAD.MOV.U32 R13, RZ, RZ, R6 ;  /* 0x000000ffff0d7224 */ /* 0x000fe400078e0006 */
[----:B------:R-:W-:Y:S01]  /*34290*/  IMAD.MOV.U32 R12, RZ, RZ, 0x2 ;  /* 0x00000002ff0c7424 */ /* 0x000fe200078e00ff */
[----:B------:R-:W-:-:S07]  /*342a0*/  MOV R3, R14 ;  /* 0x0000000e00037202 */ /* 0x000fce0000000f00 */
[----:B------:R-:W-:Y:S05]  /*342b0*/  WARPSYNC.COLLECTIVE R15, `(.L_x_2216) ;  /* 0x000000000f087348 */ /* 0x000fea0003c00000 */
[----:B------:R0:W1:Y:S02]  /*342c0*/  SHFL.IDX P6, R14, R13, R12, R11 ;  /* 0x0000000c0d0e7389 */ /* 0x00006400000c000b */
[----:B01----:R-:W-:Y:S01]  /*342d0*/  ENDCOLLECTIVE ;  /* 0x000000000000791b */ /* 0x003fe20003800000 */
.L_x_2216:
[----:B------:R-:W-:-:S05]  /*342e0*/  @P4 IADD3 R3, P0, R29, R3, RZ ;  /* 0x000000031d034210 */ /* 0x000fca0007f1e0ff */
[----:B------:R-:W-:-:S05]  /*342f0*/  @P4 IMAD.X R2, RZ, RZ, R2, P0 ;  /* 0x000000ffff024224 */ /* 0x000fca00000e0602 */
[----:B------:R-:W-:Y:S01]  /*34300*/  @P4 LOP3.LUT R3, R3, R2, RZ, 0x3c, !PT ;  /* 0x0000000203034212 */ /* 0x000fe200078e3cff */
[----:B------:R-:W-:-:S03]  /*34310*/  IMAD.MOV.U32 R13, RZ, RZ, R5 ;  /* 0x000000ffff0d7224 */ /* 0x000fc600078e0005 */
[----:B------:R-:W-:-:S04]  /*34320*/  @P4 LOP3.LUT R2, R3, R2, RZ, 0x3c, !PT ;  /* 0x0000000203024212 */ /* 0x000fc800078e3cff */
[----:B------:R-:W-:-:S05]  /*34330*/  @P4 LOP3.LUT R3, R3, R2, RZ, 0x3c, !PT ;  /* 0x0000000203034212 */ /* 0x000fca00078e3cff */
[----:B------:R-:W-:Y:S01]  /*34340*/  @!PT LDS RZ, [RZ] ;  /* 0x00000000fffff984 */ /* 0x000fe20000000800 */
[----:B------:R-:W-:Y:S01]  /*34350*/  @!PT LDS RZ, [RZ] ;  /* 0x00000000fffff984 */ /* 0x000fe20000000800 */
[----:B------:R-:W-:Y:S01]  /*34360*/  @!PT LDS RZ, [RZ] ;  /* 0x00000000fffff984 */ /* 0x000fe20000000800 */
[----:B------:R-:W-:Y:S04]  /*34370*/  @P4 LDGSTS.E.BYPASS.LTC128B.128 [R0+0x1ec00], desc[UR42][R2.64], !P5 ;  /* 0x1ec0000002004fae */ /* 0x000fe8000e901d6a */
[----:B------:R-:W-:Y:S04]  /*34380*/  @P4 LDGSTS.E.BYPASS.LTC128B.128 [R0+0x20c00], desc[UR42][R2.64+0x40], !P3 ;  /* 0x20c0004002004fae */ /* 0x000fe8000d901d6a */
[----:B------:R0:W-:Y:S02]  /*34390*/  @P4 LDGSTS.E.BYPASS.LTC128B.128 [R0+0x22c00], desc[UR42][R2.64+0x80], !P2 ;  /* 0x22c0008002004fae */ /* 0x0001e4000d101d6a */
[----:B0-----:R-:W-:-:S07]  /*343a0*/  IMAD.MOV.U32 R2, RZ, RZ, R14 ;  /* 0x000000ffff027224 */ /* 0x001fce00078e000e */
[----:B------:R-:W-:Y:S05]  /*343b0*/  WARPSYNC.COLLECTIVE R15, `(.L_x_2217) ;  /* 0x000000000f087348 */ /* 0x000fea0003c00000 */
[----:B------:R0:W1:Y:S02]  /*343c0*/  SHFL.IDX P6, R14, R13, R12, R11 ;  /* 0x0000000c0d0e7389 */ /* 0x00006400000c000b */
[----:B01----:R-:W-:Y:S01]  /*343d0*/  ENDCOLLECTIVE ;  /* 0x000000000000791b */ /* 0x003fe20003800000 */
.L_x_2217:
[----:B------:R-:W-:Y:S02]  /*343e0*/  IMAD.MOV.U32 R13, RZ, RZ, R6 ;  /* 0x000000ffff0d7224 */ /* 0x000fe400078e0006 */
[----:B------:R-:W-:Y:S02]  /*343f0*/  IMAD.MOV.U32 R12, RZ, RZ, 0x3 ;  /* 0x00000003ff0c7424 */ /* 0x000fe400078e00ff */
[----:B------:R-:W-:-:S07]  /*34400*/  IMAD.MOV.U32 R3, RZ, RZ, R14 ;  /* 0x000000ffff037224 */ /* 0x000fce00078e000e */
[----:B------:R-:W-:Y:S05]  /*34410*/  WARPSYNC.COLLECTIVE R15, `(.L_x_2218) ;  /* 0x000000000f087348 */ /* 0x000fea0003c00000 */
[----:B------:R0:W1:Y:S02]  /*34420*/  SHFL.IDX P6, R14, R13, R12, R11 ;  /* 0x0000000c0d0e7389 */ /* 0x00006400000c000b */
[----:B01----:R-:W-:Y:S01]  /*34430*/  ENDCOLLECTIVE ;  /* 0x000000000000791b */ /* 0x003fe20003800000 */
.L_x_2218:
        /* <DEDUP_REMOVED lines=10> */
.L_x_2219:
[----:B------:R-:W-:Y:S01]  /*344e0*/  @!PT LDS RZ, [RZ] ;  /* 0x00000000fffff984 */ /* 0x000fe20000000800 */
[----:B------:R-:W-:Y:S01]  /*344f0*/  @!PT LDS RZ, [RZ] ;  /* 0x00000000fffff984 */ /* 0x000fe20000000800 */
[----:B------:R-:W-:Y:S01]  /*34500*/  @!PT LDS RZ, [RZ] ;  /* 0x00000000fffff984 */ /* 0x000fe20000000800 */
[----:B------:R0:W-:Y:S04]  /*34510*/  @P1 LDGSTS.E.BYPASS.LTC128B.128 [R0+0x1f400], desc[UR42][R2.64], !P5 ;  /* 0x1f40000002001fae */ /* 0x0001e8000e901d6a */
[----:B------:R0:W-:Y:S04]  /*34520*/  @P1 LDGSTS.E.BYPASS.LTC128B.128 [R0+0x21400], desc[UR42][R2.64+0x40], !P3 ;  /* 0x2140004002001fae */ /* 0x0001e8000d901d6a */
[----:B------:R0:W-:Y:S01]  /*34530*/  @P1 LDGSTS.E.BYPASS.LTC128B.128 [R0+0x23400], desc[UR42][R2.64+0x80], !P2 ;  /* 0x2340008002001fae */ /* 0x0001e2000d101d6a */
[----:B------:R-:W-:Y:S01]  /*34540*/  IMAD.MOV.U32 R5, RZ, RZ, R14 ;  /* 0x000000ffff057224 */ /* 0x000fe200078e000e */
[----:B------:R-:W-:Y:S06]  /*34550*/  BRA `(.L_x_2220) ;  /* 0xffffff6c00d47947 */ /* 0x000fec000383ffff */
.L_x_1954:
[----:B------:R-:W-:Y:S02]  /*34560*/  IMAD.MOV.U32 R13, RZ, RZ, R4 ;  /* 0x000000ffff0d7224 */ /* 0x000fe400078e0004 */
[----:B------:R-:W-:Y:S02]  /*34570*/  IMAD.MOV.U32 R12, RZ, RZ, RZ ;  /* 0x000000ffff0c7224 */ /* 0x000fe400078e00ff */
[----:B------:R-:W-:Y:S02]  /*34580*/  IMAD.MOV.U32 R11, RZ, RZ, 0x1c1f ;  /* 0x00001c1fff0b7424 */ /* 0x000fe400078e00ff */
[----:B------:R-:W-:Y:S02]  /*34590*/  IMAD.MOV.U32 R15, RZ, RZ, -0x1 ;  /* 0xffffffffff0f7424 */ /* 0x000fe400078e00ff */
[----:B------:R-:W-:Y:S02]  /*345a0*/  IMAD R35, R35, R7, RZ ;  /* 0x0000000723237224 */ /* 0x000fe400078e02ff */
[----:B------:R-:W-:-:S07]  /*345b0*/  IMAD.IADD R17, R9, 0x1, R17 ;  /* 0x0000000109117824 */ /* 0x000fce00078e0211 */
[----:B-----5:R-:W-:Y:S05]  /*345c0*/  WARPSYNC.COLLECTIVE R15, `(.L_x_2221) ;  /* 0x000000000f087348 */ /* 0x020fea0003c00000 */
[----:B------:R0:W1:Y:S02]  /*345d0*/  SHFL.IDX P6, R14, R13, R12, R11 ;  /* 0x0000000c0d0e7389 */ /* 0x00006400000c000b */
[----:B01---5:R-:W-:Y:S01]  /*345e0*/  ENDCOLLECTIVE ;  /* 0x000000000000791b */ /* 0x023fe20003800000 */
.L_x_2221:
[C---:B------:R-:W-:Y:S01]  /*345f0*/  VIADD R6, R17.reuse, 0x20 ;  /* 0x0000002011067836 */ /* 0x040fe20000000000 */
[----:B------:R-:W-:Y:S01]  /*34600*/  ISETP.GE.AND P2, PT, R17, R35, PT ;  /* 0x000000231100720c */ /* 0x000fe20003f46270 */
[----:B------:R-:W-:Y:S02]  /*34610*/  IMAD.MOV.U32 R13, RZ, RZ, R0 ;  /* 0x000000ffff0d7224 */ /* 0x000fe400078e0000 */
[----:B------:R-:W-:-:S10]  /*34620*/  IMAD.MOV.U32 R2, RZ, RZ, R14 ;  /* 0x000000ffff027224 */ /* 0x000fd400078e000e */
[----:B------:R-:W-:Y:S05]  /*34630*/  WARPSYNC.COLLECTIVE R15, `(.L_x_2222) ;  /* 0x000000000f087348 */ /* 0x000fea0003c00000 */
[----:B------:R0:W1:Y:S02]  /*34640*/  SHFL.IDX P6, R14, R13, R12, R11 ;  /* 0x0000000c0d0e7389 */ /* 0x00006400000c000b */
[----:B01----:R-:W-:Y:S01]  /*34650*/  ENDCOLLECTIVE ;  /* 0x000000000000791b */ /* 0x003fe20003800000 */
.L_x_2222:
[----:B------:R-:W-:Y:S02]  /*34660*/  IMAD.MOV.U32 R13, RZ, RZ, R4 ;  /* 0x000000ffff0d7224 */ /* 0x000fe400078e0004 */
[----:B------:R-:W-:Y:S02]  /*34670*/  IMAD.MOV.U32 R12, RZ, RZ, 0x1 ;  /* 0x00000001ff0c7424 */ /* 0x000fe400078e00ff */
[----:B------:R-:W-:-:S07]  /*34680*/  IMAD.MOV.U32 R3, RZ, RZ, R14 ;  /* 0x000000ffff037224 */ /* 0x000fce00078e000e */
[----:B------:R-:W-:Y:S05]  /*34690*/  WARPSYNC.COLLECTIVE R15, `(.L_x_2223) ;  /* 0x000000000f087348 */ /* 0x000fea0003c00000 */
[----:B------:R0:W1:Y:S02]  /*346a0*/  SHFL.IDX P6, R14, R13, R12, R11 ;  /* 0x0000000c0d0e7389 */ /* 0x00006400000c000b */
[----:B01----:R-:W-:Y:S01]  /*346b0*/  ENDCOLLECTIVE ;  /* 0x000000000000791b */ /* 0x003fe20003800000 */
.L_x_2223:
[----:B------:R-:W-:-:S05]  /*346c0*/  @!P2 IADD3 R3, P4, R29, R3, RZ ;  /* 0x000000031d03a210 */ /* 0x000fca0007f9e0ff */
[----:B------:R-:W-:-:S05]  /*346d0*/  @!P2 IMAD.X R2, RZ, RZ, R2, P4 ;  /* 0x000000ffff02a224 */ /* 0x000fca00020e0602 */
[----:B------:R-:W-:Y:S01]  /*346e0*/  @!P2 LOP3.LUT R3, R3, R2, RZ, 0x3c, !PT ;  /* 0x000000020303a212 */ /* 0x000fe200078e3cff */
[----:B------:R-:W-:-:S03]  /*346f0*/  IMAD.MOV.U32 R13, RZ, RZ, R0 ;  /* 0x000000ffff0d7224 */ /* 0x000fc600078e0000 */
[----:B------:R-:W-:-:S04]  /*34700*/  @!P2 LOP3.LUT R2, R3, R2, RZ, 0x3c, !PT ;  /* 0x000000020302a212 */ /* 0x000fc800078e3cff */
[----:B------:R-:W-:-:S05]  /*34710*/  @!P2 LOP3.LUT R3, R3, R2, RZ, 0x3c, !PT ;  /* 0x000000020303a212 */ /* 0x000fca00078e3cff */
        /* <DEDUP_REMOVED lines=11> */
.L_x_2224:
[----:B------:R-:W-:Y:S02]  /*347d0*/  IMAD.MOV.U32 R13, RZ, RZ, R4 ;  /* 0x000000ffff0d7224 */ /* 0x000fe400078e0004 */
[----:B------:R-:W-:Y:S02]  /*347e0*/  IMAD.MOV.U32 R12, RZ, RZ, 0x2 ;  /* 0x00000002ff0c7424 */ /* 0x000fe400078e00ff */
[----:B------:R-:W-:-:S07]  /*347f0*/  IMAD.MOV.U32 R3, RZ, RZ, R14 ;  /* 0x000000ffff037224 */ /* 0x000fce00078e000e */
[----:B------:R-:W-:Y:S05]  /*34800*/  WARPSYNC.COLLECTIVE R15, `(.L_x_2225) ;  /* 0x000000000f087348 */ /* 0x000fea0003c00000 */
[----:B------:R0:W1:Y:S02]  /*34810*/  SHFL.IDX P6, R14, R13, R12, R11 ;  /* 0x0000000c0d0e7389 */ /* 0x00006400000c000b */
[----:B01----:R-:W-:Y:S01]  /*34820*/  ENDCOLLECTIVE ;  /* 0x000000000000791b */ /* 0x003fe20003800000 */
.L_x_2225:
        /* <DEDUP_REMOVED lines=11> */
[----:B------:R0:W-:Y:S02]  /*348e0*/  @!P2 LDGSTS.E.BYPASS.LTC128B.128 [R8+0x1cc00], desc[UR42][R2.64+0x80], !P1 ;  /* 0x1cc000800208afae */ /* 0x0001e4000c901d6a */
[----:B0-----:R-:W-:-:S05]  /*348f0*/  VIADD R2, R17, 0x40 ;  /* 0x0000004011027836 */ /* 0x001fca0000000000 */
[----:B------:R-:W-:Y:S01]  /*34900*/  ISETP.GE.AND P2, PT, R2, R35, PT ;  /* 0x000000230200720c */ /* 0x000fe20003f46270 */
[----:B------:R-:W-:-:S12]  /*34910*/  IMAD.MOV.U32 R2, RZ, RZ, R14 ;  /* 0x000000ffff027224 */ /* 0x000fd800078e000e */
[----:B------:R-:W-:Y:S05]  /*34920*/  WARPSYNC.COLLECTIVE R15, `(.L_x_2226) ;  /* 0x000000000f087348 */ /* 0x000fea0003c00000 */
[----:B------:R0:W1:Y:S02]  /*34930*/  SHFL.IDX P6, R14, R13, R12, R11 ;  /* 0x0000000c0d0e7389 */ /* 0x00006400000c000b */
[----:B01----:R-:W-:Y:S01]  /*34940*/  ENDCOLLECTIVE ;  /* 0x000000000000791b */ /* 0x003fe20003800000 */
.L_x_2226:
[----:B------:R-:W-:Y:S02]  /*34950*/  IMAD.MOV.U32 R13, RZ, RZ, R4 ;  /* 0x000000ffff0d7224 */ /* 0x000fe400078e0004 */
[----:B------:R-:W-:Y:S02]  /*34960*/  IMAD.MOV.U32 R12, RZ, RZ, 0x3 ;  /* 0x00000003ff0c7424 */ /* 0x000fe400078e00ff */
[----:B------:R-:W-:-:S07]  /*34970*/  IMAD.MOV.U32 R3, RZ, RZ, R14 ;  /* 0x000000ffff037224 */ /* 0x000fce00078e000e */
[----:B------:R-:W-:Y:S05]  /*34980*/  WARPSYNC.COLLECTIVE R15, `(.L_x_2227) ;  /* 0x000000000f087348 */ /* 0x000fea0003c00000 */
[----:B------:R0:W1:Y:S02]  /*34990*/  SHFL.IDX P6, R14, R13, R12, R11 ;  /* 0x0000000c0d0e7389 */ /* 0x00006400000c000b */
[----:B01----:R-:W-:Y:S01]  /*349a0*/  ENDCOLLECTIVE ;  /* 0x000000000000791b */ /* 0x003fe20003800000 */
.L_x_2227:
[----:B------:R-:W-:-:S05]  /*349b0*/  @!P2 IADD3 R3, P4, R29, R3, RZ ;  /* 0x000000031d03a210 */ /* 0x000fca0007f9e0ff */
[----:B------:R-:W-:-:S05]  /*349c0*/  @!P2 IMAD.X R2, RZ, RZ, R2, P4 ;  /* 0x000000ffff02a224 */ /* 0x000fca00020e0602 */
[----:B------:R-:W-:Y:S01]  /*349d0*/  @!P2 LOP3.LUT R3, R3, R2, RZ, 0x3c, !PT ;  /* 0x000000020303a212 */ /* 0x000fe200078e3cff */
[----:B------:R-:W-:-:S03]  /*349e0*/  IMAD.MOV.U32 R13, RZ, RZ, R0 ;  /* 0x000000ffff0d7224 */ /* 0x000fc600078e0000 */
[----:B------:R-:W-:-:S04]  /*349f0*/  @!P2 LOP3.LUT R2, R3, R2, RZ, 0x3c, !PT ;  /* 0x000000020302a212 */ /* 0x000fc800078e3cff */
[----:B------:R-:W-:Y:S01]  /*34a00*/  @!P2 LOP3.LUT R3, R3, R2, RZ, 0x3c, !PT ;  /* 0x000000020303a212 */ /* 0x000fe200078e3cff */
[----:B------:R-:W-:-:S04]  /*34a10*/  IMAD.MOV.U32 R4, RZ, RZ, R14 ;  /* 0x000000ffff047224 */ /* 0x000fc800078e000e */
[----:B------:R-:W-:Y:S01]  /*34a20*/  @!PT LDS RZ, [RZ] ;  /* 0x00000000fffff984 */ /* 0x000fe20000000800 */
[----:B------:R-:W-:Y:S01]  /*34a30*/  @!PT LDS RZ, [RZ] ;  /* 0x00000000fffff984 */ /* 0x000fe20000000800 */
[----:B------:R-:W-:Y:S01]  /*34a40*/  @!PT LDS RZ, [RZ] ;  /* 0x00000000fffff984 */ /* 0x000fe20000000800 */
[----:B------:R0:W-:Y:S04]  /*34a50*/  @!P2 LDGSTS.E.BYPASS.LTC128B.128 [R8+0x19400], desc[UR42][R2.64], !P3 ;  /* 0x194000000208afae */ /* 0x0001e8000d901d6a */
[----:B------:R0:W-:Y:S04]  /*34a60*/  @!P2 LDGSTS.E.BYPASS.LTC128B.128 [R8+0x1b400], desc[UR42][R2.64+0x40], !P0 ;  /* 0x1b4000400208afae */ /* 0x0001e8000c101d6a */
[----:B------:R0:W-:Y:S02]  /*34a70*/  @!P2 LDGSTS.E.BYPASS.LTC128B.128 [R8+0x1d400], desc[UR42][R2.64+0x80], !P1 ;  /* 0x1d4000800208afae */ /* 0x0001e4000c901d6a */
[----:B0-----:R-:W-:Y:S05]  /*34a80*/  WARPSYNC.COLLECTIVE R15, `(.L_x_2228) ;  /* 0x000000000f087348 */ /* 0x001fea0003c00000 */
[----:B------:R1:W2:Y:S02]  /*34a90*/  SHFL.IDX P6, R14, R13, R12, R11 ;  /* 0x0000000c0d0e7389 */ /* 0x0002a400000c000b */
[----:B012---:R-:W-:Y:S01]  /*34aa0*/  ENDCOLLECTIVE ;  /* 0x000000000000791b */ /* 0x007fe20003800000 */
.L_x_2228:
[----:B------:R-:W-:Y:S05]  /*34ab0*/  BRA `(.L_x_2229) ;  /* 0xffffff7000f07947 */ /* 0x000fea000383ffff */
.L_x_1959:
[----:B0-----:R0:W1:Y:S02]  /*34ac0*/  SYNCS.PHASECHK.TRANS64.TRYWAIT P1, [R22+URZ+0x2a820], R3 ;  /* 0x02a82003160075a7 */ /* 0x001064000802017f */
[----:B-1----:R-:W-:Y:S05]  /*34ad0*/  @!P1 NANOSLEEP.SYNCS 0x989680 ;  /* 0x009896800000995d */ /* 0x002fea0003900000 */
[----:B------:R-:W1:Y:S02]  /*34ae0*/  @!P1 SYNCS.PHASECHK.TRANS64 P1, [R22+URZ+0x2a820], R3 ;  /* 0x02a82003160095a7 */ /* 0x000e64000802007f */
[----:B-1----:R-:W-:Y:S05]  /*34af0*/  @!P1 BRA `(.L_x_1959) ;  /* 0xfffffffc00f09947 */ /* 0x002fea000383ffff */
[----:B------:R-:W-:Y:S05]  /*34b00*/  BRA `(.L_x_2230) ;  /* 0xffffff74006c7947 */ /* 0x000fea000383ffff */
.L_x_1963:
[----:B0-----:R0:W1:Y:S02]  /*34b10*/  SYNCS.PHASECHK.TRANS64.TRYWAIT P0, [R4+URZ+0x2a880], R17 ;  /* 0x02a88011040075a7 */ /* 0x001064000800017f */
[----:B-1----:R-:W-:Y:S05]  /*34b20*/  @!P0 NANOSLEEP.SYNCS 0x989680 ;  /* 0x009896800000895d */ /* 0x002fea0003900000 */
[----:B------:R-:W1:Y:S02]  /*34b30*/  @!P0 SYNCS.PHASECHK.TRANS64 P0, [R4+URZ+0x2a880], R17 ;  /* 0x02a88011040085a7 */ /* 0x000e64000800007f */
[----:B-1----:R-:W-:Y:S05]  /*34b40*/  @!P0 BRA `(.L_x_1963) ;  /* 0xfffffffc00f08947 */ /* 0x002fea000383ffff */
[----:B------:R-:W-:Y:S05]  /*34b50*/  BRA `(.L_x_2231) ;  /* 0xffffff78001c7947 */ /* 0x000fea000383ffff */
.L_x_1964:
        /* <DEDUP_REMOVED lines=8> */
.L_x_2233:
[----:B------:R-:W-:Y:S05]  /*34be0*/  BSYNC B0 ;  /* 0x0000000000007941 */ /* 0x000fea0003800000 */
.L_x_2232:
        /* <DEDUP_REMOVED lines=8> */
.L_x_2234:
[----:B------:R-:W-:Y:S02]  /*34c70*/  IMAD.MOV.U32 R13, RZ, RZ, R27 ;  /* 0x000000ffff0d7224 */ /* 0x000fe400078e001b */
[----:B------:R-:W-:Y:S02]  /*34c80*/  IMAD.MOV.U32 R12, RZ, RZ, 0x1 ;  /* 0x00000001ff0c7424 */ /* 0x000fe400078e00ff */
[----:B------:R-:W-:-:S07]  /*34c90*/  IMAD.MOV.U32 R2, RZ, RZ, R14 ;  /* 0x000000ffff027224 */ /* 0x000fce00078e000e */
[----:B------:R-:W-:Y:S05]  /*34ca0*/  WARPSYNC.COLLECTIVE R15, `(.L_x_2235) ;  /* 0x000000000f087348 */ /* 0x000fea0003c00000 */
[----:B------:R0:W1:Y:S02]  /*34cb0*/  SHFL.IDX P6, R14, R13, R12, R11 ;  /* 0x0000000c0d0e7389 */ /* 0x00006400000c000b */
[----:B01----:R-:W-:Y:S01]  /*34cc0*/  ENDCOLLECTIVE ;  /* 0x000000000000791b */ /* 0x003fe20003800000 */
.L_x_2235:
        /* <DEDUP_REMOVED lines=14> */
.L_x_2236:
[----:B------:R-:W-:Y:S02]  /*34db0*/  IMAD.MOV.U32 R13, RZ, RZ, R27 ;  /* 0x000000ffff0d7224 */ /* 0x000fe400078e001b */
[----:B------:R-:W-:Y:S01]  /*34dc0*/  IMAD.MOV.U32 R12, RZ, RZ, 0x2 ;  /* 0x00000002ff0c7424 */ /* 0x000fe200078e00ff */
[----:B------:R-:W-:-:S07]  /*34dd0*/  MOV R2, R14 ;  /* 0x0000000e00027202 */ /* 0x000fce0000000f00 */
[----:B------:R-:W-:Y:S05]  /*34de0*/  WARPSYNC.COLLECTIVE R15, `(.L_x_2237) ;  /* 0x000000000f087348 */ /* 0x000fea0003c00000 */
[----:B------:R0:W1:Y:S02]  /*34df0*/  SHFL.IDX P6, R14, R13, R12, R11 ;  /* 0x0000000c0d0e7389 */ /* 0x00006400000c000b */
[----:B01----:R-:W-:Y:S01]  /*34e00*/  ENDCOLLECTIVE ;  /* 0x000000000000791b */ /* 0x003fe20003800000 */
.L_x_2237:
        /* <DEDUP_REMOVED lines=13> */
.L_x_2238:
[----:B------:R-:W-:Y:S02]  /*34ee0*/  IMAD.MOV.U32 R13, RZ, RZ, R27 ;  /* 0x000000ffff0d7224 */ /* 0x000fe400078e001b */
[----:B------:R-:W-:Y:S02]  /*34ef0*/  IMAD.MOV.U32 R12, RZ, RZ, 0x3 ;  /* 0x00000003ff0c7424 */ /* 0x000fe400078e00ff */
[----:B------:R-:W-:-:S07]  /*34f00*/  IMAD.MOV.U32 R2, RZ, RZ, R14 ;  /* 0x000000ffff027224 */ /* 0x000fce00078e000e */
[----:B------:R-:W-:Y:S05]  /*34f10*/  WARPSYNC.COLLECTIVE R15, `(.L_x_2239) ;  /* 0x000000000f087348 */ /* 0x000fea0003c00000 */
[----:B------:R0:W1:Y:S02]  /*34f20*/  SHFL.IDX P6, R14, R13, R12, R11 ;  /* 0x0000000c0d0e7389 */ /* 0x00006400000c000b */
[----:B01----:R-:W-:Y:S01]  /*34f30*/  ENDCOLLECTIVE ;  /* 0x000000000000791b */ /* 0x003fe20003800000 */
.L_x_2239:
        /* <DEDUP_REMOVED lines=13> */
.L_x_2240:
[----:B------:R-:W-:Y:S01]  /*35010*/  IMAD.MOV.U32 R2, RZ, RZ, R14 ;  /* 0x000000ffff027224 */ /* 0x000fe200078e000e */
[----:B------:R-:W-:Y:S06]  /*35020*/  BRA `(.L_x_2241) ;  /* 0xffffff7400b07947 */ /* 0x000fec000383ffff */
.L_x_1969:
[----:B---3--:R3:W4:Y:S02]  /*35030*/  SYNCS.PHASECHK.TRANS64.TRYWAIT P0, [R4+URZ+0x2a840], R17 ;  /* 0x02a84011040075a7 */ /* 0x008724000800017f */
[----:B----4-:R-:W-:Y:S05]  /*35040*/  @!P0 NANOSLEEP.SYNCS 0x989680 ;  /* 0x009896800000895d */ /* 0x010fea0003900000 */
[----:B------:R-:W4:Y:S02]  /*35050*/  @!P0 SYNCS.PHASECHK.TRANS64 P0, [R4+URZ+0x2a840], R17 ;  /* 0x02a84011040085a7 */ /* 0x000f24000800007f */
[----:B----4-:R-:W-:Y:S05]  /*35060*/  @!P0 BRA `(.L_x_1969) ;  /* 0xfffffffc00f08947 */ /* 0x010fea000383ffff */
[----:B------:R-:W-:Y:S05]  /*35070*/  BRA `(.L_x_2242) ;  /* 0xffffff7800087947 */ /* 0x000fea000383ffff */
.L_x_1970:
        /* <DEDUP_REMOVED lines=8> */
.L_x_2244:
[----:B------:R-:W-:Y:S05]  /*35100*/  BSYNC B0 ;  /* 0x0000000000007941 */ /* 0x000fea0003800000 */
.L_x_2243:
        /* <DEDUP_REMOVED lines=8> */
.L_x_2245:
[----:B------:R-:W-:Y:S02]  /*35190*/  IMAD.MOV.U32 R13, RZ, RZ, R8 ;  /* 0x000000ffff0d7224 */ /* 0x000fe400078e0008 */
[----:B------:R-:W-:Y:S02]  /*351a0*/  IMAD.MOV.U32 R12, RZ, RZ, 0x1 ;  /* 0x00000001ff0c7424 */ /* 0x000fe400078e00ff */
[----:B------:R-:W-:-:S07]  /*351b0*/  IMAD.MOV.U32 R2, RZ, RZ, R14 ;  /* 0x000000ffff027224 */ /* 0x000fce00078e000e */
[----:B------:R-:W-:Y:S05]  /*351c0*/  WARPSYNC.COLLECTIVE R15, `(.L_x_2246) ;  /* 0x000000000f087348 */ /* 0x000fea0003c00000 */
[----:B------:R0:W1:Y:S02]  /*351d0*/  SHFL.IDX P6, R14, R13, R12, R11 ;  /* 0x0000000c0d0e7389 */ /* 0x00006400000c000b */
[----:B01----:R-:W-:Y:S01]  /*351e0*/  ENDCOLLECTIVE ;  /* 0x000000000000791b */ /* 0x003fe20003800000 */
.L_x_2246:
        /* <DEDUP_REMOVED lines=13> */
.L_x_2247:
[----:B------:R-:W-:Y:S02]  /*352c0*/  IMAD.MOV.U32 R13, RZ, RZ, R8 ;  /* 0x000000ffff0d7224 */ /* 0x000fe400078e0008 */
[----:B------:R-:W-:Y:S02]  /*352d0*/  IMAD.MOV.U32 R12, RZ, RZ, 0x2 ;  /* 0x00000002ff0c7424 */ /* 0x000fe400078e00ff */
[----:B------:R-:W-:-:S07]  /*352e0*/  IMAD.MOV.U32 R2, RZ, RZ, R14 ;  /* 0x000000ffff027224 */ /* 0x000fce00078e000e */
[----:B------:R-:W-:Y:S05]  /*352f0*/  WARPSYNC.COLLECTIVE R15, `(.L_x_2248) ;  /* 0x000000000f087348 */ /* 0x000fea0003c00000 */
[----:B------:R0:W1:Y:S02]  /*35300*/  SHFL.IDX P6, R14, R13, R12, R11 ;  /* 0x0000000c0d0e7389 */ /* 0x00006400000c000b */
[----:B01----:R-:W-:Y:S01]  /*35310*/  ENDCOLLECTIVE ;  /* 0x000000000000791b */ /* 0x003fe20003800000 */
.L_x_2248:
        /* <DEDUP_REMOVED lines=13> */
.L_x_2249:
[----:B------:R-:W-:Y:S02]  /*353f0*/  IMAD.MOV.U32 R13, RZ, RZ, R8 ;  /* 0x000000ffff0d7224 */ /* 0x000fe400078e0008 */
[----:B------:R-:W-:Y:S02]  /*35400*/  IMAD.MOV.U32 R12, RZ, RZ, 0x3 ;  /* 0x00000003ff0c7424 */ /* 0x000fe400078e00ff */
[----:B------:R-:W-:-:S07]  /*35410*/  IMAD.MOV.U32 R2, RZ, RZ, R14 ;  /* 0x000000ffff027224 */ /* 0x000fce00078e000e */
[----:B------:R-:W-:Y:S05]  /*35420*/  WARPSYNC.COLLECTIVE R15, `(.L_x_2250) ;  /* 0x000000000f087348 */ /* 0x000fea0003c00000 */
[----:B------:R0:W1:Y:S02]  /*35430*/  SHFL.IDX P6, R14, R13, R12, R11 ;  /* 0x0000000c0d0e7389 */ /* 0x00006400000c000b */
[----:B01----:R-:W-:Y:S01]  /*35440*/  ENDCOLLECTIVE ;  /* 0x000000000000791b */ /* 0x003fe20003800000 */
.L_x_2250:
        /* <DEDUP_REMOVED lines=13> */
.L_x_2251:
[----:B------:R-:W-:Y:S01]  /*35520*/  IMAD.MOV.U32 R2, RZ, RZ, R14 ;  /* 0x000000ffff027224 */ /* 0x000fe200078e000e */
[----:B------:R-:W-:Y:S06]  /*35530*/  BRA `(.L_x_2252) ;  /* 0xffffff7400987947 */ /* 0x000fec000383ffff */
.L_x_1975:
[----:B------:R0:W0:Y:S02]  /*35540*/  SYNCS.PHASECHK.TRANS64.TRYWAIT P2, [R3+URZ+0x2a870], R0 ;  /* 0x02a87000030075a7 */ /* 0x000024000804017f */
[----:B0-----:R-:W-:Y:S05]  /*35550*/  @!P2 NANOSLEEP.SYNCS 0x989680 ;  /* 0x009896800000a95d */ /* 0x001fea0003900000 */
[----:B------:R-:W0:Y:S02]  /*35560*/  @!P2 SYNCS.PHASECHK.TRANS64 P2, [R3+URZ+0x2a870], R0 ;  /* 0x02a870000300a5a7 */ /* 0x000e24000804007f */
[----:B0-----:R-:W-:Y:S05]  /*35570*/  @!P2 BRA `(.L_x_1975) ;  /* 0xfffffffc00f0a947 */ /* 0x001fea000383ffff */
[----:B------:R-:W-:Y:S05]  /*35580*/  BRA `(.L_x_2253) ;  /* 0xffffff7800047947 */ /* 0x000fea000383ffff */
.L_x_1977:
[----:B------:R0:W0:Y:S02]  /*35590*/  SYNCS.PHASECHK.TRANS64.TRYWAIT P2, [R3+URZ+0x2a860], R2 ;  /* 0x02a86002030075a7 */ /* 0x000024000804017f */
[----:B0-----:R-:W-:Y:S05]  /*355a0*/  @!P2 NANOSLEEP.SYNCS 0x989680 ;  /* 0x009896800000a95d */ /* 0x001fea0003900000 */
[----:B------:R-:W0:Y:S02]  /*355b0*/  @!P2 SYNCS.PHASECHK.TRANS64 P2, [R3+URZ+0x2a860], R2 ;  /* 0x02a860020300a5a7 */ /* 0x000e24000804007f */
[----:B0-----:R-:W-:Y:S05]  /*355c0*/  @!P2 BRA `(.L_x_1977) ;  /* 0xfffffffc00f0a947 */ /* 0x001fea000383ffff */
[----:B------:R-:W-:Y:S05]  /*355d0*/  BRA `(.L_x_2254) ;  /* 0xffffff7800147947 */ /* 0x000fea000383ffff */
.L_x_1985:
[----:B0-----:R0:W2:Y:S02]  /*355e0*/  SYNCS.PHASECHK.TRANS64.TRYWAIT P1, [R12+URZ+0x2a870], R3 ;  /* 0x02a870030c0075a7 */ /* 0x0010a4000802017f */
[----:B--2---:R-:W-:Y:S05]  /*355f0*/  @!P1 NANOSLEEP.SYNCS 0x989680 ;  /* 0x009896800000995d */ /* 0x004fea0003900000 */
[----:B------:R-:W2:Y:S02]  /*35600*/  @!P1 SYNCS.PHASECHK.TRANS64 P1, [R12+URZ+0x2a870], R3 ;  /* 0x02a870030c0095a7 */ /* 0x000ea4000802007f */
[----:B--2---:R-:W-:Y:S05]  /*35610*/  @!P1 BRA `(.L_x_1985) ;  /* 0xfffffffc00f09947 */ /* 0x004fea000383ffff */
[----:B------:R-:W-:Y:S05]  /*35620*/  BRA `(.L_x_2255) ;  /* 0xffffff8000087947 */ /* 0x000fea000383ffff */
.L_x_1987:
[----:B0-----:R0:W2:Y:S02]  /*35630*/  SYNCS.PHASECHK.TRANS64.TRYWAIT P1, [R12+URZ+0x2a860], R3 ;  /* 0x02a860030c0075a7 */ /* 0x0010a4000802017f */
[----:B--2---:R-:W-:Y:S05]  /*35640*/  @!P1 NANOSLEEP.SYNCS 0x989680 ;  /* 0x009896800000995d */ /* 0x004fea0003900000 */
[----:B------:R-:W2:Y:S02]  /*35650*/  @!P1 SYNCS.PHASECHK.TRANS64 P1, [R12+URZ+0x2a860], R3 ;  /* 0x02a860030c0095a7 */ /* 0x000ea4000802007f */
[----:B--2---:R-:W-:Y:S05]  /*35660*/  @!P1 BRA `(.L_x_1987) ;  /* 0xfffffffc00f09947 */ /* 0x004fea000383ffff */
[----:B------:R-:W-:Y:S05]  /*35670*/  BRA `(.L_x_2256) ;  /* 0xffffff8000147947 */ /* 0x000fea000383ffff */
.L_x_1992:
[----:B------:R-:W-:Y:S01]  /*35680*/  BSSY B0, `(.L_x_2257) ;  /* 0x0000008000007945 */ /* 0x000fe20003800000 */
[----:B------:R-:W-:Y:S02]  /*35690*/  IMAD.MOV.U32 R13, RZ, RZ, R16 ;  /* 0x000000ffff0d7224 */ /* 0x000fe400078e0010 */
[----:B--2---:R-:W-:Y:S02]  /*356a0*/  IMAD.MOV.U32 R12, RZ, RZ, RZ ;  /* 0x000000ffff0c7224 */ /* 0x004fe400078e00ff */
[----:B------:R-:W-:Y:S02]  /*356b0*/  IMAD.MOV.U32 R11, RZ, RZ, 0x1f ;  /* 0x0000001fff0b7424 */ /* 0x000fe400078e00ff */
[----:B------:R-:W-:-:S07]  /*356c0*/  IMAD.MOV.U32 R15, RZ, RZ, -0x1 ;  /* 0xffffffffff0f7424 */ /* 0x000fce00078e00ff */
[----:B-1-3--:R-:W-:Y:S05]  /*356d0*/  WARPSYNC.COLLECTIVE R15, `(.L_x_2258) ;  /* 0x000000000f087348 */ /* 0x00afea0003c00000 */
[----:B------:R0:W2:Y:S02]  /*356e0*/  SHFL.IDX P6, R14, R13, R12, R11 ;  /* 0x0000000c0d0e7389 */ /* 0x0000a400000c000b */
[----:B0123--:R-:W-:Y:S01]  /*356f0*/  ENDCOLLECTIVE ;  /* 0x000000000000791b */ /* 0x00ffe20003800000 */
.L_x_2258:
[----:B------:R-:W-:Y:S05]  /*35700*/  BSYNC B0 ;  /* 0x0000000000007941 */ /* 0x000fea0003800000 */
.L_x_2257:
[----:B------:R-:W-:Y:S02]  /*35710*/  IMAD.MOV.U32 R13, RZ, RZ, R16 ;  /* 0x000000ffff0d7224 */ /* 0x000fe400078e0010 */
[----:B------:R-:W-:Y:S02]  /*35720*/  IMAD.MOV.U32 R12, RZ, RZ, 0x1 ;  /* 0x00000001ff0c7424 */ /* 0x000fe400078e00ff */
[----:B------:R-:W-:Y:S02]  /*35730*/  IMAD.MOV.U32 R11, RZ, RZ, 0x1f ;  /* 0x0000001fff0b7424 */ /* 0x000fe400078e00ff */
[----:B------:R-:W-:Y:S02]  /*35740*/  IMAD.MOV.U32 R15, RZ, RZ, -0x1 ;  /* 0xffffffffff0f7424 */ /* 0x000fe400078e00ff */
[----:B------:R-:W-:Y:S02]  /*35750*/  IMAD.IADD R9, R19, 0x1, R8 ;  /* 0x0000000113097824 */ /* 0x000fe400078e0208 */
[----:B------:R-:W-:-:S07]  /*35760*/  IMAD.MOV.U32 R0, RZ, RZ, R14 ;  /* 0x000000ffff007224 */ /* 0x000fce00078e000e */
[----:B------:R-:W-:Y:S05]  /*35770*/  WARPSYNC.COLLECTIVE R15, `(.L_x_2259) ;  /* 0x000000000f087348 */ /* 0x000fea0003c00000 */
[----:B------:R0:W1:Y:S02]  /*35780*/  SHFL.IDX P6, R14, R13, R12, R11 ;  /* 0x0000000c0d0e7389 */ /* 0x00006400000c000b */
[----:B01----:R-:W-:Y:S01]  /*35790*/  ENDCOLLECTIVE ;  /* 0x000000000000791b */ /* 0x003fe20003800000 */
.L_x_2259:
[----:B------:R-:W-:Y:S02]  /*357a0*/  ULDC UR4, c[0x0][0xc3c] ;  /* 0x00030f0000047ab9 */ /* 0x000fe40000000800 */
[----:B------:R-:W-:-:S13]  /*357b0*/  ISETP.GE.OR P1, PT, R9, UR4, !P0 ;  /* 0x0000000409007c0c */ /* 0x000fda000c726670 */
[----:B------:R-:W0:Y:S08]  /*357c0*/  @!P1 LDC.64 R2, c[0x0][0xc80] ;  /* 0x00032000ff029b82 */ /* 0x000e300000000a00 */
[----:B------:R-:W1:Y:S01]  /*357d0*/  @!P1 LDC.64 R4, c[0x0][0xc78] ;  /* 0x00031e00ff049b82 */ /* 0x000e620000000a00 */
[----:B------:R-:W-:Y:S01]  /*357e0*/  CS2R R16, SRZ ;  /* 0x0000000000107805 */ /* 0x000fe2000001ff00 */
[----:B------:R-:W-:-:S02]  /*357f0*/  IMAD.MOV.U32 R11, RZ, RZ, RZ ;  /* 0x000000ffff0b7224 */ /* 0x000fc400078e00ff */
[----:B------:R-:W-:Y:S02]  /*35800*/  IMAD.MOV.U32 R6, RZ, RZ, R14 ;  /* 0x000000ffff067224 */ /* 0x000fe400078e000e */
[----:B0-----:R-:W-:-:S05]  /*35810*/  @!P1 IMAD.WIDE R2, R9, 0x4, R2 ;  /* 0x0000000409029825 */ /* 0x001fca00078e0202 */
[----:B------:R1:W2:Y:S02]  /*35820*/  @!P1 LDG.E R7, desc[UR42][R2.64] ;  /* 0x0000002a02079981 */ /* 0x0002a4000c1e1900 */
[----:B-1----:R-:W-:-:S05]  /*35830*/  @!P1 IMAD.WIDE R2, R9, 0x4, R4 ;  /* 0x0000000409029825 */ /* 0x002fca00078e0204 */
[----:B------:R-:W3:Y:S01]  /*35840*/  @!P1 LDG.E R4, desc[UR42][R2.64] ;  /* 0x0000002a02049981 */ /* 0x000ee2000c1e1900 */
[----:B------:R-:W-:Y:S01]  /*35850*/  IMAD.MOV.U32 R5, RZ, RZ, RZ ;  /* 0x000000ffff057224 */ /* 0x000fe200078e00ff */
[C---:B------:R-:W-:Y:S02]  /*35860*/  ISETP.GE.U32.AND P2, PT, R8.reuse, 0x2, PT ;  /* 0x000000020800780c */ /* 0x040fe40003f46070 */
[C---:B------:R-:W-:Y:S02]  /*35870*/  ISETP.GE.U32.AND P3, PT, R8.reuse, 0x4, PT ;  /* 0x000000040800780c */ /* 0x040fe40003f66070 */
[C---:B------:R-:W-:Y:S02]  /*35880*/  ISETP.GE.U32.AND P4, PT, R8.reuse, 0x8, PT ;  /* 0x000000080800780c */ /* 0x040fe40003f86070 */
[C---:B------:R-:W-:Y:S01]  /*35890*/  ISETP.GE.U32.AND P5, PT, R8.reuse, 0x10, PT ;  /* 0x000000100800780c */ /* 0x040fe20003fa6070 */
[----:B--2---:R-:W-:Y:S02]  /*358a0*/  @!P1 IMAD.MOV.U32 R17, RZ, RZ, R7 ;  /* 0x000000ffff119224 */ /* 0x004fe400078e0007 */
[----:B---3--:R-:W-:Y:S01]  /*358b0*/  @!P1 IMAD.MOV.U32 R5, RZ, RZ, R4 ;  /* 0x000000ffff059224 */ /* 0x008fe200078e0004 */
[----:B------:R-:W-:-:S03]  /*358c0*/  ISETP.NE.AND P1, PT, R8, RZ, PT ;  /* 0x000000ff0800720c */ /* 0x000fc60003f25270 */
[----:B------:R-:W-:-:S10]  /*358d0*/  IMAD R13, R5, R17, RZ ;  /* 0x00000011050d7224 */ /* 0x000fd400078e02ff */
[----:B------:R-:W-:Y:S05]  /*358e0*/  WARPSYNC.COLLECTIVE R15, `(.L_x_2260) ;  /* 0x000000000f087348 */ /* 0x000fea0003c00000 */
[----:B------:R0:W1:Y:S02]  /*358f0*/  SHFL.UP P6, R14, R13, R12, R11 ;  /* 0x0400000c0d0e7389 */ /* 0x00006400000c000b */
[----:B01----:R-:W-:Y:S01]  /*35900*/  ENDCOLLECTIVE ;  /* 0x000000000000791b */ /* 0x003fe20003800000 */
.L_x_2260:
[----:B------:R-:W-:Y:S01]  /*35910*/  IMAD.MOV.U32 R12, RZ, RZ, 0x2 ;  /* 0x00000002ff0c7424 */ /* 0x000fe200078e00ff */
[----:B------:R-:W-:-:S04]  /*35920*/  SEL R4, R14, RZ, P1 ;  /* 0x000000ff0e047207 */ /* 0x000fc80000800000 */
[----:B------:R-:W-:-:S05]  /*35930*/  IADD3 R4, R13, R4, RZ ;  /* 0x000000040d047210 */ /* 0x000fca0007ffe0ff */
[----:B------:R-:W-:-:S07]  /*35940*/  IMAD.MOV.U32 R13, RZ, RZ, R4 ;  /* 0x000000ffff0d7224 */ /* 0x000fce00078e0004 */
[----:B------:R-:W-:Y:S05]  /*35950*/  WARPSYNC.COLLECTIVE R15, `(.L_x_2261) ;  /* 0x000000000f087348 */ /* 0x000fea0003c00000 */
[----:B------:R0:W1:Y:S02]  /*35960*/  SHFL.UP P6, R14, R13, R12, R11 ;  /* 0x0400000c0d0e7389 */ /* 0x00006400000c000b */
[----:B01----:R-:W-:Y:S01]  /*35970*/  ENDCOLLECTIVE ;  /* 0x000000000000791b */ /* 0x003fe20003800000 */
.L_x_2261:
[----:B------:R-:W-:Y:S01]  /*35980*/  IMAD.MOV.U32 R12, RZ, RZ, 0x4 ;  /* 0x00000004ff0c7424 */ /* 0x000fe200078e00ff */
[----:B------:R-:W-:-:S05]  /*35990*/  SEL R3, R14, RZ, P2 ;  /* 0x000000ff0e037207 */ /* 0x000fca0001000000 */
[----:B------:R-:W-:-:S04]  /*359a0*/  IMAD.IADD R2, R4, 0x1, R3 ;  /* 0x0000000104027824 */ /* 0x000fc800078e0203 */
[----:B------:R-:W-:-:S07]  /*359b0*/  IMAD.MOV.U32 R13, RZ, RZ, R2 ;  /* 0x000000ffff0d7224 */ /* 0x000fce00078e0002 */
[----:B------:R-:W-:Y:S05]  /*359c0*/  WARPSYNC.COLLECTIVE R15, `(.L_x_2262) ;  /* 0x000000000f087348 */ /* 0x000fea0003c00000 */
[----:B------:R0:W1:Y:S02]  /*359d0*/  SHFL.UP P6, R14, R13, R12, R11 ;  /* 0x0400000c0d0e7389 */ /* 0x00006400000c000b */
[----:B01----:R-:W-:Y:S01]  /*359e0*/  ENDCOLLECTIVE ;  /* 0x000000000000791b */ /* 0x003fe20003800000 */
.L_x_2262:
[----:B------:R-:W-:Y:S01]  /*359f0*/  IMAD.MOV.U32 R12, RZ, RZ, 0x8 ;  /* 0x00000008ff0c7424 */ /* 0x000fe200078e00ff */
[----:B------:R-:W-:-:S05]  /*35a00*/  SEL R3, R14, RZ, P3 ;  /* 0x000000ff0e037207 */ /* 0x000fca0001800000 */
[----:B------:R-:W-:-:S04]  /*35a10*/  IMAD.IADD R3, R2, 0x1, R3 ;  /* 0x0000000102037824 */ /* 0x000fc800078e0203 */
[----:B------:R-:W-:-:S07]  /*35a20*/  IMAD.MOV.U32 R13, RZ, RZ, R3 ;  /* 0x000000ffff0d7224 */ /* 0x000fce00078e0003 */
[----:B------:R-:W-:Y:S05]  /*35a30*/  WARPSYNC.COLLECTIVE R15, `(.L_x_2263) ;  /* 0x000000000f087348 */ /* 0x000fea0003c00000 */
[----:B------:R0:W1:Y:S02]  /*35a40*/  SHFL.UP P6, R14, R13, R12, R11 ;  /* 0x0400000c0d0e7389 */ /* 0x00006400000c000b */
[----:B01----:R-:W-:Y:S01]  /*35a50*/  ENDCOLLECTIVE ;  /* 0x000000000000791b */ /* 0x003fe20003800000 */
.L_x_2263:
[----:B------:R-:W-:Y:S01]  /*35a60*/  IMAD.MOV.U32 R12, RZ, RZ, 0x10 ;  /* 0x00000010ff0c7424 */ /* 0x000fe200078e00ff */
[----:B------:R-:W-:-:S05]  /*35a70*/  SEL R4, R14, RZ, P4 ;  /* 0x000000ff0e047207 */ /* 0x000fca0002000000 */
[----:B------:R-:W-:-:S04]  /*35a80*/  IMAD.IADD R4, R3, 0x1, R4 ;  /* 0x0000000103047824 */ /* 0x000fc800078e0204 */
[----:B------:R-:W-:-:S07]  /*35a90*/  IMAD.MOV.U32 R13, RZ, RZ, R4 ;  /* 0x000000ffff0d7224 */ /* 0x000fce00078e0004 */
[----:B------:R-:W-:Y:S05]  /*35aa0*/  WARPSYNC.COLLECTIVE R15, `(.L_x_2264) ;  /* 0x000000000f087348 */ /* 0x000fea0003c00000 */
[----:B------:R0:W1:Y:S02]  /*35ab0*/  SHFL.UP P6, R14, R13, R12, R11 ;  /* 0x0400000c0d0e7389 */ /* 0x00006400000c000b */
[----:B01----:R-:W-:Y:S01]  /*35ac0*/  ENDCOLLECTIVE ;  /* 0x000000000000791b */ /* 0x003fe20003800000 */
.L_x_2264:
        /* <DEDUP_REMOVED lines=8> */
.L_x_2265:
[----:B------:R-:W-:Y:S05]  /*35b50*/  BRA `(.L_x_2266) ;  /* 0xffffff8400587947 */ /* 0x000fea000383ffff */
.L_x_1995:
[----:B------:R-:W-:Y:S01]  /*35b60*/  BSSY B0, `(.L_x_2267) ;  /* 0x0000007000007945 */ /* 0x000fe20003800000 */
[----:B--2---:R-:W-:Y:S02]  /*35b70*/  IMAD.MOV.U32 R12, RZ, RZ, 0x1 ;  /* 0x00000001ff0c7424 */ /* 0x004fe400078e00ff */
[----:B------:R-:W-:Y:S02]  /*35b80*/  IMAD.MOV.U32 R11, RZ, RZ, RZ ;  /* 0x000000ffff0b7224 */ /* 0x000fe400078e00ff */
[----:B------:R-:W-:-:S07]  /*35b90*/  IMAD.MOV.U32 R15, RZ, RZ, -0x1 ;  /* 0xffffffffff0f7424 */ /* 0x000fce00078e00ff */
[----:B-1----:R-:W-:Y:S05]  /*35ba0*/  WARPSYNC.COLLECTIVE R15, `(.L_x_2268) ;  /* 0x000000000f087348 */ /* 0x002fea0003c00000 */
[----:B------:R0:W2:Y:S02]  /*35bb0*/  SHFL.UP P6, R14, R13, R12, R11 ;  /* 0x0400000c0d0e7389 */ /* 0x0000a400000c000b */
[----:B012---:R-:W-:Y:S01]  /*35bc0*/  ENDCOLLECTIVE ;  /* 0x000000000000791b */ /* 0x007fe20003800000 */
.L_x_2268:
[----:B------:R-:W-:Y:S05]  /*35bd0*/  BSYNC B0 ;  /* 0x0000000000007941 */ /* 0x000fea0003800000 */
.L_x_2267:
[----:B------:R-:W-:Y:S01]  /*35be0*/  SEL R14, R14, RZ, P1 ;  /* 0x000000ff0e0e7207 */ /* 0x000fe20000800000 */
[----:B------:R-:W-:Y:S02]  /*35bf0*/  IMAD.MOV.U32 R12, RZ, RZ, 0x2 ;  /* 0x00000002ff0c7424 */ /* 0x000fe400078e00ff */
[----:B------:R-:W-:Y:S02]  /*35c00*/  IMAD.MOV.U32 R11, RZ, RZ, RZ ;  /* 0x000000ffff0b7224 */ /* 0x000fe400078e00ff */
[----:B------:R-:W-:Y:S02]  /*35c10*/  IMAD.IADD R13, R13, 0x1, R14 ;  /* 0x000000010d0d7824 */ /* 0x000fe400078e020e */
[----:B------:R-:W-:-:S07]  /*35c20*/  IMAD.MOV.U32 R15, RZ, RZ, -0x1 ;  /* 0xffffffffff0f7424 */ /* 0x000fce00078e00ff */
[----:B------:R-:W-:Y:S05]  /*35c30*/  WARPSYNC.COLLECTIVE R15, `(.L_x_2269) ;  /* 0x000000000f087348 */ /* 0x000fea0003c00000 */
[----:B------:R0:W1:Y:S02]  /*35c40*/  SHFL.UP P6, R14, R13, R12, R11 ;  /* 0x0400000c0d0e7389 */ /* 0x00006400000c000b */
[----:B01----:R-:W-:Y:S01]  /*35c50*/  ENDCOLLECTIVE ;  /* 0x000000000000791b */ /* 0x003fe20003800000 */
.L_x_2269:
[----:B------:R-:W-:Y:S01]  /*35c60*/  IMAD.MOV.U32 R12, RZ, RZ, 0x4 ;  /* 0x00000004ff0c7424 */ /* 0x000fe200078e00ff */
[----:B------:R-:W-:-:S05]  /*35c70*/  SEL R2, R14, RZ, P2 ;  /* 0x000000ff0e027207 */ /* 0x000fca0001000000 */
[----:B------:R-:W-:-:S04]  /*35c80*/  IMAD.IADD R2, R13, 0x1, R2 ;  /* 0x000000010d027824 */ /* 0x000fc800078e0202 */
[----:B------:R-:W-:-:S07]  /*35c90*/  IMAD.MOV.U32 R13, RZ, RZ, R2 ;  /* 0x000000ffff0d7224 */ /* 0x000fce00078e0002 */
[----:B------:R-:W-:Y:S05]  /*35ca0*/  WARPSYNC.COLLECTIVE R15, `(.L_x_2270) ;  /* 0x000000000f087348 */ /* 0x000fea0003c00000 */
[----:B------:R0:W1:Y:S02]  /*35cb0*/  SHFL.UP P6, R14, R13, R12, R11 ;  /* 0x0400000c0d0e7389 */ /* 0x00006400000c000b */
[----:B01----:R-:W-:Y:S01]  /*35cc0*/  ENDCOLLECTIVE ;  /* 0x000000000000791b */ /* 0x003fe20003800000 */
.L_x_2270:
[----:B------:R-:W-:Y:S01]  /*35cd0*/  IMAD.MOV.U32 R12, RZ, RZ, 0x8 ;  /* 0x00000008ff0c7424 */ /* 0x000fe200078e00ff */
[----:B------:R-:W-:-:S05]  /*35ce0*/  SEL R3, R14, RZ, P3 ;  /* 0x000000ff0e037207 */ /* 0x000fca0001800000 */
[----:B------:R-:W-:-:S04]  /*35cf0*/  IMAD.IADD R3, R2, 0x1, R3 ;  /* 0x0000000102037824 */ /* 0x000fc800078e0203 */
[----:B------:R-:W-:-:S07]  /*35d00*/  IMAD.MOV.U32 R13, RZ, RZ, R3 ;  /* 0x000000ffff0d7224 */ /* 0x000fce00078e0003 */
[----:B------:R-:W-:Y:S05]  /*35d10*/  WARPSYNC.COLLECTIVE R15, `(.L_x_2271) ;  /* 0x000000000f087348 */ /* 0x000fea0003c00000 */
[----:B------:R0:W1:Y:S02]  /*35d20*/  SHFL.UP P6, R14, R13, R12, R11 ;  /* 0x0400000c0d0e7389 */ /* 0x00006400000c000b */
[----:B01----:R-:W-:Y:S01]  /*35d30*/  ENDCOLLECTIVE ;  /* 0x000000000000791b */ /* 0x003fe20003800000 */
.L_x_2271:
[----:B------:R-:W-:Y:S01]  /*35d40*/  IMAD.MOV.U32 R12, RZ, RZ, 0x10 ;  /* 0x00000010ff0c7424 */ /* 0x000fe200078e00ff */
[----:B------:R-:W-:-:S05]  /*35d50*/  SEL R4, R14, RZ, P4 ;  /* 0x000000ff0e047207 */ /* 0x000fca0002000000 */
[----:B------:R-:W-:-:S04]  /*35d60*/  IMAD.IADD R4, R3, 0x1, R4 ;  /* 0x0000000103047824 */ /* 0x000fc800078e0204 */
[----:B------:R-:W-:-:S07]  /*35d70*/  IMAD.MOV.U32 R13, RZ, RZ, R4 ;  /* 0x000000ffff0d7224 */ /* 0x000fce00078e0004 */
[----:B------:R-:W-:Y:S05]  /*35d80*/  WARPSYNC.COLLECTIVE R15, `(.L_x_2272) ;  /* 0x000000000f087348 */ /* 0x000fea0003c00000 */
[----:B------:R0:W1:Y:S02]  /*35d90*/  SHFL.UP P6, R14, R13, R12, R11 ;  /* 0x0400000c0d0e7389 */ /* 0x00006400000c000b */
[----:B01----:R-:W-:Y:S01]  /*35da0*/  ENDCOLLECTIVE ;  /* 0x000000000000791b */ /* 0x003fe20003800000 */
.L_x_2272:
        /* <DEDUP_REMOVED lines=8> */
.L_x_2273:
[----:B------:R-:W-:Y:S05]  /*35e30*/  BRA `(.L_x_2274) ;  /* 0xffffff8400447947 */ /* 0x000fea000383ffff */
.L_x_1997:
[----:B------:R-:W-:Y:S01]  /*35e40*/  BSSY B0, `(.L_x_2275) ;  /* 0x0000006000007945 */ /* 0x000fe20003800000 */
[----:B------:R-:W-:Y:S01]  /*35e50*/  PLOP3.LUT P6, PT, P6, PT, PT, 0x8, 0x0 ;  /* 0x000000000000781c */ /* 0x000fe200037ce170 */
[----:B------:R-:W-:-:S12]  /*35e60*/  IMAD.MOV.U32 R15, RZ, RZ, -0x1 ;  /* 0xffffffffff0f7424 */ /* 0x000fd800078e00ff */
[----:B012---:R-:W-:Y:S05]  /*35e70*/  WARPSYNC.COLLECTIVE R15, `(.L_x_2276) ;  /* 0x000000000f087348 */ /* 0x007fea0003c00000 */
[----:B------:R-:W-:Y:S01]  /*35e80*/  VOTE.ANY R14, PT, P6 ;  /* 0x00000000000e7806 */ /* 0x000fe200030e0100 */
[----:B012---:R-:W-:Y:S06]  /*35e90*/  ENDCOLLECTIVE ;  /* 0x000000000000791b */ /* 0x007fec0003800000 */
.L_x_2276:
[----:B------:R-:W-:Y:S05]  /*35ea0*/  BSYNC B0 ;  /* 0x0000000000007941 */ /* 0x000fea0003800000 */
.L_x_2275:
[----:B------:R-:W-:Y:S02]  /*35eb0*/  IMAD.MOV.U32 R3, RZ, RZ, R14 ;  /* 0x000000ffff037224 */ /* 0x000fe400078e000e */
[----:B------:R-:W-:Y:S02]  /*35ec0*/  IMAD.MOV.U32 R13, RZ, RZ, R17 ;  /* 0x000000ffff0d7224 */ /* 0x000fe400078e0011 */
[----:B------:R-:W0:Y:S01]  /*35ed0*/  POPC R7, R3 ;  /* 0x0000000300077309 */ /* 0x000e220000000000 */
[----:B------:R-:W-:Y:S02]  /*35ee0*/  IMAD.MOV.U32 R11, RZ, RZ, 0x1f ;  /* 0x0000001fff0b7424 */ /* 0x000fe400078e00ff */
[----:B------:R-:W-:Y:S02]  /*35ef0*/  IMAD.MOV.U32 R15, RZ, RZ, -0x1 ;  /* 0xffffffffff0f7424 */ /* 0x000fe400078e00ff */
[----:B0-----:R-:W-:Y:S02]  /*35f00*/  IMAD.MOV.U32 R12, RZ, RZ, R7 ;  /* 0x000000ffff0c7224 */ /* 0x001fe400078e0007 */
[----:B------:R-:W-:-:S07]  /*35f10*/  IMAD.IADD R19, R7, 0x1, R19 ;  /* 0x0000000107137824 */ /* 0x000fce00078e0213 */
[----:B------:R-:W-:Y:S05]  /*35f20*/  WARPSYNC.COLLECTIVE R15, `(.L_x_2277) ;  /* 0x000000000f087348 */ /* 0x000fea0003c00000 */
[----:B------:R0:W1:Y:S02]  /*35f30*/  SHFL.IDX P6, R14, R13, R12, R11 ;  /* 0x0000000c0d0e7389 */ /* 0x00006400000c000b */
[----:B01----:R-:W-:Y:S01]  /*35f40*/  ENDCOLLECTIVE ;  /* 0x000000000000791b */ /* 0x003fe20003800000 */
.L_x_2277:
[----:B------:R-:W-:Y:S02]  /*35f50*/  IMAD.MOV.U32 R13, RZ, RZ, R5 ;  /* 0x000000ffff0d7224 */ /* 0x000fe400078e0005 */
[----:B------:R-:W-:-:S07]  /*35f60*/  IMAD.MOV.U32 R17, RZ, RZ, R14 ;  /* 0x000000ffff117224 */ /* 0x000fce00078e000e */
[----:B------:R-:W-:Y:S05]  /*35f70*/  WARPSYNC.COLLECTIVE R15, `(.L_x_2278) ;  /* 0x000000000f087348 */ /* 0x000fea0003c00000 */
[----:B------:R0:W1:Y:S02]  /*35f80*/  SHFL.IDX P6, R14, R13, R12, R11 ;  /* 0x0000000c0d0e7389 */ /* 0x00006400000c000b */
[----:B01----:R-:W-:Y:S01]  /*35f90*/  ENDCOLLECTIVE ;  /* 0x000000000000791b */ /* 0x003fe20003800000 */
.L_x_2278:
[----:B------:R-:W-:Y:S01]  /*35fa0*/  IMAD.MOV.U32 R5, RZ, RZ, R14 ;  /* 0x000000ffff057224 */ /* 0x000fe200078e000e */
[----:B------:R-:W-:Y:S06]  /*35fb0*/  BRA `(.L_x_2279) ;  /* 0xffffff8400247947 */ /* 0x000fec000383ffff */
.L_x_1999:
[----:B------:R-:W-:Y:S01]  /*35fc0*/  BSSY B0, `(.L_x_2280) ;  /* 0x0000007000007945 */ /* 0x000fe20003800000 */
[----:B------:R-:W-:Y:S02]  /*35fd0*/  IMAD.MOV.U32 R13, RZ, RZ, R2 ;  /* 0x000000ffff0d7224 */ /* 0x000fe400078e0002 */
[----:B------:R-:W-:Y:S02]  /*35fe0*/  IMAD.MOV.U32 R11, RZ, RZ, 0x1f ;  /* 0x0000001fff0b7424 */ /* 0x000fe400078e00ff */
[----:B------:R-:W-:-:S07]  /*35ff0*/  IMAD.MOV.U32 R15, RZ, RZ, -0x1 ;  /* 0xffffffffff0f7424 */ /* 0x000fce00078e00ff */
[----:B01-34-:R-:W-:Y:S05]  /*36000*/  WARPSYNC.COLLECTIVE R15, `(.L_x_2281) ;  /* 0x000000000f087348 */ /* 0x01bfea0003c00000 */
[----:B------:R2:W0:Y:S02]  /*36010*/  SHFL.IDX P6, R14, R13, R12, R11 ;  /* 0x0000000c0d0e7389 */ /* 0x00042400000c000b */
[----:B01234-:R-:W-:Y:S01]  /*36020*/  ENDCOLLECTIVE ;  /* 0x000000000000791b */ /* 0x01ffe20003800000 */
.L_x_2281:
[----:B------:R-:W-:Y:S05]  /*36030*/  BSYNC B0 ;  /* 0x0000000000007941 */ /* 0x000fea0003800000 */
.L_x_2280:
[----:B------:R-:W-:Y:S01]  /*36040*/  IMAD.MOV.U32 R16, RZ, RZ, R14 ;  /* 0x000000ffff107224 */ /* 0x000fe200078e000e */
[----:B------:R-:W-:Y:S06]  /*36050*/  BRA `(.L_x_1998) ;  /* 0xffffff8400147947 */ /* 0x000fec000383ffff */
.L_x_2005:
[----:B0-----:R0:W2:Y:S02]  /*36060*/  SYNCS.PHASECHK.TRANS64.TRYWAIT P0, [R5+URZ+0x2a820], R0 ;  /* 0x02a82000050075a7 */ /* 0x0010a4000800017f */
[----:B--2---:R-:W-:Y:S05]  /*36070*/  @!P0 NANOSLEEP.SYNCS 0x989680 ;  /* 0x009896800000895d */ /* 0x004fea0003900000 */
[----:B------:R-:W2:Y:S02]  /*36080*/  @!P0 SYNCS.PHASECHK.TRANS64 P0, [R5+URZ+0x2a820], R0 ;  /* 0x02a82000050085a7 */ /* 0x000ea4000800007f */
[----:B--2---:R-:W-:Y:S05]  /*36090*/  @!P0 BRA `(.L_x_2005) ;  /* 0xfffffffc00f08947 */ /* 0x004fea000383ffff */
[----:B------:R-:W-:Y:S05]  /*360a0*/  BRA `(.L_x_2282) ;  /* 0xffffff8c006c7947 */ /* 0x000fea000383ffff */
.L_x_2006:
[----:B------:R-:W2:Y:S01]  /*360b0*/  S2R R2, SR_TID.X ;  /* 0x0000000000027919 */ /* 0x000ea20000002100 */
[----:B------:R-:W-:Y:S01]  /*360c0*/  BSSY B0, `(.L_x_2283) ;  /* 0x000000a000007945 */ /* 0x000fe20003800000 */
[----:B------:R-:W-:Y:S02]  /*360d0*/  IMAD.MOV.U32 R12, RZ, RZ, RZ ;  /* 0x000000ffff0c7224 */ /* 0x000fe400078e00ff */
[----:B------:R-:W-:Y:S02]  /*360e0*/  IMAD.MOV.U32 R11, RZ, RZ, 0x1f ;  /* 0x0000001fff0b7424 */ /* 0x000fe400078e00ff */
[----:B------:R-:W-:Y:S01]  /*360f0*/  IMAD.MOV.U32 R15, RZ, RZ, -0x1 ;  /* 0xffffffffff0f7424 */ /* 0x000fe200078e00ff */
[----:B--2---:R-:W-:-:S04]  /*36100*/  SHF.R.U32.HI R2, RZ, 0x5, R2 ;  /* 0x00000005ff027819 */ /* 0x004fc80000011602 */
[----:B------:R-:W-:-:S05]  /*36110*/  LOP3.LUT R2, R2, 0x3, RZ, 0xc0, !PT ;  /* 0x0000000302027812 */ /* 0x000fca00078ec0ff */
[----:B------:R-:W-:-:S07]  /*36120*/  IMAD.MOV.U32 R13, RZ, RZ, R2 ;  /* 0x000000ffff0d7224 */ /* 0x000fce00078e0002 */
[----:B01-3--:R-:W-:Y:S05]  /*36130*/  WARPSYNC.COLLECTIVE R15, `(.L_x_2284) ;  /* 0x000000000f087348 */ /* 0x00bfea0003c00000 */
[----:B------:R2:W4:Y:S02]  /*36140*/  SHFL.IDX P6, R14, R13, R12, R11 ;  /* 0x0000000c0d0e7389 */ /* 0x00052400000c000b */
[----:B01234-:R-:W-:Y:S01]  /*36150*/  ENDCOLLECTIVE ;  /* 0x000000000000791b */ /* 0x01ffe20003800000 */
.L_x_2284:
[----:B------:R-:W-:Y:S05]  /*36160*/  BSYNC B0 ;  /* 0x0000000000007941 */ /* 0x000fea0003800000 */
.L_x_2283:
[----:B------:R-:W-:Y:S05]  /*36170*/  BRA `(.L_x_2285) ;  /* 0xffffff8c00547947 */ /* 0x000fea000383ffff */
.L_x_2007:
[----:B------:R-:W-:Y:S01]  /*36180*/  BSSY B0, `(.L_x_2286) ;  /* 0x0000006000007945 */ /* 0x000fe20003800000 */
[----:B------:R-:W-:-:S07]  /*36190*/  IMAD.MOV.U32 R15, RZ, RZ, -0x1 ;  /* 0xffffffffff0f7424 */ /* 0x000fce00078e00ff */
[----:B01-3--:R-:W-:Y:S05]  /*361a0*/  WARPSYNC.COLLECTIVE R15, `(.L_x_2287) ;  /* 0x000000000f0c7348 */ /* 0x00bfea0003c00000 */
[----:B------:R-:W-:Y:S02]  /*361b0*/  ELECT P6, UR62, PT ;  /* 0x00000000003e782f */ /* 0x000fe400038c0000 */
[----:B------:R-:W-:Y:S01]  /*361c0*/  MOV R14, UR62 ;  /* 0x0000003e000e7c02 */ /* 0x000fe20008000f00 */
[----:B01-3--:R-:W-:Y:S10]  /*361d0*/  ENDCOLLECTIVE ;  /* 0x000000000000791b */ /* 0x00bff40003800000 */
.L_x_2287:
[----:B------:R-:W-:Y:S05]  /*361e0*/  BSYNC B0 ;  /* 0x0000000000007941 */ /* 0x000fea0003800000 */
.L_x_2286:
[----:B------:R-:W-:Y:S05]  /*361f0*/  BRA `(.L_x_2288) ;  /* 0xffffff8c00487947 */ /* 0x000fea000383ffff */
.L_x_2009:
[----:B0-----:R0:W2:Y:S02]  /*36200*/  SYNCS.PHASECHK.TRANS64.TRYWAIT P1, [R3+URZ+0x2a840], R2 ;  /* 0x02a84002030075a7 */ /* 0x0010a4000802017f */
[----:B--2---:R-:W-:Y:S05]  /*36210*/  @!P1 NANOSLEEP.SYNCS 0x989680 ;  /* 0x009896800000995d */ /* 0x004fea0003900000 */
[----:B------:R-:W2:Y:S02]  /*36220*/  @!P1 SYNCS.PHASECHK.TRANS64 P1, [R3+URZ+0x2a840], R2 ;  /* 0x02a84002030095a7 */ /* 0x000ea4000802007f */
[----:B--2---:R-:W-:Y:S05]  /*36230*/  @!P1 BRA `(.L_x_2009) ;  /* 0xfffffffc00f09947 */ /* 0x004fea000383ffff */
[----:B------:R-:W-:Y:S05]  /*36240*/  BRA `(.L_x_2289) ;  /* 0xffffff8c00687947 */ /* 0x000fea000383ffff */
.L_x_2011:
[----:B--2---:R2:W4:Y:S02]  /*36250*/  SYNCS.PHASECHK.TRANS64.TRYWAIT P1, [R23+URZ+0x2a840], R0 ;  /* 0x02a84000170075a7 */ /* 0x004524000802017f */
[----:B----4-:R-:W-:Y:S05]  /*36260*/  @!P1 NANOSLEEP.SYNCS 0x989680 ;  /* 0x009896800000995d */ /* 0x010fea0003900000 */
[----:B------:R-:W4:Y:S02]  /*36270*/  @!P1 SYNCS.PHASECHK.TRANS64 P1, [R23+URZ+0x2a840], R0 ;  /* 0x02a84000170095a7 */ /* 0x000f24000802007f */
[----:B----4-:R-:W-:Y:S05]  /*36280*/  @!P1 BRA `(.L_x_2011) ;  /* 0xfffffffc00f09947 */ /* 0x010fea000383ffff */
[----:B------:R-:W-:Y:S05]  /*36290*/  BRA `(.L_x_2290) ;  /* 0xffffff8c00747947 */ /* 0x000fea000383ffff */
.L_x_2013:
[----:B----4-:R4:W0:Y:S02]  /*362a0*/  SYNCS.PHASECHK.TRANS64.TRYWAIT P1, [R3+URZ+0x2a860], R2 ;  /* 0x02a86002030075a7 */ /* 0x010824000802017f */
[----:B0-----:R-:W-:Y:S05]  /*362b0*/  @!P1 NANOSLEEP.SYNCS 0x989680 ;  /* 0x009896800000995d */ /* 0x001fea0003900000 */
[----:B------:R-:W0:Y:S02]  /*362c0*/  @!P1 SYNCS.PHASECHK.TRANS64 P1, [R3+URZ+0x2a860], R2 ;  /* 0x02a86002030095a7 */ /* 0x000e24000802007f */
[----:B0-----:R-:W-:Y:S05]  /*362d0*/  @!P1 BRA `(.L_x_2013) ;  /* 0xfffffffc00f09947 */ /* 0x001fea000383ffff */
[----:B------:R-:W-:Y:S05]  /*362e0*/  BRA `(.L_x_2291) ;  /* 0xffffff8c00707947 */ /* 0x000fea000383ffff */
.L_x_2015:
[----:B------:R0:W0:Y:S02]  /*362f0*/  SYNCS.PHASECHK.TRANS64.TRYWAIT P1, [R23+URZ+0x2a860], R0 ;  /* 0x02a86000170075a7 */ /* 0x000024000802017f */
[----:B0-----:R-:W-:Y:S05]  /*36300*/  @!P1 NANOSLEEP.SYNCS 0x989680 ;  /* 0x009896800000995d */ /* 0x001fea0003900000 */
[----:B------:R-:W0:Y:S02]  /*36310*/  @!P1 SYNCS.PHASECHK.TRANS64 P1, [R23+URZ+0x2a860], R0 ;  /* 0x02a86000170095a7 */ /* 0x000e24000802007f */
[----:B0-----:R-:W-:Y:S05]  /*36320*/  @!P1 BRA `(.L_x_2015) ;  /* 0xfffffffc00f09947 */ /* 0x001fea000383ffff */
[----:B------:R-:W-:Y:S05]  /*36330*/  BRA `(.L_x_2292) ;  /* 0xffffff8c006c7947 */ /* 0x000fea000383ffff */
.L_x_2017:
[----:B------:R0:W0:Y:S02]  /*36340*/  SYNCS.PHASECHK.TRANS64.TRYWAIT P1, [R3+URZ+0x2a880], R2 ;  /* 0x02a88002030075a7 */ /* 0x000024000802017f */
[----:B0-----:R-:W-:Y:S05]  /*36350*/  @!P1 NANOSLEEP.SYNCS 0x989680 ;  /* 0x009896800000995d */ /* 0x001fea0003900000 */
[----:B------:R-:W0:Y:S02]  /*36360*/  @!P1 SYNCS.PHASECHK.TRANS64 P1, [R3+URZ+0x2a880], R2 ;  /* 0x02a88002030095a7 */ /* 0x000e24000802007f */
[----:B0-----:R-:W-:Y:S05]  /*36370*/  @!P1 BRA `(.L_x_2017) ;  /* 0xfffffffc00f09947 */ /* 0x001fea000383ffff */
[----:B------:R-:W-:Y:S05]  /*36380*/  BRA `(.L_x_2293) ;  /* 0xffffff8c00687947 */ /* 0x000fea000383ffff */
.L_x_2294:
        /* <DEDUP_REMOVED lines=15> */
.L_x_3423:


//--------------------- .text._ZN7cutlass13device_kernelIN5flash11enable_sm90INS1_16FlashAttnFwdSm90INS1_25CollectiveMainloopFwdSm90ILi2EN4cute5tupleIJNS5_1CILi1EEES8_S8_EEENS6_IJNS7_ILi128EEENS7_ILi160EEENS7_ILi192EEEEEELi192ENS_12float_e4m3_tEfNS_4arch4Sm90ELb1ELb0ELb1ELb0ELb1ELb0ELb0ELb1ELb1ELb1ELb1ELb0EEENS1_21CollectiveEpilogueFwdINS6_IJSA_SC_SB_EEES9_NS_10bfloat16_tESG_Li256ELb0ELb1ELb1ELb1EEENS1_19SingleTileSchedulerILb0ELb1ELb1ELi128EEEEEEEEEvNT_6ParamsE --------------------------
	.section	.text._ZN7cutlass13device_kernelIN5flash11enable_sm90INS1_16FlashAttnFwdSm90INS1_25CollectiveMainloopFwdSm90ILi2EN4cute5tupleIJNS5_1CILi1EEES8_S8_EEENS6_IJNS7_ILi128EEENS7_ILi160EEENS7_ILi192EEEEEELi192ENS_12float_e4m3_tEfNS_4arch4Sm90ELb1ELb0ELb1ELb0ELb1ELb0ELb0ELb1ELb1ELb1ELb1ELb0EEENS1_21CollectiveEpilogueFwdINS6_IJSA_SC_SB_EEES9_NS_10bfloat16_tESG_Li256ELb0ELb1ELb1ELb1EEENS1_19SingleTileSchedulerILb0ELb1ELb1ELi128EEEEEEEEEvNT_6ParamsE,"ax",@progbits
	.align	128
.text._ZN7cutlass13device_kernelIN5flash11enable_sm90INS1_16FlashAttnFwdSm90INS1_25CollectiveMainloopFwdSm90ILi2EN4cute5tupleIJNS5_1CILi1EEES8_S8_EEENS6_IJNS7_ILi128EEENS7_ILi160EEENS7_ILi192EEEEEELi192ENS_12float_e4m3_tEfNS_4arch4Sm90ELb1ELb0ELb1ELb0ELb1ELb0ELb0ELb1ELb1ELb1ELb1ELb0EEENS1_21CollectiveEpilogueFwdINS6_IJSA_SC_SB_EEES9_NS_10bfloat16_tESG_Li256ELb0ELb1ELb1ELb1EEENS1_19SingleTileSchedulerILb0ELb1ELb1ELi128EEEEEEEEEvNT_6ParamsE:
        .type           _ZN7cutlass13device_kernelIN5flash11enable_sm90INS1_16FlashAttnFwdSm90INS1_25CollectiveMainloopFwdSm90ILi2EN4cute5tupleIJNS5_1CILi1EEES8_S8_EEENS6_IJNS7_ILi128EEENS7_ILi160EEENS7_ILi192EEEEEELi192ENS_12float_e4m3_tEfNS_4arch4Sm90ELb1ELb0ELb1ELb0ELb1ELb0ELb0ELb1ELb1ELb1ELb1ELb0EEENS1_21CollectiveEpilogueFwdINS6_IJSA_SC_SB_EEES9_NS_10bfloat16_tESG_Li256ELb0ELb1ELb1ELb1EEENS1_19SingleTileSchedulerILb0ELb1ELb1ELi128EEEEEEEEEvNT_6ParamsE,@function
        .size           _ZN7cutlass13device_kernelIN5flash11enable_sm90INS1_16FlashAttnFwdSm90INS1_25CollectiveMainloopFwdSm90ILi2EN4cute5tupleIJNS5_1CILi1EEES8_S8_EEENS6_IJNS7_ILi128EEENS7_ILi160EEENS7_ILi192EEEEEELi192ENS_12float_e4m3_tEfNS_4arch4Sm90ELb1ELb0ELb1ELb0ELb1ELb0ELb0ELb1ELb1ELb1ELb1ELb0EEENS1_21CollectiveEpilogueFwdINS6_IJSA_SC_SB_EEES9_NS_10bfloat16_tESG_Li256ELb0ELb1ELb1ELb1EEENS1_19SingleTileSchedulerILb0ELb1ELb1ELi128EEEEEEEEEvNT_6ParamsE,(.L_x_3424 - _ZN7cutlass13device_kernelIN5flash11enable_sm90INS1_16FlashAttnFwdSm90INS1_25CollectiveMainloopFwdSm90ILi2EN4cute5tupleIJNS5_1CILi1EEES8_S8_EEENS6_IJNS7_ILi128EEENS7_ILi160EEENS7_ILi192EEEEEELi192ENS_12float_e4m3_tEfNS_4arch4Sm90ELb1ELb0ELb1ELb0ELb1ELb0ELb0ELb1ELb1ELb1ELb1ELb0EEENS1_21CollectiveEpilogueFwdINS6_IJSA_SC_SB_EEES9_NS_10bfloat16_tESG_Li256ELb0ELb1ELb1ELb1EEENS1_19SingleTileSchedulerILb0ELb1ELb1ELi128EEEEEEEEEvNT_6ParamsE)
        .other          _ZN7cutlass13device_kernelIN5flash11enable_sm90INS1_16FlashAttnFwdSm90INS1_25CollectiveMainloopFwdSm90ILi2EN4cute5tupleIJNS5_1CILi1EEES8_S8_EEENS6_IJNS7_ILi128EEENS7_ILi160EEENS7_ILi192EEEEEELi192ENS_12float_e4m3_tEfNS_4arch4Sm90ELb1ELb0ELb1ELb0ELb1ELb0ELb0ELb1ELb1ELb1ELb1ELb0EEENS1_21CollectiveEpilogueFwdINS6_IJSA_SC_SB_EEES9_NS_10bfloat16_tESG_Li256ELb0ELb1ELb1ELb1EEENS1_19SingleTileSchedulerILb0ELb1ELb1ELi128EEEEEEEEEvNT_6ParamsE,@"STO_CUDA_ENTRY STV_DEFAULT"
_ZN7cutlass13device_kernelIN5flash11enable_sm90INS1_16FlashAttnFwdSm90INS1_25CollectiveMainloopFwdSm90ILi2EN4cute5tupleIJNS5_1CILi1EEES8_S8_EEENS6_IJNS7_ILi128EEENS7_ILi160EEENS7_ILi192EEEEEELi192ENS_12float_e4m3_tEfNS_4arch4Sm90ELb1ELb0ELb1ELb0ELb1ELb0ELb0ELb1ELb1ELb1ELb1ELb0EEENS1_21CollectiveEpilogueFwdINS6_IJSA_SC_SB_EEES9_NS_10bfloat16_tESG_Li256ELb0ELb1ELb1ELb1EEENS1_19SingleTileSchedulerILb0ELb1ELb1ELi128EEEEEEEEEvNT_6ParamsE:
        /* <DEDUP_REMOVED lines=45> */
.L_x_2295:
        /* <DEDUP_REMOVED lines=22> */
.L_x_2296:
        /* <DEDUP_REMOVED lines=18> */
.L_x_2297:
        /* <DEDUP_REMOVED lines=22> */
.L_x_2298:
        /* <DEDUP_REMOVED lines=23> */
.L_x_2299:
[----:B------:R-:W-:Y:S01]  /*0820*/  UISETP.NE.AND UP0, UPT, UR9, URZ, UPT ;  /* 0x0000003f0900728c */ /* 0x000fe2000bf05270 */
[----:B------:R-:W-:Y:S01]  /*0830*/  NOP ;  /* 0x0000000000007918 */ /* 0x000fe20000000000 */
[----:B-1----:R-:W-:Y:S01]  /*0840*/  UMOV UR4, 0x1 ;  /* 0x0000000100047882 */ /* 0x002fe20000000000 */
[----:B------:R-:W-:Y:S01]  /*0850*/  ULDC.64 UR36, c[0x0][0x208] ;  /* 0x0000820000247ab9 */ /* 0x000fe20000000a00 */
[----:B------:R-:W-:Y:S01]  /*0860*/  USEL UR4, UR4, 0x2, !UP0 ;  /* 0x0000000204047887 */ /* 0x000fe2000c000000 */
[----:B------:R-:W-:Y:S01]  /*0870*/  BSSY B6, `(.L_x_2300) ;  /* 0x00015ff000067945 */ /* 0x000fe20003800000 */
[----:B0-234-:R-:W-:Y:S01]  /*0880*/  BAR.SYNC.DEFER_BLOCKING 0x0 ;  /* 0x0000000000007b1d */ /* 0x01dfe20000010000 */
[----:B------:R-:W-:-:S03]  /*0890*/  PLOP3.LUT P0, PT, PT, PT, UP0, 0x80, 0x0 ;  /* 0x000000000000781c */ /* 0x000fc60003f0f008 */
[----:B------:R-:W-:-:S05]  /*08a0*/  IMAD.U32 R2, RZ, RZ, UR4 ;  /* 0x00000004ff027e24 */ /* 0x000fca000f8e00ff */
[----:B------:R0:W-:Y:S05]  /*08b0*/  STL [R1+0x10], R2 ;  /* 0x0000100201007387 */ /* 0x0001ea0000100800 */
[----:B------:R-:W-:Y:S05]  /*08c0*/  @!P0 BRA `(.L_x_2301) ;  /* 0x0000011000408947 */ /* 0x000fea0003800000 */
.L_x_2302:
[----:B------:R-:W-:-:S08]  /*08d0*/  NOP ;  /* 0x0000000000007918 */ /* 0x000fd00000000000 */
[----:B------:R-:W1:Y:S02]  /*08e0*/  USETMAXREG.TRY_ALLOC.CTAPOOL UP0, 0xe8 ;  /* 0x000000e8000079c8 */ /* 0x000e640008000600 */
[----:B-1----:R-:W-:-:S13]  /*08f0*/  PLOP3.LUT P0, PT, PT, PT, UP0, 0x80, 0x0 ;  /* 0x000000000000781c */ /* 0x002fda0003f0f008 */
[----:B------:R-:W-:Y:S05]  /*0900*/  @!P0 BRA `(.L_x_2302) ;  /* 0xfffffffc00f08947 */ /* 0x000fea000383ffff */
[----:B------:R-:W1:Y:S01]  /*0910*/  S2UR UR6, SR_CTAID.Y ;  /* 0x00000000000679c3 */ /* 0x000e620000002600 */
[----:B------:R-:W-:Y:S01]  /*0920*/  LOP3.LUT R0, R18, 0xffffff80, RZ, 0xc0, !PT ;  /* 0xffffff8012007812 */ /* 0x000fe200078ec0ff */
[----:B------:R-:W-:Y:S02]  /*0930*/  ULDC UR7, c[0x0][0xc50] ;  /* 0x0003140000077ab9 */ /* 0x000fe40000000800 */
[----:B------:R-:W-:-:S04]  /*0940*/  UISETP.NE.AND UP0, UPT, UR7, 0x1, UPT ;  /* 0x000000010700788c */ /* 0x000fc8000bf05270 */
[----:B------:R-:W-:Y:S08]  /*0950*/  BAR.ARV 0x8, 0x180 ;  /* 0x0206000000007b1d */ /* 0x000ff00000002000 */
[----:B------:R-:W2:Y:S01]  /*0960*/  S2UR UR9, SR_CTAID.Z ;  /* 0x00000000000979c3 */ /* 0x000ea20000002700 */
[----:B------:R-:W-:Y:S01]  /*0970*/  ISETP.NE.AND P0, PT, R0, 0x80, PT ;  /* 0x000000800000780c */ /* 0x000fe20003f05270 */
[----:B------:R-:W-:Y:S01]  /*0980*/  @UP0 ULDC UR4, c[0x0][0xc54] ;  /* 0x0003150000040ab9 */ /* 0x000fe20000000800 */
[----:B------:R-:W-:Y:S01]  /*0990*/  @UP0 ULDC UR8, c[0x0][0xc58] ;  /* 0x0003160000080ab9 */ /* 0x000fe20000000800 */
[----:B-1----:R-:W-:-:S10]  /*09a0*/  UIMAD.WIDE.U32 UR4, UR6, UR4, URZ ;  /* 0x00000004060472a5 */ /* 0x002fd4000f8e003f */
[----:B------:R-:W-:Y:S06]  /*09b0*/  @!P0 BAR.ARV 0x9, 0x100 ;  /* 0x0244000000008b1d */ /* 0x000fec0000002000 */
[----:B------:R-:W-:Y:S01]  /*09c0*/  UMOV UR57, UR6 ;  /* 0x0000000600397c82 */ /* 0x000fe20008000000 */
[----:B------:R-:W-:Y:S01]  /*09d0*/  @UP0 USHF.R.U32.HI UR57, URZ, UR8, UR5 ;  /* 0x000000083f390299 */ /* 0x000fe20008011605 */
[----:B--2---:R-:W-:-:S03]  /*09e0*/  ISETP.LE.AND P0, PT, RZ, UR9, PT ;  /* 0x00000009ff007c0c */ /* 0x004fc6000bf03270 */
[----:B------:R-:W-:-:S04]  /*09f0*/  UIADD3 UR4, -UR57, URZ, URZ ;  /* 0x0000003f39047290 */ /* 0x000fc8000fffe13f */
[----:B------:R-:W-:-:S06]  /*0a00*/  UIMAD UR58, UR7, UR4, UR6 ;  /* 0x00000004073a72a4 */ /* 0x000fcc000f8e0206 */
[----:B------:R-:W-:Y:S06]  /*0a10*/  @!P0 BRA `(.L_x_2303) ;  /* 0x0000015c00908947 */ /* 0x000fec0003800000 */
[----:B------:R-:W1:Y:S01]  /*0a20*/  S2UR UR39, SR_CTAID.X ;  /* 0x00000000002779c3 */ /* 0x000e620000002500 */
[----:B------:R-:W-:Y:S01]  /*0a30*/  ULDC UR4, c[0x0][0x448] ;  /* 0x0001120000047ab9 */ /* 0x000fe20000000800 */
[----:B------:R-:W-:Y:S01]  /*0a40*/  ULDC UR55, c[0x0][0x424] ;  /* 0x0001090000377ab9 */ /* 0x000fe20000000800 */
[----:B------:R-:W-:Y:S01]  /*0a50*/  UISETP.NE.AND UP1, UPT, UR4, 0x1, UPT ;  /* 0x000000010400788c */ /* 0x000fe2000bf25270 */
[----:B------:R-:W-:Y:S02]  /*0a60*/  ULDC UR7, c[0x0][0x288] ;  /* 0x0000a20000077ab9 */ /* 0x000fe40000000800 */
[----:B------:R-:W-:Y:S01]  /*0a70*/  ULDC.64 UR4, c[0x0][0x418] ;  /* 0x0001060000047ab9 */ /* 0x000fe20000000a00 */
[----:B------:R-:W-:Y:S02]  /*0a80*/  UIADD3 UR7, -UR7, 0xa0, URZ ;  /* 0x000000a007077890 */ /* 0x000fe4000fffe13f */
[----:B------:R-:W-:Y:S01]  /*0a90*/  UISETP.NE.U32.AND UP0, UPT, UR4, URZ, UPT ;  /* 0x0000003f0400728c */ /* 0x000fe2000bf05070 */
[----:B------:R-:W-:Y:S01]  /*0aa0*/  ULDC UR41, c[0x0][0x2f0] ;  /* 0x0000bc0000297ab9 */ /* 0x000fe20000000800 */
[----:B------:R-:W-:-:S02]  /*0ab0*/  UP2UR UR56, UPR, URZ, 0x2 ;  /* 0x000000023f387883 */ /* 0x000fc40008000000 */
[----:B------:R-:W-:Y:S01]  /*0ac0*/  UISETP.NE.AND.EX UP0, UPT, UR5, URZ, UPT, UP0 ;  /* 0x0000003f0500728c */ /* 0x000fe2000bf05300 */
[----:B------:R-:W-:Y:S02]  /*0ad0*/  @UP1 ULDC UR8, c[0x0][0x450] ;  /* 0x0001140000081ab9 */ /* 0x000fe40000000800 */
[----:B------:R-:W-:Y:S01]  /*0ae0*/  @UP1 ULDC UR5, c[0x0][0x44c] ;  /* 0x0001130000051ab9 */ /* 0x000fe20000000800 */
[----:B------:R-:W-:Y:S02]  /*0af0*/  USEL UR55, UR55, 0x1, UP0 ;  /* 0x0000000137377887 */ /* 0x000fe40008000000 */
[----:B------:R-:W-:Y:S02]  /*0b00*/  USHF.R.U32.HI UR10, URZ, 0x10, UR58 ;  /* 0x000000103f0a7899 */ /* 0x000fe4000801163a */
[----:B------:R-:W-:Y:S02]  /*0b10*/  UIMAD UR7, UR55, UR41, UR7 ;  /* 0x00000029370772a4 */ /* 0x000fe4000f8e0207 */
[----:B-1----:R-:W-:-:S02]  /*0b20*/  USHF.L.U32 UR39, UR39, 0x7, URZ ;  /* 0x0000000727277899 */ /* 0x002fc4000800063f */
[----:B------:R-:W-:Y:S02]  /*0b30*/  ULOP3.LUT UR58, UR58, 0xffff, URZ, 0xc0, !UPT ;  /* 0x0000ffff3a3a7892 */ /* 0x000fe4000f8ec03f */
[----:B------:R-:W-:Y:S02]  /*0b40*/  @UP1 UIADD3 UR4, UR39, 0x7f, URZ ;  /* 0x0000007f27041890 */ /* 0x000fe4000fffe03f */
[----:B------:R-:W-:Y:S02]  /*0b50*/  UIADD3 UR6, UR39, 0x7f, URZ ;  /* 0x0000007f27067890 */ /* 0x000fe4000fffe03f */
[----:B------:R-:W-:Y:S02]  /*0b60*/  UIMAD.WIDE.U32 UR4, UR4, UR5, URZ ;  /* 0x00000005040472a5 */ /* 0x000fe4000f8e003f */
[----:B------:R-:W-:Y:S02]  /*0b70*/  UIMAD UR4, UR55, UR41, 0x9f ;  /* 0x0000009f370474a4 */ /* 0x000fe4000f8e0229 */
[----:B------:R-:W-:-:S02]  /*0b80*/  @UP1 USHF.R.U32.HI UR6, URZ, UR8, UR5 ;  /* 0x000000083f061299 */ /* 0x000fc40008011605 */
[----:B------:R-:W-:Y:S02]  /*0b90*/  UIMAD.WIDE UR4, UR4, 0x66666667, URZ ;  /* 0x66666667040478a5 */ /* 0x000fe4000f8e023f */
[----:B------:R-:W-:Y:S02]  /*0ba0*/  UIADD3 UR6, UR7, UR6, URZ ;  /* 0x0000000607067290 */ /* 0x000fe4000fffe03f */
[----:B------:R-:W-:Y:S02]  /*0bb0*/  USHF.R.U32.HI UR4, URZ, 0x1f, UR5 ;  /* 0x0000001f3f047899 */ /* 0x000fe40008011605 */
[----:B------:R-:W-:Y:S02]  /*0bc0*/  UIMAD.WIDE UR6, UR6, 0x66666667, URZ ;  /* 0x66666667060678a5 */ /* 0x000fe4000f8e023f */
[----:B------:R-:W-:Y:S02]  /*0bd0*/  ULEA.HI.SX32 UR4, UR5, UR4, 0x1a ;  /* 0x0000000405047291 */ /* 0x000fe4000f8fd23f */
[----:B------:R-:W-:-:S04]  /*0be0*/  USHF.R.U32.HI UR6, URZ, 0x1f, UR7 ;  /* 0x0000001f3f067899 */ /* 0x000fc80008011607 */
[----:B------:R-:W-:-:S04]  /*0bf0*/  ULEA.HI.SX32 UR6, UR7, UR6, 0x1a ;  /* 0x0000000607067291 */ /* 0x000fc8000f8fd23f */
[----:B------:R-:W-:-:S04]  /*0c00*/  UISETP.LT.AND UP0, UPT, UR4, UR6, UPT ;  /* 0x000000060400728c */ /* 0x000fc8000bf01270 */
[----:B------:R-:W-:Y:S02]  /*0c10*/  USEL UR9, UR4, UR6, UP0 ;  /* 0x0000000604097287 */ /* 0x000fe40008000000 */
[----:B------:R-:W-:Y:S02]  /*0c20*/  UISETP.NE.AND UP0, UPT, UR10, URZ, UPT ;  /* 0x0000003f0a00728c */ /* 0x000fe4000bf05270 */
[----:B------:R-:W-:Y:S01]  /*0c30*/  UISETP.GE.AND UP1, UPT, UR9, 0x1, UPT ;  /* 0x000000010900788c */ /* 0x000fe2000bf26270 */
[----:B------:R-:W-:-:S05]  /*0c40*/  UMOV UR4, URZ ;  /* 0x0000003f00047c82 */ /* 0x000fca0008000000 */
[----:B------:R-:W-:-:S03]  /*0c50*/  PLOP3.LUT P0, PT, PT, PT, UP1, 0x80, 0x0 ;  /* 0x000000000000781c */ /* 0x000fc60003f0f018 */
[----:B------:R-:W-:-:S10]  /*0c60*/  @!UP0 ULDC UR10, c[0x0][0x9f0] ;  /* 0x00027c00000a8ab9 */ /* 0x000fd40000000800 */
[----:B------:R-:W-:Y:S05]  /*0c70*/  @!P0 BRA `(.L_x_2304) ;  /* 0x0000000000848947 */ /* 0x000fea0003800000 */
[----:B------:R-:W-:Y:S01]  /*0c80*/  IMAD.U32 R3, RZ, RZ, UR10 ;  /* 0x0000000aff037e24 */ /* 0x000fe2000f8e00ff */
[----:B------:R-:W-:Y:S01]  /*0c90*/  UIADD3 UR6, UR10, -0x1, UR9 ;  /* 0xffffffff0a067890 */ /* 0x000fe2000fffe009 */
[----:B------:R-:W-:-:S03]  /*0ca0*/  UMOV UR4, URZ ;  /* 0x0000003f00047c82 */ /* 0x000fc60008000000 */
        /* <DEDUP_REMOVED lines=8> */
[----:B------:R-:W1:Y:S08]  /*0d30*/  I2F.RP R0, UR11 ;  /* 0x0000000b00007d06 */ /* 0x000e700008209400 */
[----:B-1----:R-:W0:Y:S02]  /*0d40*/  MUFU.RCP R0, R0 ;  /* 0x0000000000007308 */ /* 0x002e240000001000 */
        /* <DEDUP_REMOVED lines=20> */
.L_x_2304:
[----:B------:R-:W-:Y:S01]  /*0e90*/  UIMAD UR58, UR58, UR4, URZ ;  /* 0x000000043a3a72a4 */ /* 0x000fe2000f8e023f */
[----:B------:R-:W-:Y:S01]  /*0ea0*/  IMAD.U32 R0, RZ, RZ, UR9 ;  /* 0x00000009ff007e24 */ /* 0x000fe2000f8e00ff */
[----:B------:R-:W1:Y:S01]  /*0eb0*/  S2UR UR5, SR_CTAID.Z ;  /* 0x00000000000579c3 */ /* 0x000e620000002700 */
[----:B------:R-:W-:Y:S01]  /*0ec0*/  IMAD.U32 R3, RZ, RZ, UR4 ;  /* 0x00000004ff037e24 */ /* 0x000fe2000f8e00ff */
[----:B------:R-:W-:Y:S01]  /*0ed0*/  UIMAD UR41, UR55, UR41, URZ ;  /* 0x00000029372972a4 */ /* 0x000fe2000f8e023f */
[----:B------:R-:W-:Y:S01]  /*0ee0*/  VIADD R18, R18, 0xffffff80 ;  /* 0xffffff8012127836 */ /* 0x000fe20000000000 */
[----:B------:R-:W-:Y:S02]  /*0ef0*/  PLOP3.LUT P0, PT, PT, PT, PT, 0x80, 0x0 ;  /* 0x000000000000781c */ /* 0x000fe40003f0f070 */
[----:B------:R-:W-:Y:S02]  /*0f00*/  CS2R R12, SRZ ;  /* 0x00000000000c7805 */ /* 0x000fe4000001ff00 */
[----:B------:R-:W-:Y:S01]  /*0f10*/  VIADDMNMX R0, R3, UR58, R0, PT ;  /* 0x0000003a03007c46 */ /* 0x000fe2000b800100 */
[----:B0-----:R-:W-:Y:S01]  /*0f20*/  IMAD.MOV.U32 R2, RZ, RZ, RZ ;  /* 0x000000ffff027224 */ /* 0x001fe200078e00ff */
[----:B------:R-:W-:Y:S01]  /*0f30*/  CS2R R62, SRZ ;  /* 0x00000000003e7805 */ /* 0x000fe2000001ff00 */
[----:B------:R-:W-:Y:S01]  /*0f40*/  IMAD.MOV.U32 R9, RZ, RZ, RZ ;  /* 0x000000ffff097224 */ /* 0x000fe200078e00ff */
[----:B------:R-:W-:Y:S01]  /*0f50*/  R2UR UR40, R0 ;  /* 0x00000000002872ca */ /* 0x000fe200000e0000 */
[----:B------:R-:W-:Y:S01]  /*0f60*/  IMAD.MOV.U32 R0, RZ, RZ, RZ ;  /* 0x000000ffff007224 */ /* 0x000fe200078e00ff */
        /* <DEDUP_REMOVED lines=11> */
[----:B------:R-:W-:Y:S01]  /*1020*/  UISETP.GT.AND UP0, UPT, UR40, UR58, UPT ;  /* 0x0000003a2800728c */ /* 0x000fe2000bf04270 */
[----:B------:R-:W-:Y:S01]  /*1030*/  IMAD.MOV.U32 R29, RZ, RZ, RZ ;  /* 0x000000ffff1d7224 */ /* 0x000fe200078e00ff */
[----:B-1----:R-:W-:Y:S01]  /*1040*/  USHF.R.S32.HI UR4, URZ, 0x1f, UR5 ;  /* 0x0000001f3f047899 */ /* 0x002fe20008011405 */
[----:B------:R-:W-:Y:S01]  /*1050*/  CS2R R20, SRZ ;  /* 0x0000000000147805 */ /* 0x000fe2000001ff00 */
[----:B------:R-:W-:Y:S01]  /*1060*/  IMAD.MOV.U32 R50, RZ, RZ, RZ ;  /* 0x000000ffff327224 */ /* 0x000fe200078e00ff */
[----:B------:R-:W-:-:S02]  /*1070*/  CS2R R22, SRZ ;  /* 0x0000000000167805 */ /* 0x000fc4000001ff00 */
[----:B------:R-:W-:Y:S01]  /*1080*/  PLOP3.LUT P1, PT, PT, PT, UP0, 0x80, 0x0 ;  /* 0x000000000000781c */ /* 0x000fe20003f2f008 */
[----:B------:R-:W-:Y:S01]  /*1090*/  IMAD.MOV.U32 R54, RZ, RZ, RZ ;  /* 0x000000ffff367224 */ /* 0x000fe200078e00ff */
[----:B------:R-:W-:Y:S01]  /*10a0*/  CS2R R24, SRZ ;  /* 0x0000000000187805 */ /* 0x000fe2000001ff00 */
[----:B------:R-:W-:Y:S01]  /*10b0*/  IMAD.U32 R17, RZ, RZ, UR4 ;  /* 0x00000004ff117e24 */ /* 0x000fe2000f8e00ff */
[----:B------:R-:W-:Y:S01]  /*10c0*/  CS2R R52, SRZ ;  /* 0x0000000000347805 */ /* 0x000fe2000001ff00 */
[----:B------:R-:W-:Y:S01]  /*10d0*/  IMAD.MOV.U32 R45, RZ, RZ, RZ ;  /* 0x000000ffff2d7224 */ /* 0x000fe200078e00ff */
        /* <DEDUP_REMOVED lines=70> */
.L_x_2306:
[----:B------:R-:W0:Y:S01]  /*1540*/  S2UR UR8, SR_CTAID.Z ;  /* 0x00000000000879c3 */ /* 0x000e220000002700 */
[----:B------:R-:W-:Y:S01]  /*1550*/  ULDC.64 UR6, c[0x0][0x990] ;  /* 0x0002640000067ab9 */ /* 0x000fe20000000a00 */
[----:B------:R-:W-:Y:S01]  /*1560*/  ULDC.64 UR4, c[0x0][0x998] ;  /* 0x0002660000047ab9 */ /* 0x000fe20000000a00 */
[----:B------:R-:W-:Y:S01]  /*1570*/  UISETP.NE.U32.AND UP0, UPT, UR6, URZ, UPT ;  /* 0x0000003f0600728c */ /* 0x000fe2000bf05070 */
[----:B------:R-:W-:Y:S01]  /*1580*/  IMAD.MOV.U32 R7, RZ, RZ, 0x3f800000 ;  /* 0x3f800000ff077424 */ /* 0x000fe200078e00ff */
[----:B------:R-:W-:Y:S01]  /*1590*/  UISETP.NE.U32.AND UP1, UPT, UR4, URZ, UPT ;  /* 0x0000003f0400728c */ /* 0x000fe2000bf25070 */
[----:B------:R-:W-:Y:S01]  /*15a0*/  IMAD.MOV.U32 R0, RZ, RZ, 0x3f800000 ;  /* 0x3f800000ff007424 */ /* 0x000fe200078e00ff */
[----:B------:R-:W-:Y:S01]  /*15b0*/  UISETP.NE.AND.EX UP0, UPT, UR7, URZ, UPT, UP0 ;  /* 0x0000003f0700728c */ /* 0x000fe2000bf05300 */
[----:B------:R-:W1:Y:S01]  /*15c0*/  S2UR UR11, SR_CTAID.Z ;  /* 0x00000000000b79c3 */ /* 0x000e620000002700 */
[----:B------:R-:W-:-:S04]  /*15d0*/  UISETP.NE.AND.EX UP1, UPT, UR5, URZ, UPT, UP1 ;  /* 0x0000003f0500728c */ /* 0x000fc8000bf25310 */
[----:B------:R-:W-:Y:S02]  /*15e0*/  PLOP3.LUT P0, PT, PT, PT, UP0, 0x80, 0x0 ;  /* 0x000000000000781c */ /* 0x000fe40003f0f008 */
[----:B------:R-:W-:-:S03]  /*15f0*/  PLOP3.LUT P1, PT, PT, PT, UP1, 0x80, 0x0 ;  /* 0x000000000000781c */ /* 0x000fc60003f2f018 */
[----:B------:R-:W-:Y:S02]  /*1600*/  @UP0 ULDC.64 UR16, c[0x0][0x9a8] ;  /* 0x00026a0000100ab9 */ /* 0x000fe40000000a00 */
[----:B------:R-:W-:Y:S01]  /*1610*/  @UP1 ULDC.64 UR14, c[0x0][0x9b8] ;  /* 0x00026e00000e1ab9 */ /* 0x000fe20000000a00 */
[----:B------:R-:W-:Y:S02]  /*1620*/  @UP1 USHF.R.S32.HI UR19, URZ, 0x1f, UR57 ;  /* 0x0000001f3f131899 */ /* 0x000fe40008011439 */
[----:B0-----:R-:W-:-:S04]  /*1630*/  USHF.R.S32.HI UR9, URZ, 0x1f, UR8 ;  /* 0x0000001f3f097899 */ /* 0x001fc80008011408 */
[----:B------:R-:W-:Y:S02]  /*1640*/  @UP0 UIMAD UR8, UR9, UR16, URZ ;  /* 0x00000010090802a4 */ /* 0x000fe4000f8e023f */
[----:B------:R-:W-:Y:S02]  /*1650*/  @UP1 UIMAD UR10, UR9, UR14, URZ ;  /* 0x0000000e090a12a4 */ /* 0x000fe4000f8e023f */
[----:B-1----:R-:W-:Y:S02]  /*1660*/  @UP0 UIMAD.WIDE.U32 UR12, UR11, UR16, URZ ;  /* 0x000000100b0c02a5 */ /* 0x002fe4000f8e003f */
[----:B------:R-:W-:Y:S02]  /*1670*/  @UP0 UIMAD UR17, UR11, UR17, UR8 ;  /* 0x000000110b1102a4 */ /* 0x000fe4000f8e0208 */
[----:B------:R-:W-:Y:S02]  /*1680*/  @UP0 USHF.R.S32.HI UR16, URZ, 0x1f, UR57 ;  /* 0x0000001f3f100899 */ /* 0x000fe40008011439 */
[----:B------:R-:W-:-:S02]  /*1690*/  @UP1 UIMAD.WIDE.U32 UR8, UR11, UR14, URZ ;  /* 0x0000000e0b0812a5 */ /* 0x000fc4000f8e003f */
[----:B------:R-:W-:Y:S02]  /*16a0*/  @UP1 UIMAD UR18, UR11, UR15, UR10 ;  /* 0x0000000f0b1212a4 */ /* 0x000fe4000f8e020a */
[----:B------:R-:W-:Y:S01]  /*16b0*/  @UP0 UIADD3 UR13, UR13, UR17, URZ ;  /* 0x000000110d0d0290 */ /* 0x000fe2000fffe03f */
[----:B------:R-:W-:Y:S01]  /*16c0*/  @UP0 ULDC.64 UR14, c[0x0][0x9b0] ;  /* 0x00026c00000e0ab9 */ /* 0x000fe20000000a00 */
[----:B------:R-:W-:Y:S01]  /*16d0*/  @UP1 ULDC.64 UR10, c[0x0][0x9c0] ;  /* 0x00027000000a1ab9 */ /* 0x000fe20000000a00 */
[----:B------:R-:W-:Y:S02]  /*16e0*/  @UP0 UIMAD UR16, UR16, UR14, URZ ;  /* 0x0000000e101002a4 */ /* 0x000fe4000f8e023f */
[----:B------:R-:W-:Y:S02]  /*16f0*/  @UP1 UIMAD UR17, UR19, UR10, URZ ;  /* 0x0000000a131112a4 */ /* 0x000fe4000f8e023f */
[----:B------:R-:W-:Y:S02]  /*1700*/  @UP1 UIADD3 UR9, UR9, UR18, URZ ;  /* 0x0000001209091290 */ /* 0x000fe4000fffe03f */
[----:B------:R-:W-:-:S02]  /*1710*/  @UP0 UIMAD UR16, UR57, UR15, UR16 ;  /* 0x0000000f391002a4 */ /* 0x000fc4000f8e0210 */
[----:B------:R-:W-:Y:S02]  /*1720*/  @UP1 UIMAD UR17, UR57, UR11, UR17 ;  /* 0x0000000b391112a4 */ /* 0x000fe4000f8e0211 */
[----:B------:R-:W-:Y:S02]  /*1730*/  @UP0 UIMAD.WIDE.U32 UR14, UR57, UR14, UR12 ;  /* 0x0000000e390e02a5 */ /* 0x000fe4000f8e000c */
[----:B------:R-:W-:Y:S02]  /*1740*/  @UP1 UIMAD.WIDE.U32 UR10, UR57, UR10, UR8 ;  /* 0x0000000a390a12a5 */ /* 0x000fe4000f8e0008 */
[----:B------:R-:W-:Y:S02]  /*1750*/  @UP0 UIADD3 UR9, UR15, UR16, URZ ;  /* 0x000000100f090290 */ /* 0x000fe4000fffe03f */
[----:B------:R-:W-:Y:S02]  /*1760*/  @UP0 ULEA UR6, UP2, UR14, UR6, 0x2 ;  /* 0x000000060e060291 */ /* 0x000fe4000f84103f */
[----:B------:R-:W-:-:S02]  /*1770*/  @UP1 UIADD3 UR8, UR11, UR17, URZ ;  /* 0x000000110b081290 */ /* 0x000fc4000fffe03f */
        /* <DEDUP_REMOVED lines=15> */
.L_x_2405:
[----:B------:R-:W2:Y:S02]  /*1870*/  LDL R2, [R1+0x10] ;  /* 0x0000100001027983 */ /* 0x000ea40000100800 */
[----:B--2---:R-:W-:-:S13]  /*1880*/  R2UR UR4, R2 ;  /* 0x00000000020472ca */ /* 0x004fda00000e0000 */
[----:B------:R-:W-:-:S06]  /*1890*/  ULOP3.LUT UR4, UR4, 0x1, URZ, 0xfc, !UPT ;  /* 0x0000000104047892 */ /* 0x000fcc000f8efc3f */
[----:B------:R-:W-:-:S05]  /*18a0*/  IMAD.U32 R2, RZ, RZ, UR4 ;  /* 0x00000004ff027e24 */ /* 0x000fca000f8e00ff */
[----:B------:R-:W-:-:S13]  /*18b0*/  ISETP.NE.AND P0, PT, R2, 0x3, PT ;  /* 0x000000030200780c */ /* 0x000fda0003f05270 */
[----:B------:R-:W-:Y:S05]  /*18c0*/  @!P0 BRA `(.L_x_2308) ;  /* 0x0000000000048947 */ /* 0x000fea0003800000 */
[----:B------:R-:W-:Y:S01]  /*18d0*/  BPT.TRAP 0x1 ;  /* 0x000000040000795c */ /* 0x000fe20000300000 */
.L_x_2308:
[----:B------:R1:W2:Y:S01]  /*18e0*/  SYNCS.PHASECHK.TRANS64.TRYWAIT P1, [UR38+0x33430], R6 ;  /* 0x03343006ff0075a7 */ /* 0x0002a20008020166 */
[----:B------:R-:W-:Y:S05]  /*18f0*/  @!P0 BRA `(.L_x_2309) ;  /* 0x0000000000048947 */ /* 0x000fea0003800000 */
[----:B------:R-:W-:Y:S01]  /*1900*/  BPT.TRAP 0x1 ;  /* 0x000000040000795c */ /* 0x000fe20000300000 */
.L_x_2309:
[----:B------:R-:W-:-:S05]  /*1910*/  IMAD.U32 R2, RZ, RZ, UR43 ;  /* 0x0000002bff027e24 */ /* 0x000fca000f8e00ff */
[----:B------:R-:W-:Y:S01]  /*1920*/  LOP3.LUT R2, R2, 0x10000, RZ, 0xfc, !PT ;  /* 0x0001000002027812 */ /* 0x000fe200078efcff */
[----:B--2---:R-:W-:Y:S06]  /*1930*/  @P1 BRA `(.L_x_2310) ;  /* 0x0000000000081947 */ /* 0x004fec0003800000 */
[----:B------:R-:W2:Y:S02]  /*1940*/  SYNCS.PHASECHK.TRANS64.TRYWAIT P1, [UR38+0x33430], R6 ;  /* 0x03343006ff0075a7 */ /* 0x000ea40008020166 */
[----:B--2---:R-:W-:Y:S05]  /*1950*/  @!P1 BRA `(.L_x_2311) ;  /* 0x0000014c00e09947 */ /* 0x004fea0003800000 */
.L_x_2310:
[----:B------:R-:W-:Y:S05]  /*1960*/  WARPSYNC.ALL ;  /* 0x0000000000007948 */ /* 0x000fea0003800000 */
        /* <DEDUP_REMOVED lines=30> */
[----:B------:R-:W-:Y:S01]  /*1b50*/  UMOV UR5, UR25 ;  /* 0x0000001900057c82 */ /* 0x000fe20008000000 */
[----:B------:R-:W-:Y:S01]  /*1b60*/  UIADD3 UR30, UR52, 0x602, URZ ;  /* 0x00000602341e7890 */ /* 0x000fe2000fffe03f */
        /* <DEDUP_REMOVED lines=16> */
[----:B------:R-:W-:Y:S01]  /*1c70*/  R2UR UR18, R2 ;  /* 0x00000000021272ca */ /* 0x000fe200000e0000 */
[----:B------:R-:W-:-:S12]  /*1c80*/  UMOV UR17, 0x80000020 ;  /* 0x8000002000117882 */ /* 0x000fd80000000000 */
[----:B------:R-:W-:Y:S02]  /*1c90*/  UIADD3 UR24, UR18, 0x2, URZ ;  /* 0x0000000212187890 */ /* 0x000fe4000fffe03f */
[----:B------:R-:W-:-:S05]  /*1ca0*/  UIADD3 UR16, UR18, 0x202, URZ ;  /* 0x0000020212107890 */ /* 0x000fca000fffe03f */
[----:B------:R-:W-:Y:S01]  /*1cb0*/  UMOV UR4, UR24 ;  /* 0x0000001800047c82 */ /* 0x000fe20008000000 */
[----:B------:R-:W-:Y:S01]  /*1cc0*/  UMOV UR8, UR24 ;  /* 0x0000001800087c82 */ /* 0x000fe20008000000 */
[----:B------:R-:W-:Y:S01]  /*1cd0*/  UMOV UR12, UR24 ;  /* 0x00000018000c7c82 */ /* 0x000fe20008000000 */
[----:B------:R-:W-:Y:S02]  /*1ce0*/  WARPGROUP.DEPBAR.LE gsb0, 0x0 ;  /* 0x00008000000079c5 */ /* 0x000fe40000010000 */
[----:B------:R-:W-:-:S06]  /*1cf0*/  WARPGROUP.ARRIVE ;  /* 0x00000000000079c5 */ /* 0x000fcc0000000000 */
[----:B------:R-:W-:Y:S01]  /*1d00*/  QGMMA.64x32x32.F32.E4M3.E4M3 R24, gdesc[UR20], RZ, !UPT, gsb0 ;  /* 0x00600000141879f3 */ /* 0x000fe2000c0008ff */
        /* <DEDUP_REMOVED lines=87> */
[----:B------:R-:W-:Y:S02]  /*2280*/  WARPGROUP.DEPBAR.LE gsb0, 0x0 ;  /* 0x00008000000079c5 */ /* 0x000fe40000010000 */
[----:B------:R-:W-:-:S06]  /*2290*/  WARPGROUP.ARRIVE ;  /* 0x00000000000079c5 */ /* 0x000fcc0000000000 */
[----:B------:R-:W-:Y:S01]  /*22a0*/  QGMMA.64x32x32.F32.E4M3.E4M3 R56, gdesc[UR12], R56, gsb0 ;  /* 0x006000000c3879f3 */ /* 0x000fe20008000838 */
[----:B------:R-:W-:Y:S01]  /*22b0*/  UIADD3 UR12, UR18, 0x400, URZ ;  /* 0x00000400120c7890 */ /* 0x000fe2000fffe03f */
[----:B------:R-:W-:Y:S01]  /*22c0*/  UMOV UR13, 0x80000020 ;  /* 0x80000020000d7882 */ /* 0x000fe20000000000 */
[----:B------:R-:W-:Y:S01]  /*22d0*/  UIADD3 UR14, UR52, 0x600, URZ ;  /* 0x00000600340e7890 */ /* 0x000fe2000fffe03f */
        /* <DEDUP_REMOVED lines=29> */
[----:B------:R-:W-:Y:S01]  /*24b0*/  UIADD3 UR10, UR52, 0x582, URZ ;  /* 0x00000582340a7890 */ /* 0x000fe2000fffe03f */
        /* <DEDUP_REMOVED lines=12> */
[----:B------:R-:W-:-:S07]  /*2580*/  UIADD3 UR8, UR18, 0x402, URZ ;  /* 0x0000040212087890 */ /* 0x000fce000fffe03f */
        /* <DEDUP_REMOVED lines=35> */
.L_x_2312:
[----:B------:R-:W-:Y:S01]  /*27c0*/  LOP3.LUT R7, R104, 0xffffff80, RZ, 0xc0, !PT ;  /* 0xffffff8068077812 */ /* 0x000fe200078ec0ff */
[C---:B------:R-:W-:Y:S01]  /*27d0*/  FMUL.FTZ R82, R0.reuse, R82 ;  /* 0x0000005200527220 */ /* 0x040fe20000410000 */
[C---:B-12---:R-:W-:Y:S01]  /*27e0*/  FMUL.FTZ R6, R0.reuse, R58 ;  /* 0x0000003a00067220 */ /* 0x046fe20000410000 */
[C---:B------:R-:W-:Y:S01]  /*27f0*/  FMUL.FTZ R23, R0.reuse, R81 ;  /* 0x0000005100177220 */ /* 0x040fe20000410000 */
[----:B------:R-:W-:Y:S01]  /*2800*/  FMUL.FTZ R59, R0, R59 ;  /* 0x0000003b003b7220 */ /* 0x000fe20000410000 */
[----:B------:R-:W-:Y:S01]  /*2810*/  IMAD.IADD R7, R18, 0x1, -R7 ;  /* 0x0000000112077824 */ /* 0x000fe200078e0a07 */
[----:B------:R-:W-:Y:S01]  /*2820*/  MUFU.TANH R81, R82 ;  /* 0x0000005200517308 */ /* 0x000fe20000002400 */
[----:B------:R-:W-:Y:S01]  /*2830*/  LEA.HI R105, R105, R18, RZ, 0x2 ;  /* 0x0000001269697211 */ /* 0x000fe200078f10ff */
[C---:B------:R-:W-:Y:S01]  /*2840*/  FMUL.FTZ R74, R0.reuse, R74 ;  /* 0x0000004a004a7220 */ /* 0x040fe20000410000 */
[C---:B------:R-:W-:Y:S01]  /*2850*/  FMUL.FTZ R86, R0.reuse, R86 ;  /* 0x0000005600567220 */ /* 0x040fe20000410000 */
[C---:B------:R-:W-:Y:S01]  /*2860*/  FMUL.FTZ R19, R0.reuse, R73 ;  /* 0x0000004900137220 */ /* 0x040fe20000410000 */
[C---:B------:R-:W-:Y:S01]  /*2870*/  FMUL.FTZ R73, R0.reuse, R84 ;  /* 0x0000005400497220 */ /* 0x040fe20000410000 */
[C---:B------:R-:W-:Y:S01]  /*2880*/  FMUL.FTZ R62, R0.reuse, R62 ;  /* 0x0000003e003e7220 */ /* 0x040fe20000410000 */
[C---:B------:R-:W-:Y:S01]  /*2890*/  FMUL.FTZ R4, R0.reuse, R88 ;  /* 0x0000005800047220 */ /* 0x040fe20000410000 */
[----:B------:R0:W-:Y:S01]  /*28a0*/  MUFU.TANH R82, R6 ;  /* 0x0000000600527308 */ /* 0x0001e20000002400 */
[----:B------:R-:W-:Y:S01]  /*28b0*/  LOP3.LUT R105, R105, 0xfffffffc, RZ, 0xc0, !PT ;  /* 0xfffffffc69697812 */ /* 0x000fe200078ec0ff */
[C---:B------:R-:W-:Y:S01]  /*28c0*/  FMUL.FTZ R21, R0.reuse, R77 ;  /* 0x0000004d00157220 */ /* 0x040fe20000410000 */
[C---:B------:R-:W-:Y:S01]  /*28d0*/  FMUL.FTZ R58, R0.reuse, R61 ;  /* 0x0000003d003a7220 */ /* 0x040fe20000410000 */
[C---:B------:R-:W-:Y:S01]  /*28e0*/  FMUL.FTZ R63, R0.reuse, R63 ;  /* 0x0000003f003f7220 */ /* 0x040fe20000410000 */
[----:B------:R-:W-:Y:S01]  /*28f0*/  FMUL.FTZ R8, R0, R92 ;  /* 0x0000005c00087220 */ /* 0x000fe20000410000 */
[----:B------:R-:W-:Y:S01]  /*2900*/  IMAD.IADD R105, R18, 0x1, -R105 ;  /* 0x0000000112697824 */ /* 0x000fe200078e0a69 */
[----:B------:R-:W-:Y:S01]  /*2910*/  UISETP.NE.AND UP0, UPT, UR56, URZ, UPT ;  /* 0x0000003f3800728c */ /* 0x000fe2000bf05270 */
[----:B------:R1:W-:Y:S01]  /*2920*/  MUFU.TANH R84, R59 ;  /* 0x0000003b00547308 */ /* 0x0003e20000002400 */
[----:B0-----:R-:W-:Y:S01]  /*2930*/  SHF.R.S32.HI R6, RZ, 0x1f, R7 ;  /* 0x0000001fff067819 */ /* 0x001fe20000011407 */
[C---:B------:R-:W-:Y:S01]  /*2940*/  FMUL.FTZ R18, R0.reuse, R64 ;  /* 0x0000004000127220 */ /* 0x040fe20000410000 */
[----:B------:R-:W-:Y:S01]  /*2950*/  UMOV UR5, 0xffffff60 ;  /* 0xffffff6000057882 */ /* 0x000fe20000000000 */
[----:B------:R-:W-:Y:S01]  /*2960*/  FMUL.FTZ R90, R0, R90 ;  /* 0x0000005a005a7220 */ /* 0x000fe20000410000 */
[CC--:B------:R-:W-:Y:S01]  /*2970*/  LEA.HI R13, R6.reuse, R7.reuse, RZ, 0x2 ;  /* 0x00000007060d7211 */ /* 0x0c0fe200078f10ff */
[----:B------:R-:W-:Y:S01]  /*2980*/  UIMAD UR5, UR40, UR5, 0xa1 ;  /* 0x000000a1280574a4 */ /* 0x000fe2000f8e0205 */
[----:B------:R-:W-:Y:S01]  /*2990*/  PLOP3.LUT P1, PT, PT, PT, UP0, 0x80, 0x0 ;  /* 0x000000000000781c */ /* 0x000fe20003f2f008 */
[----:B------:R0:W-:Y:S01]  /*29a0*/  MUFU.TANH R88, R74 ;  /* 0x0000004a00587308 */ /* 0x0001e20000002400 */
[----:B-1----:R-:W-:Y:S01]  /*29b0*/  LEA.HI R59, R6, R7, RZ, 0x5 ;  /* 0x00000007063b7211 */ /* 0x002fe200078f28ff */
[----:B------:R-:W-:Y:S01]  /*29c0*/  @UP0 ULDC UR4, c[0x0][0x44c] ;  /* 0x0001130000040ab9 */ /* 0x000fe20000000800 */
[--C-:B------:R-:W-:Y:S01]  /*29d0*/  SHF.R.S32.HI R6, RZ, 0x2, R13.reuse ;  /* 0x00000002ff067819 */ /* 0x100fe2000001140d */
[C---:B------:R-:W-:Y:S01]  /*29e0*/  FMUL.FTZ R91, R0.reuse, R91 ;  /* 0x0000005b005b7220 */ /* 0x040fe20000410000 */
[----:B------:R-:W-:Y:S01]  /*29f0*/  SHF.R.S32.HI R61, RZ, 0x1f, R13 ;  /* 0x0000001fff3d7819 */ /* 0x000fe2000001140d */
[C---:B------:R-:W-:Y:S01]  /*2a00*/  FMUL.FTZ R66, R0.reuse, R66 ;  /* 0x0000004200427220 */ /* 0x040fe20000410000 */
[----:B------:R-:W-:Y:S01]  /*2a10*/  PLOP3.LUT P2, PT, PT, PT, UP0, 0x80, 0x0 ;  /* 0x000000000000781c */ /* 0x000fe20003f4f008 */
[----:B------:R-:W-:Y:S01]  /*2a20*/  MUFU.TANH R77, R86 ;  /* 0x00000056004d7308 */ /* 0x000fe20000002400 */
[C---:B0-----:R-:W-:Y:S01]  /*2a30*/  FMUL.FTZ R74, R0.reuse, R56 ;  /* 0x00000038004a7220 */ /* 0x041fe20000410000 */
[C---:B------:R-:W-:Y:S01]  /*2a40*/  FMUL.FTZ R56, R0.reuse, R57 ;  /* 0x0000003900387220 */ /* 0x040fe20000410000 */
[C---:B------:R-:W-:Y:S01]  /*2a50*/  FMUL.FTZ R57, R0.reuse, R60 ;  /* 0x0000003c00397220 */ /* 0x040fe20000410000 */
[----:B------:R-:W-:Y:S01]  /*2a60*/  SHF.R.S32.HI R60, RZ, 0x5, R59 ;  /* 0x00000005ff3c7819 */ /* 0x000fe2000001143b */
[C---:B------:R-:W-:Y:S01]  /*2a70*/  FMUL.FTZ R15, R0.reuse, R72 ;  /* 0x00000048000f7220 */ /* 0x040fe20000410000 */
[----:B------:R-:W-:Y:S01]  /*2a80*/  LEA.HI R61, R61, R6, RZ, 0x3 ;  /* 0x000000063d3d7211 */ /* 0x000fe200078f18ff */
[C---:B------:R-:W-:Y:S01]  /*2a90*/  FMUL.FTZ R94, R0.reuse, R94 ;  /* 0x0000005e005e7220 */ /* 0x040fe20000410000 */
[----:B------:R0:W-:Y:S01]  /*2aa0*/  MUFU.TANH R86, R62 ;  /* 0x0000003e00567308 */ /* 0x0001e20000002400 */
[C---:B------:R-:W-:Y:S01]  /*2ab0*/  FMUL.FTZ R10, R0.reuse, R96 ;  /* 0x00000060000a7220 */ /* 0x040fe20000410000 */
[----:B------:R-:W-:Y:S01]  /*2ac0*/  LOP3.LUT R61, R61, 0xfffffff8, RZ, 0xc0, !PT ;  /* 0xfffffff83d3d7812 */ /* 0x000fe200078ec0ff */
[C---:B------:R-:W-:Y:S01]  /*2ad0*/  FMUL.FTZ R72, R0.reuse, R85 ;  /* 0x0000005500487220 */ /* 0x040fe20000410000 */
[C---:B------:R-:W-:Y:S01]  /*2ae0*/  FMUL.FTZ R95, R0.reuse, R95 ;  /* 0x0000005f005f7220 */ /* 0x040fe20000410000 */
[----:B------:R-:W-:Y:S01]  /*2af0*/  ULDC UR11, c[0x0][0x288] ;  /* 0x0000a200000b7ab9 */ /* 0x000fe20000000800 */
[C---:B------:R-:W-:Y:S01]  /*2b00*/  FMUL.FTZ R98, R0.reuse, R98 ;  /* 0x0000006200627220 */ /* 0x040fe20000410000 */
[----:B------:R-:W-:Y:S01]  /*2b10*/  FMUL.FTZ R99, R0, R99 ;  /* 0x0000006300637220 */ /* 0x000fe20000410000 */
[----:B------:R1:W-:Y:S01]  /*2b20*/  MUFU.TANH R92, R63 ;  /* 0x0000003f005c7308 */ /* 0x0003e20000002400 */
[----:B0-----:R-:W-:Y:S01]  /*2b30*/  LEA.HI R62, R106, R106, RZ, 0x1 ;  /* 0x0000006a6a3e7211 */ /* 0x001fe200078f08ff */
[C---:B------:R-:W-:Y:S01]  /*2b40*/  FMUL.FTZ R102, R0.reuse, R102 ;  /* 0x0000006600667220 */ /* 0x040fe20000410000 */
[C---:B------:R-:W-:Y:S01]  /*2b50*/  FMUL.FTZ R11, R0.reuse, R97 ;  /* 0x00000061000b7220 */ /* 0x040fe20000410000 */
[C---:B------:R-:W-:Y:S01]  /*2b60*/  FMUL.FTZ R103, R0.reuse, R103 ;  /* 0x0000006700677220 */ /* 0x040fe20000410000 */
[C---:B------:R-:W-:Y:S01]  /*2b70*/  FMUL.FTZ R70, R0.reuse, R70 ;  /* 0x0000004600467220 */ /* 0x040fe20000410000 */
[C---:B------:R-:W-:Y:S01]  /*2b80*/  FMUL.FTZ R9, R0.reuse, R93 ;  /* 0x0000005d00097220 */ /* 0x040fe20000410000 */
[----:B------:R-:W-:Y:S01]  /*2b90*/  FMUL.FTZ R75, R0, R75 ;  /* 0x0000004b004b7220 */ /* 0x000fe20000410000 */
[----:B------:R0:W-:Y:S01]  /*2ba0*/  MUFU.TANH R96, R66 ;  /* 0x0000004200607308 */ /* 0x0001e20000002400 */
[----:B-1----:R-:W-:Y:S01]  /*2bb0*/  LOP3.LUT R63, R62, 0x3fffffe, RZ, 0xc0, !PT ;  /* 0x03fffffe3e3f7812 */ /* 0x002fe200078ec0ff */
[----:B------:R-:W-:Y:S01]  /*2bc0*/  FMUL.FTZ R14, R0, R101 ;  /* 0x00000065000e7220 */ /* 0x000fe20000410000 */
[----:B------:R-:W-:Y:S01]  /*2bd0*/  LEA R62, R60, UR39, 0x4 ;  /* 0x000000273c3e7c11 */ /* 0x000fe2000f8e20ff */
[----:B------:R-:W-:Y:S01]  /*2be0*/  FMUL.FTZ R78, R0, R78 ;  /* 0x0000004e004e7220 */ /* 0x000fe20000410000 */
[----:B------:R-:W-:Y:S01]  /*2bf0*/  LEA.HI R60, R105, R105, RZ, 0x1 ;  /* 0x00000069693c7211 */ /* 0x000fe200078f08ff */
[----:B------:R-:W-:Y:S01]  /*2c00*/  IMAD.IADD R63, R106, 0x1, -R63 ;  /* 0x000000016a3f7824 */ /* 0x000fe200078e0a3f */
[----:B------:R-:W-:Y:S01]  /*2c10*/  IADD3 R62, R62, R6, -R61 ;  /* 0x000000063e3e7210 */ /* 0x000fe20007ffe83d */
[----:B------:R-:W1:Y:S01]  /*2c20*/  MUFU.TANH R90, R90 ;  /* 0x0000005a005a7308 */ /* 0x000e620000002400 */
[----:B------:R-:W-:Y:S01]  /*2c30*/  LOP3.LUT R60, R60, 0x1ffffffe, RZ, 0xc0, !PT ;  /* 0x1ffffffe3c3c7812 */ /* 0x000fe200078ec0ff */
[C---:B------:R-:W-:Y:S01]  /*2c40*/  FMUL.FTZ R79, R0.reuse, R79 ;  /* 0x0000004f004f7220 */ /* 0x040fe20000410000 */
[----:B------:R-:W-:Y:S01]  /*2c50*/  FMUL.FTZ R83, R0, R83 ;  /* 0x0000005300537220 */ /* 0x000fe20000410000 */
[----:B------:R-:W-:Y:S01]  /*2c60*/  IMAD R63, R63, 0x40, R62 ;  /* 0x000000403f3f7824 */ /* 0x000fe200078e023e */
[----:B------:R-:W-:Y:S01]  /*2c70*/  LOP3.LUT R62, R13, 0x7ffffffc, RZ, 0xc0, !PT ;  /* 0x7ffffffc0d3e7812 */ /* 0x000fe200078ec0ff */
[----:B------:R-:W-:-:S02]  /*2c80*/  IMAD.IADD R6, R105, 0x1, -R60 ;  /* 0x0000000169067824 */ /* 0x000fc400078e0a3c */
[C---:B------:R-:W-:Y:S01]  /*2c90*/  FMUL.FTZ R60, R0.reuse, R68 ;  /* 0x00000044003c7220 */ /* 0x040fe20000410000 */
[----:B------:R-:W2:Y:S01]  /*2ca0*/  MUFU.TANH R91, R91 ;  /* 0x0000005b005b7308 */ /* 0x000ea20000002400 */
[----:B------:R-:W-:Y:S01]  /*2cb0*/  FMUL.FTZ R20, R0, R76 ;  /* 0x0000004c00147220 */ /* 0x000fe20000410000 */
[----:B------:R-:W-:Y:S02]  /*2cc0*/  IMAD R6, R6, 0x8, R63 ;  /* 0x0000000806067824 */ /* 0x000fe400078e023f */
[C---:B------:R-:W-:Y:S01]  /*2cd0*/  FMUL.FTZ R5, R0.reuse, R89 ;  /* 0x0000005900057220 */ /* 0x040fe20000410000 */
[----:B------:R-:W-:Y:S02]  /*2ce0*/  IMAD.IADD R7, R7, 0x1, -R62 ;  /* 0x0000000107077824 */ /* 0x000fe400078e0a3e */
[----:B------:R-:W-:Y:S01]  /*2cf0*/  FMUL.FTZ R87, R0, R87 ;  /* 0x0000005700577220 */ /* 0x000fe20000410000 */
[----:B------:R-:W-:Y:S01]  /*2d00*/  @P1 IMAD.HI.U32 R61, R6, UR4, RZ ;  /* 0x00000004063d1c27 */ /* 0x000fe2000f8e00ff */
[----:B------:R-:W-:Y:S01]  /*2d10*/  @UP0 ULDC UR4, c[0x0][0x450] ;  /* 0x0001140000040ab9 */ /* 0x000fe20000000800 */
[----:B------:R-:W-:Y:S02]  /*2d20*/  MUFU.TANH R94, R94 ;  /* 0x0000005e005e7308 */ /* 0x000fe40000002400 */
[----:B------:R-:W-:Y:S01]  /*2d30*/  FMUL.FTZ R22, R0, R80 ;  /* 0x0000005000167220 */ /* 0x000fe20000410000 */
[----:B------:R-:W-:Y:S01]  /*2d40*/  IMAD.MOV.U32 R64, RZ, RZ, R6 ;  /* 0x000000ffff407224 */ /* 0x000fe200078e0006 */
[----:B------:R-:W-:Y:S01]  /*2d50*/  @P2 SHF.R.U32.HI R64, RZ, UR4, R61 ;  /* 0x00000004ff402c19 */ /* 0x000fe2000801163d */
[----:B------:R-:W-:Y:S01]  /*2d60*/  UIMAD UR4, UR40, -0xa0, UR41 ;  /* 0xffffff60280478a4 */ /* 0x000fe2000f8e0229 */
[----:B------:R-:W-:-:S02]  /*2d70*/  IMAD.U32 R62, RZ, RZ, UR5 ;  /* 0x00000005ff3e7e24 */ /* 0x000fc4000f8e00ff */
[C---:B------:R-:W-:Y:S01]  /*2d80*/  FMUL.FTZ R71, R0.reuse, R71 ;  /* 0x0000004700477220 */ /* 0x040fe20000410000 */
[C---:B------:R-:W-:Y:S01]  /*2d90*/  FMUL.FTZ R67, R0.reuse, R67 ;  /* 0x0000004300437220 */ /* 0x040fe20000410000 */
[----:B------:R-:W3:Y:S01]  /*2da0*/  SHFL.IDX PT, R63, R64, 0x1, 0x1c1f ;  /* 0x003c1f00403f7f89 */ /* 0x000ee200000e0000 */
[----:B------:R-:W-:Y:S01]  /*2db0*/  UIADD3 UR4, UR4, 0xa0, URZ ;  /* 0x000000a004047890 */ /* 0x000fe2000fffe03f */
[----:B------:R-:W-:Y:S01]  /*2dc0*/  IMAD R85, R7, -0x2, R62 ;  /* 0xfffffffe07557824 */ /* 0x000fe200078e023e */
[----:B------:R-:W4:Y:S01]  /*2dd0*/  MUFU.TANH R95, R95 ;  /* 0x0000005f005f7308 */ /* 0x000f220000002400 */
[----:B------:R-:W-:Y:S02]  /*2de0*/  IMAD.U32 R62, RZ, RZ, UR41 ;  /* 0x00000029ff3e7e24 */ /* 0x000fe4000f8e00ff */
[C---:B------:R-:W-:Y:S01]  /*2df0*/  FMUL.FTZ R12, R0.reuse, R100 ;  /* 0x00000064000c7220 */ /* 0x040fe20000410000 */
[----:B------:R-:W-:Y:S01]  /*2e00*/  FMUL.FTZ R61, R0, R69 ;  /* 0x00000045003d7220 */ /* 0x000fe20000410000 */
[----:B0-----:R-:W-:-:S02]  /*2e10*/  IMAD.U32 R66, RZ, RZ, UR4 ;  /* 0x00000004ff427e24 */ /* 0x001fc4000f8e00ff */
[C---:B------:R-:W-:Y:S01]  /*2e20*/  FMUL.FTZ R59, R0.reuse, R65 ;  /* 0x00000041003b7220 */ /* 0x040fe20000410000 */
[----:B------:R-:W-:Y:S01]  /*2e30*/  IADD3 R85, R85, -UR11, R62 ;  /* 0x8000000b55557c10 */ /* 0x000fe2000fffe03e */
[C---:B------:R-:W-:Y:S01]  /*2e40*/  FMUL.FTZ R42, R0.reuse, R42 ;  /* 0x0000002a002a7220 */ /* 0x040fe20000410000 */
[----:B------:R-:W-:Y:S01]  /*2e50*/  IMAD R66, R7, -0x2, R66 ;  /* 0xfffffffe07427824 */ /* 0x000fe200078e0242 */
        /* <DEDUP_REMOVED lines=8> */
[----:B------:R4:W5:Y:S01]  /*2ee0*/  MUFU.TANH R97, R99 ;  /* 0x0000006300617308 */ /* 0x0009620000002400 */
[C---:B------:R-:W-:Y:S01]  /*2ef0*/  FMUL.FTZ R13, R0.reuse, R27 ;  /* 0x0000001b000d7220 */ /* 0x040fe20000410000 */
[C---:B------:R-:W-:Y:S01]  /*2f00*/  FMUL.FTZ R51, R0.reuse, R51 ;  /* 0x0000003300337220 */ /* 0x040fe20000410000 */
[C---:B------:R-:W-:Y:S01]  /*2f10*/  FMUL.FTZ R54, R0.reuse, R54 ;  /* 0x0000003600367220 */ /* 0x040fe20000410000 */
[----:B---3--:R-:W-:Y:S01]  /*2f20*/  VIADDMNMX R68, R63, R85, R66, PT ;  /* 0x000000553f447246 */ /* 0x008fe20003800142 */
[C---:B------:R-:W-:Y:S01]  /*2f30*/  FMUL.FTZ R55, R0.reuse, R55 ;  /* 0x0000003700377220 */ /* 0x040fe20000410000 */
[C---:B------:R-:W-:Y:S01]  /*2f40*/  FMUL.FTZ R33, R0.reuse, R33 ;  /* 0x0000002100217220 */ /* 0x040fe20000410000 */
[----:B------:R-:W-:Y:S01]  /*2f50*/  FMUL.FTZ R24, R0, R24 ;  /* 0x0000001800187220 */ /* 0x000fe20000410000 */
[C---:B------:R-:W-:Y:S01]  /*2f60*/  ISETP.GT.AND P1, PT, R68.reuse, RZ, PT ;  /* 0x000000ff4400720c */ /* 0x040fe20003f24270 */
[----:B------:R-:W3:Y:S01]  /*2f70*/  MUFU.TANH R102, R102 ;  /* 0x0000006600667308 */ /* 0x000ee20000002400 */
[C---:B------:R-:W-:Y:S01]  /*2f80*/  ISETP.GT.AND P2, PT, R68.reuse, 0x1, PT ;  /* 0x000000014400780c */ /* 0x040fe20003f44270 */
[----:B------:R-:W-:Y:S01]  /*2f90*/  ULDC UR10, c[0x0][0x988] ;  /* 0x00026200000a7ab9 */ /* 0x000fe20000000800 */
[----:B------:R-:W-:Y:S01]  /*2fa0*/  ISETP.GT.AND P3, PT, R68, 0x8, PT ;  /* 0x000000084400780c */ /* 0x000fe20003f64270 */
[----:B------:R-:W-:Y:S01]  /*2fb0*/  FMUL.FTZ R48, R0, R48 ;  /* 0x0000003000307220 */ /* 0x000fe20000410000 */
[----:B-1----:R-:W-:Y:S01]  /*2fc0*/  FSEL R107, R90, -INF , P1 ;  /* 0xff8000005a6b7808 */ /* 0x002fe20000800000 */
[----:B------:R-:W-:Y:S01]  /*2fd0*/  FMUL.FTZ R52, R0, R52 ;  /* 0x0000003400347220 */ /* 0x000fe20000410000 */
[----:B--2---:R-:W-:Y:S01]  /*2fe0*/  FSEL R105, R91, -INF , P2 ;  /* 0xff8000005b697808 */ /* 0x004fe20001000000 */
[----:B------:R1:W2:Y:S01]  /*2ff0*/  MUFU.TANH R93, R103 ;  /* 0x00000067005d7308 */ /* 0x0002a20000002400 */
[----:B------:R-:W-:Y:S01]  /*3000*/  ISETP.GT.AND P1, PT, R68, 0x9, PT ;  /* 0x000000094400780c */ /* 0x000fe20003f24270 */
[----:B------:R-:W-:Y:S01]  /*3010*/  FMUL.FTZ R37, R0, R37 ;  /* 0x0000002500257220 */ /* 0x000fe20000410000 */
[----:B------:R-:W-:Y:S01]  /*3020*/  ISETP.GT.AND P2, PT, R68, 0x10, PT ;  /* 0x000000104400780c */ /* 0x000fe20003f44270 */
[C---:B------:R-:W-:Y:S01]  /*3030*/  FMUL.FTZ R36, R0.reuse, R36 ;  /* 0x0000002400247220 */ /* 0x040fe20000410000 */
[----:B----4-:R-:W-:Y:S01]  /*3040*/  FSEL R99, R95, -INF , P1 ;  /* 0xff8000005f637808 */ /* 0x010fe20000800000 */
[----:B------:R-:W-:Y:S01]  /*3050*/  FMUL.FTZ R49, R0, R49 ;  /* 0x0000003100317220 */ /* 0x000fe20000410000 */
[----:B------:R-:W-:Y:S01]  /*3060*/  ISETP.GT.AND P1, PT, R68, 0x11, PT ;  /* 0x000000114400780c */ /* 0x000fe20003f24270 */
[----:B------:R4:W-:Y:S01]  /*3070*/  MUFU.TANH R104, R70 ;  /* 0x0000004600687308 */ /* 0x0009e20000002400 */
[----:B-1----:R-:W-:Y:S01]  /*3080*/  FSEL R103, R94, -INF , P3 ;  /* 0xff8000005e677808 */ /* 0x002fe20001800000 */
[----:B------:R-:W-:Y:S01]  /*3090*/  FMUL.FTZ R53, R0, R53 ;  /* 0x0000003500357220 */ /* 0x000fe20000410000 */
[----:B0-----:R-:W-:Y:S01]  /*30a0*/  FSEL R101, R98, -INF , P2 ;  /* 0xff80000062657808 */ /* 0x001fe20001000000 */
[----:B------:R-:W-:Y:S01]  /*30b0*/  FMUL.FTZ R25, R0, R25 ;  /* 0x0000001900197220 */ /* 0x000fe20000410000 */
[----:B------:R-:W-:Y:S01]  /*30c0*/  ISETP.GT.AND P2, PT, R68, 0x18, PT ;  /* 0x000000184400780c */ /* 0x000fe20003f44270 */
[C---:B------:R-:W-:Y:S01]  /*30d0*/  FMUL.FTZ R28, R0.reuse, R28 ;  /* 0x0000001c001c7220 */ /* 0x040fe20000410000 */
[----:B-----5:R-:W-:Y:S01]  /*30e0*/  FSEL R97, R97, -INF , P1 ;  /* 0xff80000061617808 */ /* 0x020fe20000800000 */
[----:B------:R-:W0:Y:S01]  /*30f0*/  MUFU.TANH R75, R75 ;  /* 0x0000004b004b7308 */ /* 0x000e220000002400 */
[----:B----4-:R-:W-:Y:S01]  /*3100*/  FMNMX.FTZ R70, R107, R105, !PT ;  /* 0x000000696b467209 */ /* 0x010fe20007810000 */
[----:B------:R-:W-:Y:S01]  /*3110*/  FMUL.FTZ R29, R0, R29 ;  /* 0x0000001d001d7220 */ /* 0x000fe20000410000 */
[----:B------:R-:W-:Y:S01]  /*3120*/  ISETP.GT.AND P1, PT, R68, 0x19, PT ;  /* 0x000000194400780c */ /* 0x000fe20003f24270 */
[----:B------:R-:W-:Y:S01]  /*3130*/  FMUL.FTZ R32, R0, R32 ;  /* 0x0000002000207220 */ /* 0x000fe20000410000 */
[----:B------:R-:W-:Y:S01]  /*3140*/  FMNMX.FTZ R70, R103, R70, !PT ;  /* 0x0000004667467209 */ /* 0x000fe20007810000 */
[----:B------:R-:W-:Y:S01]  /*3150*/  @UP0 ULDC UR4, c[0x0][0x44c] ;  /* 0x0001130000040ab9 */ /* 0x000fe20000000800 */
[----:B---3--:R-:W-:Y:S01]  /*3160*/  FSEL R95, R102, -INF , P2 ;  /* 0xff800000665f7808 */ /* 0x008fe20001000000 */
[----:B------:R-:W-:Y:S01]  /*3170*/  MUFU.TANH R78, R78 ;  /* 0x0000004e004e7308 */ /* 0x000fe20000002400 */
[----:B------:R-:W-:Y:S01]  /*3180*/  FMNMX.FTZ R70, R99, R70, !PT ;  /* 0x0000004663467209 */ /* 0x000fe20007810000 */
[----:B------:R-:W-:Y:S01]  /*3190*/  UIMAD.WIDE.U32 UR4, UR39, UR4, URZ ;  /* 0x00000004270472a5 */ /* 0x000fe2000f8e003f */
[C---:B------:R-:W-:Y:S01]  /*31a0*/  ISETP.GT.AND P2, PT, R68.reuse, 0x20, PT ;  /* 0x000000204400780c */ /* 0x040fe20003f44270 */
[----:B------:R-:W-:Y:S01]  /*31b0*/  @UP0 ULDC UR14, c[0x0][0x450] ;  /* 0x00011400000e0ab9 */ /* 0x000fe20000000800 */
[----:B------:R-:W-:Y:S01]  /*31c0*/  FMNMX.FTZ R70, R101, R70, !PT ;  /* 0x0000004665467209 */ /* 0x000fe20007810000 */
[----:B------:R-:W-:Y:S01]  /*31d0*/  @UP0 USHF.R.U32.HI UR39, URZ, UR14, UR5 ;  /* 0x0000000e3f270299 */ /* 0x000fe20008011605 */
[----:B--2---:R-:W-:Y:S01]  /*31e0*/  FSEL R93, R93, -INF , P1 ;  /* 0xff8000005d5d7808 */ /* 0x004fe20000800000 */
[----:B------:R-:W1:Y:S01]  /*31f0*/  MUFU.TANH R79, R79 ;  /* 0x0000004f004f7308 */ /* 0x000e620000002400 */
[----:B------:R-:W-:Y:S01]  /*3200*/  FMNMX.FTZ R70, R97, R70, !PT ;  /* 0x0000004661467209 */ /* 0x000fe20007810000 */
[----:B------:R-:W-:Y:S01]  /*3210*/  UIADD3 UR4, UR39, -UR11, UR41 ;  /* 0x8000000b27047290 */ /* 0x000fe2000fffe029 */
[----:B------:R-:W-:Y:S01]  /*3220*/  ISETP.GT.AND P1, PT, R68, 0x21, PT ;  /* 0x000000214400780c */ /* 0x000fe20003f24270 */
[----:B------:R-:W-:Y:S01]  /*3230*/  UIADD3 UR6, UR40, -0x2, URZ ;  /* 0xfffffffe28067890 */ /* 0x000fe2000fffe03f */
[----:B------:R-:W-:Y:S01]  /*3240*/  FMNMX.FTZ R70, R95, R70, !PT ;  /* 0x000000465f467209 */ /* 0x000fe20007810000 */
[----:B------:R-:W-:Y:S01]  /*3250*/  UIMAD.WIDE UR4, UR4, 0x66666667, URZ ;  /* 0x66666667040478a5 */ /* 0x000fe2000f8e023f */
[----:B------:R-:W-:Y:S01]  /*3260*/  FSEL R91, R88, -INF , P2 ;  /* 0xff800000585b7808 */ /* 0x000fe20001000000 */
[----:B------:R1:W2:Y:S01]  /*3270*/  MUFU.TANH R76, R83 ;  /* 0x00000053004c7308 */ /* 0x0002a20000002400 */
[----:B------:R-:W-:Y:S01]  /*3280*/  FMNMX.FTZ R70, R93, R70, !PT ;  /* 0x000000465d467209 */ /* 0x000fe20007810000 */
[----:B------:R-:W-:Y:S01]  /*3290*/  USHF.R.U32.HI UR4, URZ, 0x1f, UR5 ;  /* 0x0000001f3f047899 */ /* 0x000fe20008011605 */
[C---:B------:R-:W-:Y:S01]  /*32a0*/  ISETP.GT.AND P2, PT, R68.reuse, 0x28, PT ;  /* 0x000000284400780c */ /* 0x040fe20003f44270 */
[----:B------:R-:W-:Y:S01]  /*32b0*/  UIADD3 UR7, UR38, 0x33440, URZ ;  /* 0x0003344026077890 */ /* 0x000fe2000fffe03f */
[----:B0-----:R-:W-:Y:S01]  /*32c0*/  FSEL R89, R75, -INF , P1 ;  /* 0xff8000004b597808 */ /* 0x001fe20000800000 */
[----:B------:R-:W-:Y:S01]  /*32d0*/  ULEA.HI.SX32 UR4, UR5, UR4, 0x1a ;  /* 0x0000000405047291 */ /* 0x000fe2000f8fd23f */
[----:B------:R-:W-:Y:S01]  /*32e0*/  FMNMX.FTZ R70, R91, R70, !PT ;  /* 0x000000465b467209 */ /* 0x000fe20007810000 */
[----:B------:R0:W3:Y:S01]  /*32f0*/  MUFU.TANH R80, R87 ;  /* 0x0000005700507308 */ /* 0x0000e20000002400 */
[C---:B------:R-:W-:Y:S01]  /*3300*/  ISETP.GT.AND P1, PT, R68.reuse, 0x29, PT ;  /* 0x000000294400780c */ /* 0x040fe20003f24270 */
[----:B------:R-:W-:Y:S01]  /*3310*/  UISETP.LT.AND UP0, UPT, UR58, UR4, UPT ;  /* 0x000000043a00728c */ /* 0x000fe2000bf01270 */
[----:B------:R-:W-:Y:S01]  /*3320*/  FMNMX.FTZ R70, R89, R70, !PT ;  /* 0x0000004659467209 */ /* 0x000fe20007810000 */
[----:B------:R-:W-:Y:S01]  /*3330*/  UPRMT UR7, UR42, 0x654, UR7 ;  /* 0x000006542a077896 */ /* 0x000fe20008000007 */
[----:B-1----:R-:W-:Y:S01]  /*3340*/  FSEL R83, R79, -INF , P1 ;  /* 0xff8000004f537808 */ /* 0x002fe20000800000 */
[----:B------:R-:W-:Y:S01]  /*3350*/  USEL UR53, UR58, UR4, !UP0 ;  /* 0x000000043a357287 */ /* 0x000fe2000c000000 */
[----:B------:R-:W-:Y:S01]  /*3360*/  ISETP.GT.AND P1, PT, R68, 0x31, PT ;  /* 0x000000314400780c */ /* 0x000fe20003f24270 */
[----:B------:R1:W-:Y:S01]  /*3370*/  MUFU.TANH R106, R71 ;  /* 0x00000047006a7308 */ /* 0x0003e20000002400 */
[----:B0-----:R-:W-:Y:S01]  /*3380*/  FSEL R87, R78, -INF , P2 ;  /* 0xff8000004e577808 */ /* 0x001fe20001000000 */
[----:B------:R-:W-:Y:S01]  /*3390*/  UISETP.GE.AND UP0, UPT, UR6, UR53, UPT ;  /* 0x000000350600728c */ /* 0x000fe2000bf06270 */
[C---:B------:R-:W-:Y:S01]  /*33a0*/  ISETP.GT.AND P2, PT, R68.reuse, 0x30, PT ;  /* 0x000000304400780c */ /* 0x040fe20003f44270 */
[----:B------:R-:W0:Y:S01]  /*33b0*/  S2UR UR60, SR_CgaCtaId ;  /* 0x00000000003c79c3 */ /* 0x000e220000008800 */
[----:B------:R-:W-:Y:S01]  /*33c0*/  FMNMX.FTZ R70, R87, R70, !PT ;  /* 0x0000004657467209 */ /* 0x000fe20007810000 */
[----:B------:R-:W-:Y:S01]  /*33d0*/  UMOV UR4, URZ ;  /* 0x0000003f00047c82 */ /* 0x000fe20008000000 */
[----:B------:R-:W-:Y:S01]  /*33e0*/  FSEL R81, R81, -INF , P2 ;  /* 0xff80000051517808 */ /* 0x000fe20001000000 */
[----:B------:R-:W4:Y:S01]  /*33f0*/  MUFU.TANH R100, R67 ;  /* 0x0000004300647308 */ /* 0x000f220000002400 */
[----:B------:R-:W-:Y:S01]  /*3400*/  FMNMX.FTZ R70, R83, R70, !PT ;  /* 0x0000004653467209 */ /* 0x000fe20007810000 */
[----:B------:R-:W-:Y:S01]  /*3410*/  UMOV UR5, URZ ;  /* 0x0000003f00057c82 */ /* 0x000fe20008000000 */
[----:B------:R-:W-:Y:S01]  /*3420*/  ISETP.GT.AND P2, PT, R68, 0x38, PT ;  /* 0x000000384400780c */ /* 0x000fe20003f44270 */
[----:B------:R-:W-:Y:S01]  /*3430*/  SYNCS.ARRIVE.TRANS64.RED.A1T0 RZ, [UR7], RZ ;  /* 0x000000ffffff79a7 */ /* 0x000fe20008100407 */
[----:B--2---:R-:W-:-:S02]  /*3440*/  FSEL R79, R76, -INF , P1 ;  /* 0xff8000004c4f7808 */ /* 0x004fc40000800000 */
[----:B------:R-:W-:Y:S02]  /*3450*/  CS2R R112, SRZ ;  /* 0x0000000000707805 */ /* 0x000fe4000001ff00 */
[----:B------:R-:W-:Y:S01]  /*3460*/  FMNMX.FTZ R70, R81, R70, !PT ;  /* 0x0000004651467209 */ /* 0x000fe20007810000 */
[----:B------:R-:W2:Y:S01]  /*3470*/  MUFU.TANH R90, R42 ;  /* 0x0000002a005a7308 */ /* 0x000ea20000002400 */
[----:B------:R-:W-:Y:S02]  /*3480*/  ISETP.GT.AND P1, PT, R68, 0x39, PT ;  /* 0x000000394400780c */ /* 0x000fe40003f24270 */
[----:B------:R-:W-:Y:S02]  /*3490*/  CS2R R114, SRZ ;  /* 0x0000000000727805 */ /* 0x000fe4000001ff00 */
[----:B------:R-:W-:Y:S02]  /*34a0*/  FSEL R77, R77, -INF , P2 ;  /* 0xff8000004d4d7808 */ /* 0x000fe40001000000 */
[----:B------:R-:W-:-:S02]  /*34b0*/  CS2R R116, SRZ ;  /* 0x0000000000747805 */ /* 0x000fc4000001ff00 */
[----:B------:R-:W-:Y:S02]  /*34c0*/  FMNMX.FTZ R70, R79, R70, !PT ;  /* 0x000000464f467209 */ /* 0x000fe40007810000 */
[----:B------:R-:W-:Y:S02]  /*34d0*/  CS2R R118, SRZ ;  /* 0x0000000000767805 */ /* 0x000fe4000001ff00 */
[----:B------:R-:W-:Y:S01]  /*34e0*/  ISETP.GT.AND P2, PT, R68, 0x40, PT ;  /* 0x000000404400780c */ /* 0x000fe20003f44270 */
[----:B------:R5:W0:Y:S01]  /*34f0*/  MUFU.TANH R94, R43 ;  /* 0x0000002b005e7308 */ /* 0x000a220000002400 */
[----:B---3--:R-:W-:Y:S02]  /*3500*/  FSEL R75, R80, -INF , P1 ;  /* 0xff800000504b7808 */ /* 0x008fe40000800000 */
[----:B------:R-:W-:Y:S02]  /*3510*/  FMNMX.FTZ R70, R77, R70, !PT ;  /* 0x000000464d467209 */ /* 0x000fe40007810000 */
[----:B------:R-:W-:-:S02]  /*3520*/  ISETP.GT.AND P1, PT, R68, 0x41, PT ;  /* 0x000000414400780c */ /* 0x000fc40003f24270 */
[----:B-1----:R-:W-:Y:S01]  /*3530*/  FSEL R71, R82, -INF , P2 ;  /* 0xff80000052477808 */ /* 0x002fe20001000000 */
[----:B------:R4:W-:Y:S01]  /*3540*/  MUFU.TANH R78, R50 ;  /* 0x00000032004e7308 */ /* 0x0009e20000002400 */
[----:B------:R-:W-:Y:S01]  /*3550*/  FMNMX.FTZ R70, R75, R70, !PT ;  /* 0x000000464b467209 */ /* 0x000fe20007810000 */
[----:B-----5:R-:W-:Y:S01]  /*3560*/  FMUL.FTZ R43, R0, R30 ;  /* 0x0000001e002b7220 */ /* 0x020fe20000410000 */
[----:B------:R-:W-:Y:S02]  /*3570*/  ISETP.GT.AND P2, PT, R68, 0x48, PT ;  /* 0x000000484400780c */ /* 0x000fe40003f44270 */
[----:B------:R-:W-:Y:S02]  /*3580*/  FSEL R69, R84, -INF , P1 ;  /* 0xff80000054457808 */ /* 0x000fe40000800000 */
[----:B------:R-:W-:Y:S01]  /*3590*/  FMNMX.FTZ R70, R71, R70, !PT ;  /* 0x0000004647467209 */ /* 0x000fe20007810000 */
[----:B------:R1:W3:Y:S01]  /*35a0*/  MUFU.TANH R88, R46 ;  /* 0x0000002e00587308 */ /* 0x0002e20000002400 */
[----:B------:R-:W-:-:S02]  /*35b0*/  ISETP.GT.AND P1, PT, R68, 0x49, PT ;  /* 0x000000494400780c */ /* 0x000fc40003f24270 */
[----:B------:R-:W-:Y:S02]  /*35c0*/  FSEL R67, R86, -INF , P2 ;  /* 0xff80000056437808 */ /* 0x000fe40001000000 */
[----:B------:R-:W-:Y:S02]  /*35d0*/  FMNMX.FTZ R70, R69, R70, !PT ;  /* 0x0000004645467209 */ /* 0x000fe40007810000 */
[----:B------:R-:W-:Y:S01]  /*35e0*/  ISETP.GT.AND P2, PT, R68, 0x50, PT ;  /* 0x000000504400780c */ /* 0x000fe20003f44270 */
[----:B------:R-:W5:Y:S01]  /*35f0*/  MUFU.TANH R47, R47 ;  /* 0x0000002f002f7308 */ /* 0x000f620000002400 */
[----:B------:R-:W-:Y:S02]  /*3600*/  FSEL R65, R92, -INF , P1 ;  /* 0xff8000005c417808 */ /* 0x000fe40000800000 */
[----:B------:R-:W-:Y:S02]  /*3610*/  FMNMX.FTZ R70, R67, R70, !PT ;  /* 0x0000004643467209 */ /* 0x000fe40007810000 */
[----:B------:R-:W-:-:S02]  /*3620*/  ISETP.GT.AND P1, PT, R68, 0x51, PT ;  /* 0x000000514400780c */ /* 0x000fc40003f24270 */
[----:B------:R-:W-:Y:S01]  /*3630*/  FSEL R63, R96, -INF , P2 ;  /* 0xff800000603f7808 */ /* 0x000fe20001000000 */
[----:B------:R2:W-:Y:S01]  /*3640*/  MUFU.TANH R80, R26 ;  /* 0x0000001a00507308 */ /* 0x0005e20000002400 */
[----:B------:R-:W-:Y:S02]  /*3650*/  FMNMX.FTZ R70, R65, R70, !PT ;  /* 0x0000004641467209 */ /* 0x000fe40007810000 */
[----:B------:R-:W-:Y:S02]  /*3660*/  ISETP.GT.AND P2, PT, R68, 0x58, PT ;  /* 0x000000584400780c */ /* 0x000fe40003f44270 */
[----:B----4-:R-:W-:Y:S02]  /*3670*/  FSEL R50, R100, -INF , P1 ;  /* 0xff80000064327808 */ /* 0x010fe40000800000 */
[----:B------:R-:W-:Y:S01]  /*3680*/  FMNMX.FTZ R41, R63, R70, !PT ;  /* 0x000000463f297209 */ /* 0x000fe20007810000 */
[----:B------:R-:W4:Y:S01]  /*3690*/  MUFU.TANH R76, R51 ;  /* 0x00000033004c7308 */ /* 0x000f220000002400 */
[----:B------:R-:W-:-:S02]  /*36a0*/  ISETP.GT.AND P1, PT, R68, 0x59, PT ;  /* 0x000000594400780c */ /* 0x000fc40003f24270 */
[----:B------:R-:W-:Y:S02]  /*36b0*/  FSEL R42, R104, -INF , P2 ;  /* 0xff800000682a7808 */ /* 0x000fe40001000000 */
[----:B------:R-:W-:Y:S02]  /*36c0*/  FMNMX.FTZ R41, R50, R41, !PT ;  /* 0x0000002932297209 */ /* 0x000fe40007810000 */
[----:B------:R-:W-:Y:S01]  /*36d0*/  ISETP.GT.AND P2, PT, R68, 0x60, PT ;  /* 0x000000604400780c */ /* 0x000fe20003f44270 */
[----:B------:R-:W4:Y:S01]  /*36e0*/  MUFU.TANH R54, R54 ;  /* 0x0000003600367308 */ /* 0x000f220000002400 */
[----:B------:R-:W-:Y:S02]  /*36f0*/  FSEL R27, R106, -INF , P1 ;  /* 0xff8000006a1b7808 */ /* 0x000fe40000800000 */
[----:B-1----:R-:W-:Y:S02]  /*3700*/  FMNMX.FTZ R46, R42, R41, !PT ;  /* 0x000000292a2e7209 */ /* 0x002fe40007810000 */
[----:B------:R-:W-:-:S02]  /*3710*/  ISETP.GT.AND P1, PT, R68, 0x61, PT ;  /* 0x000000614400780c */ /* 0x000fc40003f24270 */
[----:B--2---:R-:W-:Y:S01]  /*3720*/  FSEL R26, R90, -INF , P2 ;  /* 0xff8000005a1a7808 */ /* 0x004fe20001000000 */
[----:B------:R1:W-:Y:S01]  /*3730*/  MUFU.TANH R70, R13 ;  /* 0x0000000d00467308 */ /* 0x0003e20000002400 */
[----:B------:R-:W-:Y:S02]  /*3740*/  FMNMX.FTZ R41, R27, R46, !PT ;  /* 0x0000002e1b297209 */ /* 0x000fe40007810000 */
[----:B------:R-:W-:Y:S02]  /*3750*/  ISETP.GT.AND P2, PT, R68, 0x68, PT ;  /* 0x000000684400780c */ /* 0x000fe40003f44270 */
[----:B0-----:R-:W-:Y:S02]  /*3760*/  FSEL R30, R94, -INF , P1 ;  /* 0xff8000005e1e7808 */ /* 0x001fe40000800000 */
[----:B------:R-:W-:Y:S01]  /*3770*/  FMNMX.FTZ R41, R26, R41, !PT ;  /* 0x000000291a297209 */ /* 0x000fe20007810000 */
[----:B------:R-:W0:Y:S01]  /*3780*/  MUFU.TANH R55, R55 ;  /* 0x0000003700377308 */ /* 0x000e220000002400 */
[----:B-1----:R-:W-:Y:S01]  /*3790*/  FMUL.FTZ R13, R0, R31 ;  /* 0x0000001f000d7220 */ /* 0x002fe20000410000 */
[----:B------:R-:W-:-:S02]  /*37a0*/  ISETP.GT.AND P1, PT, R68, 0x69, PT ;  /* 0x000000694400780c */ /* 0x000fc40003f24270 */
[----:B---3--:R-:W-:Y:S02]  /*37b0*/  FSEL R31, R88, -INF , P2 ;  /* 0xff800000581f7808 */ /* 0x008fe40001000000 */
[----:B------:R-:W-:Y:S02]  /*37c0*/  FMNMX.FTZ R46, R30, R41, !PT ;  /* 0x000000291e2e7209 */ /* 0x000fe40007810000 */
[----:B------:R-:W-:Y:S01]  /*37d0*/  ISETP.GT.AND P2, PT, R68, 0x70, PT ;  /* 0x000000704400780c */ /* 0x000fe20003f44270 */
[----:B------:R4:W1:Y:S01]  /*37e0*/  MUFU.TANH R82, R43 ;  /* 0x0000002b00527308 */ /* 0x0008620000002400 */
[----:B-----5:R-:W-:Y:S01]  /*37f0*/  FSEL R41, R47, -INF , P1 ;  /* 0xff8000002f297808 */ /* 0x020fe20000800000 */
[----:B------:R-:W-:Y:S01]  /*3800*/  FMUL.FTZ R47, R0, R34 ;  /* 0x00000022002f7220 */ /* 0x000fe20000410000 */
[----:B------:R-:W-:Y:S02]  /*3810*/  FMNMX.FTZ R46, R31, R46, !PT ;  /* 0x0000002e1f2e7209 */ /* 0x000fe40007810000 */
[----:B------:R-:W-:-:S02]  /*3820*/  ISETP.GT.AND P1, PT, R68, 0x71, PT ;  /* 0x000000714400780c */ /* 0x000fc40003f24270 */
[----:B------:R-:W-:Y:S01]  /*3830*/  FSEL R34, R78, -INF , P2 ;  /* 0xff8000004e227808 */ /* 0x000fe20001000000 */
[----:B------:R2:W3:Y:S01]  /*3840*/  MUFU.TANH R84, R13 ;  /* 0x0000000d00547308 */ /* 0x0004e20000002400 */
[----:B------:R-:W-:Y:S02]  /*3850*/  FMNMX.FTZ R51, R41, R46, !PT ;  /* 0x0000002e29337209 */ /* 0x000fe40007810000 */
[----:B------:R-:W-:Y:S02]  /*3860*/  ISETP.GT.AND P2, PT, R68, 0x78, PT ;  /* 0x000000784400780c */ /* 0x000fe40003f44270 */
[----:B----4-:R-:W-:Y:S02]  /*3870*/  FSEL R43, R76, -INF , P1 ;  /* 0xff8000004c2b7808 */ /* 0x010fe40000800000 */
[----:B------:R-:W-:Y:S01]  /*3880*/  FMNMX.FTZ R46, R34, R51, !PT ;  /* 0x00000033222e7209 */ /* 0x000fe20007810000 */
[----:B------:R4:W5:Y:S01]  /*3890*/  MUFU.TANH R78, R47 ;  /* 0x0000002f004e7308 */ /* 0x0009620000002400 */
[----:B--2---:R-:W-:Y:S01]  /*38a0*/  FMUL.FTZ R13, R0, R35 ;  /* 0x00000023000d7220 */ /* 0x004fe20000410000 */
[----:B------:R-:W-:-:S02]  /*38b0*/  FSEL R35, R54, -INF , P2 ;  /* 0xff80000036237808 */ /* 0x000fc40001000000 */
[C---:B------:R-:W-:Y:S02]  /*38c0*/  ISETP.GT.AND P1, PT, R68.reuse, 0x79, PT ;  /* 0x000000794400780c */ /* 0x040fe40003f24270 */
[----:B------:R-:W-:Y:S02]  /*38d0*/  FMNMX.FTZ R54, R43, R46, !PT ;  /* 0x0000002e2b367209 */ /* 0x000fe40007810000 */
[----:B------:R-:W-:Y:S01]  /*38e0*/  ISETP.GT.AND P2, PT, R68, 0x80, PT ;  /* 0x000000804400780c */ /* 0x000fe20003f44270 */
[----:B------:R2:W5:Y:S01]  /*38f0*/  MUFU.TANH R76, R13 ;  /* 0x0000000d004c7308 */ /* 0x0005620000002400 */
[----:B0-----:R-:W-:Y:S01]  /*3900*/  FSEL R46, R55, -INF , P1 ;  /* 0xff800000372e7808 */ /* 0x001fe20000800000 */
[C---:B------:R-:W-:Y:S01]  /*3910*/  FMUL.FTZ R55, R0.reuse, R39 ;  /* 0x0000002700377220 */ /* 0x040fe20000410000 */
[----:B----4-:R-:W-:Y:S01]  /*3920*/  FMNMX.FTZ R47, R35, R54, !PT ;  /* 0x00000036232f7209 */ /* 0x010fe20007810000 */
[----:B------:R-:W-:Y:S01]  /*3930*/  FMUL.FTZ R54, R0, R38 ;  /* 0x0000002600367220 */ /* 0x000fe20000410000 */
[----:B------:R-:W-:-:S02]  /*3940*/  ISETP.GT.AND P1, PT, R68, 0x81, PT ;  /* 0x000000814400780c */ /* 0x000fc40003f24270 */
[----:B------:R-:W-:Y:S01]  /*3950*/  FSEL R38, R80, -INF , P2 ;  /* 0xff80000050267808 */ /* 0x000fe20001000000 */
[----:B------:R-:W-:Y:S01]  /*3960*/  MUFU.TANH R55, R55 ;  /* 0x0000003700377308 */ /* 0x000fe20000002400 */
[----:B------:R-:W-:Y:S01]  /*3970*/  FMNMX.FTZ R51, R46, R47, !PT ;  /* 0x0000002f2e337209 */ /* 0x000fe20007810000 */
[----:B--2---:R-:W-:Y:S01]  /*3980*/  FMUL.FTZ R13, R0, R44 ;  /* 0x0000002c000d7220 */ /* 0x004fe20000410000 */
[----:B------:R-:W-:Y:S02]  /*3990*/  FSEL R47, R70, -INF , P1 ;  /* 0xff800000462f7808 */ /* 0x000fe40000800000 */
[----:B------:R-:W-:Y:S02]  /*39a0*/  ISETP.GT.AND P2, PT, R68, 0x88, PT ;  /* 0x000000884400780c */ /* 0x000fe40003f44270 */
[----:B------:R-:W-:Y:S01]  /*39b0*/  FMNMX.FTZ R70, R38, R51, !PT ;  /* 0x0000003326467209 */ /* 0x000fe20007810000 */
[----:B------:R0:W2:Y:S01]  /*39c0*/  MUFU.TANH R80, R54 ;  /* 0x0000003600507308 */ /* 0x0000a20000002400 */
[----:B------:R-:W-:-:S02]  /*39d0*/  ISETP.GT.AND P1, PT, R68, 0x89, PT ;  /* 0x000000894400780c */ /* 0x000fc40003f24270 */
[----:B-1----:R-:W-:Y:S02]  /*39e0*/  FSEL R39, R82, -INF , P2 ;  /* 0xff80000052277808 */ /* 0x002fe40001000000 */
[----:B------:R-:W-:Y:S02]  /*39f0*/  FMNMX.FTZ R70, R47, R70, !PT ;  /* 0x000000462f467209 */ /* 0x000fe40007810000 */
[----:B------:R-:W-:Y:S01]  /*3a00*/  ISETP.GT.AND P2, PT, R68, 0x90, PT ;  /* 0x000000904400780c */ /* 0x000fe20003f44270 */
[----:B------:R1:W-:Y:S01]  /*3a10*/  MUFU.TANH R90, R13 ;  /* 0x0000000d005a7308 */ /* 0x0003e20000002400 */
[----:B---3--:R-:W-:Y:S02]  /*3a20*/  FSEL R51, R84, -INF , P1 ;  /* 0xff80000054337808 */ /* 0x008fe40000800000 */
[----:B------:R-:W-:Y:S02]  /*3a30*/  FMNMX.FTZ R70, R39, R70, !PT ;  /* 0x0000004627467209 */ /* 0x000fe40007810000 */
[----:B------:R-:W-:-:S02]  /*3a40*/  ISETP.GT.AND P1, PT, R68, 0x91, PT ;  /* 0x000000914400780c */ /* 0x000fc40003f24270 */
[----:B-----5:R-:W-:Y:S01]  /*3a50*/  FSEL R44, R78, -INF , P2 ;  /* 0xff8000004e2c7808 */ /* 0x020fe20001000000 */
[----:B------:R-:W-:Y:S01]  /*3a60*/  MUFU.TANH R4, R4 ;  /* 0x0000000400047308 */ /* 0x000fe20000002400 */
[----:B------:R-:W-:Y:S02]  /*3a70*/  FMNMX.FTZ R109, R51, R70, !PT ;  /* 0x00000046336d7209 */ /* 0x000fe40007810000 */
[----:B------:R-:W-:Y:S02]  /*3a80*/  ISETP.GT.AND P2, PT, R68, 0x98, PT ;  /* 0x000000984400780c */ /* 0x000fe40003f44270 */
[----:B0-----:R-:W-:Y:S02]  /*3a90*/  FSEL R54, R76, -INF , P1 ;  /* 0xff8000004c367808 */ /* 0x001fe40000800000 */
[----:B------:R-:W-:Y:S01]  /*3aa0*/  FMNMX.FTZ R109, R44, R109, !PT ;  /* 0x0000006d2c6d7209 */ /* 0x000fe20007810000 */
[----:B------:R-:W0:Y:S01]  /*3ab0*/  MUFU.TANH R5, R5 ;  /* 0x0000000500057308 */ /* 0x000e220000002400 */
[----:B------:R-:W-:Y:S01]  /*3ac0*/  ISETP.GT.AND P1, PT, R68, 0x99, PT ;  /* 0x000000994400780c */ /* 0x000fe20003f24270 */
[----:B------:R-:W-:Y:S01]  /*3ad0*/  FMUL.FTZ R68, R0, R45 ;  /* 0x0000002d00447220 */ /* 0x000fe20000410000 */
[----:B--2---:R-:W-:-:S02]  /*3ae0*/  FSEL R45, R80, -INF , P2 ;  /* 0xff800000502d7808 */ /* 0x004fc40001000000 */
[----:B------:R-:W-:Y:S02]  /*3af0*/  FMNMX.FTZ R70, R54, R109, !PT ;  /* 0x0000006d36467209 */ /* 0x000fe40007810000 */
[----:B------:R-:W-:Y:S01]  /*3b00*/  FSEL R55, R55, -INF , P1 ;  /* 0xff80000037377808 */ /* 0x000fe20000800000 */
[----:B------:R-:W-:Y:S01]  /*3b10*/  MUFU.TANH R92, R68 ;  /* 0x00000044005c7308 */ /* 0x000fe20000002400 */
[----:B------:R-:W-:-:S04]  /*3b20*/  FMNMX.FTZ R70, R45, R70, !PT ;  /* 0x000000462d467209 */ /* 0x000fc80007810000 */
[----:B------:R-:W-:-:S03]  /*3b30*/  FMNMX.FTZ R70, R55, R70, !PT ;  /* 0x0000004637467209 */ /* 0x000fc60007810000 */
[----:B------:R2:W-:Y:S02]  /*3b40*/  MUFU.TANH R109, R33 ;  /* 0x00000021006d7308 */ /* 0x0005e40000002400 */
[----:B-1----:R-:W1:Y:S06]  /*3b50*/  SHFL.BFLY PT, R13, R70, 0x2, 0x1f ;  /* 0x0c401f00460d7f89 */ /* 0x002e6c00000e0000 */
[----:B------:R3:W-:Y:S01]  /*3b60*/  MUFU.TANH R100, R24 ;  /* 0x0000001800647308 */ /* 0x0007e20000002400 */
[----:B--2---:R-:W2:Y:S07]  /*3b70*/  SHFL.IDX PT, R33, R64, RZ, 0x1c1f ;  /* 0x001c1fff40217589 */ /* 0x004eae00000e0000 */
[----:B------:R-:W-:Y:S01]  /*3b80*/  MUFU.TANH R8, R8 ;  /* 0x0000000800087308 */ /* 0x000fe20000002400 */
[----:B---3--:R-:W-:-:S07]  /*3b90*/  IMAD.U32 R24, RZ, RZ, UR10 ;  /* 0x0000000aff187e24 */ /* 0x008fce000f8e00ff */
[----:B------:R-:W-:Y:S01]  /*3ba0*/  MUFU.TANH R9, R9 ;  /* 0x0000000900097308 */ /* 0x000fe20000002400 */
[----:B-1----:R-:W-:-:S05]  /*3bb0*/  FMNMX.FTZ R68, R70, R13, !PT ;  /* 0x0000000d46447209 */ /* 0x002fca0007810000 */
[----:B------:R-:W1:Y:S02]  /*3bc0*/  SHFL.BFLY PT, R13, R68, 0x1, 0x1f ;  /* 0x0c201f00440d7f89 */ /* 0x000e6400000e0000 */
[----:B------:R2:W-:Y:S08]  /*3bd0*/  MUFU.TANH R94, R48 ;  /* 0x00000030005e7308 */ /* 0x0005f00000002400 */
[----:B------:R-:W3:Y:S01]  /*3be0*/  MUFU.TANH R10, R10 ;  /* 0x0000000a000a7308 */ /* 0x000ee20000002400 */
[----:B--2---:R-:W-:-:S04]  /*3bf0*/  VIADDMNMX R48, R33, R85, R66, PT ;  /* 0x0000005521307246 */ /* 0x004fc80003800142 */
[C---:B------:R-:W-:Y:S02]  /*3c00*/  ISETP.GT.AND P2, PT, R48.reuse, 0x1, PT ;  /* 0x000000013000780c */ /* 0x040fe40003f44270 */
[C---:B------:R-:W-:Y:S01]  /*3c10*/  ISETP.GT.AND P3, PT, R48.reuse, 0x8, PT ;  /* 0x000000083000780c */ /* 0x040fe20003f64270 */
[----:B------:R-:W2:Y:S01]  /*3c20*/  MUFU.TANH R11, R11 ;  /* 0x0000000b000b7308 */ /* 0x000ea20000002400 */
[----:B0-----:R-:W-:Y:S02]  /*3c30*/  FSEL R85, R5, -INF , P2 ;  /* 0xff80000005557808 */ /* 0x001fe40001000000 */
[----:B------:R-:W-:Y:S02]  /*3c40*/  ISETP.GT.AND P2, PT, R48, 0x10, PT ;  /* 0x000000103000780c */ /* 0x000fe40003f44270 */
[----:B-1----:R-:W-:-:S03]  /*3c50*/  FMNMX.FTZ R13, R68, R13, !PT ;  /* 0x0000000d440d7209 */ /* 0x002fc60007810000 */
[----:B------:R0:W-:Y:S01]  /*3c60*/  MUFU.TANH R98, R52 ;  /* 0x0000003400627308 */ /* 0x0001e20000002400 */
[----:B---3--:R-:W-:Y:S02]  /*3c70*/  FSEL R64, R10, -INF , P2 ;  /* 0xff8000000a407808 */ /* 0x008fe40001000000 */
[C---:B------:R-:W-:Y:S01]  /*3c80*/  FSETP.NEU.FTZ.AND P1, PT, R13.reuse, -INF , PT ;  /* 0xff8000000d00780b */ /* 0x040fe20003f3d000 */
[----:B------:R-:W-:Y:S01]  /*3c90*/  FFMA.FTZ R24, R13, R24, -8 ;  /* 0xc10000000d187423 */ /* 0x000fe20000010018 */
[----:B------:R-:W-:-:S03]  /*3ca0*/  ISETP.GT.AND P2, PT, R48, 0x18, PT ;  /* 0x000000183000780c */ /* 0x000fc60003f44270 */
[----:B------:R1:W-:Y:S01]  /*3cb0*/  MUFU.TANH R111, R37 ;  /* 0x00000025006f7308 */ /* 0x0003e20000002400 */
[----:B------:R-:W-:Y:S02]  /*3cc0*/  FSEL R24, R24, RZ, P1 ;  /* 0x000000ff18187208 */ /* 0x000fe40000800000 */
[----:B------:R-:W-:-:S03]  /*3cd0*/  ISETP.GT.AND P1, PT, R48, RZ, PT ;  /* 0x000000ff3000720c */ /* 0x000fc60003f24270 */
[--C-:B------:R-:W-:Y:S01]  /*3ce0*/  FFMA.FTZ R87, R87, UR10, -R24.reuse ;  /* 0x0000000a57577c23 */ /* 0x100fe20008010818 */
[----:B0-----:R-:W-:Y:S01]  /*3cf0*/  FSEL R52, R4, -INF , P1 ;  /* 0xff80000004347808 */ /* 0x001fe20000800000 */
[----:B------:R-:W0:Y:S01]  /*3d00*/  MUFU.TANH R12, R12 ;  /* 0x0000000c000c7308 */ /* 0x000e220000002400 */
[----:B------:R-:W-:Y:S01]  /*3d10*/  ISETP.GT.AND P1, PT, R48, 0x9, PT ;  /* 0x000000093000780c */ /* 0x000fe20003f24270 */
[--C-:B------:R-:W-:Y:S01]  /*3d20*/  FFMA.FTZ R10, R89, UR10, -R24.reuse ;  /* 0x0000000a590a7c23 */ /* 0x100fe20008010818 */
[----:B-1----:R-:W-:Y:S01]  /*3d30*/  FSEL R37, R8, -INF , P3 ;  /* 0xff80000008257808 */ /* 0x002fe20001800000 */
[--C-:B------:R-:W-:Y:S01]  /*3d40*/  FFMA.FTZ R67, R67, UR10, -R24.reuse ;  /* 0x0000000a43437c23 */ /* 0x100fe20008010818 */
[----:B------:R-:W-:Y:S01]  /*3d50*/  FMNMX.FTZ R8, R52, R85, !PT ;  /* 0x0000005534087209 */ /* 0x000fe20007810000 */
[--C-:B------:R-:W-:Y:S01]  /*3d60*/  FFMA.FTZ R69, R69, UR10, -R24.reuse ;  /* 0x0000000a45457c23 */ /* 0x100fe20008010818 */
[--C-:B------:R-:W-:Y:S01]  /*3d70*/  FFMA.FTZ R91, R91, UR10, -R24.reuse ;  /* 0x0000000a5b5b7c23 */ /* 0x100fe20008010818 */
[----:B------:R1:W-:Y:S01]  /*3d80*/  MUFU.TANH R110, R36 ;  /* 0x00000024006e7308 */ /* 0x0003e20000002400 */
[--C-:B------:R-:W-:Y:S01]  /*3d90*/  FFMA.FTZ R33, R101, UR10, -R24.reuse ;  /* 0x0000000a65217c23 */ /* 0x100fe20008010818 */
[--C-:B------:R-:W-:Y:S01]  /*3da0*/  FFMA.FTZ R4, R97, UR10, -R24.reuse ;  /* 0x0000000a61047c23 */ /* 0x100fe20008010818 */
[--C-:B------:R-:W-:Y:S01]  /*3db0*/  FFMA.FTZ R5, R95, UR10, -R24.reuse ;  /* 0x0000000a5f057c23 */ /* 0x100fe20008010818 */
[--C-:B------:R-:W-:Y:S01]  /*3dc0*/  FFMA.FTZ R42, R42, UR10, -R24.reuse ;  /* 0x0000000a2a2a7c23 */ /* 0x100fe20008010818 */
[--C-:B------:R-:W-:Y:S01]  /*3dd0*/  FFMA.FTZ R26, R26, UR10, -R24.reuse ;  /* 0x0000000a1a1a7c23 */ /* 0x100fe20008010818 */
[--C-:B------:R-:W-:Y:S01]  /*3de0*/  FFMA.FTZ R41, R41, UR10, -R24.reuse ;  /* 0x0000000a29297c23 */ /* 0x100fe20008010818 */
[--C-:B------:R-:W-:Y:S01]  /*3df0*/  FFMA.FTZ R35, R35, UR10, -R24.reuse ;  /* 0x0000000a23237c23 */ /* 0x100fe20008010818 */
[----:B------:R-:W3:Y:S01]  /*3e00*/  MUFU.TANH R14, R14 ;  /* 0x0000000e000e7308 */ /* 0x000ee20000002400 */
[----:B-1----:R-:W-:Y:S01]  /*3e10*/  FSEL R36, R9, -INF , P1 ;  /* 0xff80000009247808 */ /* 0x002fe20000800000 */
[--C-:B------:R-:W-:Y:S01]  /*3e20*/  FFMA.FTZ R46, R46, UR10, -R24.reuse ;  /* 0x0000000a2e2e7c23 */ /* 0x100fe20008010818 */
[----:B------:R-:W-:Y:S01]  /*3e30*/  FMNMX.FTZ R9, R37, R8, !PT ;  /* 0x0000000825097209 */ /* 0x000fe20007810000 */
[--C-:B------:R-:W-:Y:S01]  /*3e40*/  FFMA.FTZ R8, R93, UR10, -R24.reuse ;  /* 0x0000000a5d087c23 */ /* 0x100fe20008010818 */
[----:B------:R-:W-:Y:S01]  /*3e50*/  ISETP.GT.AND P1, PT, R48, 0x11, PT ;  /* 0x000000113000780c */ /* 0x000fe20003f24270 */
[--C-:B------:R-:W-:Y:S01]  /*3e60*/  FFMA.FTZ R38, R38, UR10, -R24.reuse ;  /* 0x0000000a26267c23 */ /* 0x100fe20008010818 */
[----:B------:R-:W-:Y:S01]  /*3e70*/  FMNMX.FTZ R9, R36, R9, !PT ;  /* 0x0000000924097209 */ /* 0x000fe20007810000 */
[----:B------:R-:W1:Y:S01]  /*3e80*/  MUFU.TANH R15, R15 ;  /* 0x0000000f000f7308 */ /* 0x000e620000002400 */
[----:B--2---:R-:W-:Y:S01]  /*3e90*/  FSEL R66, R11, -INF , P1 ;  /* 0xff8000000b427808 */ /* 0x004fe20000800000 */
[--C-:B------:R-:W-:Y:S01]  /*3ea0*/  FFMA.FTZ R39, R39, UR10, -R24.reuse ;  /* 0x0000000a27277c23 */ /* 0x100fe20008010818 */
[----:B------:R-:W-:Y:S01]  /*3eb0*/  FMNMX.FTZ R9, R64, R9, !PT ;  /* 0x0000000940097209 */ /* 0x000fe20007810000 */
[--C-:B------:R-:W-:Y:S01]  /*3ec0*/  FFMA.FTZ R44, R44, UR10, -R24.reuse ;  /* 0x0000000a2c2c7c23 */ /* 0x100fe20008010818 */
[----:B------:R-:W-:Y:S01]  /*3ed0*/  ISETP.GT.AND P1, PT, R48, 0x19, PT ;  /* 0x000000193000780c */ /* 0x000fe20003f24270 */
[--C-:B------:R-:W-:Y:S01]  /*3ee0*/  FFMA.FTZ R45, R45, UR10, -R24.reuse ;  /* 0x0000000a2d2d7c23 */ /* 0x100fe20008010818 */
[----:B0-----:R-:W-:Y:S01]  /*3ef0*/  FSEL R68, R12, -INF , P2 ;  /* 0xff8000000c447808 */ /* 0x001fe20001000000 */
[----:B------:R-:W0:Y:S01]  /*3f00*/  MUFU.TANH R19, R19 ;  /* 0x0000001300137308 */ /* 0x000e220000002400 */
[----:B------:R-:W-:Y:S01]  /*3f10*/  FMNMX.FTZ R9, R66, R9, !PT ;  /* 0x0000000942097209 */ /* 0x000fe20007810000 */
[----:B------:R-:W-:Y:S01]  /*3f20*/  FFMA.FTZ R12, R83, UR10, -R24 ;  /* 0x0000000a530c7c23 */ /* 0x000fe20008010818 */
[----:B------:R-:W-:-:S02]  /*3f30*/  ISETP.GT.AND P2, PT, R48, 0x20, PT ;  /* 0x000000203000780c */ /* 0x000fc40003f44270 */
[----:B---3--:R-:W-:Y:S02]  /*3f40*/  FSEL R70, R14, -INF , P1 ;  /* 0xff8000000e467808 */ /* 0x008fe40000800000 */
[----:B------:R-:W-:Y:S01]  /*3f50*/  FMNMX.FTZ R11, R68, R9, !PT ;  /* 0x00000009440b7209 */ /* 0x000fe20007810000 */
[----:B------:R-:W2:Y:S01]  /*3f60*/  MUFU.TANH R20, R20 ;  /* 0x0000001400147308 */ /* 0x000ea20000002400 */
[----:B------:R-:W-:Y:S02]  /*3f70*/  ISETP.GT.AND P1, PT, R48, 0x21, PT ;  /* 0x000000213000780c */ /* 0x000fe40003f24270 */
[----:B-1----:R-:W-:Y:S02]  /*3f80*/  FSEL R76, R15, -INF , P2 ;  /* 0xff8000000f4c7808 */ /* 0x002fe40001000000 */
[----:B------:R-:W-:Y:S02]  /*3f90*/  FMNMX.FTZ R11, R70, R11, !PT ;  /* 0x0000000b460b7209 */ /* 0x000fe40007810000 */
[----:B------:R-:W-:Y:S01]  /*3fa0*/  ISETP.GT.AND P2, PT, R48, 0x28, PT ;  /* 0x000000283000780c */ /* 0x000fe20003f44270 */
[----:B------:R-:W1:Y:S01]  /*3fb0*/  MUFU.TANH R21, R21 ;  /* 0x0000001500157308 */ /* 0x000e620000002400 */
[----:B0-----:R-:W-:Y:S01]  /*3fc0*/  FSEL R78, R19, -INF , P1 ;  /* 0xff800000134e7808 */ /* 0x001fe20000800000 */
[----:B------:R-:W-:Y:S01]  /*3fd0*/  FFMA.FTZ R19, R81, UR10, -R24 ;  /* 0x0000000a51137c23 */ /* 0x000fe20008010818 */
[----:B------:R-:W-:-:S02]  /*3fe0*/  FMNMX.FTZ R11, R76, R11, !PT ;  /* 0x0000000b4c0b7209 */ /* 0x000fc40007810000 */
[----:B------:R-:W-:Y:S02]  /*3ff0*/  ISETP.GT.AND P1, PT, R48, 0x29, PT ;  /* 0x000000293000780c */ /* 0x000fe40003f24270 */
[----:B------:R-:W-:Y:S01]  /*4000*/  FMNMX.FTZ R11, R78, R11, !PT ;  /* 0x0000000b4e0b7209 */ /* 0x000fe20007810000 */
[----:B------:R-:W0:Y:S01]  /*4010*/  MUFU.TANH R22, R22 ;  /* 0x0000001600167308 */ /* 0x000e220000002400 */
[----:B--2---:R-:W-:Y:S02]  /*4020*/  FSEL R80, R20, -INF , P2 ;  /* 0xff80000014507808 */ /* 0x004fe40001000000 */
[----:B------:R-:W-:Y:S02]  /*4030*/  ISETP.GT.AND P2, PT, R48, 0x30, PT ;  /* 0x000000303000780c */ /* 0x000fe40003f44270 */
[----:B------:R-:W-:-:S03]  /*4040*/  FMNMX.FTZ R15, R80, R11, !PT ;  /* 0x0000000b500f7209 */ /* 0x000fc60007810000 */
[----:B------:R-:W2:Y:S01]  /*4050*/  MUFU.TANH R23, R23 ;  /* 0x0000001700177308 */ /* 0x000ea20000002400 */
[----:B-1----:R-:W-:Y:S01]  /*4060*/  FSEL R82, R21, -INF , P1 ;  /* 0xff80000015527808 */ /* 0x002fe20000800000 */
[----:B------:R-:W-:Y:S01]  /*4070*/  FFMA.FTZ R21, R79, UR10, -R24 ;  /* 0x0000000a4f157c23 */ /* 0x000fe20008010818 */
[----:B------:R-:W-:Y:S02]  /*4080*/  ISETP.GT.AND P1, PT, R48, 0x31, PT ;  /* 0x000000313000780c */ /* 0x000fe40003f24270 */
[----:B------:R-:W-:-:S03]  /*4090*/  FMNMX.FTZ R15, R82, R15, !PT ;  /* 0x0000000f520f7209 */ /* 0x000fc60007810000 */
[----:B------:R-:W1:Y:S01]  /*40a0*/  MUFU.TANH R73, R73 ;  /* 0x0000004900497308 */ /* 0x000e620000002400 */
[----:B0-----:R-:W-:Y:S02]  /*40b0*/  FSEL R84, R22, -INF , P2 ;  /* 0xff80000016547808 */ /* 0x001fe40001000000 */
[----:B------:R-:W-:Y:S02]  /*40c0*/  ISETP.GT.AND P2, PT, R48, 0x38, PT ;  /* 0x000000383000780c */ /* 0x000fe40003f44270 */
[----:B------:R-:W-:-:S03]  /*40d0*/  FMNMX.FTZ R15, R84, R15, !PT ;  /* 0x0000000f540f7209 */ /* 0x000fc60007810000 */
[----:B------:R-:W0:Y:S01]  /*40e0*/  MUFU.TANH R72, R72 ;  /* 0x0000004800487308 */ /* 0x000e220000002400 */
[----:B--2---:R-:W-:Y:S02]  /*40f0*/  FSEL R86, R23, -INF , P1 ;  /* 0xff80000017567808 */ /* 0x004fe40000800000 */
[----:B------:R-:W-:Y:S02]  /*4100*/  ISETP.GT.AND P1, PT, R48, 0x39, PT ;  /* 0x000000393000780c */ /* 0x000fe40003f24270 */
[----:B------:R-:W-:-:S03]  /*4110*/  FMNMX.FTZ R14, R86, R15, !PT ;  /* 0x0000000f560e7209 */ /* 0x000fc60007810000 */
[----:B------:R-:W2:Y:S01]  /*4120*/  MUFU.TANH R74, R74 ;  /* 0x0000004a004a7308 */ /* 0x000ea20000002400 */
[----:B-1----:R-:W-:Y:S02]  /*4130*/  FSEL R73, R73, -INF , P2 ;  /* 0xff80000049497808 */ /* 0x002fe40001000000 */
        /* <DEDUP_REMOVED lines=22> */
[----:B------:R-:W-:Y:S08]  /*42a0*/  MUFU.TANH R60, R60 ;  /* 0x0000003c003c7308 */ /* 0x000ff00000002400 */
[----:B------:R-:W2:Y:S08]  /*42b0*/  MUFU.TANH R61, R61 ;  /* 0x0000003d003d7308 */ /* 0x000eb00000002400 */
[----:B------:R3:W-:Y:S08]  /*42c0*/  MUFU.EX2 R14, R19 ;  /* 0x00000013000e7308 */ /* 0x0007f00000000800 */
[----:B------:R-:W4:Y:S01]  /*42d0*/  MUFU.TANH R62, R62 ;  /* 0x0000003e003e7308 */ /* 0x000f220000002400 */
[----:B---3--:R-:W-:Y:S01]  /*42e0*/  FFMA.FTZ R19, R77, UR10, -R24 ;  /* 0x0000000a4d137c23 */ /* 0x008fe20008010818 */
[----:B-1----:R-:W-:-:S02]  /*42f0*/  FSEL R77, R18, -INF , P2 ;  /* 0xff800000124d7808 */ /* 0x002fc40001000000 */
[----:B------:R-:W-:Y:S02]  /*4300*/  ISETP.GT.AND P2, PT, R48, 0x58, PT ;  /* 0x000000583000780c */ /* 0x000fe40003f44270 */
[----:B------:R-:W-:Y:S02]  /*4310*/  FMNMX.FTZ R20, R77, R20, !PT ;  /* 0x000000144d147209 */ /* 0x000fe40007810000 */
[----:B------:R-:W1:Y:S08]  /*4320*/  MUFU.TANH R40, R40 ;  /* 0x0000002800287308 */ /* 0x000e700000002400 */
[----:B------:R0:W-:Y:S08]  /*4330*/  MUFU.EX2 R11, R87 ;  /* 0x00000057000b7308 */ /* 0x0001f00000000800 */
[----:B------:R3:W-:Y:S01]  /*4340*/  MUFU.EX2 R15, R21 ;  /* 0x00000015000f7308 */ /* 0x0007e20000000800 */
[----:B0-----:R-:W-:-:S02]  /*4350*/  FSEL R87, R59, -INF , P1 ;  /* 0xff8000003b577808 */ /* 0x001fc40000800000 */
[----:B------:R-:W-:Y:S02]  /*4360*/  ISETP.GT.AND P1, PT, R48, 0x59, PT ;  /* 0x000000593000780c */ /* 0x000fe40003f24270 */
[----:B------:R-:W-:Y:S02]  /*4370*/  FMNMX.FTZ R20, R87, R20, !PT ;  /* 0x0000001457147209 */ /* 0x000fe40007810000 */
[----:B--2---:R-:W-:Y:S01]  /*4380*/  FSEL R88, R61, -INF , P1 ;  /* 0xff8000003d587808 */ /* 0x004fe20000800000 */
[----:B------:R0:W-:Y:S01]  /*4390*/  MUFU.EX2 R18, R19 ;  /* 0x0000001300127308 */ /* 0x0001e20000000800 */
[----:B---3--:R-:W-:Y:S01]  /*43a0*/  FFMA.FTZ R21, R75, UR10, -R24 ;  /* 0x0000000a4b157c23 */ /* 0x008fe20008010818 */
[----:B------:R-:W-:Y:S02]  /*43b0*/  FSEL R75, R60, -INF , P2 ;  /* 0xff8000003c4b7808 */ /* 0x000fe40001000000 */
[----:B------:R-:W-:Y:S02]  /*43c0*/  ISETP.GT.AND P2, PT, R48, 0x60, PT ;  /* 0x000000603000780c */ /* 0x000fe40003f44270 */
[----:B------:R-:W-:-:S02]  /*43d0*/  FMNMX.FTZ R23, R75, R20, !PT ;  /* 0x000000144b177209 */ /* 0x000fc40007810000 */
[----:B------:R-:W-:Y:S01]  /*43e0*/  ISETP.GT.AND P1, PT, R48, 0x61, PT ;  /* 0x000000613000780c */ /* 0x000fe20003f24270 */
[--C-:B0-----:R-:W-:Y:S01]  /*43f0*/  FFMA.FTZ R19, R71, UR10, -R24.reuse ;  /* 0x0000000a47137c23 */ /* 0x101fe20008010818 */
[----:B----4-:R-:W-:Y:S01]  /*4400*/  FSEL R71, R62, -INF , P2 ;  /* 0xff8000003e477808 */ /* 0x010fe20001000000 */
[----:B------:R0:W2:Y:S01]  /*4410*/  MUFU.TANH R96, R49 ;  /* 0x0000003100607308 */ /* 0x0000a20000002400 */
[----:B------:R-:W-:Y:S02]  /*4420*/  FMNMX.FTZ R20, R88, R23, !PT ;  /* 0x0000001758147209 */ /* 0x000fe40007810000 */
[----:B------:R-:W-:Y:S02]  /*4430*/  ISETP.GT.AND P2, PT, R48, 0x68, PT ;  /* 0x000000683000780c */ /* 0x000fe40003f44270 */
[----:B-1----:R-:W-:Y:S01]  /*4440*/  FSEL R89, R40, -INF , P1 ;  /* 0xff80000028597808 */ /* 0x002fe20000800000 */
[----:B------:R-:W-:Y:S01]  /*4450*/  FFMA.FTZ R40, R65, UR10, -R24 ;  /* 0x0000000a41287c23 */ /* 0x000fe20008010818 */
[----:B------:R-:W-:Y:S01]  /*4460*/  FMNMX.FTZ R22, R71, R20, !PT ;  /* 0x0000001447167209 */ /* 0x000fe20007810000 */
[----:B------:R-:W1:Y:S01]  /*4470*/  MUFU.TANH R53, R53 ;  /* 0x0000003500357308 */ /* 0x000e620000002400 */
[----:B------:R-:W-:-:S02]  /*4480*/  ISETP.GT.AND P1, PT, R48, 0x69, PT ;  /* 0x000000693000780c */ /* 0x000fc40003f24270 */
[----:B------:R-:W-:Y:S02]  /*4490*/  FSEL R62, R90, -INF , P2 ;  /* 0xff8000005a3e7808 */ /* 0x000fe40001000000 */
[----:B------:R-:W-:Y:S02]  /*44a0*/  FMNMX.FTZ R23, R89, R22, !PT ;  /* 0x0000001659177209 */ /* 0x000fe40007810000 */
[----:B------:R-:W-:Y:S01]  /*44b0*/  ISETP.GT.AND P2, PT, R48, 0x70, PT ;  /* 0x000000703000780c */ /* 0x000fe20003f44270 */
[----:B------:R3:W4:Y:S01]  /*44c0*/  MUFU.TANH R102, R25 ;  /* 0x0000001900667308 */ /* 0x0007220000002400 */
[----:B------:R-:W-:Y:S02]  /*44d0*/  FSEL R56, R92, -INF , P1 ;  /* 0xff8000005c387808 */ /* 0x000fe40000800000 */
[----:B0-----:R-:W-:Y:S02]  /*44e0*/  FMNMX.FTZ R49, R62, R23, !PT ;  /* 0x000000173e317209 */ /* 0x001fe40007810000 */
[----:B------:R-:W-:-:S02]  /*44f0*/  ISETP.GT.AND P1, PT, R48, 0x71, PT ;  /* 0x000000713000780c */ /* 0x000fc40003f24270 */
[----:B------:R-:W-:Y:S01]  /*4500*/  FSEL R57, R94, -INF , P2 ;  /* 0xff8000005e397808 */ /* 0x000fe20001000000 */
[----:B------:R0:W5:Y:S01]  /*4510*/  MUFU.TANH R104, R28 ;  /* 0x0000001c00687308 */ /* 0x0001620000002400 */
[----:B------:R-:W-:Y:S01]  /*4520*/  FMNMX.FTZ R22, R56, R49, !PT ;  /* 0x0000003138167209 */ /* 0x000fe20007810000 */
[--C-:B------:R-:W-:Y:S01]  /*4530*/  FFMA.FTZ R94, R27, UR10, -R24.reuse ;  /* 0x0000000a1b5e7c23 */ /* 0x100fe20008010818 */
[----:B------:R-:W-:Y:S01]  /*4540*/  ISETP.GT.AND P2, PT, R48, 0x78, PT ;  /* 0x000000783000780c */ /* 0x000fe20003f44270 */
[--C-:B---3--:R-:W-:Y:S01]  /*4550*/  FFMA.FTZ R25, R107, UR10, -R24.reuse ;  /* 0x0000000a6b197c23 */ /* 0x108fe20008010818 */
[----:B--2---:R-:W-:Y:S02]  /*4560*/  FSEL R59, R96, -INF , P1 ;  /* 0xff800000603b7808 */ /* 0x004fe40000800000 */
[----:B------:R-:W-:Y:S01]  /*4570*/  FMNMX.FTZ R22, R57, R22, !PT ;  /* 0x0000001639167209 */ /* 0x000fe20007810000 */
[----:B------:R2:W3:Y:S01]  /*4580*/  MUFU.TANH R106, R29 ;  /* 0x0000001d006a7308 */ /* 0x0004e20000002400 */
[----:B------:R-:W-:Y:S01]  /*4590*/  ISETP.GT.AND P1, PT, R48, 0x79, PT ;  /* 0x000000793000780c */ /* 0x000fe20003f24270 */
[----:B0-----:R-:W-:Y:S01]  /*45a0*/  FFMA.FTZ R28, R105, UR10, -R24 ;  /* 0x0000000a691c7c23 */ /* 0x001fe20008010818 */
[----:B------:R-:W-:-:S02]  /*45b0*/  FSEL R58, R98, -INF , P2 ;  /* 0xff800000623a7808 */ /* 0x000fc40001000000 */
[----:B------:R-:W-:Y:S01]  /*45c0*/  FMNMX.FTZ R49, R59, R22, !PT ;  /* 0x000000163b317209 */ /* 0x000fe20007810000 */
[--C-:B------:R-:W-:Y:S01]  /*45d0*/  FFMA.FTZ R22, R63, UR10, -R24.reuse ;  /* 0x0000000a3f167c23 */ /* 0x100fe20008010818 */
[----:B------:R-:W-:Y:S01]  /*45e0*/  ISETP.GT.AND P2, PT, R48, 0x80, PT ;  /* 0x000000803000780c */ /* 0x000fe20003f44270 */
[----:B------:R0:W3:Y:S01]  /*45f0*/  MUFU.TANH R108, R32 ;  /* 0x00000020006c7308 */ /* 0x0000e20000002400 */
[----:B-1----:R-:W-:Y:S01]  /*4600*/  FSEL R60, R53, -INF , P1 ;  /* 0xff800000353c7808 */ /* 0x002fe20000800000 */
[--C-:B--2---:R-:W-:Y:S01]  /*4610*/  FFMA.FTZ R29, R103, UR10, -R24.reuse ;  /* 0x0000000a671d7c23 */ /* 0x104fe20008010818 */
[----:B------:R-:W-:Y:S02]  /*4620*/  FMNMX.FTZ R49, R58, R49, !PT ;  /* 0x000000313a317209 */ /* 0x000fe40007810000 */
[----:B------:R-:W-:Y:S02]  /*4630*/  ISETP.GT.AND P1, PT, R48, 0x81, PT ;  /* 0x000000813000780c */ /* 0x000fe40003f24270 */
[----:B------:R-:W-:Y:S01]  /*4640*/  FSEL R65, R100, -INF , P2 ;  /* 0xff80000064417808 */ /* 0x000fe20001000000 */
[----:B------:R3:W-:Y:S01]  /*4650*/  MUFU.EX2 R23, R67 ;  /* 0x0000004300177308 */ /* 0x0007e20000000800 */
[----:B------:R-:W-:Y:S01]  /*4660*/  FMNMX.FTZ R90, R60, R49, !PT ;  /* 0x000000313c5a7209 */ /* 0x000fe20007810000 */
[--C-:B------:R-:W-:Y:S01]  /*4670*/  FFMA.FTZ R49, R50, UR10, -R24.reuse ;  /* 0x0000000a32317c23 */ /* 0x100fe20008010818 */
[----:B------:R-:W-:Y:S01]  /*4680*/  ISETP.GT.AND P2, PT, R48, 0x88, PT ;  /* 0x000000883000780c */ /* 0x000fe20003f44270 */
[----:B0-----:R-:W-:Y:S01]  /*4690*/  FFMA.FTZ R32, R99, UR10, -R24 ;  /* 0x0000000a63207c23 */ /* 0x001fe20008010818 */
[----:B----4-:R-:W-:-:S02]  /*46a0*/  FSEL R61, R102, -INF , P1 ;  /* 0xff800000663d7808 */ /* 0x010fc40000800000 */
[----:B------:R-:W-:Y:S01]  /*46b0*/  FMNMX.FTZ R90, R65, R90, !PT ;  /* 0x0000005a415a7209 */ /* 0x000fe20007810000 */
[----:B------:R0:W-:Y:S01]  /*46c0*/  MUFU.EX2 R20, R69 ;  /* 0x0000004500147308 */ /* 0x0001e20000000800 */
[----:B------:R-:W-:Y:S02]  /*46d0*/  ISETP.GT.AND P1, PT, R48, 0x89, PT ;  /* 0x000000893000780c */ /* 0x000fe40003f24270 */
[----:B-----5:R-:W-:Y:S02]  /*46e0*/  FSEL R63, R104, -INF , P2 ;  /* 0xff800000683f7808 */ /* 0x020fe40001000000 */
[----:B------:R-:W-:Y:S02]  /*46f0*/  CS2R R104, SRZ ;  /* 0x0000000000687805 */ /* 0x000fe4000001ff00 */
[----:B------:R-:W-:Y:S02]  /*4700*/  FMNMX.FTZ R90, R61, R90, !PT ;  /* 0x0000005a3d5a7209 */ /* 0x000fe40007810000 */
[----:B------:R-:W-:Y:S01]  /*4710*/  ISETP.GT.AND P2, PT, R48, 0x90, PT ;  /* 0x000000903000780c */ /* 0x000fe20003f44270 */
[----:B------:R1:W-:Y:S01]  /*4720*/  MUFU.EX2 R9, R91 ;  /* 0x0000005b00097308 */ /* 0x0003e20000000800 */
[----:B---3--:R-:W-:-:S02]  /*4730*/  FSEL R67, R106, -INF , P1 ;  /* 0xff8000006a437808 */ /* 0x008fc40000800000 */
[----:B------:R-:W-:Y:S02]  /*4740*/  CS2R R106, SRZ ;  /* 0x00000000006a7805 */ /* 0x000fe4000001ff00 */
[----:B------:R-:W-:Y:S02]  /*4750*/  FMNMX.FTZ R90, R63, R90, !PT ;  /* 0x0000005a3f5a7209 */ /* 0x000fe40007810000 */
[----:B------:R-:W-:Y:S02]  /*4760*/  ISETP.GT.AND P1, PT, R48, 0x91, PT ;  /* 0x000000913000780c */ /* 0x000fe40003f24270 */
[----:B------:R-:W-:Y:S01]  /*4770*/  FSEL R50, R108, -INF , P2 ;  /* 0xff8000006c327808 */ /* 0x000fe20001000000 */
[----:B------:R-:W-:Y:S01]  /*4780*/  MUFU.EX2 R25, R25 ;  /* 0x0000001900197308 */ /* 0x000fe20000000800 */
[----:B------:R-:W-:Y:S02]  /*4790*/  FMNMX.FTZ R53, R67, R90, !PT ;  /* 0x0000005a43357209 */ /* 0x000fe40007810000 */
[----:B------:R-:W-:-:S02]  /*47a0*/  ISETP.GT.AND P2, PT, R48, 0x98, PT ;  /* 0x000000983000780c */ /* 0x000fc40003f44270 */
[----:B0-----:R-:W-:Y:S02]  /*47b0*/  FSEL R69, R109, -INF , P1 ;  /* 0xff8000006d457808 */ /* 0x001fe40000800000 */
[----:B------:R-:W-:Y:S02]  /*47c0*/  CS2R R108, SRZ ;  /* 0x00000000006c7805 */ /* 0x000fe4000001ff00 */
[----:B------:R-:W-:Y:S01]  /*47d0*/  FMNMX.FTZ R92, R50, R53, !PT ;  /* 0x00000035325c7209 */ /* 0x000fe20007810000 */
[----:B------:R-:W-:Y:S01]  /*47e0*/  MUFU.EX2 R28, R28 ;  /* 0x0000001c001c7308 */ /* 0x000fe20000000800 */
[----:B------:R-:W-:Y:S02]  /*47f0*/  ISETP.GT.AND P1, PT, R48, 0x99, PT ;  /* 0x000000993000780c */ /* 0x000fe40003f24270 */
[----:B------:R-:W-:Y:S02]  /*4800*/  FSEL R90, R110, -INF , P2 ;  /* 0xff8000006e5a7808 */ /* 0x000fe40001000000 */
[----:B------:R-:W-:-:S02]  /*4810*/  FMNMX.FTZ R27, R69, R92, !PT ;  /* 0x0000005c451b7209 */ /* 0x000fc40007810000 */
[----:B-1----:R-:W-:Y:S01]  /*4820*/  FSEL R91, R111, -INF , P1 ;  /* 0xff8000006f5b7808 */ /* 0x002fe20000800000 */
        /* <DEDUP_REMOVED lines=9> */
[----:B------:R-:W-:Y:S01]  /*48c0*/  FFMA.FTZ R47, R54, UR10, -R24 ;  /* 0x0000000a362f7c23 */ /* 0x000fe20008010818 */
[----:B------:R-:W1:Y:S01]  /*48d0*/  SHFL.BFLY PT, R93, R48, 0x2, 0x1f ;  /* 0x0c401f00305d7f89 */ /* 0x000e6200000e0000 */
[----:B------:R-:W-:-:S05]  /*48e0*/  CS2R R110, SRZ ;  /* 0x00000000006e7805 */ /* 0x000fca000001ff00 */
[----:B------:R-:W-:Y:S08]  /*48f0*/  MUFU.EX2 R33, R33 ;  /* 0x0000002100217308 */ /* 0x000ff00000000800 */
[----:B------:R-:W-:Y:S01]  /*4900*/  MUFU.EX2 R4, R4 ;  /* 0x0000000400047308 */ /* 0x000fe20000000800 */
[----:B0-----:R-:W-:-:S04]  /*4910*/  F2FP.SATFINITE.E4M3.F32.PACK_AB_MERGE_C R217, R32, R29, RZ ;  /* 0x0000001d20d9723e */ /* 0x001fc800048070ff */
[----:B------:R-:W-:-:S03]  /*4920*/  F2FP.SATFINITE.E4M3.F32.PACK_AB_MERGE_C R217, R28, R25, R217 ;  /* 0x000000191cd9723e */ /* 0x000fc600048070d9 */
[----:B------:R-:W-:Y:S01]  /*4930*/  MUFU.EX2 R5, R5 ;  /* 0x0000000500057308 */ /* 0x000fe20000000800 */
[----:B-1----:R-:W-:Y:S01]  /*4940*/  FMNMX.FTZ R93, R48, R93, !PT ;  /* 0x0000005d305d7209 */ /* 0x002fe20007810000 */
[----:B------:R-:W-:Y:S01]  /*4950*/  FFMA.FTZ R48, R51, UR10, -R24 ;  /* 0x0000000a33307c23 */ /* 0x000fe20008010818 */
[----:B------:R-:W-:-:S03]  /*4960*/  IMAD.U32 R51, RZ, RZ, UR10 ;  /* 0x0000000aff337e24 */ /* 0x000fc6000f8e00ff */
[----:B------:R-:W0:Y:S02]  /*4970*/  SHFL.BFLY PT, R120, R93, 0x1, 0x1f ;  /* 0x0c201f005d787f89 */ /* 0x000e2400000e0000 */
[----:B------:R-:W1:Y:S08]  /*4980*/  MUFU.EX2 R8, R8 ;  /* 0x0000000800087308 */ /* 0x000e700000000800 */
[----:B------:R-:W-:Y:S08]  /*4990*/  MUFU.EX2 R10, R10 ;  /* 0x0000000a000a7308 */ /* 0x000ff00000000800 */
[----:B------:R-:W-:Y:S01]  /*49a0*/  MUFU.EX2 R12, R12 ;  /* 0x0000000c000c7308 */ /* 0x000fe20000000800 */
[----:B-1----:R-:W-:-:S04]  /*49b0*/  F2FP.SATFINITE.E4M3.F32.PACK_AB_MERGE_C R219, R8, R5, RZ ;  /* 0x0000000508db723e */ /* 0x002fc800048070ff */
[----:B------:R-:W-:Y:S02]  /*49c0*/  F2FP.SATFINITE.E4M3.F32.PACK_AB_MERGE_C R219, R4, R33, R219 ;  /* 0x0000002104db723e */ /* 0x000fe400048070db */
[----:B0-----:R-:W-:Y:S01]  /*49d0*/  FMNMX.FTZ R120, R93, R120, !PT ;  /* 0x000000785d787209 */ /* 0x001fe20007810000 */
[----:B------:R-:W-:Y:S03]  /*49e0*/  MUFU.EX2 R21, R21 ;  /* 0x0000001500157308 */ /* 0x000fe60000000800 */
[C---:B------:R-:W-:Y:S01]  /*49f0*/  FSETP.NEU.FTZ.AND P1, PT, R120.reuse, -INF , PT ;  /* 0xff8000007800780b */ /* 0x040fe20003f3d000 */
[----:B------:R-:W-:-:S04]  /*4a00*/  FFMA.FTZ R51, R120, R51, -8 ;  /* 0xc100000078337423 */ /* 0x000fc80000010033 */
[----:B------:R-:W-:Y:S01]  /*4a10*/  MUFU.EX2 R19, R19 ;  /* 0x0000001300137308 */ /* 0x000fe20000000800 */
[----:B------:R-:W-:Y:S02]  /*4a20*/  FSEL R51, R51, RZ, P1 ;  /* 0x000000ff33337208 */ /* 0x000fe40000800000 */
        /* <DEDUP_REMOVED lines=45> */
[----:B------:R-:W-:-:S02]  /*4d00*/  FFMA.FTZ R51, R91, UR10, -R51 ;  /* 0x0000000a5b337c23 */ /* 0x000fc40008010833 */
[----:B------:R1:W-:Y:S01]  /*4d10*/  MUFU.EX2 R97, R78 ;  /* 0x0000004e00617308 */ /* 0x0003e20000000800 */
[----:B0-----:R-:W-:-:S04]  /*4d20*/  F2FP.SATFINITE.E4M3.F32.PACK_AB_MERGE_C R216, R36, R37, RZ ;  /* 0x0000002524d8723e */ /* 0x001fc800048070ff */
[----:B------:R-:W-:-:S03]  /*4d30*/  F2FP.SATFINITE.E4M3.F32.PACK_AB_MERGE_C R216, R85, R52, R216 ;  /* 0x0000003455d8723e */ /* 0x000fc600048070d8 */
[----:B------:R-:W-:Y:S01]  /*4d40*/  MUFU.EX2 R93, R66 ;  /* 0x00000042005d7308 */ /* 0x000fe20000000800 */
[----:B-1----:R-:W-:-:S04]  /*4d50*/  FADD.FTZ R78, R25, R28 ;  /* 0x0000001c194e7221 */ /* 0x002fc80000010000 */
[----:B------:R-:W-:-:S03]  /*4d60*/  FADD.FTZ R103, R29, R78 ;  /* 0x0000004e1d677221 */ /* 0x000fc60000010000 */
[----:B------:R0:W-:Y:S01]  /*4d70*/  MUFU.EX2 R95, R70 ;  /* 0x00000046005f7308 */ /* 0x0001e20000000800 */
[----:B------:R-:W-:Y:S01]  /*4d80*/  FADD.FTZ R78, R32, R103 ;  /* 0x00000067204e7221 */ /* 0x000fe20000010000 */
[----:B------:R-:W-:-:S06]  /*4d90*/  CS2R R102, SRZ ;  /* 0x0000000000667805 */ /* 0x000fcc000001ff00 */
[----:B------:R-:W1:Y:S01]  /*4da0*/  MUFU.EX2 R68, R68 ;  /* 0x0000004400447308 */ /* 0x000e620000000800 */
[----:B0-----:R-:W-:-:S07]  /*4db0*/  FADD.FTZ R70, R52, R85 ;  /* 0x0000005534467221 */ /* 0x001fce0000010000 */
[----:B------:R0:W-:Y:S08]  /*4dc0*/  MUFU.EX2 R54, R83 ;  /* 0x0000005300367308 */ /* 0x0001f00000000800 */
[----:B------:R2:W-:Y:S01]  /*4dd0*/  MUFU.EX2 R66, R87 ;  /* 0x0000005700427308 */ /* 0x0005e20000000800 */
[----:B0-----:R-:W-:Y:S01]  /*4de0*/  FADD.FTZ R83, R37, R70 ;  /* 0x0000004625537221 */ /* 0x001fe20000010000 */
[----:B-1----:R-:W-:-:S03]  /*4df0*/  F2FP.SATFINITE.E4M3.F32.PACK_AB_MERGE_C R218, R95, R68, RZ ;  /* 0x000000445fda723e */ /* 0x002fc600048070ff */
[----:B------:R-:W-:Y:S01]  /*4e00*/  FADD.FTZ R83, R36, R83 ;  /* 0x0000005324537221 */ /* 0x000fe20000010000 */
[----:B------:R-:W-:Y:S02]  /*4e10*/  F2FP.SATFINITE.E4M3.F32.PACK_AB_MERGE_C R36, R12, R11, RZ ;  /* 0x0000000b0c24723e */ /* 0x000fe400048070ff */
[----:B------:R-:W0:Y:S01]  /*4e20*/  MUFU.EX2 R76, R76 ;  /* 0x0000004c004c7308 */ /* 0x000e220000000800 */
[----:B--2---:R-:W-:Y:S01]  /*4e30*/  FADD.FTZ R87, R33, R78 ;  /* 0x0000004e21577221 */ /* 0x004fe20000010000 */
[----:B------:R-:W-:Y:S01]  /*4e40*/  FFMA.FTZ R78, R55, UR10, -R24 ;  /* 0x0000000a374e7c23 */ /* 0x000fe20008010818 */
[----:B------:R-:W-:Y:S02]  /*4e50*/  F2FP.SATFINITE.E4M3.F32.PACK_AB_MERGE_C R213, R10, R9, R36 ;  /* 0x000000090ad5723e */ /* 0x000fe40004807024 */
[----:B------:R-:W-:-:S03]  /*4e60*/  F2FP.SATFINITE.E4M3.F32.PACK_AB_MERGE_C R218, R93, R64, R218 ;  /* 0x000000405dda723e */ /* 0x000fc600048070da */
[----:B------:R1:W-:Y:S08]  /*4e70*/  MUFU.EX2 R99, R82 ;  /* 0x0000005200637308 */ /* 0x0003f00000000800 */
[----:B------:R2:W-:Y:S01]  /*4e80*/  MUFU.EX2 R101, R86 ;  /* 0x0000005600657308 */ /* 0x0005e20000000800 */
[----:B-1----:R-:W-:-:S04]  /*4e90*/  FADD.FTZ R82, R64, R83 ;  /* 0x0000005340527221 */ /* 0x002fc80000010000 */
[----:B------:R-:W-:Y:S01]  /*4ea0*/  FADD.FTZ R55, R93, R82 ;  /* 0x000000525d377221 */ /* 0x000fe20000010000 */
[----:B------:R-:W-:Y:S02]  /*4eb0*/  CS2R R92, SRZ ;  /* 0x00000000005c7805 */ /* 0x000fe4000001ff00 */
[----:B------:R-:W1:Y:S01]  /*4ec0*/  MUFU.EX2 R80, R80 ;  /* 0x0000005000507308 */ /* 0x000e620000000800 */
[----:B--2---:R-:W-:Y:S01]  /*4ed0*/  FADD.FTZ R86, R4, R87 ;  /* 0x0000005704567221 */ /* 0x004fe20000010000 */
[----:B------:R-:W-:-:S03]  /*4ee0*/  FADD.FTZ R24, R68, R55 ;  /* 0x0000003744187221 */ /* 0x000fc60000010000 */
[----:B------:R-:W-:-:S03]  /*4ef0*/  FADD.FTZ R83, R5, R86 ;  /* 0x0000005605537221 */ /* 0x000fc60000010000 */
[----:B------:R-:W2:Y:S01]  /*4f00*/  MUFU.EX2 R84, R84 ;  /* 0x0000005400547308 */ /* 0x000ea20000000800 */
[----:B------:R-:W-:Y:S01]  /*4f10*/  FADD.FTZ R82, R8, R83 ;  /* 0x0000005308527221 */ /* 0x000fe20000010000 */
[----:B------:R-:W-:-:S03]  /*4f20*/  FADD.FTZ R83, R95, R24 ;  /* 0x000000185f537221 */ /* 0x000fc60000010000 */
[----:B------:R-:W-:Y:S01]  /*4f30*/  FADD.FTZ R87, R9, R82 ;  /* 0x0000005209577221 */ /* 0x000fe20000010000 */
[----:B0-----:R-:W-:Y:S02]  /*4f40*/  FADD.FTZ R24, R76, R83 ;  /* 0x000000534c187221 */ /* 0x001fe40000010000 */
[----:B------:R-:W0:Y:S01]  /*4f50*/  MUFU.EX2 R73, R73 ;  /* 0x0000004900497308 */ /* 0x000e220000000800 */
[----:B------:R-:W-:Y:S01]  /*4f60*/  FADD.FTZ R82, R10, R87 ;  /* 0x000000570a527221 */ /* 0x000fe20000010000 */
[----:B------:R-:W-:-:S03]  /*4f70*/  FADD.FTZ R83, R97, R24 ;  /* 0x0000001861537221 */ /* 0x000fc60000010000 */
[----:B------:R-:W-:Y:S01]  /*4f80*/  FADD.FTZ R87, R11, R82 ;  /* 0x000000520b577221 */ /* 0x000fe20000010000 */
[----:B-1----:R-:W-:Y:S01]  /*4f90*/  FADD.FTZ R24, R80, R83 ;  /* 0x0000005350187221 */ /* 0x002fe20000010000 */
[C---:B------:R-:W-:Y:S01]  /*4fa0*/  F2FP.SATFINITE.E4M3.F32.PACK_AB_MERGE_C R80, R99.reuse, R80, RZ ;  /* 0x000000506350723e */ /* 0x040fe200048070ff */
[----:B------:R-:W1:Y:S01]  /*4fb0*/  MUFU.EX2 R72, R72 ;  /* 0x0000004800487308 */ /* 0x000e620000000800 */
[----:B------:R-:W-:Y:S01]  /*4fc0*/  FADD.FTZ R87, R12, R87 ;  /* 0x000000570c577221 */ /* 0x000fe20000010000 */
[----:B------:R-:W-:Y:S01]  /*4fd0*/  FADD.FTZ R83, R99, R24 ;  /* 0x0000001863537221 */ /* 0x000fe20000010000 */
[----:B------:R-:W-:Y:S02]  /*4fe0*/  F2FP.SATFINITE.E4M3.F32.PACK_AB_MERGE_C R212, R97, R76, R80 ;  /* 0x0000004c61d4723e */ /* 0x000fe40004807050 */
[----:B------:R-:W-:Y:S01]  /*4ff0*/  CS2R R96, SRZ ;  /* 0x0000000000607805 */ /* 0x000fe2000001ff00 */
[----:B------:R-:W-:Y:S01]  /*5000*/  FADD.FTZ R82, R14, R87 ;  /* 0x000000570e527221 */ /* 0x000fe20000010000 */
[----:B------:R-:W-:-:S02]  /*5010*/  CS2R R86, SRZ ;  /* 0x0000000000567805 */ /* 0x000fc4000001ff00 */
[----:B------:R-:W-:Y:S01]  /*5020*/  CS2R R98, SRZ ;  /* 0x0000000000627805 */ /* 0x000fe2000001ff00 */
[----:B------:R-:W3:Y:S08]  /*5030*/  MUFU.EX2 R74, R74 ;  /* 0x0000004a004a7308 */ /* 0x000ef00000000800 */
[----:B------:R2:W-:Y:S08]  /*5040*/  MUFU.EX2 R55, R56 ;  /* 0x0000003800377308 */ /* 0x0005f00000000800 */
[----:B------:R-:W4:Y:S01]  /*5050*/  MUFU.EX2 R81, R81 ;  /* 0x0000005100517308 */ /* 0x000f220000000800 */
[----:B--2---:R-:W-:Y:S01]  /*5060*/  FADD.FTZ R56, R84, R83 ;  /* 0x0000005354387221 */ /* 0x004fe20000010000 */
[----:B------:R-:W-:-:S03]  /*5070*/  FADD.FTZ R83, R15, R82 ;  /* 0x000000520f537221 */ /* 0x000fc60000010000 */
[----:B------:R-:W-:Y:S01]  /*5080*/  FADD.FTZ R56, R101, R56 ;  /* 0x0000003865387221 */ /* 0x000fe20000010000 */
[----:B------:R-:W-:Y:S02]  /*5090*/  FADD.FTZ R82, R18, R83 ;  /* 0x0000005312527221 */ /* 0x000fe40000010000 */
[----:B------:R-:W2:Y:S02]  /*50a0*/  MUFU.EX2 R79, R79 ;  /* 0x0000004f004f7308 */ /* 0x000ea40000000800 */
[C---:B------:R-:W-:Y:S01]  /*50b0*/  FADD.FTZ R82, R21.reuse, R82 ;  /* 0x0000005215527221 */ /* 0x040fe20000010000 */
[----:B------:R-:W-:-:S03]  /*50c0*/  F2FP.SATFINITE.E4M3.F32.PACK_AB_MERGE_C R21, R21, R18, RZ ;  /* 0x000000121515723e */ /* 0x000fc600048070ff */
[----:B------:R-:W-:Y:S01]  /*50d0*/  FADD.FTZ R37, R19, R82 ;  /* 0x0000005213257221 */ /* 0x000fe20000010000 */
[----:B------:R-:W-:Y:S01]  /*50e0*/  F2FP.SATFINITE.E4M3.F32.PACK_AB_MERGE_C R215, R15, R14, R21 ;  /* 0x0000000e0fd7723e */ /* 0x000fe20004807015 */
[----:B------:R0:W-:Y:S01]  /*50f0*/  MUFU.EX2 R24, R59 ;  /* 0x0000003b00187308 */ /* 0x0001e20000000800 */
[----:B------:R-:W-:Y:S01]  /*5100*/  CS2R R82, SRZ ;  /* 0x0000000000527805 */ /* 0x000fe2000001ff00 */
[----:B------:R-:W-:-:S04]  /*5110*/  FADD.FTZ R8, R20, R37 ;  /* 0x0000002514087221 */ /* 0x000fc80000010000 */
[----:B------:R-:W-:Y:S02]  /*5120*/  FADD.FTZ R37, R23, R8 ;  /* 0x0000000817257221 */ /* 0x000fe40000010000 */
[----:B------:R-:W5:Y:S01]  /*5130*/  MUFU.EX2 R40, R40 ;  /* 0x0000002800287308 */ /* 0x000f620000000800 */
[----:B0-----:R-:W-:-:S04]  /*5140*/  FADD.FTZ R59, R73, R56 ;  /* 0x00000038493b7221 */ /* 0x001fc80000010000 */
[C---:B-1----:R-:W-:Y:S01]  /*5150*/  FADD.FTZ R59, R72.reuse, R59 ;  /* 0x0000003b483b7221 */ /* 0x042fe20000010000 */
[----:B------:R-:W-:Y:S02]  /*5160*/  F2FP.SATFINITE.E4M3.F32.PACK_AB_MERGE_C R72, R72, R73, RZ ;  /* 0x000000494848723e */ /* 0x000fe400048070ff */
[----:B------:R-:W0:Y:S01]  /*5170*/  MUFU.EX2 R22, R22 ;  /* 0x0000001600167308 */ /* 0x000e220000000800 */
[----:B---3--:R-:W-:Y:S01]  /*5180*/  FADD.FTZ R32, R74, R59 ;  /* 0x0000003b4a207221 */ /* 0x008fe20000010000 */
[----:B------:R-:W-:Y:S02]  /*5190*/  F2FP.SATFINITE.E4M3.F32.PACK_AB_MERGE_C R214, R101, R84, R72 ;  /* 0x0000005465d6723e */ /* 0x000fe40004807048 */
[----:B------:R-:W-:Y:S02]  /*51a0*/  CS2R R72, SRZ ;  /* 0x0000000000487805 */ /* 0x000fe4000001ff00 */
[----:B------:R-:W-:Y:S01]  /*51b0*/  CS2R R84, SRZ ;  /* 0x0000000000547805 */ /* 0x000fe2000001ff00 */
[----:B----4-:R-:W-:Y:S01]  /*51c0*/  FADD.FTZ R32, R81, R32 ;  /* 0x0000002051207221 */ /* 0x010fe20000010000 */
[----:B------:R-:W-:Y:S01]  /*51d0*/  CS2R R100, SRZ ;  /* 0x0000000000647805 */ /* 0x000fe2000001ff00 */
[----:B------:R-:W1:Y:S02]  /*51e0*/  MUFU.EX2 R77, R77 ;  /* 0x0000004d004d7308 */ /* 0x000e640000000800 */
[----:B--2---:R-:W-:Y:S01]  /*51f0*/  FADD.FTZ R5, R79, R32 ;  /* 0x000000204f057221 */ /* 0x004fe20000010000 */
[C---:B-----5:R-:W-:Y:S01]  /*5200*/  FADD.FTZ R37, R40.reuse, R37 ;  /* 0x0000002528257221 */ /* 0x060fe20000010000 */
[----:B------:R-:W-:-:S02]  /*5210*/  F2FP.SATFINITE.E4M3.F32.PACK_AB_MERGE_C R23, R40, R23, RZ ;  /* 0x000000172817723e */ /* 0x000fc400048070ff */
[----:B------:R-:W-:Y:S01]  /*5220*/  CS2R R32, SRZ ;  /* 0x0000000000207805 */ /* 0x000fe2000001ff00 */
[C---:B------:R-:W-:Y:S01]  /*5230*/  FADD.FTZ R12, R54.reuse, R5 ;  /* 0x00000005360c7221 */ /* 0x040fe20000010000 */
[----:B------:R-:W-:Y:S01]  /*5240*/  F2FP.SATFINITE.E4M3.F32.PACK_AB_MERGE_C R54, R54, R79, RZ ;  /* 0x0000004f3636723e */ /* 0x000fe200048070ff */
[----:B------:R-:W2:Y:S01]  /*5250*/  MUFU.EX2 R49, R49 ;  /* 0x0000003100317308 */ /* 0x000ea20000000800 */
[----:B0-----:R-:W-:Y:S02]  /*5260*/  FADD.FTZ R18, R22, R37 ;  /* 0x0000002516127221 */ /* 0x001fe40000010000 */
[----:B------:R-:W-:Y:S02]  /*5270*/  F2FP.SATFINITE.E4M3.F32.PACK_AB_MERGE_C R208, R81, R74, R54 ;  /* 0x0000004a51d0723e */ /* 0x000fe40004807036 */
[----:B------:R-:W-:Y:S02]  /*5280*/  CS2R R36, SRZ ;  /* 0x0000000000247805 */ /* 0x000fe4000001ff00 */
[----:B------:R-:W-:-:S02]  /*5290*/  F2FP.SATFINITE.E4M3.F32.PACK_AB_MERGE_C R209, R20, R19, R23 ;  /* 0x0000001314d1723e */ /* 0x000fc40004807017 */
[----:B------:R-:W-:Y:S01]  /*52a0*/  CS2R R80, SRZ ;  /* 0x0000000000507805 */ /* 0x000fe2000001ff00 */
[----:B------:R-:W0:Y:S01]  /*52b0*/  MUFU.EX2 R42, R42 ;  /* 0x0000002a002a7308 */ /* 0x000e220000000800 */
[----:B-1----:R-:W-:-:S04]  /*52c0*/  FADD.FTZ R5, R77, R12 ;  /* 0x0000000c4d057221 */ /* 0x002fc80000010000 */
[----:B------:R-:W-:-:S03]  /*52d0*/  FADD.FTZ R12, R66, R5 ;  /* 0x00000005420c7221 */ /* 0x000fc60000010000 */
[----:B------:R-:W1:Y:S01]  /*52e0*/  MUFU.EX2 R75, R75 ;  /* 0x0000004b004b7308 */ /* 0x000e620000000800 */
[----:B--2---:R-:W-:-:S07]  /*52f0*/  FADD.FTZ R11, R49, R18 ;  /* 0x00000012310b7221 */ /* 0x004fce0000010000 */
[----:B------:R2:W3:Y:S01]  /*5300*/  MUFU.EX2 R53, R94 ;  /* 0x0000005e00357308 */ /* 0x0004e20000000800 */
[----:B0-----:R-:W-:-:S07]  /*5310*/  FADD.FTZ R18, R42, R11 ;  /* 0x0000000b2a127221 */ /* 0x001fce0000010000 */
[----:B------:R-:W0:Y:S01]  /*5320*/  MUFU.EX2 R88, R88 ;  /* 0x0000005800587308 */ /* 0x000e220000000800 */
[----:B-1----:R-:W-:Y:S01]  /*5330*/  FADD.FTZ R5, R75, R12 ;  /* 0x0000000c4b057221 */ /* 0x002fe20000010000 */
[----:B--2---:R-:W-:-:S06]  /*5340*/  CS2R R94, SRZ ;  /* 0x00000000005e7805 */ /* 0x004fcc000001ff00 */
[----:B------:R-:W1:Y:S01]  /*5350*/  MUFU.EX2 R26, R26 ;  /* 0x0000001a001a7308 */ /* 0x000e620000000800 */
[C---:B---3--:R-:W-:Y:S01]  /*5360*/  F2FP.SATFINITE.E4M3.F32.PACK_AB_MERGE_C R42, R53.reuse, R42, RZ ;  /* 0x0000002a352a723e */ /* 0x048fe200048070ff */
[----:B------:R-:W-:-:S03]  /*5370*/  FADD.FTZ R53, R53, R18 ;  /* 0x0000001235357221 */ /* 0x000fc60000010000 */
[----:B------:R-:W-:-:S03]  /*5380*/  F2FP.SATFINITE.E4M3.F32.PACK_AB_MERGE_C R211, R49, R22, R42 ;  /* 0x0000001631d3723e */ /* 0x000fc6000480702a */
[----:B------:R-:W2:Y:S01]  /*5390*/  MUFU.EX2 R71, R71 ;  /* 0x0000004700477308 */ /* 0x000ea20000000800 */
[C---:B0-----:R-:W-:Y:S01]  /*53a0*/  F2FP.SATFINITE.E4M3.F32.PACK_AB_MERGE_C R75, R88.reuse, R75, RZ ;  /* 0x0000004b584b723e */ /* 0x041fe200048070ff */
[----:B------:R-:W-:-:S03]  /*53b0*/  FADD.FTZ R88, R88, R5 ;  /* 0x0000000558587221 */ /* 0x000fc60000010000 */
[----:B------:R-:W-:Y:S02]  /*53c0*/  F2FP.SATFINITE.E4M3.F32.PACK_AB_MERGE_C R210, R66, R77, R75 ;  /* 0x0000004d42d2723e */ /* 0x000fe4000480704b */
[----:B------:R-:W-:Y:S02]  /*53d0*/  CS2R R74, SRZ ;  /* 0x00000000004a7805 */ /* 0x000fe4000001ff00 */
[----:B------:R-:W-:Y:S01]  /*53e0*/  CS2R R76, SRZ ;  /* 0x00000000004c7805 */ /* 0x000fe2000001ff00 */
[----:B------:R-:W0:Y:S01]  /*53f0*/  MUFU.EX2 R27, R27 ;  /* 0x0000001b001b7308 */ /* 0x000e220000000800 */
[----:B-1----:R-:W-:Y:S01]  /*5400*/  FADD.FTZ R18, R26, R53 ;  /* 0x000000351a127221 */ /* 0x002fe20000010000 */
[----:B------:R-:W-:-:S06]  /*5410*/  CS2R R52, SRZ ;  /* 0x0000000000347805 */ /* 0x000fcc000001ff00 */
[----:B------:R1:W3:Y:S01]  /*5420*/  MUFU.EX2 R70, R89 ;  /* 0x0000005900467308 */ /* 0x0002e20000000800 */
[----:B--2---:R-:W-:-:S07]  /*5430*/  FADD.FTZ R5, R71, R88 ;  /* 0x0000005847057221 */ /* 0x004fce0000010000 */
[----:B------:R-:W2:Y:S01]  /*5440*/  MUFU.EX2 R30, R30 ;  /* 0x0000001e001e7308 */ /* 0x000ea20000000800 */
[----:B0-----:R-:W-:Y:S01]  /*5450*/  FADD.FTZ R11, R27, R18 ;  /* 0x000000121b0b7221 */ /* 0x001fe20000010000 */
[----:B-1----:R-:W-:-:S06]  /*5460*/  CS2R R88, SRZ ;  /* 0x0000000000587805 */ /* 0x002fcc000001ff00 */
[----:B------:R-:W0:Y:S01]  /*5470*/  MUFU.EX2 R62, R62 ;  /* 0x0000003e003e7308 */ /* 0x000e220000000800 */
[----:B---3--:R-:W-:-:S07]  /*5480*/  FADD.FTZ R5, R70, R5 ;  /* 0x0000000546057221 */ /* 0x008fce0000010000 */
[----:B------:R-:W1:Y:S01]  /*5490*/  MUFU.EX2 R41, R41 ;  /* 0x0000002900297308 */ /* 0x000e620000000800 */
[----:B--2---:R-:W-:-:S07]  /*54a0*/  FADD.FTZ R18, R30, R11 ;  /* 0x0000000b1e127221 */ /* 0x004fce0000010000 */
[----:B------:R-:W2:Y:S01]  /*54b0*/  MUFU.EX2 R31, R31 ;  /* 0x0000001f001f7308 */ /* 0x000ea20000000800 */
[----:B0-----:R-:W-:Y:S01]  /*54c0*/  FADD.FTZ R4, R62, R5 ;  /* 0x000000053e047221 */ /* 0x001fe20000010000 */
[----:B------:R-:W-:-:S03]  /*54d0*/  F2FP.SATFINITE.E4M3.F32.PACK_AB_MERGE_C R62, R55, R62, RZ ;  /* 0x0000003e373e723e */ /* 0x000fc600048070ff */
[----:B------:R-:W-:Y:S01]  /*54e0*/  FADD.FTZ R4, R55, R4 ;  /* 0x0000000437047221 */ /* 0x000fe20000010000 */
[----:B------:R-:W-:Y:S02]  /*54f0*/  F2FP.SATFINITE.E4M3.F32.PACK_AB_MERGE_C R204, R70, R71, R62 ;  /* 0x0000004746cc723e */ /* 0x000fe4000480703e */
[----:B------:R-:W-:Y:S01]  /*5500*/  CS2R R54, SRZ ;  /* 0x0000000000367805 */ /* 0x000fe2000001ff00 */
[----:B------:R-:W0:Y:S01]  /*5510*/  MUFU.EX2 R57, R57 ;  /* 0x0000003900397308 */ /* 0x000e220000000800 */
[C---:B-1----:R-:W-:Y:S01]  /*5520*/  FADD.FTZ R18, R41.reuse, R18 ;  /* 0x0000001229127221 */ /* 0x042fe20000010000 */
[----:B------:R-:W-:Y:S02]  /*5530*/  F2FP.SATFINITE.E4M3.F32.PACK_AB_MERGE_C R30, R41, R30, RZ ;  /* 0x0000001e291e723e */ /* 0x000fe400048070ff */
[----:B------:R-:W-:Y:S02]  /*5540*/  CS2R R40, SRZ ;  /* 0x0000000000287805 */ /* 0x000fe4000001ff00 */
[----:B------:R-:W-:-:S02]  /*5550*/  CS2R R70, SRZ ;  /* 0x0000000000467805 */ /* 0x000fc4000001ff00 */
[----:B------:R-:W-:Y:S02]  /*5560*/  F2FP.SATFINITE.E4M3.F32.PACK_AB_MERGE_C R205, R27, R26, R30 ;  /* 0x0000001a1bcd723e */ /* 0x000fe4000480701e */
[----:B------:R-:W-:Y:S01]  /*5570*/  CS2R R26, SRZ ;  /* 0x00000000001a7805 */ /* 0x000fe2000001ff00 */
        /* <DEDUP_REMOVED lines=12> */
[C---:B-1----:R-:W-:Y:S01]  /*5640*/  FADD.FTZ R9, R46.reuse, R9 ;  /* 0x000000092e097221 */ /* 0x042fe20000010000 */
[----:B------:R-:W-:-:S04]  /*5650*/  F2FP.SATFINITE.E4M3.F32.PACK_AB_MERGE_C R35, R46, R35, RZ ;  /* 0x000000232e23723e */ /* 0x000fc800048070ff */
[----:B------:R-:W-:Y:S02]  /*5660*/  F2FP.SATFINITE.E4M3.F32.PACK_AB_MERGE_C R207, R34, R31, R35 ;  /* 0x0000001f22cf723e */ /* 0x000fe40004807023 */
[----:B------:R-:W-:Y:S01]  /*5670*/  CS2R R30, SRZ ;  /* 0x00000000001e7805 */ /* 0x000fe2000001ff00 */
[----:B------:R-:W1:Y:S01]  /*5680*/  MUFU.EX2 R65, R65 ;  /* 0x0000004100417308 */ /* 0x000e620000000800 */
[C---:B--2---:R-:W-:Y:S01]  /*5690*/  FADD.FTZ R4, R29.reuse, R4 ;  /* 0x000000041d047221 */ /* 0x044fe20000010000 */
[----:B------:R-:W-:Y:S02]  /*56a0*/  F2FP.SATFINITE.E4M3.F32.PACK_AB_MERGE_C R58, R29, R58, RZ ;  /* 0x0000003a1d3a723e */ /* 0x000fe400048070ff */
[----:B------:R-:W-:Y:S02]  /*56b0*/  CS2R R28, SRZ ;  /* 0x00000000001c7805 */ /* 0x000fe4000001ff00 */
[----:B------:R-:W-:Y:S02]  /*56c0*/  CS2R R34, SRZ ;  /* 0x0000000000227805 */ /* 0x000fe4000001ff00 */
[----:B------:R-:W-:-:S02]  /*56d0*/  F2FP.SATFINITE.E4M3.F32.PACK_AB_MERGE_C R206, R24, R57, R58 ;  /* 0x0000003918ce723e */ /* 0x000fc4000480703a */
[----:B------:R-:W-:Y:S01]  /*56e0*/  CS2R R24, SRZ ;  /* 0x0000000000187805 */ /* 0x000fe2000001ff00 */
[----:B------:R-:W2:Y:S01]  /*56f0*/  MUFU.EX2 R43, R43 ;  /* 0x0000002b002b7308 */ /* 0x000ea20000000800 */
[----:B0-----:R-:W-:Y:S01]  /*5700*/  FADD.FTZ R10, R38, R9 ;  /* 0x00000009260a7221 */ /* 0x001fe20000010000 */
[----:B------:R-:W-:Y:S02]  /*5710*/  CS2R R56, SRZ ;  /* 0x0000000000387805 */ /* 0x000fe4000001ff00 */
[----:B------:R-:W-:-:S04]  /*5720*/  CS2R R58, SRZ ;  /* 0x00000000003a7805 */ /* 0x000fc8000001ff00 */
[----:B------:R0:W3:Y:S01]  /*5730*/  MUFU.EX2 R8, R61 ;  /* 0x0000003d00087308 */ /* 0x0000e20000000800 */
[----:B-1----:R-:W-:-:S07]  /*5740*/  FADD.FTZ R5, R65, R4 ;  /* 0x0000000441057221 */ /* 0x002fce0000010000 */
[----:B------:R-:W1:Y:S01]  /*5750*/  MUFU.EX2 R39, R39 ;  /* 0x0000002700277308 */ /* 0x000e620000000800 */
[----:B--2---:R-:W-:Y:S01]  /*5760*/  FADD.FTZ R10, R43, R10 ;  /* 0x0000000a2b0a7221 */ /* 0x004fe20000010000 */
[----:B0-----:R-:W-:-:S06]  /*5770*/  CS2R R60, SRZ ;  /* 0x00000000003c7805 */ /* 0x001fcc000001ff00 */
[----:B------:R-:W0:Y:S01]  /*5780*/  MUFU.EX2 R63, R63 ;  /* 0x0000003f003f7308 */ /* 0x000e220000000800 */
[----:B---3--:R-:W-:-:S07]  /*5790*/  FADD.FTZ R4, R8, R5 ;  /* 0x0000000508047221 */ /* 0x008fce0000010000 */
[----:B------:R-:W2:Y:S01]  /*57a0*/  MUFU.EX2 R48, R48 ;  /* 0x0000003000307308 */ /* 0x000ea20000000800 */
[----:B-1----:R-:W-:-:S07]  /*57b0*/  FADD.FTZ R9, R39, R10 ;  /* 0x0000000a27097221 */ /* 0x002fce0000010000 */
[----:B------:R1:W3:Y:S01]  /*57c0*/  MUFU.EX2 R12, R67 ;  /* 0x00000043000c7308 */ /* 0x0002e20000000800 */
[----:B0-----:R-:W-:-:S07]  /*57d0*/  FADD.FTZ R5, R63, R4 ;  /* 0x000000043f057221 */ /* 0x001fce0000010000 */
[----:B------:R-:W0:Y:S01]  /*57e0*/  MUFU.EX2 R44, R44 ;  /* 0x0000002c002c7308 */ /* 0x000e220000000800 */
[C---:B--2---:R-:W-:Y:S01]  /*57f0*/  FADD.FTZ R9, R48.reuse, R9 ;  /* 0x0000000930097221 */ /* 0x044fe20000010000 */
[----:B------:R-:W-:Y:S02]  /*5800*/  F2FP.SATFINITE.E4M3.F32.PACK_AB_MERGE_C R39, R48, R39, RZ ;  /* 0x000000273027723e */ /* 0x000fe400048070ff */
[----:B------:R-:W-:Y:S02]  /*5810*/  CS2R R48, SRZ ;  /* 0x0000000000307805 */ /* 0x000fe4000001ff00 */
[----:B-1----:R-:W-:Y:S02]  /*5820*/  CS2R R66, SRZ ;  /* 0x0000000000427805 */ /* 0x002fe4000001ff00 */
[----:B------:R-:W-:Y:S02]  /*5830*/  F2FP.SATFINITE.E4M3.F32.PACK_AB_MERGE_C R201, R43, R38, R39 ;  /* 0x000000262bc9723e */ /* 0x000fe40004807027 */
[----:B------:R-:W-:Y:S01]  /*5840*/  CS2R R38, SRZ ;  /* 0x0000000000267805 */ /* 0x000fe2000001ff00 */
[----:B------:R-:W1:Y:S01]  /*5850*/  MUFU.EX2 R50, R50 ;  /* 0x0000003200327308 */ /* 0x000e620000000800 */
[C---:B---3--:R-:W-:Y:S01]  /*5860*/  FADD.FTZ R5, R12.reuse, R5 ;  /* 0x000000050c057221 */ /* 0x048fe20000010000 */
[----:B------:R-:W-:-:S02]  /*5870*/  F2FP.SATFINITE.E4M3.F32.PACK_AB_MERGE_C R63, R12, R63, RZ ;  /* 0x0000003f0c3f723e */ /* 0x000fc400048070ff */
[----:B------:R-:W-:Y:S02]  /*5880*/  CS2R R42, SRZ ;  /* 0x00000000002a7805 */ /* 0x000fe4000001ff00 */
[----:B------:R-:W-:Y:S02]  /*5890*/  F2FP.SATFINITE.E4M3.F32.PACK_AB_MERGE_C R200, R8, R65, R63 ;  /* 0x0000004108c8723e */ /* 0x000fe4000480703f */
[----:B------:R-:W-:Y:S01]  /*58a0*/  CS2R R62, SRZ ;  /* 0x00000000003e7805 */ /* 0x000fe2000001ff00 */
[----:B------:R-:W2:Y:S01]  /*58b0*/  MUFU.EX2 R47, R47 ;  /* 0x0000002f002f7308 */ /* 0x000ea20000000800 */
[----:B0-----:R-:W-:Y:S01]  /*58c0*/  FADD.FTZ R10, R44, R9 ;  /* 0x000000092c0a7221 */ /* 0x001fe20000010000 */
[----:B------:R-:W-:-:S06]  /*58d0*/  CS2R R64, SRZ ;  /* 0x0000000000407805 */ /* 0x000fcc000001ff00 */
[----:B------:R-:W0:Y:S01]  /*58e0*/  MUFU.EX2 R69, R69 ;  /* 0x0000004500457308 */ /* 0x000e220000000800 */
[----:B-1----:R-:W-:-:S07]  /*58f0*/  FADD.FTZ R4, R50, R5 ;  /* 0x0000000532047221 */ /* 0x002fce0000010000 */
[----:B------:R-:W-:Y:S01]  /*5900*/  MUFU.EX2 R45, R45 ;  /* 0x0000002d002d7308 */ /* 0x000fe20000000800 */
[----:B--2---:R-:W-:-:S07]  /*5910*/  FADD.FTZ R10, R47, R10 ;  /* 0x0000000a2f0a7221 */ /* 0x004fce0000010000 */
[----:B------:R-:W-:Y:S01]  /*5920*/  MUFU.EX2 R90, R90 ;  /* 0x0000005a005a7308 */ /* 0x000fe20000000800 */
[----:B0-----:R-:W-:-:S07]  /*5930*/  FADD.FTZ R5, R69, R4 ;  /* 0x0000000445057221 */ /* 0x001fce0000010000 */
[----:B------:R-:W0:Y:S08]  /*5940*/  MUFU.EX2 R51, R51 ;  /* 0x0000003300337308 */ /* 0x000e300000000800 */
[----:B------:R-:W1:Y:S01]  /*5950*/  MUFU.EX2 R78, R78 ;  /* 0x0000004e004e7308 */ /* 0x000e620000000800 */
[----:B0-----:R-:W-:Y:S01]  /*5960*/  F2FP.SATFINITE.E4M3.F32.PACK_AB_MERGE_C R4, R51, R90, RZ ;  /* 0x0000005a3304723e */ /* 0x001fe200048070ff */
[----:B------:R-:W-:-:S03]  /*5970*/  FADD.FTZ R90, R90, R5 ;  /* 0x000000055a5a7221 */ /* 0x000fc60000010000 */
[----:B------:R-:W-:Y:S01]  /*5980*/  F2FP.SATFINITE.E4M3.F32.PACK_AB_MERGE_C R202, R69, R50, R4 ;  /* 0x0000003245ca723e */ /* 0x000fe20004807004 */
[----:B------:R-:W-:Y:S01]  /*5990*/  FADD.FTZ R5, R51, R90 ;  /* 0x0000005a33057221 */ /* 0x000fe20000010000 */
[----:B------:R-:W-:Y:S02]  /*59a0*/  CS2R R50, SRZ ;  /* 0x0000000000327805 */ /* 0x000fe4000001ff00 */
[----:B------:R-:W-:Y:S02]  /*59b0*/  CS2R R68, SRZ ;  /* 0x0000000000447805 */ /* 0x000fe4000001ff00 */
[C---:B-1----:R-:W-:Y:S01]  /*59c0*/  F2FP.SATFINITE.E4M3.F32.PACK_AB_MERGE_C R8, R78.reuse, R45, RZ ;  /* 0x0000002d4e08723e */ /* 0x042fe200048070ff */
[----:B------:R-:W-:Y:S01]  /*59d0*/  FADD.FTZ R45, R45, R10 ;  /* 0x0000000a2d2d7221 */ /* 0x000fe20000010000 */
[----:B------:R-:W-:Y:S02]  /*59e0*/  CS2R R90, SRZ ;  /* 0x00000000005a7805 */ /* 0x000fe4000001ff00 */
[----:B------:R-:W-:Y:S01]  /*59f0*/  F2FP.SATFINITE.E4M3.F32.PACK_AB_MERGE_C R203, R47, R44, R8 ;  /* 0x0000002c2fcb723e */ /* 0x000fe20004807008 */
[----:B------:R-:W-:Y:S01]  /*5a00*/  FADD.FTZ R4, R78, R45 ;  /* 0x0000002d4e047221 */ /* 0x000fe20000010000 */
[----:B------:R-:W-:-:S02]  /*5a10*/  CS2R R44, SRZ ;  /* 0x00000000002c7805 */ /* 0x000fc4000001ff00 */
        /* <DEDUP_REMOVED lines=54> */
[----:B------:R-:W-:Y:S01]  /*5d80*/  UMOV UR7, URZ ;  /* 0x0000003f00077c82 */ /* 0x000fe20008000000 */
[----:B------:R-:W-:Y:S01]  /*5d90*/  UMOV UR6, URZ ;  /* 0x0000003f00067c82 */ /* 0x000fe20008000000 */
[----:B------:R-:W-:Y:S01]  /*5da0*/  ULDC UR61, c[0x0][0x288] ;  /* 0x0000a200003d7ab9 */ /* 0x000fe20000000800 */
[----:B------:R-:W-:-:S05]  /*5db0*/  ULDC UR59, c[0x0][0x2f0] ;  /* 0x0000bc00003b7ab9 */ /* 0x000fca0000000800 */
.L_x_2324:
[----:B------:R-:W-:Y:S01]  /*5dc0*/  ISETP.NE.AND P2, PT, RZ, UR54, PT ;  /* 0x00000036ff007c0c */ /* 0x000fe2000bf45270 */
[----:B------:R-:W-:-:S04]  /*5dd0*/  UISETP.NE.AND UP0, UPT, UR6, 0x1, UPT ;  /* 0x000000010600788c */ /* 0x000fc8000bf05270 */
[----:B------:R-:W-:-:S04]  /*5de0*/  USEL UR5, URZ, 0x1, UP0 ;  /* 0x000000013f057887 */ /* 0x000fc80008000000 */
[----:B------:R-:W-:-:S04]  /*5df0*/  ULOP3.LUT UR5, UR7, UR5, URZ, 0x3c, !UPT ;  /* 0x0000000507057292 */ /* 0x000fc8000f8e3c3f */
[----:B------:R-:W-:Y:S08]  /*5e00*/  @P2 BRA `(.L_x_2314) ;  /* 0x0000000000382947 */ /* 0x000ff00003800000 */
[----:B------:R-:W-:Y:S05]  /*5e10*/  @!P0 BRA `(.L_x_2315) ;  /* 0x0000000000048947 */ /* 0x000fea0003800000 */
[----:B------:R-:W-:Y:S01]  /*5e20*/  BPT.TRAP 0x1 ;  /* 0x000000040000795c */ /* 0x000fe20000300000 */
.L_x_2315:
        /* <DEDUP_REMOVED lines=9> */
.L_x_2316:
[----:B-1----:R-:W-:Y:S05]  /*5ec0*/  @P1 BRA `(.L_x_2314) ;  /* 0x0000000000081947 */ /* 0x002fea0003800000 */
[----:B------:R-:W1:Y:S02]  /*5ed0*/  SYNCS.PHASECHK.TRANS64.TRYWAIT P1, [UR4+0x33430], R10 ;  /* 0x0334300aff0075a7 */ /* 0x000e640008020144 */
[----:B-1----:R-:W-:Y:S05]  /*5ee0*/  @!P1 BRA `(.L_x_2317) ;  /* 0x0000010800949947 */ /* 0x002fea0003800000 */
.L_x_2314:
        /* <DEDUP_REMOVED lines=21> */
[----:B------:R-:W-:Y:S01]  /*6040*/  UIADD3 UR46, UR30, 0x180, URZ ;  /* 0x000001801e2e7890 */ /* 0x000fe2000fffe03f */
[----:B------:R-:W-:Y:S01]  /*6050*/  UMOV UR47, 0x80000020 ;  /* 0x80000020002f7882 */ /* 0x000fe20000000000 */
[----:B------:R-:W-:Y:S01]  /*6060*/  UIADD3 UR50, UR30, 0x200, URZ ;  /* 0x000002001e327890 */ /* 0x000fe2000fffe03f */
[----:B------:R-:W-:Y:S01]  /*6070*/  UMOV UR51, 0x80000020 ;  /* 0x8000002000337882 */ /* 0x000fe20000000000 */
[----:B------:R-:W-:Y:S01]  /*6080*/  UIADD3 UR26, UR30, 0x2, URZ ;  /* 0x000000021e1a7890 */ /* 0x000fe2000fffe03f */
[----:B------:R-:W-:Y:S01]  /*6090*/  WARPGROUP.ARRIVE ;  /* 0x00000000000079c5 */ /* 0x000fe20000000000 */
[----:B------:R-:W-:Y:S01]  /*60a0*/  UMOV UR27, 0x80000020 ;  /* 0x80000020001b7882 */ /* 0x000fe20000000000 */
[----:B------:R-:W-:-:S02]  /*60b0*/  UIADD3 UR10, UR30, 0x82, URZ ;  /* 0x000000821e0a7890 */ /* 0x000fc4000fffe03f */
[----:B------:R-:W-:Y:S02]  /*60c0*/  UIADD3 UR11, UR30, 0x182, URZ ;  /* 0x000001821e0b7890 */ /* 0x000fe4000fffe03f */
[----:B------:R-:W-:Y:S01]  /*60d0*/  QGMMA.64x32x32.F32.E4M3.E4M3 R184, gdesc[UR28], RZ, !UPT, gsb0 ;  /* 0x006000001cb879f3 */ /* 0x000fe2000c0008ff */
[----:B------:R-:W-:Y:S01]  /*60e0*/  UIADD3 UR22, UR30, 0x280, URZ ;  /* 0x000002801e167890 */ /* 0x000fe2000fffe03f */
[----:B------:R-:W-:Y:S01]  /*60f0*/  UMOV UR23, 0x80000020 ;  /* 0x8000002000177882 */ /* 0x000fe20000000000 */
[----:B------:R-:W-:Y:S01]  /*6100*/  UIADD3 UR18, UR30, 0x282, URZ ;  /* 0x000002821e127890 */ /* 0x000fe2000fffe03f */
[----:B------:R-:W-:Y:S01]  /*6110*/  UMOV UR19, 0x80000020 ;  /* 0x8000002000137882 */ /* 0x000fe20000000000 */
[----:B------:R-:W-:Y:S01]  /*6120*/  UIADD3 UR14, UR30, 0x500, URZ ;  /* 0x000005001e0e7890 */ /* 0x000fe2000fffe03f */
[----:B------:R-:W-:Y:S01]  /*6130*/  UMOV UR15, 0x80000020 ;  /* 0x80000020000f7882 */ /* 0x000fe20000000000 */
[----:B------:R-:W-:Y:S01]  /*6140*/  UMOV UR28, UR8 ;  /* 0x00000008001c7c82 */ /* 0x000fe20008000000 */
[----:B------:R-:W-:Y:S01]  /*6150*/  UMOV UR29, UR9 ;  /* 0x00000009001d7c82 */ /* 0x000fe20008000000 */
[----:B------:R-:W-:Y:S01]  /*6160*/  UMOV UR31, 0x80000020 ;  /* 0x80000020001f7882 */ /* 0x000fe20000000000 */
[----:B------:R-:W-:-:S02]  /*6170*/  WARPGROUP.DEPBAR.LE gsb0, 0x0 ;  /* 0x00008000000079c5 */ /* 0x000fc40000010000 */
        /* <DEDUP_REMOVED lines=153> */
.L_x_2319:
[----:B------:R-:W-:Y:S01]  /*6b10*/  ULEA UR10, UR6, UR38, 0x3 ;  /* 0x00000026060a7291 */ /* 0x000fe2000f8e183f */
[----:B------:R-:W-:-:S05]  /*6b20*/  IMAD.U32 R10, RZ, RZ, UR7 ;  /* 0x00000007ff0a7e24 */ /* 0x000fca000f8e00ff */
[----:B------:R-:W-:-:S04]  /*6b30*/  SHF.L.U32 R10, R10, 0x1f, RZ ;  /* 0x0000001f0a0a7819 */ /* 0x000fc800000006ff */
[----:B------:R0:W1:Y:S01]  /*6b40*/  SYNCS.PHASECHK.TRANS64.TRYWAIT P1, [UR10+0x33450], R10 ;  /* 0x0334500aff0075a7 */ /* 0x000062000802014a */
[----:B------:R-:W-:Y:S05]  /*6b50*/  @!P0 BRA `(.L_x_2320) ;  /* 0x0000000000048947 */ /* 0x000fea0003800000 */
[----:B------:R-:W-:Y:S01]  /*6b60*/  BPT.TRAP 0x1 ;  /* 0x000000040000795c */ /* 0x000fe20000300000 */
.L_x_2320:
[----:B-1----:R-:W-:Y:S05]  /*6b70*/  @P1 BRA `(.L_x_2318) ;  /* 0x0000000000081947 */ /* 0x002fea0003800000 */
[----:B------:R-:W1:Y:S02]  /*6b80*/  SYNCS.PHASECHK.TRANS64.TRYWAIT P1, [UR10+0x33450], R10 ;  /* 0x0334500aff0075a7 */ /* 0x000e64000802014a */
[----:B-1----:R-:W-:Y:S05]  /*6b90*/  @!P1 BRA `(.L_x_2321) ;  /* 0x000000fc00809947 */ /* 0x002fea0003800000 */
.L_x_2318:
        /* <DEDUP_REMOVED lines=34> */
.L_x_2322:
        /* <DEDUP_REMOVED lines=10> */
[C---:B------:R-:W-:Y:S01]  /*6e60*/  FMUL.FTZ R11, R0.reuse, R187 ;  /* 0x000000bb000b7220 */ /* 0x040fe20000410000 */
[----:B------:R-:W-:Y:S01]  /*6e70*/  @UP0 ULDC UR7, c[0x0][0x44c] ;  /* 0x0001130000070ab9 */ /* 0x000fe20000000800 */
[C---:B------:R-:W-:Y:S01]  /*6e80*/  FMUL.FTZ R187, R0.reuse, R189 ;  /* 0x000000bd00bb7220 */ /* 0x040fe20000410000 */
        /* <DEDUP_REMOVED lines=10> */
[----:B------:R-:W-:Y:S01]  /*6f30*/  IMAD.MOV.U32 R160, RZ, RZ, -0x2 ;  /* 0xfffffffeffa07424 */ /* 0x000fe200078e00ff */
[----:B------:R-:W-:Y:S01]  /*6f40*/  @P2 SHF.R.U32.HI R161, RZ, UR7, R157 ;  /* 0x00000007ffa12c19 */ /* 0x000fe2000801169d */
[C---:B------:R-:W-:Y:S01]  /*6f50*/  FMUL.FTZ R157, R0.reuse, R163 ;  /* 0x000000a3009d7220 */ /* 0x040fe20000410000 */
[----:B------:R-:W-:Y:S01]  /*6f60*/  UMOV UR7, 0x1 ;  /* 0x0000000100077882 */ /* 0x000fe20000000000 */
[C---:B------:R-:W-:Y:S01]  /*6f70*/  FMUL.FTZ R178, R0.reuse, R153 ;  /* 0x0000009900b27220 */ /* 0x040fe20000410000 */
[----:B------:R-:W-:Y:S01]  /*6f80*/  UIMAD UR7, UR39, -0xa0, UR7 ;  /* 0xffffff60270778a4 */ /* 0x000fe2000f8e0207 */
[----:B------:R-:W1:Y:S01]  /*6f90*/  SHFL.IDX PT, R163, R161, RZ, 0x1c1f ;  /* 0x001c1fffa1a37589 */ /* 0x000e6200000e0000 */
[C---:B------:R-:W-:Y:S01]  /*6fa0*/  FMUL.FTZ R184, R0.reuse, R185 ;  /* 0x000000b900b87220 */ /* 0x040fe20000410000 */
[C---:B------:R-:W-:Y:S01]  /*6fb0*/  FMUL.FTZ R153, R0.reuse, R155 ;  /* 0x0000009b00997220 */ /* 0x040fe20000410000 */
[----:B------:R-:W-:Y:S01]  /*6fc0*/  FMUL.FTZ R155, R0, R159 ;  /* 0x0000009f009b7220 */ /* 0x000fe20000410000 */
[----:B------:R-:W2:Y:S01]  /*6fd0*/  MUFU.TANH R200, R200 ;  /* 0x000000c800c87308 */ /* 0x000ea20000002400 */
[----:B------:R-:W-:-:S02]  /*6fe0*/  IMAD.U32 R159, RZ, RZ, UR59 ;  /* 0x0000003bff9f7e24 */ /* 0x000fc4000f8e00ff */
[C---:B------:R-:W-:Y:S01]  /*6ff0*/  FMUL.FTZ R185, R0.reuse, R188 ;  /* 0x000000bc00b97220 */ /* 0x040fe20000410000 */
[----:B------:R-:W-:Y:S02]  /*7000*/  IMAD R160, R7, R160, UR7 ;  /* 0x0000000707a07e24 */ /* 0x000fe4000f8e02a0 */
[C---:B------:R-:W-:Y:S01]  /*7010*/  FMUL.FTZ R20, R0.reuse, R170 ;  /* 0x000000aa00147220 */ /* 0x040fe20000410000 */
[C---:B------:R-:W-:Y:S01]  /*7020*/  FMUL.FTZ R170, R0.reuse, R182 ;  /* 0x000000b600aa7220 */ /* 0x040fe20000410000 */
[C---:B------:R-:W-:Y:S01]  /*7030*/  FMUL.FTZ R13, R0.reuse, R191 ;  /* 0x000000bf000d7220 */ /* 0x040fe20000410000 */
[----:B------:R-:W-:Y:S01]  /*7040*/  IMAD R160, R159, UR55, R160 ;  /* 0x000000379fa07c24 */ /* 0x000fe2000f8e02a0 */
[----:B------:R-:W3:Y:S01]  /*7050*/  MUFU.TANH R184, R184 ;  /* 0x000000b800b87308 */ /* 0x000ee20000002400 */
[C---:B------:R-:W-:Y:S01]  /*7060*/  FMUL.FTZ R191, R0.reuse, R192 ;  /* 0x000000c000bf7220 */ /* 0x040fe20000410000 */
        /* <DEDUP_REMOVED lines=10> */
[----:B-1----:R-:W-:Y:S01]  /*7110*/  IADD3 R182, R163, -UR61, R160 ;  /* 0x8000003da3b67c10 */ /* 0x002fe2000fffe0a0 */
[C---:B------:R-:W-:Y:S01]  /*7120*/  FMUL.FTZ R136, R0.reuse, R136 ;  /* 0x0000008800887220 */ /* 0x040fe20000410000 */
[C---:B------:R-:W-:Y:S01]  /*7130*/  FMUL.FTZ R22, R0.reuse, R174 ;  /* 0x000000ae00167220 */ /* 0x040fe20000410000 */
[----:B------:R-:W-:Y:S01]  /*7140*/  FMUL.FTZ R174, R0, R177 ;  /* 0x000000b100ae7220 */ /* 0x000fe20000410000 */
[----:B------:R-:W1:Y:S01]  /*7150*/  MUFU.TANH R187, R187 ;  /* 0x000000bb00bb7308 */ /* 0x000e620000002400 */
[----:B------:R-:W-:Y:S01]  /*7160*/  ISETP.GT.AND P1, PT, R182, RZ, PT ;  /* 0x000000ffb600720c */ /* 0x000fe20003f24270 */
[----:B------:R-:W-:Y:S01]  /*7170*/  FMUL.FTZ R177, R0, R180 ;  /* 0x000000b400b17220 */ /* 0x000fe20000410000 */
[----:B------:R-:W-:Y:S01]  /*7180*/  ISETP.GT.AND P2, PT, R182, 0x1, PT ;  /* 0x00000001b600780c */ /* 0x000fe20003f44270 */
[----:B------:R-:W-:Y:S01]  /*7190*/  FMUL.FTZ R180, R0, R156 ;  /* 0x0000009c00b47220 */ /* 0x000fe20000410000 */
[----:B--2---:R-:W-:Y:S01]  /*71a0*/  FSEL R186, R200, -INF , P1 ;  /* 0xff800000c8ba7808 */ /* 0x004fe20000800000 */
[----:B------:R-:W-:Y:S01]  /*71b0*/  FMUL.FTZ R156, R0, R162 ;  /* 0x000000a2009c7220 */ /* 0x000fe20000410000 */
[----:B------:R-:W-:Y:S01]  /*71c0*/  ISETP.GT.AND P1, PT, R182, 0x8, PT ;  /* 0x00000008b600780c */ /* 0x000fe20003f24270 */
[----:B------:R-:W2:Y:S01]  /*71d0*/  MUFU.TANH R191, R191 ;  /* 0x000000bf00bf7308 */ /* 0x000ea20000002400 */
[----:B---3--:R-:W-:Y:S01]  /*71e0*/  FSEL R188, R184, -INF , P2 ;  /* 0xff800000b8bc7808 */ /* 0x008fe20001000000 */
[----:B------:R-:W-:Y:S01]  /*71f0*/  FMUL.FTZ R184, R0, R137 ;  /* 0x0000008900b87220 */ /* 0x000fe20000410000 */
[----:B------:R-:W-:Y:S01]  /*7200*/  FMNMX.FTZ R163, R186, R8, !PT ;  /* 0x00000008baa37209 */ /* 0x000fe20007810000 */
[----:B------:R-:W-:Y:S01]  /*7210*/  FMUL.FTZ R137, R0, R139 ;  /* 0x0000008b00897220 */ /* 0x000fe20000410000 */
[----:B------:R-:W-:Y:S01]  /*7220*/  ISETP.GT.AND P2, PT, R182, 0x9, PT ;  /* 0x00000009b600780c */ /* 0x000fe20003f44270 */
[----:B------:R-:W-:Y:S01]  /*7230*/  FMUL.FTZ R201, R0, R164 ;  /* 0x000000a400c97220 */ /* 0x000fe20000410000 */
[----:B0-----:R-:W-:Y:S01]  /*7240*/  FSEL R190, R185, -INF , P1 ;  /* 0xff800000b9be7808 */ /* 0x001fe20000800000 */
[----:B------:R-:W0:Y:S01]  /*7250*/  MUFU.TANH R189, R189 ;  /* 0x000000bd00bd7308 */ /* 0x000e220000002400 */
[----:B------:R-:W-:Y:S01]  /*7260*/  FMNMX.FTZ R163, R188, R163, !PT ;  /* 0x000000a3bca37209 */ /* 0x000fe20007810000 */
[----:B------:R-:W-:Y:S01]  /*7270*/  FMUL.FTZ R185, R0, R140 ;  /* 0x0000008c00b97220 */ /* 0x000fe20000410000 */
[----:B------:R-:W-:Y:S01]  /*7280*/  ISETP.GT.AND P1, PT, R182, 0x10, PT ;  /* 0x00000010b600780c */ /* 0x000fe20003f24270 */
[C---:B------:R-:W-:Y:S01]  /*7290*/  FMUL.FTZ R169, R0.reuse, R179 ;  /* 0x000000b300a97220 */ /* 0x040fe20000410000 */
[----:B-1----:R-:W-:Y:S01]  /*72a0*/  FSEL R194, R187, -INF , P2 ;  /* 0xff800000bbc27808 */ /* 0x002fe20001000000 */
[----:B------:R-:W-:Y:S01]  /*72b0*/  FMUL.FTZ R187, R0, R141 ;  /* 0x0000008d00bb7220 */ /* 0x000fe20000410000 */
[----:B------:R-:W-:Y:S01]  /*72c0*/  FMNMX.FTZ R163, R190, R163, !PT ;  /* 0x000000a3bea37209 */ /* 0x000fe20007810000 */
[----:B------:R-:W1:Y:S01]  /*72d0*/  MUFU.TANH R192, R192 ;  /* 0x000000c000c07308 */ /* 0x000e620000002400 */
[----:B------:R-:W-:Y:S01]  /*72e0*/  ISETP.GT.AND P2, PT, R182, 0x11, PT ;  /* 0x00000011b600780c */ /* 0x000fe20003f44270 */
[C---:B------:R-:W-:Y:S01]  /*72f0*/  FMUL.FTZ R179, R0.reuse, R152 ;  /* 0x0000009800b37220 */ /* 0x040fe20000410000 */
[----:B--2---:R-:W-:Y:S01]  /*7300*/  FSEL R198, R191, -INF , P1 ;  /* 0xff800000bfc67808 */ /* 0x004fe20000800000 */
[----:B------:R-:W-:Y:S01]  /*7310*/  FMUL.FTZ R202, R0, R165 ;  /* 0x000000a500ca7220 */ /* 0x000fe20000410000 */
[----:B------:R-:W-:Y:S01]  /*7320*/  FMNMX.FTZ R163, R194, R163, !PT ;  /* 0x000000a3c2a37209 */ /* 0x000fe20007810000 */
[----:B------:R-:W-:Y:S01]  /*7330*/  FMUL.FTZ R152, R0, R154 ;  /* 0x0000009a00987220 */ /* 0x000fe20000410000 */
[----:B------:R-:W-:Y:S01]  /*7340*/  ISETP.GT.AND P1, PT, R182, 0x18, PT ;  /* 0x00000018b600780c */ /* 0x000fe20003f24270 */
[----:B------:R-:W-:Y:S01]  /*7350*/  MUFU.TANH R193, R193 ;  /* 0x000000c100c17308 */ /* 0x000fe20000002400 */
[----:B0-----:R-:W-:Y:S01]  /*7360*/  FSEL R196, R189, -INF , P2 ;  /* 0xff800000bdc47808 */ /* 0x001fe20001000000 */
[----:B------:R-:W-:Y:S01]  /*7370*/  FMUL.FTZ R189, R0, R144 ;  /* 0x0000009000bd7220 */ /* 0x000fe20000410000 */
[----:B------:R-:W-:Y:S01]  /*7380*/  FMNMX.FTZ R163, R198, R163, !PT ;  /* 0x000000a3c6a37209 */ /* 0x000fe20007810000 */
[----:B------:R-:W-:Y:S01]  /*7390*/  FMUL.FTZ R154, R0, R158 ;  /* 0x0000009e009a7220 */ /* 0x000fe20000410000 */
[----:B------:R-:W-:Y:S01]  /*73a0*/  ISETP.GT.AND P2, PT, R182, 0x19, PT ;  /* 0x00000019b600780c */ /* 0x000fe20003f44270 */
        /* <DEDUP_REMOVED lines=11> */
[----:B------:R-:W-:Y:S01]  /*7460*/  SHFL.IDX PT, R161, R161, 0x1, 0x1c1f ;  /* 0x003c1f00a1a17f89 */ /* 0x000fe200000e0000 */
[----:B------:R-:W-:Y:S01]  /*7470*/  ULDC UR10, c[0x0][0x988] ;  /* 0x00026200000a7ab9 */ /* 0x000fe20000000800 */
        /* <DEDUP_REMOVED lines=13> */
[----:B------:R0:W-:Y:S01]  /*7550*/  MUFU.TANH R200, R136 ;  /* 0x0000008800c87308 */ /* 0x0001e20000002400 */
[----:B------:R-:W-:Y:S01]  /*7560*/  FMUL.FTZ R134, R0, R134 ;  /* 0x0000008600867220 */ /* 0x000fe20000410000 */
[----:B------:R-:W-:-:S04]  /*7570*/  ULEA UR7, UR4, UR38, 0x3 ;  /* 0x0000002604077291 */ /* 0x000fc8000f8e183f */
[----:B------:R-:W-:Y:S02]  /*7580*/  UIADD3 UR7, UR7, 0x33440, URZ ;  /* 0x0003344007077890 */ /* 0x000fe4000fffe03f */
[----:B------:R-:W3:Y:S01]  /*7590*/  MUFU.TANH R173, R173 ;  /* 0x000000ad00ad7308 */ /* 0x000ee20000002400 */
[----:B0-----:R-:W-:Y:S01]  /*75a0*/  FMUL.FTZ R136, R0, R138 ;  /* 0x0000008a00887220 */ /* 0x001fe20000410000 */
[----:B------:R-:W-:Y:S01]  /*75b0*/  FSEL R138, R193, -INF , P2 ;  /* 0xff800000c18a7808 */ /* 0x000fe20001000000 */
[----:B------:R-:W-:Y:S01]  /*75c0*/  UPRMT UR7, UR60, 0x654, UR7 ;  /* 0x000006543c077896 */ /* 0x000fe20008000007 */
[----:B------:R-:W-:Y:S02]  /*75d0*/  ISETP.GT.AND P2, PT, R182, 0x21, PT ;  /* 0x00000021b600780c */ /* 0x000fe40003f44270 */
[----:B------:R-:W-:Y:S02]  /*75e0*/  FMNMX.FTZ R162, R138, R163, !PT ;  /* 0x000000a38aa27209 */ /* 0x000fe40007810000 */
[----:B------:R-:W0:Y:S01]  /*75f0*/  MUFU.TANH R175, R175 ;  /* 0x000000af00af7308 */ /* 0x000e220000002400 */
[----:B-1----:R-:W-:-:S02]  /*7600*/  FSEL R140, R195, -INF , P2 ;  /* 0xff800000c38c7808 */ /* 0x002fc40001000000 */
[----:B------:R-:W-:Y:S01]  /*7610*/  FMNMX.FTZ R163, R139, R162, !PT ;  /* 0x000000a28ba37209 */ /* 0x000fe20007810000 */
[----:B------:R-:W-:Y:S01]  /*7620*/  SYNCS.ARRIVE.TRANS64.RED.A1T0 RZ, [UR7], RZ ;  /* 0x000000ffffff79a7 */ /* 0x000fe20008100407 */
[----:B------:R-:W-:Y:S02]  /*7630*/  ISETP.GT.AND P2, PT, R182, 0x29, PT ;  /* 0x00000029b600780c */ /* 0x000fe40003f44270 */
[----:B--2---:R-:W-:Y:S01]  /*7640*/  FSEL R141, R172, -INF , P1 ;  /* 0xff800000ac8d7808 */ /* 0x004fe20000800000 */
[----:B------:R-:W1:Y:S01]  /*7650*/  MUFU.TANH R174, R174 ;  /* 0x000000ae00ae7308 */ /* 0x000e620000002400 */
[----:B------:R-:W-:Y:S02]  /*7660*/  FMNMX.FTZ R164, R140, R163, !PT ;  /* 0x000000a38ca47209 */ /* 0x000fe40007810000 */
[----:B------:R-:W-:Y:S02]  /*7670*/  ISETP.GT.AND P1, PT, R182, 0x30, PT ;  /* 0x00000030b600780c */ /* 0x000fe40003f24270 */
[----:B---3--:R-:W-:-:S02]  /*7680*/  FSEL R162, R173, -INF , P2 ;  /* 0xff800000ada27808 */ /* 0x008fc40001000000 */
[----:B------:R-:W-:Y:S01]  /*7690*/  FMNMX.FTZ R163, R141, R164, !PT ;  /* 0x000000a48da37209 */ /* 0x000fe20007810000 */
[----:B------:R-:W2:Y:S01]  /*76a0*/  MUFU.TANH R177, R177 ;  /* 0x000000b100b17308 */ /* 0x000ea20000002400 */
[----:B------:R-:W-:Y:S02]  /*76b0*/  ISETP.GT.AND P2, PT, R182, 0x31, PT ;  /* 0x00000031b600780c */ /* 0x000fe40003f44270 */
[----:B0-----:R-:W-:Y:S02]  /*76c0*/  FSEL R144, R175, -INF , P1 ;  /* 0xff800000af907808 */ /* 0x001fe40000800000 */
[----:B------:R-:W-:Y:S02]  /*76d0*/  FMNMX.FTZ R165, R162, R163, !PT ;  /* 0x000000a3a2a57209 */ /* 0x000fe40007810000 */
[----:B------:R-:W-:Y:S01]  /*76e0*/  ISETP.GT.AND P1, PT, R182, 0x38, PT ;  /* 0x00000038b600780c */ /* 0x000fe20003f24270 */
[----:B------:R-:W0:Y:S01]  /*76f0*/  MUFU.TANH R176, R176 ;  /* 0x000000b000b07308 */ /* 0x000e220000002400 */
[----:B-1----:R-:W-:-:S02]  /*7700*/  FSEL R163, R174, -INF , P2 ;  /* 0xff800000aea37808 */ /* 0x002fc40001000000 */
[----:B------:R-:W-:Y:S02]  /*7710*/  FMNMX.FTZ R164, R144, R165, !PT ;  /* 0x000000a590a47209 */ /* 0x000fe40007810000 */
[C---:B------:R-:W-:Y:S02]  /*7720*/  ISETP.GT.AND P2, PT, R182.reuse, 0x39, PT ;  /* 0x00000039b600780c */ /* 0x040fe40003f44270 */
[----:B------:R-:W-:Y:S01]  /*7730*/  FMNMX.FTZ R172, R163, R164, !PT ;  /* 0x000000a4a3ac7209 */ /* 0x000fe20007810000 */
[----:B------:R-:W1:Y:S01]  /*7740*/  MUFU.TANH R179, R179 ;  /* 0x000000b300b37308 */ /* 0x000e620000002400 */
[----:B--2---:R-:W-:Y:S02]  /*7750*/  FSEL R145, R177, -INF , P1 ;  /* 0xff800000b1917808 */ /* 0x004fe40000800000 */
[----:B------:R-:W-:Y:S02]  /*7760*/  ISETP.GT.AND P1, PT, R182, 0x40, PT ;  /* 0x00000040b600780c */ /* 0x000fe40003f24270 */
[----:B------:R-:W-:-:S03]  /*7770*/  FMNMX.FTZ R165, R145, R172, !PT ;  /* 0x000000ac91a57209 */ /* 0x000fc60007810000 */
[----:B------:R-:W2:Y:S01]  /*7780*/  MUFU.TANH R178, R178 ;  /* 0x000000b200b27308 */ /* 0x000ea20000002400 */
[----:B0-----:R-:W-:Y:S02]  /*7790*/  FSEL R164, R176, -INF , P2 ;  /* 0xff800000b0a47808 */ /* 0x001fe40001000000 */
[----:B------:R-:W-:Y:S02]  /*77a0*/  ISETP.GT.AND P2, PT, R182, 0x41, PT ;  /* 0x00000041b600780c */ /* 0x000fe40003f44270 */
[----:B------:R-:W-:-:S03]  /*77b0*/  FMNMX.FTZ R173, R164, R165, !PT ;  /* 0x000000a5a4ad7209 */ /* 0x000fc60007810000 */
[----:B------:R-:W0:Y:S01]  /*77c0*/  MUFU.TANH R180, R180 ;  /* 0x000000b400b47308 */ /* 0x000e220000002400 */
[----:B-1----:R-:W-:Y:S02]  /*77d0*/  FSEL R148, R179, -INF , P1 ;  /* 0xff800000b3947808 */ /* 0x002fe40000800000 */
[----:B------:R-:W-:-:S05]  /*77e0*/  ISETP.GT.AND P1, PT, R182, 0x48, PT ;  /* 0x00000048b600780c */ /* 0x000fca0003f24270 */
[----:B------:R-:W1:Y:S01]  /*77f0*/  MUFU.TANH R181, R181 ;  /* 0x000000b500b57308 */ /* 0x000e620000002400 */
[----:B--2---:R-:W-:Y:S01]  /*7800*/  FSEL R165, R178, -INF , P2 ;  /* 0xff800000b2a57808 */ /* 0x004fe20001000000 */
[----:B------:R-:W-:Y:S01]  /*7810*/  FMUL.FTZ R178, R0, R125 ;  /* 0x0000007d00b27220 */ /* 0x000fe20000410000 */
[----:B------:R-:W-:-:S05]  /*7820*/  ISETP.GT.AND P2, PT, R182, 0x49, PT ;  /* 0x00000049b600780c */ /* 0x000fca0003f44270 */
[----:B------:R-:W-:Y:S08]  /*7830*/  MUFU.TANH R183, R183 ;  /* 0x000000b700b77308 */ /* 0x000ff00000002400 */
[----:B------:R-:W2:Y:S08]  /*7840*/  MUFU.TANH R199, R199 ;  /* 0x000000c700c77308 */ /* 0x000eb00000002400 */
[----:B------:R3:W-:Y:S08]  /*7850*/  MUFU.TANH R177, R166 ;  /* 0x000000a600b17308 */ /* 0x0007f00000002400 */
[----:B------:R-:W4:Y:S01]  /*7860*/  MUFU.TANH R201, R201 ;  /* 0x000000c900c97308 */ /* 0x000f220000002400 */
[----:B---3--:R-:W-:Y:S01]  /*7870*/  FMNMX.FTZ R166, R148, R173, !PT ;  /* 0x000000ad94a67209 */ /* 0x008fe20007810000 */
[----:B------:R-:W-:Y:S01]  /*7880*/  FMUL.FTZ R173, R0, R149 ;  /* 0x0000009500ad7220 */ /* 0x000fe20000410000 */
[----:B0-----:R-:W-:Y:S01]  /*7890*/  FSEL R149, R180, -INF , P1 ;  /* 0xff800000b4957808 */ /* 0x001fe20000800000 */
[----:B------:R-:W-:Y:S01]  /*78a0*/  FMUL.FTZ R180, R0, R129 ;  /* 0x0000008100b47220 */ /* 0x000fe20000410000 */
[----:B------:R-:W-:-:S02]  /*78b0*/  FMNMX.FTZ R172, R165, R166, !PT ;  /* 0x000000a6a5ac7209 */ /* 0x000fc40007810000 */
[C---:B------:R-:W-:Y:S01]  /*78c0*/  ISETP.GT.AND P1, PT, R182.reuse, 0x50, PT ;  /* 0x00000050b600780c */ /* 0x040fe20003f24270 */
[----:B------:R-:W0:Y:S01]  /*78d0*/  MUFU.TANH R202, R202 ;  /* 0x000000ca00ca7308 */ /* 0x000e220000002400 */
[----:B-1----:R-:W-:Y:S02]  /*78e0*/  FSEL R166, R181, -INF , P2 ;  /* 0xff800000b5a67808 */ /* 0x002fe40001000000 */
[----:B------:R-:W-:Y:S02]  /*78f0*/  FMNMX.FTZ R175, R149, R172, !PT ;  /* 0x000000ac95af7209 */ /* 0x000fe40007810000 */
[----:B------:R-:W-:Y:S02]  /*7900*/  ISETP.GT.AND P2, PT, R182, 0x51, PT ;  /* 0x00000051b600780c */ /* 0x000fe40003f44270 */
[----:B------:R-:W-:Y:S01]  /*7910*/  FMNMX.FTZ R174, R166, R175, !PT ;  /* 0x000000afa6ae7209 */ /* 0x000fe20007810000 */
[----:B------:R1:W-:Y:S01]  /*7920*/  MUFU.TANH R179, R167 ;  /* 0x000000a700b37308 */ /* 0x0003e20000002400 */
[----:B--2---:R-:W-:Y:S01]  /*7930*/  FSEL R172, R199, -INF , P2 ;  /* 0xff800000c7ac7808 */ /* 0x004fe20001000000 */
[----:B------:R-:W-:Y:S01]  /*7940*/  FMUL.FTZ R175, R0, R121 ;  /* 0x0000007900af7220 */ /* 0x000fe20000410000 */
[----:B------:R-:W-:-:S05]  /*7950*/  ISETP.GT.AND P2, PT, R182, 0x59, PT ;  /* 0x00000059b600780c */ /* 0x000fca0003f44270 */
[----:B------:R-:W2:Y:S01]  /*7960*/  MUFU.TANH R184, R184 ;  /* 0x000000b800b87308 */ /* 0x000ea20000002400 */
[----:B-1----:R-:W-:Y:S02]  /*7970*/  FSEL R167, R183, -INF , P1 ;  /* 0xff800000b7a77808 */ /* 0x002fe40000800000 */
[----:B------:R-:W-:-:S04]  /*7980*/  ISETP.GT.AND P1, PT, R182, 0x58, PT ;  /* 0x00000058b600780c */ /* 0x000fc80003f24270 */
[----:B----4-:R-:W-:Y:S01]  /*7990*/  FSEL R121, R201, -INF , P1 ;  /* 0xff800000c9797808 */ /* 0x010fe20000800000 */
[----:B------:R1:W-:Y:S01]  /*79a0*/  MUFU.TANH R191, R173 ;  /* 0x000000ad00bf7308 */ /* 0x0003e20000002400 */
[----:B------:R-:W-:-:S07]  /*79b0*/  ISETP.GT.AND P1, PT, R182, 0x60, PT ;  /* 0x00000060b600780c */ /* 0x000fce0003f24270 */
[----:B------:R-:W3:Y:S01]  /*79c0*/  MUFU.TANH R185, R185 ;  /* 0x000000b900b97308 */ /* 0x000ee20000002400 */
[----:B-1----:R-:W-:-:S04]  /*79d0*/  FMNMX.FTZ R173, R167, R174, !PT ;  /* 0x000000aea7ad7209 */ /* 0x002fc80007810000 */
[----:B------:R-:W-:Y:S02]  /*79e0*/  FMNMX.FTZ R174, R172, R173, !PT ;  /* 0x000000adacae7209 */ /* 0x000fe40007810000 */
[----:B0-----:R-:W-:Y:S01]  /*79f0*/  FSEL R173, R202, -INF , P2 ;  /* 0xff800000caad7808 */ /* 0x001fe20001000000 */
[----:B------:R-:W0:Y:S01]  /*7a00*/  MUFU.TANH R187, R187 ;  /* 0x000000bb00bb7308 */ /* 0x000e220000002400 */
[----:B------:R-:W-:Y:S02]  /*7a10*/  FMNMX.FTZ R174, R121, R174, !PT ;  /* 0x000000ae79ae7209 */ /* 0x000fe40007810000 */
[----:B------:R-:W-:Y:S02]  /*7a20*/  ISETP.GT.AND P2, PT, R182, 0x61, PT ;  /* 0x00000061b600780c */ /* 0x000fe40003f44270 */
[----:B------:R-:W-:Y:S02]  /*7a30*/  FMNMX.FTZ R181, R173, R174, !PT ;  /* 0x000000aeadb57209 */ /* 0x000fe40007810000 */
[----:B--2---:R-:W-:Y:S01]  /*7a40*/  FSEL R174, R184, -INF , P2 ;  /* 0xff800000b8ae7808 */ /* 0x004fe20001000000 */
[----:B------:R1:W-:Y:S01]  /*7a50*/  MUFU.TANH R183, R120 ;  /* 0x0000007800b77308 */ /* 0x0003e20000002400 */
[----:B------:R-:W-:-:S07]  /*7a60*/  ISETP.GT.AND P2, PT, R182, 0x69, PT ;  /* 0x00000069b600780c */ /* 0x000fce0003f44270 */
[----:B------:R-:W2:Y:S01]  /*7a70*/  MUFU.TANH R189, R189 ;  /* 0x000000bd00bd7308 */ /* 0x000ea20000002400 */
[----:B-1----:R-:W-:Y:S01]  /*7a80*/  FMUL.FTZ R120, R0, R124 ;  /* 0x0000007c00787220 */ /* 0x002fe20000410000 */
[----:B------:R-:W-:Y:S02]  /*7a90*/  FSEL R124, R200, -INF , P1 ;  /* 0xff800000c87c7808 */ /* 0x000fe40000800000 */
[----:B------:R-:W-:Y:S02]  /*7aa0*/  ISETP.GT.AND P1, PT, R182, 0x68, PT ;  /* 0x00000068b600780c */ /* 0x000fe40003f24270 */
[----:B------:R-:W-:Y:S02]  /*7ab0*/  FMNMX.FTZ R181, R124, R181, !PT ;  /* 0x000000b57cb57209 */ /* 0x000fe40007810000 */
[----:B---3--:R-:W-:Y:S01]  /*7ac0*/  FSEL R125, R185, -INF , P1 ;  /* 0xff800000b97d7808 */ /* 0x008fe20000800000 */
[----:B------:R0:W1:Y:S01]  /*7ad0*/  MUFU.TANH R193, R175 ;  /* 0x000000af00c17308 */ /* 0x0000620000002400 */
[----:B------:R-:W-:-:S02]  /*7ae0*/  FMNMX.FTZ R176, R174, R181, !PT ;  /* 0x000000b5aeb07209 */ /* 0x000fc40007810000 */
[----:B------:R-:W-:Y:S02]  /*7af0*/  ISETP.GT.AND P1, PT, R182, 0x70, PT ;  /* 0x00000070b600780c */ /* 0x000fe40003f24270 */
[----:B------:R-:W-:-:S03]  /*7b00*/  FMNMX.FTZ R176, R125, R176, !PT ;  /* 0x000000b07db07209 */ /* 0x000fc60007810000 */
[----:B------:R3:W4:Y:S01]  /*7b10*/  MUFU.TANH R195, R120 ;  /* 0x0000007800c37308 */ /* 0x0007220000002400 */
[----:B0-----:R-:W-:Y:S02]  /*7b20*/  FSEL R175, R187, -INF , P2 ;  /* 0xff800000bbaf7808 */ /* 0x001fe40001000000 */
[----:B------:R-:W-:Y:S02]  /*7b30*/  ISETP.GT.AND P2, PT, R182, 0x71, PT ;  /* 0x00000071b600780c */ /* 0x000fe40003f44270 */
[----:B------:R-:W-:Y:S02]  /*7b40*/  FMNMX.FTZ R181, R175, R176, !PT ;  /* 0x000000b0afb57209 */ /* 0x000fe40007810000 */
[----:B------:R-:W-:Y:S01]  /*7b50*/  FSEL R176, R177, -INF , P2 ;  /* 0xff800000b1b07808 */ /* 0x000fe20001000000 */
[----:B------:R0:W5:Y:S01]  /*7b60*/  MUFU.TANH R185, R178 ;  /* 0x000000b200b97308 */ /* 0x0001620000002400 */
[----:B---3--:R-:W-:Y:S01]  /*7b70*/  FMUL.FTZ R120, R0, R128 ;  /* 0x0000008000787220 */ /* 0x008fe20000410000 */
[----:B--2---:R-:W-:-:S02]  /*7b80*/  FSEL R128, R189, -INF , P1 ;  /* 0xff800000bd807808 */ /* 0x004fc40000800000 */
[----:B------:R-:W-:Y:S02]  /*7b90*/  ISETP.GT.AND P1, PT, R182, 0x78, PT ;  /* 0x00000078b600780c */ /* 0x000fe40003f24270 */
[----:B------:R-:W-:Y:S02]  /*7ba0*/  FMNMX.FTZ R181, R128, R181, !PT ;  /* 0x000000b580b57209 */ /* 0x000fe40007810000 */
[----:B------:R-:W-:Y:S01]  /*7bb0*/  ISETP.GT.AND P2, PT, R182, 0x79, PT ;  /* 0x00000079b600780c */ /* 0x000fe20003f44270 */
[----:B------:R2:W3:Y:S01]  /*7bc0*/  MUFU.TANH R187, R120 ;  /* 0x0000007800bb7308 */ /* 0x0004e20000002400 */
[----:B------:R-:W-:Y:S02]  /*7bd0*/  FSEL R129, R179, -INF , P1 ;  /* 0xff800000b3817808 */ /* 0x000fe40000800000 */
[----:B0-----:R-:W-:Y:S02]  /*7be0*/  FMNMX.FTZ R178, R176, R181, !PT ;  /* 0x000000b5b0b27209 */ /* 0x001fe40007810000 */
[----:B------:R-:W-:-:S02]  /*7bf0*/  ISETP.GT.AND P1, PT, R182, 0x80, PT ;  /* 0x00000080b600780c */ /* 0x000fc40003f24270 */
[----:B------:R-:W-:Y:S01]  /*7c00*/  FSEL R177, R191, -INF , P2 ;  /* 0xff800000bfb17808 */ /* 0x000fe20001000000 */
[----:B------:R5:W0:Y:S01]  /*7c10*/  MUFU.TANH R189, R180 ;  /* 0x000000b400bd7308 */ /* 0x000a220000002400 */
[----:B------:R-:W-:Y:S01]  /*7c20*/  FMNMX.FTZ R178, R129, R178, !PT ;  /* 0x000000b281b27209 */ /* 0x000fe20007810000 */
[----:B--2---:R-:W-:Y:S01]  /*7c30*/  FMUL.FTZ R120, R0, R132 ;  /* 0x0000008400787220 */ /* 0x004fe20000410000 */
[----:B------:R-:W-:Y:S02]  /*7c40*/  ISETP.GT.AND P2, PT, R182, 0x81, PT ;  /* 0x00000081b600780c */ /* 0x000fe40003f44270 */
[----:B------:R-:W-:Y:S01]  /*7c50*/  FSEL R132, R183, -INF , P1 ;  /* 0xff800000b7847808 */ /* 0x000fe20000800000 */
[----:B------:R-:W-:Y:S01]  /*7c60*/  FMUL.FTZ R183, R0, R133 ;  /* 0x0000008500b77220 */ /* 0x000fe20000410000 */
[----:B------:R-:W-:Y:S01]  /*7c70*/  FMNMX.FTZ R179, R177, R178, !PT ;  /* 0x000000b2b1b37209 */ /* 0x000fe20007810000 */
[----:B------:R-:W2:Y:S01]  /*7c80*/  MUFU.TANH R191, R120 ;  /* 0x0000007800bf7308 */ /* 0x000ea20000002400 */
[----:B------:R-:W-:-:S02]  /*7c90*/  ISETP.GT.AND P1, PT, R182, 0x88, PT ;  /* 0x00000088b600780c */ /* 0x000fc40003f24270 */
[----:B-1----:R-:W-:Y:S02]  /*7ca0*/  FSEL R178, R193, -INF , P2 ;  /* 0xff800000c1b27808 */ /* 0x002fe40001000000 */
[----:B------:R-:W-:Y:S02]  /*7cb0*/  FMNMX.FTZ R181, R132, R179, !PT ;  /* 0x000000b384b57209 */ /* 0x000fe40007810000 */
[----:B------:R-:W-:Y:S01]  /*7cc0*/  ISETP.GT.AND P2, PT, R182, 0x89, PT ;  /* 0x00000089b600780c */ /* 0x000fe20003f44270 */
[----:B------:R1:W2:Y:S01]  /*7cd0*/  MUFU.TANH R193, R183 ;  /* 0x000000b700c17308 */ /* 0x0002a20000002400 */
[----:B----4-:R-:W-:Y:S02]  /*7ce0*/  FSEL R179, R195, -INF , P1 ;  /* 0xff800000c3b37808 */ /* 0x010fe40000800000 */
[----:B------:R-:W-:Y:S01]  /*7cf0*/  FMNMX.FTZ R184, R178, R181, !PT ;  /* 0x000000b5b2b87209 */ /* 0x000fe20007810000 */
[----:B------:R-:W-:Y:S01]  /*7d00*/  FMUL.FTZ R181, R0, R142 ;  /* 0x0000008e00b57220 */ /* 0x000fe20000410000 */
[----:B------:R-:W-:-:S02]  /*7d10*/  ISETP.GT.AND P1, PT, R182, 0x90, PT ;  /* 0x00000090b600780c */ /* 0x000fc40003f24270 */
[----:B-----5:R-:W-:Y:S01]  /*7d20*/  FSEL R180, R185, -INF , P2 ;  /* 0xff800000b9b47808 */ /* 0x020fe20001000000 */
[----:B------:R-:W4:Y:S01]  /*7d30*/  MUFU.TANH R10, R10 ;  /* 0x0000000a000a7308 */ /* 0x000f220000002400 */
[----:B------:R-:W-:Y:S01]  /*7d40*/  FMNMX.FTZ R133, R179, R184, !PT ;  /* 0x000000b8b3857209 */ /* 0x000fe20007810000 */
[----:B-1----:R-:W-:Y:S01]  /*7d50*/  FMUL.FTZ R183, R0, R143 ;  /* 0x0000008f00b77220 */ /* 0x002fe20000410000 */
[----:B------:R-:W-:Y:S02]  /*7d60*/  ISETP.GT.AND P2, PT, R182, 0x91, PT ;  /* 0x00000091b600780c */ /* 0x000fe40003f44270 */
[----:B---3--:R-:W-:Y:S02]  /*7d70*/  FSEL R142, R187, -INF , P1 ;  /* 0xff800000bb8e7808 */ /* 0x008fe40000800000 */
[----:B------:R-:W-:Y:S01]  /*7d80*/  FMNMX.FTZ R185, R180, R133, !PT ;  /* 0x00000085b4b97209 */ /* 0x000fe20007810000 */
[----:B------:R-:W1:Y:S01]  /*7d90*/  MUFU.TANH R11, R11 ;  /* 0x0000000b000b7308 */ /* 0x000e620000002400 */
[----:B------:R-:W-:-:S02]  /*7da0*/  ISETP.GT.AND P1, PT, R182, 0x98, PT ;  /* 0x00000098b600780c */ /* 0x000fc40003f24270 */
[----:B0-----:R-:W-:Y:S02]  /*7db0*/  FSEL R133, R189, -INF , P2 ;  /* 0xff800000bd857808 */ /* 0x001fe40001000000 */
[----:B------:R-:W-:Y:S02]  /*7dc0*/  FMNMX.FTZ R120, R142, R185, !PT ;  /* 0x000000b98e787209 */ /* 0x000fe40007810000 */
[----:B------:R-:W-:Y:S01]  /*7dd0*/  ISETP.GT.AND P2, PT, R182, 0x99, PT ;  /* 0x00000099b600780c */ /* 0x000fe20003f44270 */
[----:B------:R-:W0:Y:S01]  /*7de0*/  MUFU.TANH R12, R12 ;  /* 0x0000000c000c7308 */ /* 0x000e220000002400 */
[----:B--2---:R-:W-:Y:S02]  /*7df0*/  FSEL R143, R191, -INF , P1 ;  /* 0xff800000bf8f7808 */ /* 0x004fe40000800000 */
[----:B------:R-:W-:Y:S02]  /*7e00*/  FMNMX.FTZ R120, R133, R120, !PT ;  /* 0x0000007885787209 */ /* 0x000fe40007810000 */
[----:B------:R-:W-:-:S02]  /*7e10*/  FSEL R182, R193, -INF , P2 ;  /* 0xff800000c1b67808 */ /* 0x000fc40001000000 */
[----:B------:R-:W-:Y:S01]  /*7e20*/  FMNMX.FTZ R185, R143, R120, !PT ;  /* 0x000000788fb97209 */ /* 0x000fe20007810000 */
[----:B------:R-:W2:Y:S03]  /*7e30*/  MUFU.TANH R13, R13 ;  /* 0x0000000d000d7308 */ /* 0x000ea60000002400 */
[----:B------:R-:W-:-:S05]  /*7e40*/  FMNMX.FTZ R185, R182, R185, !PT ;  /* 0x000000b9b6b97209 */ /* 0x000fca0007810000 */
[----:B------:R-:W3:Y:S01]  /*7e50*/  SHFL.BFLY PT, R120, R185, 0x2, 0x1f ;  /* 0x0c401f00b9787f89 */ /* 0x000ee200000e0000 */
[----:B------:R-:W5:Y:S08]  /*7e60*/  MUFU.TANH R14, R14 ;  /* 0x0000000e000e7308 */ /* 0x000f700000002400 */
[----:B------:R-:W5:Y:S08]  /*7e70*/  MUFU.TANH R15, R15 ;  /* 0x0000000f000f7308 */ /* 0x000f700000002400 */
[----:B------:R-:W5:Y:S01]  /*7e80*/  MUFU.TANH R18, R18 ;  /* 0x0000001200127308 */ /* 0x000f620000002400 */
[----:B---3--:R-:W-:-:S07]  /*7e90*/  FMNMX.FTZ R184, R185, R120, !PT ;  /* 0x00000078b9b87209 */ /* 0x008fce0007810000 */
[----:B------:R-:W3:Y:S01]  /*7ea0*/  MUFU.TANH R19, R19 ;  /* 0x0000001300137308 */ /* 0x000ee20000002400 */
[----:B------:R-:W4:Y:S07]  /*7eb0*/  SHFL.BFLY PT, R185, R184, 0x1, 0x1f ;  /* 0x0c201f00b8b97f89 */ /* 0x000f2e00000e0000 */
[----:B------:R-:W3:Y:S08]  /*7ec0*/  MUFU.TANH R20, R20 ;  /* 0x0000001400147308 */ /* 0x000ef00000002400 */
[----:B------:R-:W3:Y:S08]  /*7ed0*/  MUFU.TANH R21, R21 ;  /* 0x0000001500157308 */ /* 0x000ef00000002400 */
[----:B------:R-:W3:Y:S01]  /*7ee0*/  MUFU.TANH R22, R22 ;  /* 0x0000001600167308 */ /* 0x000ee20000002400 */
[----:B----4-:R-:W-:Y:S01]  /*7ef0*/  FMNMX.FTZ R120, R184, R185, !PT ;  /* 0x000000b9b8787209 */ /* 0x010fe20007810000 */
[----:B------:R-:W-:-:S02]  /*7f00*/  IMAD.U32 R185, RZ, RZ, UR10 ;  /* 0x0000000affb97e24 */ /* 0x000fc4000f8e00ff */
[----:B------:R-:W-:Y:S01]  /*7f10*/  FMUL.FTZ R184, R0, R135 ;  /* 0x0000008700b87220 */ /* 0x000fe20000410000 */
[C---:B------:R-:W-:Y:S01]  /*7f20*/  FSETP.NEU.FTZ.AND P1, PT, R120.reuse, -INF , PT ;  /* 0xff8000007800780b */ /* 0x040fe20003f3d000 */
[----:B------:R-:W-:-:S02]  /*7f30*/  FFMA.FTZ R185, R120, R185, -8 ;  /* 0xc100000078b97423 */ /* 0x000fc400000100b9 */
[----:B------:R-:W4:Y:S03]  /*7f40*/  MUFU.TANH R23, R23 ;  /* 0x0000001700177308 */ /* 0x000f260000002400 */
[----:B------:R-:W-:-:S05]  /*7f50*/  FSEL R135, R185, RZ, P1 ;  /* 0x000000ffb9877208 */ /* 0x000fca0000800000 */
[----:B------:R-:W4:Y:S01]  /*7f60*/  MUFU.TANH R168, R168 ;  /* 0x000000a800a87308 */ /* 0x000f220000002400 */
[----:B------:R-:W-:-:S01]  /*7f70*/  FFMA.FTZ R187, R190, UR10, -R135 ;  /* 0x0000000abebb7c23 */ /* 0x000fc20008010887 */
[----:B------:R-:W-:Y:S01]  /*7f80*/  IADD3 R190, R161, -UR61, R160 ;  /* 0x8000003da1be7c10 */ /* 0x000fe2000fffe0a0 */
[----:B------:R-:W-:-:S01]  /*7f90*/  FFMA.FTZ R185, R188, UR10, -R135 ;  /* 0x0000000abcb97c23 */ /* 0x000fc20008010887 */
[--C-:B------:R-:W-:Y:S01]  /*7fa0*/  FFMA.FTZ R188, R194, UR10, -R135.reuse ;  /* 0x0000000ac2bc7c23 */ /* 0x100fe20008010887 */
[----:B------:R-:W-:-:S01]  /*7fb0*/  FFMA.FTZ R194, R192, UR10, -R135 ;  /* 0x0000000ac0c27c23 */ /* 0x000fc20008010887 */
[----:B------:R-:W-:Y:S01]  /*7fc0*/  ISETP.GT.AND P2, PT, R190, RZ, PT ;  /* 0x000000ffbe00720c */ /* 0x000fe20003f44270 */
[----:B------:R-:W-:-:S01]  /*7fd0*/  FFMA.FTZ R193, R138, UR10, -R135 ;  /* 0x0000000a8ac17c23 */ /* 0x000fc20008010887 */
[----:B------:R-:W-:Y:S01]  /*7fe0*/  ISETP.GT.AND P3, PT, R190, 0x1, PT ;  /* 0x00000001be00780c */ /* 0x000fe20003f64270 */
[----:B------:R-:W4:Y:S01]  /*7ff0*/  MUFU.TANH R169, R169 ;  /* 0x000000a900a97308 */ /* 0x000f220000002400 */
[----:B------:R-:W-:Y:S01]  /*8000*/  FSEL R10, R10, -INF , P2 ;  /* 0xff8000000a0a7808 */ /* 0x000fe20001000000 */
[--C-:B------:R-:W-:Y:S01]  /*8010*/  FFMA.FTZ R195, R167, UR10, -R135.reuse ;  /* 0x0000000aa7c37c23 */ /* 0x100fe20008010887 */
[----:B------:R-:W-:Y:S01]  /*8020*/  ISETP.GT.AND P2, PT, R190, 0x8, PT ;  /* 0x00000008be00780c */ /* 0x000fe20003f44270 */
[--C-:B------:R-:W-:Y:S01]  /*8030*/  FFMA.FTZ R167, R172, UR10, -R135.reuse ;  /* 0x0000000aaca77c23 */ /* 0x100fe20008010887 */
[----:B-1----:R-:W-:Y:S01]  /*8040*/  FSEL R11, R11, -INF , P3 ;  /* 0xff8000000b0b7808 */ /* 0x002fe20001800000 */
[--C-:B------:R-:W-:Y:S01]  /*8050*/  FFMA.FTZ R173, R173, UR10, -R135.reuse ;  /* 0x0000000aadad7c23 */ /* 0x100fe20008010887 */
[----:B------:R-:W-:Y:S01]  /*8060*/  FMNMX.FTZ R192, R10, R9, !PT ;  /* 0x000000090ac07209 */ /* 0x000fe20007810000 */
[----:B------:R-:W1:Y:S01]  /*8070*/  MUFU.TANH R170, R170 ;  /* 0x000000aa00aa7308 */ /* 0x000e620000002400 */
[----:B------:R-:W-:Y:S01]  /*8080*/  ISETP.GT.AND P3, PT, R190, 0x9, PT ;  /* 0x00000009be00780c */ /* 0x000fe20003f64270 */
[--C-:B------:R-:W-:Y:S01]  /*8090*/  FFMA.FTZ R186, R186, UR10, -R135.reuse ;  /* 0x0000000ababa7c23 */ /* 0x100fe20008010887 */
[----:B0-----:R-:W-:Y:S01]  /*80a0*/  FSEL R161, R12, -INF , P2 ;  /* 0xff8000000ca17808 */ /* 0x001fe20001000000 */
[--C-:B------:R-:W-:Y:S01]  /*80b0*/  FFMA.FTZ R189, R198, UR10, -R135.reuse ;  /* 0x0000000ac6bd7c23 */ /* 0x100fe20008010887 */
[----:B------:R-:W-:Y:S01]  /*80c0*/  FMNMX.FTZ R192, R11, R192, !PT ;  /* 0x000000c00bc07209 */ /* 0x000fe20007810000 */
[--C-:B------:R-:W-:Y:S01]  /*80d0*/  FFMA.FTZ R160, R196, UR10, -R135.reuse ;  /* 0x0000000ac4a07c23 */ /* 0x100fe20008010887 */
[----:B------:R-:W-:Y:S01]  /*80e0*/  ISETP.GT.AND P2, PT, R190, 0x10, PT ;  /* 0x00000010be00780c */ /* 0x000fe20003f44270 */
[----:B------:R0:W-:Y:S01]  /*80f0*/  MUFU.EX2 R12, R194 ;  /* 0x000000c2000c7308 */ /* 0x0001e20000000800 */
[----:B--2---:R-:W-:Y:S01]  /*8100*/  FSEL R191, R13, -INF , P3 ;  /* 0xff8000000dbf7808 */ /* 0x004fe20001800000 */
[--C-:B------:R-:W-:Y:S01]  /*8110*/  FFMA.FTZ R144, R144, UR10, -R135.reuse ;  /* 0x0000000a90907c23 */ /* 0x100fe20008010887 */
[----:B------:R-:W-:Y:S01]  /*8120*/  FMNMX.FTZ R192, R161, R192, !PT ;  /* 0x000000c0a1c07209 */ /* 0x000fe20007810000 */
[--C-:B------:R-:W-:Y:S01]  /*8130*/  FFMA.FTZ R163, R163, UR10, -R135.reuse ;  /* 0x0000000aa3a37c23 */ /* 0x100fe20008010887 */
[----:B------:R-:W-:Y:S01]  /*8140*/  ISETP.GT.AND P3, PT, R190, 0x11, PT ;  /* 0x00000011be00780c */ /* 0x000fe20003f64270 */
[--C-:B------:R-:W-:Y:S01]  /*8150*/  FFMA.FTZ R145, R145, UR10, -R135.reuse ;  /* 0x0000000a91917c23 */ /* 0x100fe20008010887 */
[----:B-----5:R-:W-:Y:S01]  /*8160*/  FSEL R14, R14, -INF , P2 ;  /* 0xff8000000e0e7808 */ /* 0x020fe20001000000 */
[----:B------:R-:W2:Y:S01]  /*8170*/  MUFU.TANH R171, R171 ;  /* 0x000000ab00ab7308 */ /* 0x000ea20000002400 */
[----:B------:R-:W-:Y:S01]  /*8180*/  FMNMX.FTZ R13, R191, R192, !PT ;  /* 0x000000c0bf0d7209 */ /* 0x000fe20007810000 */
[--C-:B0-----:R-:W-:Y:S01]  /*8190*/  FFMA.FTZ R194, R139, UR10, -R135.reuse ;  /* 0x0000000a8bc27c23 */ /* 0x101fe20008010887 */
[----:B------:R-:W-:Y:S01]  /*81a0*/  ISETP.GT.AND P2, PT, R190, 0x18, PT ;  /* 0x00000018be00780c */ /* 0x000fe20003f44270 */
[--C-:B------:R-:W-:Y:S01]  /*81b0*/  FFMA.FTZ R139, R140, UR10, -R135.reuse ;  /* 0x0000000a8c8b7c23 */ /* 0x100fe20008010887 */
[----:B------:R-:W-:Y:S01]  /*81c0*/  FSEL R15, R15, -INF , P3 ;  /* 0xff8000000f0f7808 */ /* 0x000fe20001800000 */
[--C-:B------:R-:W-:Y:S01]  /*81d0*/  FFMA.FTZ R148, R148, UR10, -R135.reuse ;  /* 0x0000000a94947c23 */ /* 0x100fe20008010887 */
[----:B------:R-:W-:Y:S01]  /*81e0*/  FMNMX.FTZ R192, R14, R13, !PT ;  /* 0x0000000d0ec07209 */ /* 0x000fe20007810000 */
[----:B------:R-:W0:Y:S01]  /*81f0*/  MUFU.TANH R152, R152 ;  /* 0x0000009800987308 */ /* 0x000e220000002400 */
[----:B------:R-:W-:Y:S01]  /*8200*/  ISETP.GT.AND P3, PT, R190, 0x19, PT ;  /* 0x00000019be00780c */ /* 0x000fe20003f64270 */
[--C-:B------:R-:W-:Y:S01]  /*8210*/  FFMA.FTZ R165, R165, UR10, -R135.reuse ;  /* 0x0000000aa5a57c23 */ /* 0x100fe20008010887 */
[----:B------:R-:W-:Y:S01]  /*8220*/  FSEL R138, R18, -INF , P2 ;  /* 0xff800000128a7808 */ /* 0x000fe20001000000 */
[--C-:B------:R-:W-:Y:S01]  /*8230*/  FFMA.FTZ R149, R149, UR10, -R135.reuse ;  /* 0x0000000a95957c23 */ /* 0x100fe20008010887 */
[----:B------:R-:W-:Y:S01]  /*8240*/  FMNMX.FTZ R13, R15, R192, !PT ;  /* 0x000000c00f0d7209 */ /* 0x000fe20007810000 */
[--C-:B------:R-:W-:Y:S01]  /*8250*/  FFMA.FTZ R121, R121, UR10, -R135.reuse ;  /* 0x0000000a79797c23 */ /* 0x100fe20008010887 */
[----:B------:R-:W-:Y:S01]  /*8260*/  ISETP.GT.AND P2, PT, R190, 0x20, PT ;  /* 0x00000020be00780c */ /* 0x000fe20003f44270 */
[----:B------:R5:W-:Y:S01]  /*8270*/  MUFU.EX2 R18, R194 ;  /* 0x000000c200127308 */ /* 0x000be20000000800 */
[----:B---3--:R-:W-:Y:S01]  /*8280*/  FSEL R19, R19, -INF , P3 ;  /* 0xff80000013137808 */ /* 0x008fe20001800000 */
[--C-:B------:R-:W-:Y:S01]  /*8290*/  FFMA.FTZ R124, R124, UR10, -R135.reuse ;  /* 0x0000000a7c7c7c23 */ /* 0x100fe20008010887 */
[----:B------:R-:W-:Y:S01]  /*82a0*/  FMNMX.FTZ R140, R138, R13, !PT ;  /* 0x0000000d8a8c7209 */ /* 0x000fe20007810000 */
[--C-:B------:R-:W-:Y:S01]  /*82b0*/  FFMA.FTZ R125, R125, UR10, -R135.reuse ;  /* 0x0000000a7d7d7c23 */ /* 0x100fe20008010887 */
[----:B------:R-:W-:Y:S01]  /*82c0*/  ISETP.GT.AND P3, PT, R190, 0x21, PT ;  /* 0x00000021be00780c */ /* 0x000fe20003f64270 */
[--C-:B------:R-:W-:Y:S01]  /*82d0*/  FFMA.FTZ R128, R128, UR10, -R135.reuse ;  /* 0x0000000a80807c23 */ /* 0x100fe20008010887 */
[----:B------:R-:W-:Y:S01]  /*82e0*/  FSEL R20, R20, -INF , P2 ;  /* 0xff80000014147808 */ /* 0x000fe20001000000 */
[----:B------:R-:W3:Y:S01]  /*82f0*/  MUFU.TANH R153, R153 ;  /* 0x0000009900997308 */ /* 0x000ee20000002400 */
[----:B------:R-:W-:Y:S01]  /*8300*/  FMNMX.FTZ R13, R19, R140, !PT ;  /* 0x0000008c130d7209 */ /* 0x000fe20007810000 */
[--C-:B-----5:R-:W-:Y:S01]  /*8310*/  FFMA.FTZ R194, R141, UR10, -R135.reuse ;  /* 0x0000000a8dc27c23 */ /* 0x120fe20008010887 */
[----:B------:R-:W-:Y:S01]  /*8320*/  ISETP.GT.AND P2, PT, R190, 0x28, PT ;  /* 0x00000028be00780c */ /* 0x000fe20003f44270 */
[--C-:B------:R-:W-:Y:S01]  /*8330*/  FFMA.FTZ R141, R162, UR10, -R135.reuse ;  /* 0x0000000aa28d7c23 */ /* 0x100fe20008010887 */
[----:B------:R-:W-:Y:S01]  /*8340*/  FSEL R21, R21, -INF , P3 ;  /* 0xff80000015157808 */ /* 0x000fe20001800000 */
[--C-:B------:R-:W-:Y:S01]  /*8350*/  FFMA.FTZ R129, R129, UR10, -R135.reuse ;  /* 0x0000000a81817c23 */ /* 0x100fe20008010887 */
[----:B------:R-:W-:Y:S01]  /*8360*/  FMNMX.FTZ R192, R20, R13, !PT ;  /* 0x0000000d14c07209 */ /* 0x000fe20007810000 */
[----:B------:R-:W5:Y:S01]  /*8370*/  MUFU.TANH R154, R154 ;  /* 0x0000009a009a7308 */ /* 0x000f620000002400 */
[----:B------:R-:W-:Y:S01]  /*8380*/  ISETP.GT.AND P3, PT, R190, 0x29, PT ;  /* 0x00000029be00780c */ /* 0x000fe20003f64270 */
[--C-:B------:R-:W-:Y:S01]  /*8390*/  FFMA.FTZ R132, R132, UR10, -R135.reuse ;  /* 0x0000000a84847c23 */ /* 0x100fe20008010887 */
[----:B------:R-:W-:Y:S01]  /*83a0*/  FSEL R140, R22, -INF , P2 ;  /* 0xff800000168c7808 */ /* 0x000fe20001000000 */
[--C-:B------:R-:W-:Y:S01]  /*83b0*/  FFMA.FTZ R142, R142, UR10, -R135.reuse ;  /* 0x0000000a8e8e7c23 */ /* 0x100fe20008010887 */
[----:B------:R-:W-:Y:S01]  /*83c0*/  FMNMX.FTZ R13, R21, R192, !PT ;  /* 0x000000c0150d7209 */ /* 0x000fe20007810000 */
[--C-:B------:R-:W-:Y:S01]  /*83d0*/  FFMA.FTZ R192, R164, UR10, -R135.reuse ;  /* 0x0000000aa4c07c23 */ /* 0x100fe20008010887 */
[----:B------:R-:W-:Y:S01]  /*83e0*/  ISETP.GT.AND P2, PT, R190, 0x30, PT ;  /* 0x00000030be00780c */ /* 0x000fe20003f44270 */
[----:B------:R-:W5:Y:S01]  /*83f0*/  MUFU.TANH R155, R155 ;  /* 0x0000009b009b7308 */ /* 0x000f620000002400 */
[----:B----4-:R-:W-:Y:S01]  /*8400*/  FSEL R23, R23, -INF , P3 ;  /* 0xff80000017177808 */ /* 0x010fe20001800000 */
[--C-:B------:R-:W-:Y:S01]  /*8410*/  FFMA.FTZ R133, R133, UR10, -R135.reuse ;  /* 0x0000000a85857c23 */ /* 0x100fe20008010887 */
[----:B------:R-:W-:Y:S01]  /*8420*/  FMNMX.FTZ R162, R140, R13, !PT ;  /* 0x0000000d8ca27209 */ /* 0x000fe20007810000 */
[----:B------:R-:W-:Y:S01]  /*8430*/  FFMA.FTZ R143, R143, UR10, -R135 ;  /* 0x0000000a8f8f7c23 */ /* 0x000fe20008010887 */
[----:B------:R-:W-:-:S02]  /*8440*/  ISETP.GT.AND P3, PT, R190, 0x31, PT ;  /* 0x00000031be00780c */ /* 0x000fc40003f64270 */
[----:B------:R-:W-:Y:S01]  /*8450*/  FSEL R168, R168, -INF , P2 ;  /* 0xff800000a8a87808 */ /* 0x000fe20001000000 */
[----:B------:R-:W4:Y:S01]  /*8460*/  MUFU.TANH R156, R156 ;  /* 0x0000009c009c7308 */ /* 0x000f220000002400 */
[----:B------:R-:W-:Y:S02]  /*8470*/  FMNMX.FTZ R13, R23, R162, !PT ;  /* 0x000000a2170d7209 */ /* 0x000fe40007810000 */
[----:B------:R-:W-:Y:S02]  /*8480*/  ISETP.GT.AND P2, PT, R190, 0x38, PT ;  /* 0x00000038be00780c */ /* 0x000fe40003f44270 */
[----:B------:R-:W-:Y:S02]  /*8490*/  FSEL R169, R169, -INF , P3 ;  /* 0xff800000a9a97808 */ /* 0x000fe40001800000 */
[----:B------:R-:W-:Y:S01]  /*84a0*/  FMNMX.FTZ R162, R168, R13, !PT ;  /* 0x0000000da8a27209 */ /* 0x000fe20007810000 */
[----:B------:R-:W4:Y:S01]  /*84b0*/  MUFU.TANH R157, R157 ;  /* 0x0000009d009d7308 */ /* 0x000f220000002400 */
[----:B------:R-:W-:-:S02]  /*84c0*/  ISETP.GT.AND P3, PT, R190, 0x39, PT ;  /* 0x00000039be00780c */ /* 0x000fc40003f64270 */
[----:B-1----:R-:W-:Y:S02]  /*84d0*/  FSEL R170, R170, -INF , P2 ;  /* 0xff800000aaaa7808 */ /* 0x002fe40001000000 */
[----:B------:R-:W-:Y:S02]  /*84e0*/  FMNMX.FTZ R13, R169, R162, !PT ;  /* 0x000000a2a90d7209 */ /* 0x000fe40007810000 */
[----:B------:R-:W-:Y:S01]  /*84f0*/  ISETP.GT.AND P2, PT, R190, 0x40, PT ;  /* 0x00000040be00780c */ /* 0x000fe20003f44270 */
[----:B------:R-:W1:Y:S01]  /*8500*/  MUFU.TANH R158, R158 ;  /* 0x0000009e009e7308 */ /* 0x000e620000002400 */
[----:B--2---:R-:W-:Y:S02]  /*8510*/  FSEL R171, R171, -INF , P3 ;  /* 0xff800000abab7808 */ /* 0x004fe40001800000 */
[----:B------:R-:W-:Y:S02]  /*8520*/  FMNMX.FTZ R162, R170, R13, !PT ;  /* 0x0000000daaa27209 */ /* 0x000fe40007810000 */
[----:B------:R-:W-:-:S02]  /*8530*/  ISETP.GT.AND P3, PT, R190, 0x41, PT ;  /* 0x00000041be00780c */ /* 0x000fc40003f64270 */
[----:B0-----:R-:W-:Y:S01]  /*8540*/  FSEL R152, R152, -INF , P2 ;  /* 0xff80000098987808 */ /* 0x001fe20001000000 */
[----:B------:R-:W0:Y:S01]  /*8550*/  MUFU.TANH R159, R159 ;  /* 0x0000009f009f7308 */ /* 0x000e220000002400 */
[----:B------:R-:W-:Y:S02]  /*8560*/  FMNMX.FTZ R13, R171, R162, !PT ;  /* 0x000000a2ab0d7209 */ /* 0x000fe40007810000 */
[----:B------:R-:W-:Y:S02]  /*8570*/  ISETP.GT.AND P2, PT, R190, 0x48, PT ;  /* 0x00000048be00780c */ /* 0x000fe40003f44270 */
[----:B---3--:R-:W-:Y:S02]  /*8580*/  FSEL R153, R153, -INF , P3 ;  /* 0xff80000099997808 */ /* 0x008fe40001800000 */
[----:B------:R-:W-:Y:S01]  /*8590*/  FMNMX.FTZ R162, R152, R13, !PT ;  /* 0x0000000d98a27209 */ /* 0x000fe20007810000 */
[----:B------:R-:W2:Y:S01]  /*85a0*/  MUFU.TANH R136, R136 ;  /* 0x0000008800887308 */ /* 0x000ea20000002400 */
[----:B------:R-:W-:-:S02]  /*85b0*/  ISETP.GT.AND P3, PT, R190, 0x49, PT ;  /* 0x00000049be00780c */ /* 0x000fc40003f64270 */
[----:B-----5:R-:W-:Y:S02]  /*85c0*/  FSEL R154, R154, -INF , P2 ;  /* 0xff8000009a9a7808 */ /* 0x020fe40001000000 */
[----:B------:R-:W-:Y:S02]  /*85d0*/  FMNMX.FTZ R13, R153, R162, !PT ;  /* 0x000000a2990d7209 */ /* 0x000fe40007810000 */
[----:B------:R-:W-:Y:S01]  /*85e0*/  ISETP.GT.AND P2, PT, R190, 0x50, PT ;  /* 0x00000050be00780c */ /* 0x000fe20003f44270 */
[----:B------:R-:W3:Y:S01]  /*85f0*/  MUFU.TANH R137, R137 ;  /* 0x0000008900897308 */ /* 0x000ee20000002400 */
[----:B------:R-:W-:Y:S02]  /*8600*/  FSEL R155, R155, -INF , P3 ;  /* 0xff8000009b9b7808 */ /* 0x000fe40001800000 */
[----:B------:R-:W-:Y:S02]  /*8610*/  FMNMX.FTZ R164, R154, R13, !PT ;  /* 0x0000000d9aa47209 */ /* 0x000fe40007810000 */
[----:B------:R-:W-:-:S02]  /*8620*/  ISETP.GT.AND P3, PT, R190, 0x51, PT ;  /* 0x00000051be00780c */ /* 0x000fc40003f64270 */
[----:B----4-:R-:W-:Y:S01]  /*8630*/  FSEL R162, R156, -INF , P2 ;  /* 0xff8000009ca27808 */ /* 0x010fe20001000000 */
[----:B------:R-:W4:Y:S01]  /*8640*/  MUFU.TANH R181, R181 ;  /* 0x000000b500b57308 */ /* 0x000f220000002400 */
[----:B------:R-:W-:Y:S02]  /*8650*/  FMNMX.FTZ R13, R155, R164, !PT ;  /* 0x000000a49b0d7209 */ /* 0x000fe40007810000 */
[----:B------:R-:W-:Y:S02]  /*8660*/  ISETP.GT.AND P2, PT, R190, 0x58, PT ;  /* 0x00000058be00780c */ /* 0x000fe40003f44270 */
[----:B------:R-:W-:Y:S02]  /*8670*/  FSEL R157, R157, -INF , P3 ;  /* 0xff8000009d9d7808 */ /* 0x000fe40001800000 */
[----:B------:R-:W-:Y:S01]  /*8680*/  FMNMX.FTZ R164, R162, R13, !PT ;  /* 0x0000000da2a47209 */ /* 0x000fe20007810000 */
[----:B------:R-:W5:Y:S01]  /*8690*/  MUFU.TANH R183, R183 ;  /* 0x000000b700b77308 */ /* 0x000f620000002400 */
[----:B------:R-:W-:-:S02]  /*86a0*/  ISETP.GT.AND P3, PT, R190, 0x59, PT ;  /* 0x00000059be00780c */ /* 0x000fc40003f64270 */
[----:B-1----:R-:W-:Y:S02]  /*86b0*/  FSEL R158, R158, -INF , P2 ;  /* 0xff8000009e9e7808 */ /* 0x002fe40001000000 */
[----:B------:R-:W-:Y:S02]  /*86c0*/  FMNMX.FTZ R13, R157, R164, !PT ;  /* 0x000000a49d0d7209 */ /* 0x000fe40007810000 */
[----:B------:R-:W-:Y:S01]  /*86d0*/  ISETP.GT.AND P2, PT, R190, 0x60, PT ;  /* 0x00000060be00780c */ /* 0x000fe20003f44270 */
[----:B------:R-:W-:Y:S01]  /*86e0*/  MUFU.TANH R146, R146 ;  /* 0x0000009200927308 */ /* 0x000fe20000002400 */
[----:B0-----:R-:W-:Y:S02]  /*86f0*/  FSEL R159, R159, -INF , P3 ;  /* 0xff8000009f9f7808 */ /* 0x001fe40001800000 */
[----:B------:R-:W-:Y:S02]  /*8700*/  FMNMX.FTZ R164, R158, R13, !PT ;  /* 0x0000000d9ea47209 */ /* 0x000fe40007810000 */
[----:B------:R-:W-:-:S02]  /*8710*/  ISETP.GT.AND P3, PT, R190, 0x61, PT ;  /* 0x00000061be00780c */ /* 0x000fc40003f64270 */
[----:B--2---:R-:W-:Y:S01]  /*8720*/  FSEL R136, R136, -INF , P2 ;  /* 0xff80000088887808 */ /* 0x004fe20001000000 */
[----:B------:R-:W0:Y:S01]  /*8730*/  MUFU.TANH R147, R147 ;  /* 0x0000009300937308 */ /* 0x000e220000002400 */
[----:B------:R-:W-:Y:S02]  /*8740*/  FMNMX.FTZ R13, R159, R164, !PT ;  /* 0x000000a49f0d7209 */ /* 0x000fe40007810000 */
[----:B------:R-:W-:Y:S02]  /*8750*/  ISETP.GT.AND P2, PT, R190, 0x68, PT ;  /* 0x00000068be00780c */ /* 0x000fe40003f44270 */
[----:B---3--:R-:W-:Y:S02]  /*8760*/  FSEL R137, R137, -INF , P3 ;  /* 0xff80000089897808 */ /* 0x008fe40001800000 */
[----:B------:R-:W-:Y:S01]  /*8770*/  FMNMX.FTZ R164, R136, R13, !PT ;  /* 0x0000000d88a47209 */ /* 0x000fe20007810000 */
[----:B------:R-:W1:Y:S01]  /*8780*/  MUFU.TANH R150, R150 ;  /* 0x0000009600967308 */ /* 0x000e620000002400 */
[----:B------:R-:W-:-:S02]  /*8790*/  ISETP.GT.AND P3, PT, R190, 0x69, PT ;  /* 0x00000069be00780c */ /* 0x000fc40003f64270 */
[----:B----4-:R-:W-:Y:S02]  /*87a0*/  FSEL R181, R181, -INF , P2 ;  /* 0xff800000b5b57808 */ /* 0x010fe40001000000 */
[----:B------:R-:W-:Y:S02]  /*87b0*/  FMNMX.FTZ R164, R137, R164, !PT ;  /* 0x000000a489a47209 */ /* 0x000fe40007810000 */
[C---:B------:R-:W-:Y:S01]  /*87c0*/  ISETP.GT.AND P2, PT, R190.reuse, 0x70, PT ;  /* 0x00000070be00780c */ /* 0x040fe20003f44270 */
[----:B------:R2:W-:Y:S01]  /*87d0*/  MUFU.EX2 R22, R194 ;  /* 0x000000c200167308 */ /* 0x0005e20000000800 */
[----:B-----5:R-:W-:Y:S02]  /*87e0*/  FSEL R183, R183, -INF , P3 ;  /* 0xff800000b7b77808 */ /* 0x020fe40001800000 */
[----:B------:R-:W-:-:S04]  /*87f0*/  ISETP.GT.AND P3, PT, R190, 0x71, PT ;  /* 0x00000071be00780c */ /* 0x000fc80003f64270 */
[----:B0-----:R-:W-:Y:S01]  /*8800*/  FSEL R147, R147, -INF , P3 ;  /* 0xff80000093937808 */ /* 0x001fe20001800000 */
[----:B------:R-:W0:Y:S01]  /*8810*/  MUFU.TANH R151, R151 ;  /* 0x0000009700977308 */ /* 0x000e220000002400 */
[----:B--2---:R-:W-:-:S01]  /*8820*/  FFMA.FTZ R194, R166, UR10, -R135 ;  /* 0x0000000aa6c27c23 */ /* 0x004fc20008010887 */
[----:B------:R-:W-:Y:S02]  /*8830*/  FMNMX.FTZ R166, R181, R164, !PT ;  /* 0x000000a4b5a67209 */ /* 0x000fe40007810000 */
[----:B------:R-:W-:Y:S02]  /*8840*/  FSEL R164, R146, -INF , P2 ;  /* 0xff80000092a47808 */ /* 0x000fe40001000000 */
[----:B------:R-:W-:Y:S02]  /*8850*/  FMNMX.FTZ R13, R183, R166, !PT ;  /* 0x000000a6b70d7209 */ /* 0x000fe40007810000 */
[----:B------:R-:W2:Y:S01]  /*8860*/  MUFU.TANH R122, R122 ;  /* 0x0000007a007a7308 */ /* 0x000ea20000002400 */
[----:B------:R-:W-:-:S02]  /*8870*/  ISETP.GT.AND P2, PT, R190, 0x78, PT ;  /* 0x00000078be00780c */ /* 0x000fc40003f44270 */
[----:B------:R-:W-:Y:S02]  /*8880*/  ISETP.GT.AND P3, PT, R190, 0x79, PT ;  /* 0x00000079be00780c */ /* 0x000fe40003f64270 */
[----:B-1----:R-:W-:Y:S02]  /*8890*/  FSEL R166, R150, -INF , P2 ;  /* 0xff80000096a67808 */ /* 0x002fe40001000000 */
[C---:B------:R-:W-:Y:S01]  /*88a0*/  ISETP.GT.AND P2, PT, R190.reuse, 0x80, PT ;  /* 0x00000080be00780c */ /* 0x040fe20003f44270 */
[----:B------:R-:W1:Y:S01]  /*88b0*/  MUFU.TANH R123, R123 ;  /* 0x0000007b007b7308 */ /* 0x000e620000002400 */
[----:B0-----:R-:W-:Y:S02]  /*88c0*/  FSEL R151, R151, -INF , P3 ;  /* 0xff80000097977808 */ /* 0x001fe40001800000 */
[----:B------:R-:W-:-:S05]  /*88d0*/  ISETP.GT.AND P3, PT, R190, 0x81, PT ;  /* 0x00000081be00780c */ /* 0x000fca0003f64270 */
[----:B------:R0:W-:Y:S01]  /*88e0*/  MUFU.EX2 R156, R192 ;  /* 0x000000c0009c7308 */ /* 0x0001e20000000800 */
[----:B--2---:R-:W-:Y:S02]  /*88f0*/  FSEL R122, R122, -INF , P2 ;  /* 0xff8000007a7a7808 */ /* 0x004fe40001000000 */
[----:B------:R-:W-:-:S05]  /*8900*/  ISETP.GT.AND P2, PT, R190, 0x88, PT ;  /* 0x00000088be00780c */ /* 0x000fca0003f44270 */
[----:B------:R-:W2:Y:S01]  /*8910*/  MUFU.TANH R126, R126 ;  /* 0x0000007e007e7308 */ /* 0x000ea20000002400 */
[----:B0-----:R-:W-:Y:S02]  /*8920*/  FMNMX.FTZ R192, R164, R13, !PT ;  /* 0x0000000da4c07209 */ /* 0x001fe40007810000 */
[----:B-1----:R-:W-:Y:S02]  /*8930*/  FSEL R123, R123, -INF , P3 ;  /* 0xff8000007b7b7808 */ /* 0x002fe40001800000 */
[----:B------:R-:W-:Y:S02]  /*8940*/  FMNMX.FTZ R13, R147, R192, !PT ;  /* 0x000000c0930d7209 */ /* 0x000fe40007810000 */
[----:B------:R-:W-:Y:S01]  /*8950*/  ISETP.GT.AND P3, PT, R190, 0x89, PT ;  /* 0x00000089be00780c */ /* 0x000fe20003f64270 */
[----:B------:R-:W0:Y:S01]  /*8960*/  MUFU.TANH R127, R127 ;  /* 0x0000007f007f7308 */ /* 0x000e220000002400 */
[----:B------:R-:W-:-:S04]  /*8970*/  FMNMX.FTZ R172, R166, R13, !PT ;  /* 0x0000000da6ac7209 */ /* 0x000fc80007810000 */
[----:B------:R-:W-:-:S03]  /*8980*/  FMNMX.FTZ R13, R151, R172, !PT ;  /* 0x000000ac970d7209 */ /* 0x000fc60007810000 */
[----:B------:R-:W1:Y:S01]  /*8990*/  MUFU.TANH R130, R130 ;  /* 0x0000008200827308 */ /* 0x000e620000002400 */
[----:B------:R-:W-:Y:S02]  /*89a0*/  FMNMX.FTZ R172, R122, R13, !PT ;  /* 0x0000000d7aac7209 */ /* 0x000fe40007810000 */
[----:B--2---:R-:W-:Y:S02]  /*89b0*/  FSEL R126, R126, -INF , P2 ;  /* 0xff8000007e7e7808 */ /* 0x004fe40001000000 */
[----:B------:R-:W-:Y:S02]  /*89c0*/  FMNMX.FTZ R13, R123, R172, !PT ;  /* 0x000000ac7b0d7209 */ /* 0x000fe40007810000 */
[----:B------:R-:W-:Y:S01]  /*89d0*/  ISETP.GT.AND P2, PT, R190, 0x90, PT ;  /* 0x00000090be00780c */ /* 0x000fe20003f44270 */
[----:B------:R-:W2:Y:S01]  /*89e0*/  MUFU.TANH R131, R131 ;  /* 0x0000008300837308 */ /* 0x000ea20000002400 */
[----:B0-----:R-:W-:Y:S02]  /*89f0*/  FSEL R127, R127, -INF , P3 ;  /* 0xff8000007f7f7808 */ /* 0x001fe40001800000 */
[----:B------:R-:W-:-:S02]  /*8a00*/  FMNMX.FTZ R192, R126, R13, !PT ;  /* 0x0000000d7ec07209 */ /* 0x000fc40007810000 */
[----:B------:R-:W-:Y:S02]  /*8a10*/  ISETP.GT.AND P3, PT, R190, 0x91, PT ;  /* 0x00000091be00780c */ /* 0x000fe40003f64270 */
[----:B------:R-:W-:Y:S01]  /*8a20*/  FMNMX.FTZ R13, R127, R192, !PT ;  /* 0x000000c07f0d7209 */ /* 0x000fe20007810000 */
[----:B------:R-:W0:Y:S01]  /*8a30*/  MUFU.TANH R134, R134 ;  /* 0x0000008600867308 */ /* 0x000e220000002400 */
[----:B-1----:R-:W-:Y:S02]  /*8a40*/  FSEL R172, R130, -INF , P2 ;  /* 0xff80000082ac7808 */ /* 0x002fe40001000000 */
[----:B------:R-:W-:Y:S02]  /*8a50*/  ISETP.GT.AND P2, PT, R190, 0x98, PT ;  /* 0x00000098be00780c */ /* 0x000fe40003f44270 */
[----:B------:R-:W-:-:S03]  /*8a60*/  FMNMX.FTZ R192, R172, R13, !PT ;  /* 0x0000000dacc07209 */ /* 0x000fc60007810000 */
[----:B------:R-:W1:Y:S01]  /*8a70*/  MUFU.TANH R184, R184 ;  /* 0x000000b800b87308 */ /* 0x000e620000002400 */
[----:B--2---:R-:W-:Y:S02]  /*8a80*/  FSEL R131, R131, -INF , P3 ;  /* 0xff80000083837808 */ /* 0x004fe40001800000 */
[----:B------:R-:W-:Y:S02]  /*8a90*/  ISETP.GT.AND P3, PT, R190, 0x99, PT ;  /* 0x00000099be00780c */ /* 0x000fe40003f64270 */
[----:B------:R-:W-:-:S03]  /*8aa0*/  FMNMX.FTZ R13, R131, R192, !PT ;  /* 0x000000c0830d7209 */ /* 0x000fc60007810000 */
[----:B------:R2:W-:Y:S01]  /*8ab0*/  MUFU.EX2 R130, R173 ;  /* 0x000000ad00827308 */ /* 0x0005e20000000800 */
[----:B0-----:R-:W-:-:S04]  /*8ac0*/  FSEL R134, R134, -INF , P2 ;  /* 0xff80000086867808 */ /* 0x001fc80001000000 */
[----:B------:R-:W-:-:S03]  /*8ad0*/  FMNMX.FTZ R13, R134, R13, !PT ;  /* 0x0000000d860d7209 */ /* 0x000fc60007810000 */
[----:B------:R-:W-:Y:S01]  /*8ae0*/  MUFU.EX2 R186, R186 ;  /* 0x000000ba00ba7308 */ /* 0x000fe20000000800 */
[----:B-1----:R-:W-:Y:S01]  /*8af0*/  FSEL R184, R184, -INF , P3 ;  /* 0xff800000b8b87808 */ /* 0x002fe20001800000 */
[--C-:B--2---:R-:W-:Y:S01]  /*8b00*/  FFMA.FTZ R173, R174, UR10, -R135.reuse ;  /* 0x0000000aaead7c23 */ /* 0x104fe20008010887 */
[----:B------:R-:W-:-:S01]  /*8b10*/  FFMA.FTZ R174, R175, UR10, -R135 ;  /* 0x0000000aafae7c23 */ /* 0x000fc20008010887 */
[--C-:B------:R-:W-:Y:S01]  /*8b20*/  FFMA.FTZ R175, R176, UR10, -R135.reuse ;  /* 0x0000000ab0af7c23 */ /* 0x100fe20008010887 */
[----:B------:R-:W-:Y:S01]  /*8b30*/  FMNMX.FTZ R13, R184, R13, !PT ;  /* 0x0000000db80d7209 */ /* 0x000fe20007810000 */
[--C-:B------:R-:W-:Y:S01]  /*8b40*/  FFMA.FTZ R176, R177, UR10, -R135.reuse ;  /* 0x0000000ab1b07c23 */ /* 0x100fe20008010887 */
[----:B------:R-:W-:-:S01]  /*8b50*/  FFMA.FTZ R177, R178, UR10, -R135 ;  /* 0x0000000ab2b17c23 */ /* 0x000fc20008010887 */
[--C-:B------:R-:W-:Y:S01]  /*8b60*/  FFMA.FTZ R178, R179, UR10, -R135.reuse ;  /* 0x0000000ab3b27c23 */ /* 0x100fe20008010887 */
[----:B------:R-:W-:-:S01]  /*8b70*/  FFMA.FTZ R179, R180, UR10, -R135 ;  /* 0x0000000ab4b37c23 */ /* 0x000fc20008010887 */
[----:B------:R-:W0:Y:S01]  /*8b80*/  SHFL.BFLY PT, R190, R13, 0x2, 0x1f ;  /* 0x0c401f000dbe7f89 */ /* 0x000e2200000e0000 */
[----:B------:R-:W-:-:S01]  /*8b90*/  FFMA.FTZ R180, R182, UR10, -R135 ;  /* 0x0000000ab6b47c23 */ /* 0x000fc20008010887 */
        /* <DEDUP_REMOVED lines=14> */
[----:B------:R-:W-:-:S05]  /*8c80*/  FSEL R182, R190, RZ, P2 ;  /* 0x000000ffbeb67208 */ /* 0x000fca0001000000 */
        /* <DEDUP_REMOVED lines=8> */
[----:B------:R-:W-:Y:S01]  /*8d10*/  FSEL R171, R120, RZ, P1 ;  /* 0x000000ff78ab7208 */ /* 0x000fe20000800000 */
[----:B------:R-:W-:Y:S01]  /*8d20*/  MUFU.EX2 R135, R135 ;  /* 0x0000008700877308 */ /* 0x000fe20000000800 */
[----:B------:R-:W-:-:S01]  /*8d30*/  FFMA.FTZ R190, R191, UR10, -R182 ;  /* 0x0000000abfbe7c23 */ /* 0x000fc200080108b6 */
[--C-:B------:R-:W-:Y:S01]  /*8d40*/  FFMA.FTZ R14, R14, UR10, -R182.reuse ;  /* 0x0000000a0e0e7c23 */ /* 0x100fe200080108b6 */
[----:B------:R-:W-:-:S01]  /*8d50*/  FFMA.FTZ R15, R15, UR10, -R182 ;  /* 0x0000000a0f0f7c23 */ /* 0x000fc200080108b6 */
[----:B------:R-:W-:Y:S01]  /*8d60*/  FADD.FTZ R171, -R171, R8 ;  /* 0x00000008abab7221 */ /* 0x000fe20000010100 */
[----:B------:R-:W-:-:S01]  /*8d70*/  FFMA.FTZ R8, R154, UR10, -R182 ;  /* 0x0000000a9a087c23 */ /* 0x000fc200080108b6 */
[----:B------:R-:W-:Y:S01]  /*8d80*/  FSEL R154, R13, RZ, P2 ;  /* 0x000000ff0d9a7208 */ /* 0x000fe20001000000 */
[----:B------:R-:W-:-:S01]  /*8d90*/  FFMA.FTZ R138, R138, UR10, -R182 ;  /* 0x0000000a8a8a7c23 */ /* 0x000fc200080108b6 */
[----:B------:R-:W-:Y:S01]  /*8da0*/  FMUL.FTZ R171, R171, UR10 ;  /* 0x0000000aabab7c20 */ /* 0x000fe20008410000 */
[----:B------:R-:W-:Y:S01]  /*8db0*/  MUFU.EX2 R10, R10 ;  /* 0x0000000a000a7308 */ /* 0x000fe20000000800 */
[----:B------:R-:W-:-:S01]  /*8dc0*/  FFMA.FTZ R19, R19, UR10, -R182 ;  /* 0x0000000a13137c23 */ /* 0x000fc200080108b6 */
[----:B------:R-:W-:Y:S01]  /*8dd0*/  FADD.FTZ R154, -R154, R9 ;  /* 0x000000099a9a7221 */ /* 0x000fe20000010100 */
[----:B------:R-:W-:-:S01]  /*8de0*/  FFMA.FTZ R20, R20, UR10, -R182 ;  /* 0x0000000a14147c23 */ /* 0x000fc200080108b6 */
[--C-:B------:R-:W-:Y:S01]  /*8df0*/  FFMA.FTZ R21, R21, UR10, -R182.reuse ;  /* 0x0000000a15157c23 */ /* 0x100fe200080108b6 */
[----:B------:R-:W-:-:S01]  /*8e00*/  FFMA.FTZ R140, R140, UR10, -R182 ;  /* 0x0000000a8c8c7c23 */ /* 0x000fc200080108b6 */
[----:B------:R-:W-:Y:S01]  /*8e10*/  FMUL.FTZ R154, R154, UR10 ;  /* 0x0000000a9a9a7c20 */ /* 0x000fe20008410000 */
        /* <DEDUP_REMOVED lines=21> */
[----:B------:R-:W-:Y:S01]  /*8f70*/  FFMA.FTZ R134, R134, UR10, -R182 ;  /* 0x0000000a86867c23 */ /* 0x000fe200080108b6 */
[----:B------:R-:W-:-:S03]  /*8f80*/  FADD.FTZ R192, R185, R192 ;  /* 0x000000c0b9c07221 */ /* 0x000fc60000010000 */
[----:B------:R-:W0:Y:S01]  /*8f90*/  MUFU.EX2 R190, R190 ;  /* 0x000000be00be7308 */ /* 0x000e220000000800 */
[----:B-1----:R-:W-:-:S04]  /*8fa0*/  FFMA.FTZ R5, R154, R4, R135 ;  /* 0x000000049a057223 */ /* 0x002fc80000010087 */
[----:B------:R-:W-:Y:S01]  /*8fb0*/  FADD.FTZ R4, R10, R5 ;  /* 0x000000050a047221 */ /* 0x000fe20000010000 */
[----:B------:R-:W-:-:S02]  /*8fc0*/  FADD.FTZ R5, R187, R192 ;  /* 0x000000c0bb057221 */ /* 0x000fc40000010000 */
        /* <DEDUP_REMOVED lines=10> */
[----:B--2---:R-:W-:-:S01]  /*9070*/  FADD.FTZ R171, R15, R4 ;  /* 0x000000040fab7221 */ /* 0x004fc20000010000 */
[----:B------:R-:W-:-:S04]  /*9080*/  FADD.FTZ R4, R12, R5 ;  /* 0x000000050c047221 */ /* 0x000fc80000010000 */
[----:B------:R-:W-:Y:S02]  /*9090*/  FADD.FTZ R5, R193, R4 ;  /* 0x00000004c1057221 */ /* 0x000fe40000010000 */
[----:B------:R-:W2:Y:S01]  /*90a0*/  MUFU.EX2 R20, R20 ;  /* 0x0000001400147308 */ /* 0x000ea20000000800 */
[----:B0-----:R-:W-:-:S01]  /*90b0*/  FADD.FTZ R192, R138, R171 ;  /* 0x000000ab8ac07221 */ /* 0x001fc20000010000 */
[----:B------:R-:W-:Y:S01]  /*90c0*/  FADD.FTZ R4, R18, R5 ;  /* 0x0000000512047221 */ /* 0x000fe20000010000 */
[----:B------:R-:W-:-:S03]  /*90d0*/  FFMA.FTZ R171, R181, UR10, -R182 ;  /* 0x0000000ab5ab7c23 */ /* 0x000fc600080108b6 */
[----:B------:R-:W-:Y:S02]  /*90e0*/  FADD.FTZ R5, R139, R4 ;  /* 0x000000048b057221 */ /* 0x000fe40000010000 */
[----:B------:R-:W0:Y:S01]  /*90f0*/  MUFU.EX2 R21, R21 ;  /* 0x0000001500157308 */ /* 0x000e220000000800 */
[----:B-1----:R-:W-:-:S01]  /*9100*/  FADD.FTZ R191, R19, R192 ;  /* 0x000000c013bf7221 */ /* 0x002fc20000010000 */
[----:B------:R-:W-:-:S04]  /*9110*/  FADD.FTZ R4, R22, R5 ;  /* 0x0000000516047221 */ /* 0x000fc80000010000 */
[----:B------:R-:W-:Y:S02]  /*9120*/  FADD.FTZ R5, R141, R4 ;  /* 0x000000048d057221 */ /* 0x000fe40000010000 */
[----:B------:R-:W-:Y:S01]  /*9130*/  MUFU.EX2 R140, R140 ;  /* 0x0000008c008c7308 */ /* 0x000fe20000000800 */
[----:B--2---:R-:W-:-:S01]  /*9140*/  FADD.FTZ R192, R20, R191 ;  /* 0x000000bf14c07221 */ /* 0x004fc20000010000 */
[----:B------:R-:W-:-:S06]  /*9150*/  FADD.FTZ R4, R144, R5 ;  /* 0x0000000590047221 */ /* 0x000fcc0000010000 */
[----:B------:R-:W-:Y:S01]  /*9160*/  MUFU.EX2 R23, R23 ;  /* 0x0000001700177308 */ /* 0x000fe20000000800 */
[----:B0-----:R-:W-:-:S01]  /*9170*/  FADD.FTZ R181, R21, R192 ;  /* 0x000000c015b57221 */ /* 0x001fc20000010000 */
[----:B------:R-:W-:-:S06]  /*9180*/  FFMA.FTZ R192, R183, UR10, -R182 ;  /* 0x0000000ab7c07c23 */ /* 0x000fcc00080108b6 */
[----:B------:R-:W-:Y:S08]  /*9190*/  MUFU.EX2 R161, R161 ;  /* 0x000000a100a17308 */ /* 0x000ff00000000800 */
[----:B------:R-:W0:Y:S08]  /*91a0*/  MUFU.EX2 R163, R163 ;  /* 0x000000a300a37308 */ /* 0x000e300000000800 */
[----:B------:R-:W1:Y:S08]  /*91b0*/  MUFU.EX2 R168, R168 ;  /* 0x000000a800a87308 */ /* 0x000e700000000800 */
[----:B------:R-:W2:Y:S01]  /*91c0*/  MUFU.EX2 R145, R145 ;  /* 0x0000009100917308 */ /* 0x000ea20000000800 */
[----:B0-----:R-:W-:-:S07]  /*91d0*/  FADD.FTZ R4, R163, R4 ;  /* 0x00000004a3047221 */ /* 0x001fce0000010000 */
[----:B------:R0:W-:Y:S08]  /*91e0*/  MUFU.EX2 R146, R194 ;  /* 0x000000c200927308 */ /* 0x0001f00000000800 */
[----:B------:R-:W3:Y:S01]  /*91f0*/  MUFU.EX2 R169, R169 ;  /* 0x000000a900a97308 */ /* 0x000ee20000000800 */
[----:B0-----:R-:W-:-:S04]  /*9200*/  FADD.FTZ R194, R140, R181 ;  /* 0x000000b58cc27221 */ /* 0x001fc80000010000 */
[----:B------:R-:W-:-:S03]  /*9210*/  FADD.FTZ R194, R23, R194 ;  /* 0x000000c217c27221 */ /* 0x000fc60000010000 */
[----:B------:R-:W0:Y:S01]  /*9220*/  MUFU.EX2 R170, R170 ;  /* 0x000000aa00aa7308 */ /* 0x000e220000000800 */
[----:B------:R-:W-:-:S04]  /*9230*/  FADD.FTZ R5, R161, R194 ;  /* 0x000000c2a1057221 */ /* 0x000fc80000010000 */
[----:B-1----:R-:W-:Y:S01]  /*9240*/  FADD.FTZ R194, R168, R5 ;  /* 0x00000005a8c27221 */ /* 0x002fe20000010000 */
[----:B--2---:R-:W-:-:S02]  /*9250*/  FADD.FTZ R5, R145, R4 ;  /* 0x0000000491057221 */ /* 0x004fc40000010000 */
[----:B------:R-:W1:Y:S01]  /*9260*/  MUFU.EX2 R148, R148 ;  /* 0x0000009400947308 */ /* 0x000e620000000800 */
[----:B---3--:R-:W-:-:S01]  /*9270*/  FADD.FTZ R181, R169, R194 ;  /* 0x000000c2a9b57221 */ /* 0x008fc20000010000 */
        /* <DEDUP_REMOVED lines=49> */
[----:B-1----:R-:W-:-:S01]  /*9590*/  FADD.FTZ R183, R192, R127 ;  /* 0x0000007fc0b77221 */ /* 0x002fc20000010000 */
[----:B------:R-:W-:-:S06]  /*95a0*/  FFMA.FTZ R127, R172, UR10, -R182 ;  /* 0x0000000aac7f7c23 */ /* 0x000fcc00080108b6 */
        /* <DEDUP_REMOVED lines=8> */
[--C-:B------:R-:W-:Y:S01]  /*9630*/  FFMA.FTZ R172, R131, UR10, -R182.reuse ;  /* 0x0000000a83ac7c23 */ /* 0x100fe200080108b6 */
[----:B------:R-:W-:-:S05]  /*9640*/  FFMA.FTZ R182, R184, UR10, -R182 ;  /* 0x0000000ab8b67c23 */ /* 0x000fca00080108b6 */
        /* <DEDUP_REMOVED lines=40> */
.L_x_2323:
[----:B------:R-:W-:Y:S01]  /*98d0*/  ULEA UR6, UR6, UR38, 0x3 ;  /* 0x0000002606067291 */ /* 0x000fe2000f8e183f */
[----:B------:R-:W-:Y:S01]  /*98e0*/  F2FP.SATFINITE.E4M3.F32.PACK_AB_MERGE_C R8, R155, R8, RZ ;  /* 0x000000089b08723e */ /* 0x000fe200048070ff */
[----:B------:R-:W-:Y:S01]  /*98f0*/  UISETP.GT.AND UP0, UPT, UR39, UR53, UPT ;  /* 0x000000352700728c */ /* 0x000fe2000bf04270 */
[----:B------:R-:W-:Y:S01]  /*9900*/  F2FP.SATFINITE.E4M3.F32.PACK_AB_MERGE_C R121, R130, R121, RZ ;  /* 0x000000798279723e */ /* 0x000fe200048070ff */
[----:B------:R-:W-:Y:S01]  /*9910*/  UIADD3 UR6, UR6, 0x33460, URZ ;  /* 0x0003346006067890 */ /* 0x000fe2000fffe03f */
[----:B------:R-:W-:Y:S01]  /*9920*/  F2FP.SATFINITE.E4M3.F32.PACK_AB_MERGE_C R187, R188, R187, RZ ;  /* 0x000000bbbcbb723e */ /* 0x000fe200048070ff */
[----:B------:R-:W-:Y:S01]  /*9930*/  UIADD3 UR39, UR39, -0x1, URZ ;  /* 0xffffffff27277890 */ /* 0x000fe2000fffe03f */
[----:B------:R-:W-:Y:S01]  /*9940*/  F2FP.SATFINITE.E4M3.F32.PACK_AB_MERGE_C R11, R190, R11, RZ ;  /* 0x0000000bbe0b723e */ /* 0x000fe200048070ff */
[----:B------:R-:W-:Y:S01]  /*9950*/  UPRMT UR6, UR60, 0x654, UR6 ;  /* 0x000006543c067896 */ /* 0x000fe20008000006 */
[----:B------:R-:W-:Y:S01]  /*9960*/  PLOP3.LUT P1, PT, PT, PT, UP0, 0x80, 0x0 ;  /* 0x000000000000781c */ /* 0x000fe20003f2f008 */
[----:B------:R-:W-:Y:S01]  /*9970*/  UMOV UR7, UR5 ;  /* 0x0000000500077c82 */ /* 0x000fe20008000000 */
[----:B------:R-:W-:Y:S01]  /*9980*/  F2FP.SATFINITE.E4M3.F32.PACK_AB_MERGE_C R12, R193, R12, RZ ;  /* 0x0000000cc10c723e */ /* 0x000fe200048070ff */
[-C--:B------:R-:W-:Y:S01]  /*9990*/  FMUL.FTZ R24, R24, R9.reuse ;  /* 0x0000000918187220 */ /* 0x080fe20000410000 */
[----:B------:R-:W-:Y:S01]  /*99a0*/  F2FP.SATFINITE.E4M3.F32.PACK_AB_MERGE_C R19, R19, R138, RZ ;  /* 0x0000008a1313723e */ /* 0x000fe200048070ff */
[-C--:B------:R-:W-:Y:S01]  /*99b0*/  FMUL.FTZ R25, R25, R9.reuse ;  /* 0x0000000919197220 */ /* 0x080fe20000410000 */
[----:B------:R-:W-:Y:S01]  /*99c0*/  F2FP.SATFINITE.E4M3.F32.PACK_AB_MERGE_C R22, R141, R22, RZ ;  /* 0x000000168d16723e */ /* 0x000fe200048070ff */
[----:B------:R-:W-:Y:S01]  /*99d0*/  FMUL.FTZ R28, R28, R9 ;  /* 0x000000091c1c7220 */ /* 0x000fe20000410000 */
[----:B------:R-:W-:Y:S01]  /*99e0*/  F2FP.SATFINITE.E4M3.F32.PACK_AB_MERGE_C R23, R23, R140, RZ ;  /* 0x0000008c1717723e */ /* 0x000fe200048070ff */
[----:B------:R-:W-:Y:S01]  /*99f0*/  SYNCS.ARRIVE.TRANS64.RED.A1T0 RZ, [UR6], RZ ;  /* 0x000000ffffff79a7 */ /* 0x000fe20008100406 */
[----:B------:R-:W-:Y:S01]  /*9a00*/  F2FP.SATFINITE.E4M3.F32.PACK_AB_MERGE_C R145, R156, R145, RZ ;  /* 0x000000919c91723e */ /* 0x000fe200048070ff */
[----:B------:R-:W-:Y:S01]  /*9a10*/  UMOV UR6, UR4 ;  /* 0x0000000400067c82 */ /* 0x000fe20008000000 */
        /* <DEDUP_REMOVED lines=124> */
[----:B------:R-:W-:-:S02]  /*a1e0*/  IMAD.MOV.U32 R9, RZ, RZ, R13 ;  /* 0x000000ffff097224 */ /* 0x000fc400078e000d */
[----:B------:R-:W-:Y:S01]  /*a1f0*/  IMAD.MOV.U32 R8, RZ, RZ, R120 ;  /* 0x000000ffff087224 */ /* 0x000fe200078e0078 */
[----:B------:R-:W-:Y:S06]  /*a200*/  @P1 BRA `(.L_x_2324) ;  /* 0xffffffb800ec1947 */ /* 0x000fec000383ffff */
[----:B------:R-:W-:-:S05]  /*a210*/  UMOV UR6, UR39 ;  /* 0x0000002700067c82 */ /* 0x000fca0008000000 */
.L_x_2313:
[----:B------:R-:W-:-:S06]  /*a220*/  UISETP.GE.AND UP0, UPT, UR6, UR58, UPT ;  /* 0x0000003a0600728c */ /* 0x000fcc000bf06270 */
[----:B------:R-:W-:-:S13]  /*a230*/  PLOP3.LUT P1, PT, PT, PT, UP0, 0x80, 0x0 ;  /* 0x000000000000781c */ /* 0x000fda0003f2f008 */
[----:B------:R-:W-:Y:S05]  /*a240*/  @!P1 BRA `(.L_x_2325) ;  /* 0x0000003800409947 */ /* 0x000fea0003800000 */
[C---:B------:R-:W-:Y:S01]  /*a250*/  VIADD R6, R16.reuse, 0x8 ;  /* 0x0000000810067836 */ /* 0x040fe20000000000 */
[----:B------:R-:W-:Y:S01]  /*a260*/  IADD3 R16, -R16, 0xb, RZ ;  /* 0x0000000b10107810 */ /* 0x000fe20007ffe1ff */
[----:B------:R-:W-:Y:S01]  /*a270*/  IMAD.MOV.U32 R8, RZ, RZ, R13 ;  /* 0x000000ffff087224 */ /* 0x000fe200078e000d */
[----:B------:R-:W-:Y:S01]  /*a280*/  UMOV UR39, UR5 ;  /* 0x0000000500277c82 */ /* 0x000fe20008000000 */
[----:B------:R-:W-:Y:S01]  /*a290*/  IMAD.MOV.U32 R7, RZ, RZ, R120 ;  /* 0x000000ffff077224 */ /* 0x000fe200078e0078 */
[----:B------:R-:W-:Y:S01]  /*a2a0*/  UMOV UR7, UR4 ;  /* 0x0000000400077c82 */ /* 0x000fe20008000000 */
[----:B------:R-:W-:-:S05]  /*a2b0*/  ULDC UR53, c[0x0][0x988] ;  /* 0x0002620000357ab9 */ /* 0x000fca0000000800 */
.L_x_2336:
[----:B------:R-:W-:Y:S01]  /*a2c0*/  UIADD3 UR4, UR7, 0x1, URZ ;  /* 0x0000000107047890 */ /* 0x000fe2000fffe03f */
[----:B------:R-:W-:-:S03]  /*a2d0*/  ISETP.NE.AND P2, PT, RZ, UR54, PT ;  /* 0x00000036ff007c0c */ /* 0x000fc6000bf45270 */
[----:B------:R-:W-:-:S04]  /*a2e0*/  UISETP.NE.AND UP0, UPT, UR4, 0x2, UPT ;  /* 0x000000020400788c */ /* 0x000fc8000bf05270 */
[----:B------:R-:W-:Y:S02]  /*a2f0*/  USEL UR5, URZ, 0x1, UP0 ;  /* 0x000000013f057887 */ /* 0x000fe40008000000 */
[----:B------:R-:W-:Y:S02]  /*a300*/  USEL UR4, UR4, URZ, UP0 ;  /* 0x0000003f04047287 */ /* 0x000fe40008000000 */
[----:B------:R-:W-:Y:S02]  /*a310*/  ULOP3.LUT UR5, UR39, UR5, URZ, 0x3c, !UPT ;  /* 0x0000000527057292 */ /* 0x000fe4000f8e3c3f */
[----:B--2---:R-:W-:Y:S10]  /*a320*/  @P2 BRA `(.L_x_2326) ;  /* 0x00000000002c2947 */ /* 0x004ff40003800000 */
[----:B------:R-:W-:Y:S05]  /*a330*/  @!P0 BRA `(.L_x_2327) ;  /* 0x0000000000048947 */ /* 0x000fea0003800000 */
[----:B------:R-:W-:Y:S01]  /*a340*/  BPT.TRAP 0x1 ;  /* 0x000000040000795c */ /* 0x000fe20000300000 */
.L_x_2327:
[----:B------:R-:W-:Y:S01]  /*a350*/  ULEA UR10, UR4, UR38, 0x3 ;  /* 0x00000026040a7291 */ /* 0x000fe2000f8e183f */
[----:B------:R-:W-:-:S05]  /*a360*/  IMAD.U32 R9, RZ, RZ, UR5 ;  /* 0x00000005ff097e24 */ /* 0x000fca000f8e00ff */
[----:B------:R-:W-:-:S04]  /*a370*/  SHF.L.U32 R9, R9, 0x1f, RZ ;  /* 0x0000001f09097819 */ /* 0x000fc800000006ff */
[----:B------:R0:W1:Y:S01]  /*a380*/  SYNCS.PHASECHK.TRANS64.TRYWAIT P1, [UR10+0x33430], R9 ;  /* 0x03343009ff0075a7 */ /* 0x000062000802014a */
[----:B------:R-:W-:Y:S05]  /*a390*/  @!P0 BRA `(.L_x_2328) ;  /* 0x0000000000048947 */ /* 0x000fea0003800000 */
[----:B------:R-:W-:Y:S01]  /*a3a0*/  BPT.TRAP 0x1 ;  /* 0x000000040000795c */ /* 0x000fe20000300000 */
.L_x_2328:
[----:B-1----:R-:W-:Y:S05]  /*a3b0*/  @P1 BRA `(.L_x_2326) ;  /* 0x0000000000081947 */ /* 0x002fea0003800000 */
[----:B------:R-:W1:Y:S02]  /*a3c0*/  SYNCS.PHASECHK.TRANS64.TRYWAIT P1, [UR10+0x33430], R9 ;  /* 0x03343009ff0075a7 */ /* 0x000e64000802014a */
[----:B-1----:R-:W-:Y:S05]  /*a3d0*/  @!P1 BRA `(.L_x_2329) ;  /* 0x000000c400889947 */ /* 0x002fea0003800000 */
.L_x_2326:
[----:B------:R2:W-:Y:S01]  /*a3e0*/  BAR.SYNC.DEFER_BLOCKING R6, 0x100 ;  /* 0x000400060000751d */ /* 0x0005e20000010000 */
[C---:B------:R-:W-:Y:S01]  /*a3f0*/  R2UR UR28, R2.reuse ;  /* 0x00000000021c72ca */ /* 0x040fe200000e0000 */
[----:B------:R-:W-:Y:S01]  /*a400*/  UIMAD UR10, UR4, 0x780, UR52 ;  /* 0x00000780040a78a4 */ /* 0x000fe2000f8e0234 */
[C---:B------:R-:W-:Y:S02]  /*a410*/  R2UR UR29, R3.reuse ;  /* 0x00000000031d72ca */ /* 0x040fe400000e0000 */
[C---:B------:R-:W-:Y:S01]  /*a420*/  R2UR UR32, R2.reuse ;  /* 0x00000000022072ca */ /* 0x040fe200000e0000 */
[----:B------:R-:W-:Y:S01]  /*a430*/  UMOV UR31, 0x80000020 ;  /* 0x80000020001f7882 */ /* 0x000fe20000000000 */
[C---:B------:R-:W-:Y:S01]  /*a440*/  R2UR UR33, R3.reuse ;  /* 0x00000000032172ca */ /* 0x040fe200000e0000 */
[----:B------:R-:W-:Y:S01]  /*a450*/  UIADD3 UR34, UR10, 0x80, URZ ;  /* 0x000000800a227890 */ /* 0x000fe2000fffe03f */
[C---:B------:R-:W-:Y:S01]  /*a460*/  R2UR UR40, R2.reuse ;  /* 0x00000000022872ca */ /* 0x040fe200000e0000 */
[----:B------:R-:W-:Y:S01]  /*a470*/  UMOV UR30, UR10 ;  /* 0x0000000a001e7c82 */ /* 0x000fe20008000000 */
[----:B------:R-:W-:Y:S01]  /*a480*/  UMOV UR35, 0x80000020 ;  /* 0x8000002000237882 */ /* 0x000fe20000000000 */
[C---:B------:R-:W-:Y:S01]  /*a490*/  R2UR UR41, R3.reuse ;  /* 0x00000000032972ca */ /* 0x040fe200000e0000 */
[----:B------:R-:W-:Y:S01]  /*a4a0*/  UIADD3 UR42, UR10, 0x100, URZ ;  /* 0x000001000a2a7890 */ /* 0x000fe2000fffe03f */
[C---:B------:R-:W-:Y:S01]  /*a4b0*/  R2UR UR44, R2.reuse ;  /* 0x00000000022c72ca */ /* 0x040fe200000e0000 */
[----:B------:R-:W-:Y:S01]  /*a4c0*/  UMOV UR43, 0x80000020 ;  /* 0x80000020002b7882 */ /* 0x000fe20000000000 */
[C---:B------:R-:W-:Y:S01]  /*a4d0*/  R2UR UR45, R3.reuse ;  /* 0x00000000032d72ca */ /* 0x040fe200000e0000 */
[----:B------:R-:W-:Y:S01]  /*a4e0*/  UIADD3 UR46, UR10, 0x180, URZ ;  /* 0x000001800a2e7890 */ /* 0x000fe2000fffe03f */
[----:B------:R-:W-:Y:S01]  /*a4f0*/  R2UR UR48, R2 ;  /* 0x00000000023072ca */ /* 0x000fe200000e0000 */
[----:B------:R-:W-:Y:S01]  /*a500*/  UMOV UR47, 0x80000020 ;  /* 0x80000020002f7882 */ /* 0x000fe20000000000 */
[----:B------:R-:W-:Y:S01]  /*a510*/  R2UR UR49, R3 ;  /* 0x00000000033172ca */ /* 0x000fe200000e0000 */
        /* <DEDUP_REMOVED lines=145> */
[----:B------:R-:W-:Y:S01]  /*ae30*/  QGMMA.64x32x32.F32.E4M3.E4M3 R120, gdesc[UR12], R120, gsb0 ;  /* 0x006000000c7879f3 */ /* 0x000fe20008000878 */
[----:B------:R-:W-:Y:S02]  /*ae40*/  UIADD3 UR14, UR10, 0x602, URZ ;  /* 0x000006020a0e7890 */ /* 0x000fe4000fffe03f */
[----:B------:R-:W-:-:S05]  /*ae50*/  UIADD3 UR15, UR10, 0x682, URZ ;  /* 0x000006820a0f7890 */ /* 0x000fca000fffe03f */
        /* <DEDUP_REMOVED lines=21> */
[----:B--2---:R-:W-:Y:S05]  /*afb0*/  @P2 BRA `(.L_x_2330) ;  /* 0x00000000002c2947 */ /* 0x004fea0003800000 */
[----:B------:R-:W-:Y:S05]  /*afc0*/  @!P0 BRA `(.L_x_2331) ;  /* 0x0000000000048947 */ /* 0x000fea0003800000 */
[----:B------:R-:W-:Y:S01]  /*afd0*/  BPT.TRAP 0x1 ;  /* 0x000000040000795c */ /* 0x000fe20000300000 */
.L_x_2331:
[----:B------:R-:W-:Y:S01]  /*afe0*/  ULEA UR10, UR7, UR38, 0x3 ;  /* 0x00000026070a7291 */ /* 0x000fe2000f8e183f */
[----:B01----:R-:W-:-:S05]  /*aff0*/  IMAD.U32 R9, RZ, RZ, UR39 ;  /* 0x00000027ff097e24 */ /* 0x003fca000f8e00ff */
[----:B------:R-:W-:-:S04]  /*b000*/  SHF.L.U32 R9, R9, 0x1f, RZ ;  /* 0x0000001f09097819 */ /* 0x000fc800000006ff */
[----:B------:R0:W1:Y:S01]  /*b010*/  SYNCS.PHASECHK.TRANS64.TRYWAIT P1, [UR10+0x33450], R9 ;  /* 0x03345009ff0075a7 */ /* 0x000062000802014a */
[----:B------:R-:W-:Y:S05]  /*b020*/  @!P0 BRA `(.L_x_2332) ;  /* 0x0000000000048947 */ /* 0x000fea0003800000 */
[----:B------:R-:W-:Y:S01]  /*b030*/  BPT.TRAP 0x1 ;  /* 0x000000040000795c */ /* 0x000fe20000300000 */
.L_x_2332:
[----:B-1----:R-:W-:Y:S05]  /*b040*/  @P1 BRA `(.L_x_2330) ;  /* 0x0000000000081947 */ /* 0x002fea0003800000 */
[----:B------:R-:W1:Y:S02]  /*b050*/  SYNCS.PHASECHK.TRANS64.TRYWAIT P1, [UR10+0x33450], R9 ;  /* 0x03345009ff0075a7 */ /* 0x000e64000802014a */
[----:B-1----:R-:W-:Y:S05]  /*b060*/  @!P1 BRA `(.L_x_2333) ;  /* 0x000000b8007c9947 */ /* 0x002fea0003800000 */
.L_x_2330:
        /* <DEDUP_REMOVED lines=33> */
.L_x_2334:
[C---:B-1----:R-:W-:Y:S01]  /*b280*/  FMUL.FTZ R10, R0.reuse, R184 ;  /* 0x000000b8000a7220 */ /* 0x042fe20000410000 */
        /* <DEDUP_REMOVED lines=38> */
[----:B---3--:R-:W-:Y:S01]  /*b4f0*/  FMNMX.FTZ R189, R9, R188, !PT ;  /* 0x000000bc09bd7209 */ /* 0x008fe20007810000 */
        /* <DEDUP_REMOVED lines=23> */
[----:B---3--:R-:W-:Y:S01]  /*b670*/  FMNMX.FTZ R190, R18, R13, !PT ;  /* 0x0000000d12be7209 */ /* 0x008fe20007810000 */
[C---:B------:R-:W-:Y:S01]  /*b680*/  FMUL.FTZ R137, R0.reuse, R137 ;  /* 0x0000008900897220 */ /* 0x040fe20000410000 */
[C---:B------:R-:W-:Y:S01]  /*b690*/  FMUL.FTZ R139, R0.reuse, R139 ;  /* 0x0000008b008b7220 */ /* 0x040fe20000410000 */
[C---:B------:R-:W-:Y:S01]  /*b6a0*/  FMUL.FTZ R140, R0.reuse, R140 ;  /* 0x0000008c008c7220 */ /* 0x040fe20000410000 */
[C---:B------:R-:W-:Y:S01]  /*b6b0*/  FMUL.FTZ R142, R0.reuse, R142 ;  /* 0x0000008e008e7220 */ /* 0x040fe20000410000 */
[C---:B------:R-:W-:Y:S01]  /*b6c0*/  FMUL.FTZ R141, R0.reuse, R141 ;  /* 0x0000008d008d7220 */ /* 0x040fe20000410000 */
[C---:B------:R-:W-:Y:S01]  /*b6d0*/  FMUL.FTZ R143, R0.reuse, R143 ;  /* 0x0000008f008f7220 */ /* 0x040fe20000410000 */
        /* <DEDUP_REMOVED lines=35> */
[----:B------:R-:W-:Y:S01]  /*b910*/  ULEA UR11, UR4, UR38, 0x3 ;  /* 0x00000026040b7291 */ /* 0x000fe2000f8e183f */
[----:B------:R-:W-:-:S03]  /*b920*/  IMAD.U32 R195, RZ, RZ, UR10 ;  /* 0x0000000affc37e24 */ /* 0x000fc6000f8e00ff */
[----:B------:R-:W-:Y:S01]  /*b930*/  UIADD3 UR11, UR11, 0x33440, URZ ;  /* 0x000334400b0b7890 */ /* 0x000fe2000fffe03f */
[----:B------:R-:W1:Y:S01]  /*b940*/  MUFU.TANH R186, R186 ;  /* 0x000000ba00ba7308 */ /* 0x000e620000002400 */
[----:B---3--:R-:W-:Y:S02]  /*b950*/  FMNMX.FTZ R189, R23, R120, !PT ;  /* 0x0000007817bd7209 */ /* 0x008fe40007810000 */
[----:B------:R-:W-:-:S05]  /*b960*/  UPRMT UR11, UR60, 0x654, UR11 ;  /* 0x000006543c0b7896 */ /* 0x000fca000800000b */
[----:B------:R-:W3:Y:S01]  /*b970*/  MUFU.TANH R185, R185 ;  /* 0x000000b900b97308 */ /* 0x000ee20000002400 */
[----:B0-----:R-:W-:-:S03]  /*b980*/  FMNMX.FTZ R120, R184, R13, !PT ;  /* 0x0000000db8787209 */ /* 0x001fc60007810000 */
[----:B------:R-:W-:Y:S04]  /*b990*/  SYNCS.ARRIVE.TRANS64.RED.A1T0 RZ, [UR11], RZ ;  /* 0x000000ffffff79a7 */ /* 0x000fe8000810040b */
[----:B------:R-:W0:Y:S01]  /*b9a0*/  MUFU.TANH R187, R187 ;  /* 0x000000bb00bb7308 */ /* 0x000e220000002400 */
[----:B-1----:R-:W-:-:S07]  /*b9b0*/  FMNMX.FTZ R190, R186, R189, !PT ;  /* 0x000000bdbabe7209 */ /* 0x002fce0007810000 */
[----:B------:R-:W1:Y:S01]  /*b9c0*/  MUFU.TANH R168, R168 ;  /* 0x000000a800a87308 */ /* 0x000e620000002400 */
[----:B---3--:R-:W-:-:S07]  /*b9d0*/  FMNMX.FTZ R13, R185, R120, !PT ;  /* 0x00000078b90d7209 */ /* 0x008fce0007810000 */
[----:B------:R-:W3:Y:S01]  /*b9e0*/  MUFU.TANH R170, R170 ;  /* 0x000000aa00aa7308 */ /* 0x000ee20000002400 */
[----:B0-----:R-:W-:-:S07]  /*b9f0*/  FMNMX.FTZ R189, R187, R190, !PT ;  /* 0x000000bebbbd7209 */ /* 0x001fce0007810000 */
        /* <DEDUP_REMOVED lines=123> */
[----:B---3--:R-:W-:Y:S02]  /*c1b0*/  FMNMX.FTZ R190, R134, R189, !PT ;  /* 0x000000bd86be7209 */ /* 0x008fe40007810000 */
[----:B0-----:R-:W-:-:S05]  /*c1c0*/  FMNMX.FTZ R189, R133, R120, !PT ;  /* 0x0000007885bd7209 */ /* 0x001fca0007810000 */
[----:B------:R-:W0:Y:S01]  /*c1d0*/  SHFL.BFLY PT, R120, R189, 0x2, 0x1f ;  /* 0x0c401f00bd787f89 */ /* 0x000e2200000e0000 */
[----:B-1----:R-:W-:-:S05]  /*c1e0*/  FMNMX.FTZ R190, R135, R190, !PT ;  /* 0x000000be87be7209 */ /* 0x002fca0007810000 */
[----:B------:R-:W1:Y:S01]  /*c1f0*/  SHFL.BFLY PT, R13, R190, 0x2, 0x1f ;  /* 0x0c401f00be0d7f89 */ /* 0x000e6200000e0000 */
[----:B0-----:R-:W-:-:S05]  /*c200*/  FMNMX.FTZ R191, R189, R120, !PT ;  /* 0x00000078bdbf7209 */ /* 0x001fca0007810000 */
[----:B------:R-:W0:Y:S01]  /*c210*/  SHFL.BFLY PT, R120, R191, 0x1, 0x1f ;  /* 0x0c201f00bf787f89 */ /* 0x000e2200000e0000 */
[----:B-1----:R-:W-:-:S05]  /*c220*/  FMNMX.FTZ R192, R190, R13, !PT ;  /* 0x0000000dbec07209 */ /* 0x002fca0007810000 */
        /* <DEDUP_REMOVED lines=22> */
[C---:B------:R-:W-:Y:S01]  /*c390*/  FADD.FTZ R7, -R13.reuse, R8 ;  /* 0x000000080d077221 */ /* 0x040fe20000010100 */
[----:B------:R-:W-:Y:S01]  /*c3a0*/  MUFU.EX2 R189, R189 ;  /* 0x000000bd00bd7308 */ /* 0x000fe20000000800 */
[----:B------:R-:W-:-:S01]  /*c3b0*/  FFMA.FTZ R132, R13, R132, -8 ;  /* 0xc10000000d847423 */ /* 0x000fc20000010084 */
[--C-:B------:R-:W-:Y:S01]  /*c3c0*/  FFMA.FTZ R168, R168, UR10, -R190.reuse ;  /* 0x0000000aa8a87c23 */ /* 0x100fe200080108be */
[----:B------:R-:W-:Y:S01]  /*c3d0*/  FMUL.FTZ R7, R7, UR10 ;  /* 0x0000000a07077c20 */ /* 0x000fe20008410000 */
[----:B------:R-:W-:Y:S01]  /*c3e0*/  FFMA.FTZ R169, R169, UR10, -R190 ;  /* 0x0000000aa9a97c23 */ /* 0x000fe200080108be */
[----:B------:R-:W-:-:S01]  /*c3f0*/  FFMA.FTZ R192, R11, UR10, -R132 ;  /* 0x0000000a0bc07c23 */ /* 0x000fc20008010884 */
[--C-:B------:R-:W-:Y:S01]  /*c400*/  FFMA.FTZ R11, R12, UR10, -R132.reuse ;  /* 0x0000000a0c0b7c23 */ /* 0x100fe20008010884 */
[----:B------:R-:W-:-:S01]  /*c410*/  FFMA.FTZ R12, R18, UR10, -R132 ;  /* 0x0000000a120c7c23 */ /* 0x000fc20008010884 */
[----:B------:R-:W0:Y:S01]  /*c420*/  MUFU.EX2 R8, R193 ;  /* 0x000000c100087308 */ /* 0x000e220000000800 */
[----:B------:R-:W-:-:S01]  /*c430*/  FFMA.FTZ R19, R19, UR10, -R132 ;  /* 0x0000000a13137c23 */ /* 0x000fc20008010884 */
[--C-:B------:R-:W-:Y:S01]  /*c440*/  FFMA.FTZ R18, R22, UR10, -R132.reuse ;  /* 0x0000000a16127c23 */ /* 0x100fe20008010884 */
        /* <DEDUP_REMOVED lines=46> */
[----:B---3--:R-:W-:-:S01]  /*c730*/  FADD.FTZ R5, R11, R4 ;  /* 0x000000040b057221 */ /* 0x008fc20000010000 */
[--C-:B------:R-:W-:Y:S01]  /*c740*/  FFMA.FTZ R159, R159, UR10, -R132.reuse ;  /* 0x0000000a9f9f7c23 */ /* 0x100fe20008010884 */
[----:B------:R-:W-:-:S01]  /*c750*/  FFMA.FTZ R162, R162, UR10, -R132 ;  /* 0x0000000aa2a27c23 */ /* 0x000fc20008010884 */
[--C-:B------:R-:W-:Y:S01]  /*c760*/  FFMA.FTZ R163, R163, UR10, -R132.reuse ;  /* 0x0000000aa3a37c23 */ /* 0x100fe20008010884 */
[----:B------:R-:W-:-:S01]  /*c770*/  FFMA.FTZ R166, R166, UR10, -R132 ;  /* 0x0000000aa6a67c23 */ /* 0x000fc20008010884 */
[--C-:B------:R-:W-:Y:S01]  /*c780*/  FFMA.FTZ R167, R167, UR10, -R132.reuse ;  /* 0x0000000aa7a77c23 */ /* 0x100fe20008010884 */
[----:B------:R-:W-:-:S01]  /*c790*/  FFMA.FTZ R138, R138, UR10, -R132 ;  /* 0x0000000a8a8a7c23 */ /* 0x000fc20008010884 */
[----:B------:R-:W3:Y:S01]  /*c7a0*/  MUFU.EX2 R14, R14 ;  /* 0x0000000e000e7308 */ /* 0x000ee20000000800 */
        /* <DEDUP_REMOVED lines=13> */
[----:B------:R-:W-:-:S02]  /*c880*/  FFMA.FTZ R134, R134, UR10, -R132 ;  /* 0x0000000a86867c23 */ /* 0x000fc40008010884 */
[----:B------:R-:W0:Y:S01]  /*c890*/  MUFU.EX2 R15, R15 ;  /* 0x0000000f000f7308 */ /* 0x000e220000000800 */
[----:B---3--:R-:W-:-:S07]  /*c8a0*/  FADD.FTZ R186, R14, R187 ;  /* 0x000000bb0eba7221 */ /* 0x008fce0000010000 */
[----:B------:R-:W3:Y:S01]  /*c8b0*/  MUFU.EX2 R18, R18 ;  /* 0x0000001200127308 */ /* 0x000ee20000000800 */
[----:B-1----:R-:W-:-:S07]  /*c8c0*/  FADD.FTZ R5, R19, R4 ;  /* 0x0000000413057221 */ /* 0x002fce0000010000 */
[----:B------:R-:W1:Y:S01]  /*c8d0*/  MUFU.EX2 R20, R20 ;  /* 0x0000001400147308 */ /* 0x000e620000000800 */
[----:B0-----:R-:W-:-:S07]  /*c8e0*/  FADD.FTZ R187, R15, R186 ;  /* 0x000000ba0fbb7221 */ /* 0x001fce0000010000 */
        /* <DEDUP_REMOVED lines=81> */
[----:B-1----:R-:W-:-:S01]  /*ce00*/  FADD.FTZ R186, R138, R187 ;  /* 0x000000bb8aba7221 */ /* 0x002fc20000010000 */
[--C-:B------:R-:W-:Y:S01]  /*ce10*/  FFMA.FTZ R187, R127, UR10, -R132.reuse ;  /* 0x0000000a7fbb7c23 */ /* 0x100fe20008010884 */
[----:B------:R-:W-:-:S05]  /*ce20*/  FFMA.FTZ R127, R130, UR10, -R132 ;  /* 0x0000000a827f7c23 */ /* 0x000fca0008010884 */
        /* <DEDUP_REMOVED lines=19> */
[----:B0-----:R-:W-:-:S01]  /*cf60*/  FADD.FTZ R191, R147, R130 ;  /* 0x0000008293bf7221 */ /* 0x001fc20000010000 */
[--C-:B------:R-:W-:Y:S01]  /*cf70*/  FFMA.FTZ R130, R131, UR10, -R132.reuse ;  /* 0x0000000a83827c23 */ /* 0x100fe20008010884 */
[----:B------:R-:W-:-:S05]  /*cf80*/  FFMA.FTZ R132, R135, UR10, -R132 ;  /* 0x0000000a87847c23 */ /* 0x000fca0008010884 */
        /* <DEDUP_REMOVED lines=36> */
[----:B---3--:R-:W-:-:S03]  /*d1d0*/  FADD.FTZ R5, R190, R5 ;  /* 0x00000005be057221 */ /* 0x008fc60000010000 */
[----:B-1----:R-:W-:Y:S01]  /*d1e0*/  FADD.FTZ R4, R132, R131 ;  /* 0x0000008384047221 */ /* 0x002fe20000010000 */
[----:B------:R-:W-:Y:S06]  /*d1f0*/  @!P0 BRA `(.L_x_2335) ;  /* 0x0000000000048947 */ /* 0x000fec0003800000 */
[----:B------:R-:W-:Y:S01]  /*d200*/  BPT.TRAP 0x1 ;  /* 0x000000040000795c */ /* 0x000fe20000300000 */
.L_x_2335:
        /* <DEDUP_REMOVED lines=148> */
.L_x_2325:
[----:B------:R-:W-:Y:S06]  /*db50*/  BAR.ARV 0x8, 0x180 ;  /* 0x0206000000007b1d */ /* 0x000fec0000002000 */
[----:B------:R-:W-:Y:S05]  /*db60*/  @!P0 BRA `(.L_x_2337) ;  /* 0x0000000000048947 */ /* 0x000fea0003800000 */
[----:B------:R-:W-:Y:S01]  /*db70*/  BPT.TRAP 0x1 ;  /* 0x000000040000795c */ /* 0x000fe20000300000 */
.L_x_2337:
[----:B------:R-:W-:Y:S01]  /*db80*/  ULEA UR9, UR4, UR38, 0x3 ;  /* 0x0000002604097291 */ /* 0x000fe2000f8e183f */
[----:B------:R-:W-:-:S05]  /*db90*/  IMAD.U32 R0, RZ, RZ, UR5 ;  /* 0x00000005ff007e24 */ /* 0x000fca000f8e00ff */
[----:B------:R-:W-:-:S04]  /*dba0*/  SHF.L.U32 R0, R0, 0x1f, RZ ;  /* 0x0000001f00007819 */ /* 0x000fc800000006ff */
[----:B------:R0:W1:Y:S01]  /*dbb0*/  SYNCS.PHASECHK.TRANS64.TRYWAIT P1, [UR9+0x33450], R0 ;  /* 0x03345000ff0075a7 */ /* 0x0000620008020149 */
[----:B------:R-:W-:Y:S05]  /*dbc0*/  @!P0 BRA `(.L_x_2338) ;  /* 0x0000000000048947 */ /* 0x000fea0003800000 */
[----:B------:R-:W-:Y:S01]  /*dbd0*/  BPT.TRAP 0x1 ;  /* 0x000000040000795c */ /* 0x000fe20000300000 */
.L_x_2338:
[----:B-1----:R-:W-:Y:S05]  /*dbe0*/  @P1 BRA `(.L_x_2339) ;  /* 0x0000000000081947 */ /* 0x002fea0003800000 */
[----:B------:R-:W1:Y:S02]  /*dbf0*/  SYNCS.PHASECHK.TRANS64.TRYWAIT P1, [UR9+0x33450], R0 ;  /* 0x03345000ff0075a7 */ /* 0x000e640008020149 */
[----:B-1----:R-:W-:Y:S05]  /*dc00*/  @!P1 BRA `(.L_x_2340) ;  /* 0x0000008c00ac9947 */ /* 0x002fea0003800000 */
.L_x_2339:
[----:B------:R-:W-:Y:S01]  /*dc10*/  UIADD3 UR38, UR38, 0x200, URZ ;  /* 0x0000020026267890 */ /* 0x000fe2000fffe03f */
[----:B------:R-:W-:Y:S01]  /*dc20*/  WARPGROUP.ARRIVE ;  /* 0x00000000000079c5 */ /* 0x000fe20000000000 */
[----:B------:R-:W-:-:S05]  /*dc30*/  UMOV UR7, 0xc0000010 ;  /* 0xc000001000077882 */ /* 0x000fca0000000000 */
[----:B------:R-:W3:Y:S01]  /*dc40*/  S2UR UR5, SR_CTAID.Z ;  /* 0x00000000000579c3 */ /* 0x000ee20000002700 */
[----:B------:R-:W-:Y:S01]  /*dc50*/  USHF.R.U32.HI UR38, URZ, 0x4, UR38 ;  /* 0x000000043f267899 */ /* 0x000fe20008011626 */
[----:B------:R-:W-:Y:S01]  /*dc60*/  IMAD.MOV.U32 R6, RZ, RZ, 0x3f800000 ;  /* 0x3f800000ff067424 */ /* 0x000fe200078e00ff */
[----:B------:R-:W-:Y:S02]  /*dc70*/  ULDC.64 UR12, c[0x0][0x9a0] ;  /* 0x00026800000c7ab9 */ /* 0x000fe40000000a00 */
[----:B------:R-:W-:Y:S02]  /*dc80*/  ULOP3.LUT UR38, UR38, 0x3fff, URZ, 0xc0, !UPT ;  /* 0x00003fff26267892 */ /* 0x000fe4000f8ec03f */
[----:B------:R-:W-:Y:S01]  /*dc90*/  UISETP.NE.U32.AND UP0, UPT, UR12, URZ, UPT ;  /* 0x0000003f0c00728c */ /* 0x000fe2000bf05070 */
[----:B------:R-:W4:Y:S01]  /*dca0*/  S2UR UR11, SR_CTAID.Z ;  /* 0x00000000000b79c3 */ /* 0x000f220000002700 */
[----:B------:R-:W-:Y:S02]  /*dcb0*/  ULOP3.LUT UR8, UR38, 0x10000, URZ, 0xfc, !UPT ;  /* 0x0001000026087892 */ /* 0x000fe4000f8efc3f */
[----:B------:R-:W-:-:S02]  /*dcc0*/  UISETP.NE.AND.EX UP0, UPT, UR13, URZ, UPT, UP0 ;  /* 0x0000003f0d00728c */ /* 0x000fc4000bf05300 */
[----:B------:R-:W-:-:S04]  /*dcd0*/  UIMAD UR8, UR4, 0x780, UR8 ;  /* 0x00000780040878a4 */ /* 0x000fc8000f8e0208 */
[----:B------:R-:W-:Y:S01]  /*dce0*/  UIADD3 UR4, UR8, 0x180, URZ ;  /* 0x0000018008047890 */ /* 0x000fe2000fffe03f */
[----:B------:R-:W-:Y:S02]  /*dcf0*/  PLOP3.LUT P1, PT, PT, PT, UP0, 0x80, 0x0 ;  /* 0x000000000000781c */ /* 0x000fe40003f2f008 */
[----:B------:R-:W-:-:S06]  /*dd00*/  UMOV UR6, UR8 ;  /* 0x0000000800067c82 */ /* 0x000fcc0008000000 */
[----:B---3--:R-:W-:Y:S01]  /*dd10*/  QGMMA.64x192x32.F32.E4M3.E4M3 R24, R216, gdesc[UR4], R24, gsb0 ;  /* 0x02e00004d8187df3 */ /* 0x008fe20008000818 */
[----:B------:R-:W-:Y:S01]  /*dd20*/  UMOV UR7, 0xc0000010 ;  /* 0xc000001000077882 */ /* 0x000fe20000000000 */
[----:B------:R-:W-:Y:S01]  /*dd30*/  UMOV UR6, UR4 ;  /* 0x0000000400067c82 */ /* 0x000fe20008000000 */
[----:B------:R-:W-:Y:S02]  /*dd40*/  UIADD3 UR4, UR8, 0x300, URZ ;  /* 0x0000030008047890 */ /* 0x000fe4000fffe03f */
[----:B------:R-:W-:Y:S01]  /*dd50*/  USHF.R.S32.HI UR5, URZ, 0x1f, UR5 ;  /* 0x0000001f3f057899 */ /* 0x000fe20008011405 */
[----:B------:R-:W-:Y:S01]  /*dd60*/  @UP0 ULDC.64 UR14, c[0x0][0x9c8] ;  /* 0x00027200000e0ab9 */ /* 0x000fe20000000a00 */
[----:B------:R-:W-:Y:S02]  /*dd70*/  WARPGROUP.DEPBAR.LE gsb0, 0x0 ;  /* 0x00008000000079c5 */ /* 0x000fe40000010000 */
[----:B------:R-:W-:-:S11]  /*dd80*/  WARPGROUP.ARRIVE ;  /* 0x00000000000079c5 */ /* 0x000fd60000000000 */
[----:B------:R-:W-:Y:S01]  /*dd90*/  QGMMA.64x192x32.F32.E4M3.E4M3 R24, R212, gdesc[UR4], R24, gsb0 ;  /* 0x02e00004d4187df3 */ /* 0x000fe20008000818 */
[----:B------:R-:W-:Y:S01]  /*dda0*/  UMOV UR6, UR4 ;  /* 0x0000000400067c82 */ /* 0x000fe20008000000 */
[----:B------:R-:W-:Y:S01]  /*ddb0*/  UMOV UR7, 0xc0000010 ;  /* 0xc000001000077882 */ /* 0x000fe20000000000 */
[----:B------:R-:W-:Y:S02]  /*ddc0*/  WARPGROUP.DEPBAR.LE gsb0, 0x0 ;  /* 0x00008000000079c5 */ /* 0x000fe40000010000 */
[----:B------:R-:W-:-:S15]  /*ddd0*/  WARPGROUP.ARRIVE ;  /* 0x00000000000079c5 */ /* 0x000fde0000000000 */
[----:B------:R-:W-:Y:S01]  /*dde0*/  QGMMA.64x192x32.F32.E4M3.E4M3 R24, R208, gdesc[UR4], R24, gsb0 ;  /* 0x02e00004d0187df3 */ /* 0x000fe20008000818 */
[----:B------:R-:W-:Y:S02]  /*ddf0*/  @UP0 UIMAD UR6, UR5, UR14, URZ ;  /* 0x0000000e050602a4 */ /* 0x000fe4000f8e023f */
[----:B----4-:R-:W-:Y:S02]  /*de00*/  @UP0 UIMAD.WIDE.U32 UR4, UR11, UR14, URZ ;  /* 0x0000000e0b0402a5 */ /* 0x010fe4000f8e003f */
[----:B------:R-:W-:Y:S02]  /*de10*/  @UP0 UIMAD UR6, UR11, UR15, UR6 ;  /* 0x0000000f0b0602a4 */ /* 0x000fe4000f8e0206 */
[----:B------:R-:W-:Y:S01]  /*de20*/  @UP0 USHF.R.S32.HI UR7, URZ, 0x1f, UR57 ;  /* 0x0000001f3f070899 */ /* 0x000fe20008011439 */
[----:B------:R-:W-:Y:S01]  /*de30*/  @UP0 ULDC.64 UR14, c[0x0][0x9d0] ;  /* 0x00027400000e0ab9 */ /* 0x000fe20000000a00 */
[----:B------:R-:W-:Y:S02]  /*de40*/  @UP0 UIADD3 UR5, UR5, UR6, URZ ;  /* 0x0000000605050290 */ /* 0x000fe4000fffe03f */
[----:B------:R-:W-:-:S02]  /*de50*/  @UP0 UIMAD UR6, UR7, UR14, URZ ;  /* 0x0000000e070602a4 */ /* 0x000fc4000f8e023f */
[----:B------:R-:W-:Y:S02]  /*de60*/  @UP0 UIMAD.WIDE.U32 UR4, UR57, UR14, UR4 ;  /* 0x0000000e390402a5 */ /* 0x000fe4000f8e0004 */
[----:B------:R-:W-:-:S04]  /*de70*/  @UP0 UIMAD UR6, UR57, UR15, UR6 ;  /* 0x0000000f390602a4 */ /* 0x000fc8000f8e0206 */
[----:B------:R-:W-:Y:S02]  /*de80*/  @UP0 UIADD3 UR5, UR5, UR6, URZ ;  /* 0x0000000605050290 */ /* 0x000fe4000fffe03f */
[----:B------:R-:W-:-:S04]  /*de90*/  @UP0 ULEA UR6, UP1, UR4, UR12, 0x2 ;  /* 0x0000000c04060291 */ /* 0x000fc8000f82103f */
[----:B------:R-:W-:Y:S02]  /*dea0*/  @UP0 ULEA.HI.X UR7, UR4, UR13, UR5, 0x2, UP1 ;  /* 0x0000000d04070291 */ /* 0x000fe400088f1405 */
[----:B------:R-:W-:-:S04]  /*deb0*/  IMAD.U32 R2, RZ, RZ, UR6 ;  /* 0x00000006ff027e24 */ /* 0x000fc8000f8e00ff */
[----:B-1----:R-:W-:-:S05]  /*dec0*/  IMAD.U32 R3, RZ, RZ, UR7 ;  /* 0x00000007ff037e24 */ /* 0x002fca000f8e00ff */
[----:B------:R1:W3:Y:S01]  /*ded0*/  @P1 LDG.E R6, desc[UR36][R2.64] ;  /* 0x0000002402061981 */ /* 0x0002e2000c1e1900 */
        /* <DEDUP_REMOVED lines=9> */
[----:B0-----:R-:W0:Y:S04]  /*df70*/  SHFL.BFLY PT, R0, R5, 0x2, 0x1f ;  /* 0x0c401f0005007f89 */ /* 0x001e2800000e0000 */
[----:B------:R-:W4:Y:S01]  /*df80*/  SHFL.BFLY PT, R9, R4, 0x2, 0x1f ;  /* 0x0c401f0004097f89 */ /* 0x000f2200000e0000 */
[----:B0-----:R-:W-:Y:S01]  /*df90*/  FADD.FTZ R0, R0, R5 ;  /* 0x0000000500007221 */ /* 0x001fe20000010000 */
[----:B----4-:R-:W-:-:S04]  /*dfa0*/  FADD.FTZ R9, R9, R4 ;  /* 0x0000000409097221 */ /* 0x010fc80000010000 */
        /* <DEDUP_REMOVED lines=18> */
[----:B------:R-:W4:Y:S01]  /*e0d0*/  @P1 MUFU.RCP R7, R11 ;  /* 0x0000000b00071308 */ /* 0x000f220000001000 */
        /* <DEDUP_REMOVED lines=10> */
[-C--:B---3--:R-:W-:Y:S01]  /*e180*/  FMUL.FTZ R3, R3, R6.reuse ;  /* 0x0000000603037220 */ /* 0x088fe20000410000 */
[----:B----4-:R-:W-:Y:S01]  /*e190*/  FMUL.FTZ R4, R7, R6 ;  /* 0x0000000607047220 */ /* 0x010fe20000410000 */
[----:B------:R-:W-:-:S02]  /*e1a0*/  WARPGROUP.DEPBAR.LE gsb0, 0x0 ;  /* 0x00008000000079c5 */ /* 0x000fc40000010000 */
[----:B------:R-:W-:Y:S05]  /*e1b0*/  @!P0 BRA `(.L_x_2341) ;  /* 0x0000000000048947 */ /* 0x000fea0003800000 */
[----:B------:R-:W-:Y:S01]  /*e1c0*/  BPT.TRAP 0x1 ;  /* 0x000000040000795c */ /* 0x000fe20000300000 */
.L_x_2341:
        /* <DEDUP_REMOVED lines=100> */
.L_x_2305:
        /* <DEDUP_REMOVED lines=11> */
[----:B------:R0:W3:Y:S01]  /*e8c0*/  LDG.E.CONSTANT R3, desc[UR36][R4.64] ;  /* 0x0000002404037981 */ /* 0x0000e2000c1e9900 */
[C---:B------:R-:W-:Y:S01]  /*e8d0*/  LOP3.LUT P0, R8, R107.reuse, 0x3, RZ, 0xc0, !PT ;  /* 0x000000036b087812 */ /* 0x040fe2000780c0ff */
[----:B------:R-:W-:Y:S01]  /*e8e0*/  VIADD R107, R107, 0xffffff80 ;  /* 0xffffff806b6b7836 */ /* 0x000fe20000000000 */
[----:B------:R-:W1:Y:S01]  /*e8f0*/  S2UR UR12, SR_CTAID.Z ;  /* 0x00000000000c79c3 */ /* 0x000e620000002700 */
[----:B------:R-:W-:Y:S01]  /*e900*/  UIMAD.WIDE.U32 UR4, UR57, UR8, URZ ;  /* 0x00000008390472a5 */ /* 0x000fe2000f8e003f */
[----:B------:R-:W-:Y:S01]  /*e910*/  ISETP.EQ.OR P0, PT, R8, 0x3, !P0 ;  /* 0x000000030800780c */ /* 0x000fe20004702670 */
[----:B------:R-:W-:Y:S01]  /*e920*/  UIMAD UR6, UR7, UR8, URZ ;  /* 0x00000008070672a4 */ /* 0x000fe2000f8e023f */
[----:B------:R-:W-:Y:S01]  /*e930*/  BSSY B0, `(.L_x_2343) ;  /* 0x0000222000007945 */ /* 0x000fe20003800000 */
[----:B------:R-:W-:Y:S01]  /*e940*/  UIMAD UR8, UR7, UR10, URZ ;  /* 0x0000000a070872a4 */ /* 0x000fe2000f8e023f */
[----:B------:R-:W-:Y:S01]  /*e950*/  SEL R8, R9, R12, P0 ;  /* 0x0000000c09087207 */ /* 0x000fe20000000000 */
[----:B------:R-:W-:Y:S01]  /*e960*/  UIMAD UR9, UR57, UR9, UR6 ;  /* 0x00000009390972a4 */ /* 0x000fe2000f8e0206 */
[----:B0-----:R-:W-:Y:S01]  /*e970*/  SHF.R.S32.HI R4, RZ, 0x1f, R107 ;  /* 0x0000001fff047819 */ /* 0x001fe2000001146b */
[----:B------:R-:W-:Y:S01]  /*e980*/  UIMAD.WIDE.U32 UR6, UR57, UR10, URZ ;  /* 0x0000000a390672a5 */ /* 0x000fe2000f8e003f */
[----:B--2---:R-:W-:Y:S01]  /*e990*/  SEL R16, R13, R10, P0 ;  /* 0x0000000a0d107207 */ /* 0x004fe20000000000 */
[----:B------:R-:W-:Y:S01]  /*e9a0*/  UIADD3 UR9, UR5, UR9, URZ ;  /* 0x0000000905097290 */ /* 0x000fe2000fffe03f */
[----:B------:R-:W-:Y:S01]  /*e9b0*/  LEA.HI R5, R4, R107, RZ, 0x7 ;  /* 0x0000006b04057211 */ /* 0x000fe200078f38ff */
[----:B------:R-:W-:Y:S01]  /*e9c0*/  UIMAD UR8, UR57, UR11, UR8 ;  /* 0x0000000b390872a4 */ /* 0x000fe2000f8e0208 */
[----:B------:R-:W-:-:S02]  /*e9d0*/  SEL R150, R6, R7, P0 ;  /* 0x0000000706967207 */ /* 0x000fc40000000000 */
[----:B------:R-:W-:Y:S01]  /*e9e0*/  SEL R51, R7, R6, P0 ;  /* 0x0000000607337207 */ /* 0x000fe20000000000 */
[----:B------:R-:W-:Y:S01]  /*e9f0*/  UIADD3 UR8, UR7, UR8, URZ ;  /* 0x0000000807087290 */ /* 0x000fe2000fffe03f */
[----:B------:R-:W-:Y:S02]  /*ea00*/  SEL R9, R12, R9, P0 ;  /* 0x000000090c097207 */ /* 0x000fe40000000000 */
[----:B------:R-:W-:Y:S02]  /*ea10*/  SEL R13, R10, R13, P0 ;  /* 0x0000000d0a0d7207 */ /* 0x000fe40000000000 */
[----:B------:R-:W-:Y:S02]  /*ea20*/  SEL R28, R15, R14, P0 ;  /* 0x0000000e0f1c7207 */ /* 0x000fe40000000000 */
[----:B------:R-:W-:Y:S01]  /*ea30*/  LOP3.LUT R6, R5, 0xffffff80, RZ, 0xc0, !PT ;  /* 0xffffff8005067812 */ /* 0x000fe200078ec0ff */
[----:B-1----:R-:W-:Y:S01]  /*ea40*/  USHF.R.S32.HI UR13, URZ, 0x1f, UR12 ;  /* 0x0000001f3f0d7899 */ /* 0x002fe2000801140c */
[----:B------:R-:W-:Y:S01]  /*ea50*/  SEL R10, R32, R33, P0 ;  /* 0x00000021200a7207 */ /* 0x000fe20000000000 */
[----:B------:R-:W0:Y:S01]  /*ea60*/  S2UR UR12, SR_CTAID.Z ;  /* 0x00000000000c79c3 */ /* 0x000e220000002700 */
        /* <DEDUP_REMOVED lines=22> */
[----:B------:R-:W-:Y:S02]  /*ebd0*/  SEL R25, R122, R25, P0 ;  /* 0x000000197a197207 */ /* 0x000fe40000000000 */
[----:B------:R-:W-:Y:S02]  /*ebe0*/  SEL R130, R74, R75, P0 ;  /* 0x0000004b4a827207 */ /* 0x000fe40000000000 */
[----:B------:R-:W-:Y:S02]  /*ebf0*/  SEL R96, R75, R74, P0 ;  /* 0x0000004a4b607207 */ /* 0x000fe40000000000 */
[----:B------:R-:W-:-:S02]  /*ec00*/  SHF.R.S32.HI R11, RZ, 0x7, R5 ;  /* 0x00000007ff0b7819 */ /* 0x000fc40000011405 */
[----:B------:R-:W-:Y:S02]  /*ec10*/  SEL R176, R64, R65, P0 ;  /* 0x0000004140b07207 */ /* 0x000fe40000000000 */
[----:B------:R-:W-:Y:S02]  /*ec20*/  LEA.HI R6, R4, R107, RZ, 0x2 ;  /* 0x0000006b04067211 */ /* 0x000fe400078f10ff */
[----:B------:R-:W-:Y:S02]  /*ec30*/  LEA.HI R33, R7, R98, RZ, 0x2 ;  /* 0x0000006207217211 */ /* 0x000fe400078f10ff */
[----:B------:R-:W-:Y:S02]  /*ec40*/  SEL R170, R84, R85, P0 ;  /* 0x0000005554aa7207 */ /* 0x000fe40000000000 */
[----:B------:R-:W-:Y:S02]  /*ec50*/  SEL R31, R85, R84, P0 ;  /* 0x00000054551f7207 */ /* 0x000fe40000000000 */
[----:B------:R-:W-:-:S02]  /*ec60*/  SEL R144, R46, R47, P0 ;  /* 0x0000002f2e907207 */ /* 0x000fc40000000000 */
[----:B------:R-:W-:Y:S02]  /*ec70*/  SEL R70, R47, R46, P0 ;  /* 0x0000002e2f467207 */ /* 0x000fe40000000000 */
[----:B------:R-:W-:Y:S02]  /*ec80*/  LEA.HI R4, R5, R11, RZ, 0x1 ;  /* 0x0000000b05047211 */ /* 0x000fe400078f08ff */
[----:B------:R-:W-:Y:S02]  /*ec90*/  SEL R84, R114, R115, P0 ;  /* 0x0000007372547207 */ /* 0x000fe40000000000 */
[----:B------:R-:W-:Y:S02]  /*eca0*/  SEL R90, R115, R114, P0 ;  /* 0x00000072735a7207 */ /* 0x000fe40000000000 */
[----:B------:R-:W-:Y:S02]  /*ecb0*/  LOP3.LUT R46, R6, 0xfffffffc, RZ, 0xc0, !PT ;  /* 0xfffffffc062e7812 */ /* 0x000fe400078ec0ff */
[----:B------:R-:W-:-:S02]  /*ecc0*/  SHF.R.S32.HI R5, RZ, 0x2, R33 ;  /* 0x00000002ff057819 */ /* 0x000fc40000011421 */
[----:B------:R-:W-:Y:S01]  /*ecd0*/  SHF.R.S32.HI R6, RZ, 0x1f, R33 ;  /* 0x0000001fff067819 */ /* 0x000fe20000011421 */
[----:B------:R-:W-:Y:S01]  /*ece0*/  IMAD.IADD R107, R107, 0x1, -R46 ;  /* 0x000000016b6b7824 */ /* 0x000fe200078e0a2e */
[----:B------:R-:W-:Y:S02]  /*ecf0*/  LOP3.LUT R4, R4, 0x3fffffe, RZ, 0xc0, !PT ;  /* 0x03fffffe04047812 */ /* 0x000fe400078ec0ff */
[----:B------:R-:W-:Y:S02]  /*ed00*/  SEL R160, R108, R109, P0 ;  /* 0x0000006d6ca07207 */ /* 0x000fe40000000000 */
[----:B------:R-:W-:Y:S01]  /*ed10*/  SEL R49, R109, R108, P0 ;  /* 0x0000006c6d317207 */ /* 0x000fe20000000000 */
[----:B------:R-:W-:Y:S01]  /*ed20*/  IMAD.IADD R11, R11, 0x1, -R4 ;  /* 0x000000010b0b7824 */ /* 0x000fe200078e0a04 */
[----:B------:R-:W-:Y:S01]  /*ed30*/  SEL R42, R21, R24, P0 ;  /* 0x00000018152a7207 */ /* 0x000fe20000000000 */
[----:B------:R-:W1:Y:S01]  /*ed40*/  LDC R109, c[0x0][0xbe8] ;  /* 0x0002fa00ff6d7b82 */ /* 0x000e620000000800 */
[----:B------:R-:W-:-:S02]  /*ed50*/  LEA.HI R6, R6, R5, RZ, 0x3 ;  /* 0x0000000506067211 */ /* 0x000fc400078f18ff */
[----:B------:R-:W-:Y:S02]  /*ed60*/  SEL R21, R24, R21, P0 ;  /* 0x0000001518157207 */ /* 0x000fe40000000000 */
[----:B------:R-:W-:Y:S02]  /*ed70*/  SEL R24, R36, R37, P0 ;  /* 0x0000002524187207 */ /* 0x000fe40000000000 */
[----:B------:R-:W-:Y:S02]  /*ed80*/  SEL R172, R37, R36, P0 ;  /* 0x0000002425ac7207 */ /* 0x000fe40000000000 */
[----:B------:R-:W-:Y:S01]  /*ed90*/  LOP3.LUT R4, R6, 0xfffffff8, RZ, 0xc0, !PT ;  /* 0xfffffff806047812 */ /* 0x000fe200078ec0ff */
[----:B------:R-:W-:Y:S01]  /*eda0*/  IMAD.U32 R6, RZ, RZ, UR4 ;  /* 0x00000004ff067e24 */ /* 0x000fe2000f8e00ff */
[----:B------:R-:W-:Y:S01]  /*edb0*/  SEL R142, R29, R50, P0 ;  /* 0x000000321d8e7207 */ /* 0x000fe20000000000 */
[----:B------:R-:W2:Y:S01]  /*edc0*/  S2UR UR4, SR_CTAID.Y ;  /* 0x00000000000479c3 */ /* 0x000ea20000002600 */
[----:B------:R-:W-:Y:S01]  /*edd0*/  SEL R67, R50, R29, P0 ;  /* 0x0000001d32437207 */ /* 0x000fe20000000000 */
[----:B------:R-:W-:Y:S01]  /*ede0*/  IMAD.IADD R4, R5, 0x1, -R4 ;  /* 0x0000000105047824 */ /* 0x000fe200078e0a04 */
[----:B------:R-:W-:Y:S01]  /*edf0*/  SEL R128, R82, R83, P0 ;  /* 0x0000005352807207 */ /* 0x000fe20000000000 */
[----:B------:R-:W4:Y:S01]  /*ee00*/  S2R R29, SR_CTAID.X ;  /* 0x00000000001d7919 */ /* 0x000f220000002500 */
        /* <DEDUP_REMOVED lines=20> */
[----:B------:R-:W-:Y:S01]  /*ef50*/  LOP3.LUT R50, R5, 0x1ffffffe, RZ, 0xc0, !PT ;  /* 0x1ffffffe05327812 */ /* 0x000fe200078ec0ff */
[----:B------:R-:W-:Y:S01]  /*ef60*/  IMAD.U32 R5, RZ, RZ, UR7 ;  /* 0x00000007ff057e24 */ /* 0x000fe2000f8e00ff */
[----:B------:R-:W-:Y:S01]  /*ef70*/  SEL R168, R92, R93, P0 ;  /* 0x0000005d5ca87207 */ /* 0x000fe20000000000 */
[----:B------:R-:W-:Y:S01]  /*ef80*/  IMAD.U32 R5, RZ, RZ, UR8 ;  /* 0x00000008ff057e24 */ /* 0x000fe2000f8e00ff */
[----:B------:R-:W-:Y:S01]  /*ef90*/  SEL R36, R93, R92, P0 ;  /* 0x0000005c5d247207 */ /* 0x000fe20000000000 */
[----:B------:R-:W-:Y:S01]  /*efa0*/  IMAD.IADD R50, R107, 0x1, -R50 ;  /* 0x000000016b327824 */ /* 0x000fe200078e0a32 */
[----:B------:R-:W-:Y:S02]  /*efb0*/  SEL R134, R43, R72, P0 ;  /* 0x000000482b867207 */ /* 0x000fe40000000000 */
[----:B------:R-:W-:-:S02]  /*efc0*/  SEL R102, R72, R43, P0 ;  /* 0x0000002b48667207 */ /* 0x000fc40000000000 */
[----:B------:R-:W-:Y:S02]  /*efd0*/  SEL R108, R97, R106, P0 ;  /* 0x0000006a616c7207 */ /* 0x000fe40000000000 */
[----:B------:R-:W-:Y:S02]  /*efe0*/  SEL R97, R106, R97, P0 ;  /* 0x000000616a617207 */ /* 0x000fe40000000000 */
[----:B------:R-:W-:Y:S02]  /*eff0*/  SEL R154, R121, R126, P0 ;  /* 0x0000007e799a7207 */ /* 0x000fe40000000000 */
[----:B------:R-:W-:Y:S02]  /*f000*/  SEL R41, R126, R121, P0 ;  /* 0x000000797e297207 */ /* 0x000fe40000000000 */
[----:B------:R-:W-:Y:S02]  /*f010*/  LEA.HI R7, R7, R98, RZ, 0x5 ;  /* 0x0000006207077211 */ /* 0x000fe400078f28ff */
[----:B------:R-:W-:-:S02]  /*f020*/  SEL R158, R104, R105, P0 ;  /* 0x00000069689e7207 */ /* 0x000fc40000000000 */
[----:B------:R-:W-:Y:S02]  /*f030*/  SEL R37, R105, R104, P0 ;  /* 0x0000006869257207 */ /* 0x000fe40000000000 */
[----:B-1----:R-:W-:Y:S02]  /*f040*/  ISETP.NE.AND P2, PT, R109, 0x1, PT ;  /* 0x000000016d00780c */ /* 0x002fe40003f45270 */
        /* <DEDUP_REMOVED lines=16> */
[----:B------:R-:W-:-:S02]  /*f150*/  LOP3.LUT R33, R33, 0x7ffffffc, RZ, 0xc0, !PT ;  /* 0x7ffffffc21217812 */ /* 0x000fc400078ec0ff */
        /* <DEDUP_REMOVED lines=8> */
[--C-:B------:R-:W-:Y:S01]  /*f1e0*/  IMAD R58, R50, 0x8, R11.reuse ;  /* 0x00000008323a7824 */ /* 0x100fe200078e020b */
[----:B------:R-:W-:Y:S02]  /*f1f0*/  SEL R62, R53, R62, P0 ;  /* 0x0000003e353e7207 */ /* 0x000fe40000000000 */
[----:B------:R-:W-:Y:S01]  /*f200*/  SEL R92, R100, R61, P0 ;  /* 0x0000003d645c7207 */ /* 0x000fe20000000000 */
[C---:B----4-:R-:W-:Y:S01]  /*f210*/  IMAD R100, R29.reuse, 0x80, R11 ;  /* 0x000000801d647824 */ /* 0x050fe200078e020b */
[----:B------:R-:W-:Y:S01]  /*f220*/  SEL R69, R52, R69, P0 ;  /* 0x0000004534457207 */ /* 0x000fe20000000000 */
[----:B------:R-:W-:Y:S01]  /*f230*/  IMAD R58, R29, 0x80, R58 ;  /* 0x000000801d3a7824 */ /* 0x000fe200078e023a */
[C---:B------:R-:W-:Y:S01]  /*f240*/  LOP3.LUT P1, RZ, R98.reuse, 0x3, RZ, 0xc0, !PT ;  /* 0x0000000362ff7812 */ /* 0x040fe2000782c0ff */
[----:B------:R-:W-:Y:S01]  /*f250*/  IMAD.IADD R98, R98, 0x1, -R33 ;  /* 0x0000000162627824 */ /* 0x000fe200078e0a21 */
[----:B------:R-:W-:-:S03]  /*f260*/  SEL R140, R54, R45, P0 ;  /* 0x0000002d368c7207 */ /* 0x000fc60000000000 */
[----:B------:R-:W-:Y:S01]  /*f270*/  IMAD.SHL.U32 R98, R98, 0x2, RZ ;  /* 0x0000000262627824 */ /* 0x000fe200078e00ff */
[----:B---3--:R-:W-:Y:S01]  /*f280*/  LOP3.LUT R74, R3, 0x2, RZ, 0x3c, !PT ;  /* 0x00000002034a7812 */ /* 0x008fe200078e3cff */
        /* <DEDUP_REMOVED lines=12> */
[----:B------:R-:W-:Y:S01]  /*f350*/  SHFL.IDX PT, R80, R10, R3, 0x1c1f ;  /* 0x001c1f030a507589 */ /* 0x000fe200000e0000 */
[----:B-1----:R-:W-:-:S03]  /*f360*/  SEL R27, R116, R119, P0 ;  /* 0x00000077741b7207 */ /* 0x002fc60000000000 */
        /* <DEDUP_REMOVED lines=10> */
[----:B------:R-:W1:Y:S04]  /*f410*/  SHFL.IDX PT, R73, R28, R3, 0x1c1f ;  /* 0x001c1f031c497589 */ /* 0x000e6800000e0000 */
[----:B------:R-:W-:Y:S04]  /*f420*/  SHFL.IDX PT, R120, R120, R3, 0x1c1f ;  /* 0x001c1f0378787589 */ /* 0x000fe800000e0000 */
[----:B------:R3:W4:Y:S04]  /*f430*/  SHFL.IDX PT, R15, R26, R74, 0x1c1f ;  /* 0x001c1f4a1a0f7589 */ /* 0x00072800000e0000 */
[----:B------:R5:W-:Y:S04]  /*f440*/  SHFL.IDX PT, R133, R66, R74, 0x1c1f ;  /* 0x001c1f4a42857589 */ /* 0x000be800000e0000 */
[----:B------:R0:W-:Y:S01]  /*f450*/  SHFL.IDX PT, R128, R70, R74, 0x1c1f ;  /* 0x001c1f4a46807589 */ /* 0x0001e200000e0000 */
[----:B---3--:R-:W-:-:S03]  /*f460*/  SEL R26, R117, R24, P0 ;  /* 0x00000018751a7207 */ /* 0x008fc60000000000 */
[----:B------:R3:W-:Y:S01]  /*f470*/  SHFL.IDX PT, R135, R67, R74, 0x1c1f ;  /* 0x001c1f4a43877589 */ /* 0x0007e200000e0000 */
[----:B------:R-:W-:Y:S02]  /*f480*/  SEL R24, R24, R117, P0 ;  /* 0x0000007518187207 */ /* 0x000fe40000000000 */
[----:B-----5:R-:W-:Y:S01]  /*f490*/  SEL R66, R22, R115, P0 ;  /* 0x0000007316427207 */ /* 0x020fe20000000000 */
[----:B------:R5:W-:Y:S01]  /*f4a0*/  SHFL.IDX PT, R63, R71, R74, 0x1c1f ;  /* 0x001c1f4a473f7589 */ /* 0x000be200000e0000 */
[----:B-1----:R-:W-:Y:S02]  /*f4b0*/  SEL R85, R73, R76, P0 ;  /* 0x0000004c49557207 */ /* 0x002fe40000000000 */
[----:B0-----:R-:W-:Y:S01]  /*f4c0*/  SEL R70, R115, R22, P0 ;  /* 0x0000001673467207 */ /* 0x001fe20000000000 */
[----:B------:R-:W-:Y:S01]  /*f4d0*/  SHFL.IDX PT, R107, R38, R3, 0x1c1f ;  /* 0x001c1f03266b7589 */ /* 0x000fe200000e0000 */
[----:B---3--:R-:W-:-:S03]  /*f4e0*/  SEL R67, R25, R114, P0 ;  /* 0x0000007219437207 */ /* 0x008fc60000000000 */
[----:B------:R-:W-:Y:S01]  /*f4f0*/  SHFL.IDX PT, R106, R168, R3, 0x1c1f ;  /* 0x001c1f03a86a7589 */ /* 0x000fe200000e0000 */
[----:B----4-:R-:W-:Y:S02]  /*f500*/  SEL R22, R120, R15, P0 ;  /* 0x0000000f78167207 */ /* 0x010fe40000000000 */
[----:B-----5:R-:W-:Y:S01]  /*f510*/  SEL R71, R114, R25, P0 ;  /* 0x0000001972477207 */ /* 0x020fe20000000000 */
[----:B------:R-:W-:Y:S01]  /*f520*/  SHFL.IDX PT, R18, R18, R74, 0x1c1f ;  /* 0x001c1f4a12127589 */ /* 0x000fe200000e0000 */
[----:B------:R-:W0:Y:S01]  /*f530*/  LDC.64 R114, c[0x0][0xbd8] ;  /* 0x0002f600ff727b82 */ /* 0x000e220000000a00 */
[----:B------:R-:W-:Y:S02]  /*f540*/  SEL R25, R119, R116, P0 ;  /* 0x0000007477197207 */ /* 0x000fe40000000000 */
[----:B------:R-:W-:Y:S04]  /*f550*/  SHFL.IDX PT, R123, R36, R74, 0x1c1f ;  /* 0x001c1f4a247b7589 */ /* 0x000fe800000e0000 */
[----:B------:R-:W-:Y:S01]  /*f560*/  SHFL.IDX PT, R121, R166, R3, 0x1c1f ;  /* 0x001c1f03a6797589 */ /* 0x000fe200000e0000 */
[----:B------:R-:W2:Y:S03]  /*f570*/  LDC R119, c[0x0][0xc50] ;  /* 0x00031400ff777b82 */ /* 0x000ea60000000800 */
[----:B------:R-:W-:Y:S04]  /*f580*/  SHFL.IDX PT, R30, R30, R74, 0x1c1f ;  /* 0x001c1f4a1e1e7589 */ /* 0x000fe800000e0000 */
[----:B------:R-:W-:Y:S01]  /*f590*/  SHFL.IDX PT, R105, R162, R3, 0x1c1f ;  /* 0x001c1f03a2697589 */ /* 0x000fe200000e0000 */
[----:B------:R-:W1:Y:S03]  /*f5a0*/  LDC.64 R116, c[0x0][0xb40] ;  /* 0x0002d000ff747b82 */ /* 0x000e660000000a00 */
[----:B------:R-:W3:Y:S04]  /*f5b0*/  SHFL.IDX PT, R12, R35, R74, 0x1c1f ;  /* 0x001c1f4a230c7589 */ /* 0x000ee800000e0000 */
[----:B------:R-:W-:Y:S04]  /*f5c0*/  SHFL.IDX PT, R82, R82, R3, 0x1c1f ;  /* 0x001c1f0352527589 */ /* 0x000fe800000e0000 */
[----:B------:R-:W-:Y:S04]  /*f5d0*/  SHFL.IDX PT, R9, R83, R74, 0x1c1f ;  /* 0x001c1f4a53097589 */ /* 0x000fe800000e0000 */
[----:B------:R-:W-:Y:S04]  /*f5e0*/  SHFL.IDX PT, R112, R180, R3, 0x1c1f ;  /* 0x001c1f03b4707589 */ /* 0x000fe800000e0000 */
[----:B------:R-:W-:Y:S04]  /*f5f0*/  SHFL.IDX PT, R23, R23, R74, 0x1c1f ;  /* 0x001c1f4a17177589 */ /* 0x000fe800000e0000 */
[----:B------:R-:W-:Y:S01]  /*f600*/  SHFL.IDX PT, R78, R32, R3, 0x1c1f ;  /* 0x001c1f03204e7589 */ /* 0x000fe200000e0000 */
[----:B-1----:R-:W-:-:S03]  /*f610*/  IMAD.WIDE.U32 R4, R116, UR12, R4 ;  /* 0x0000000c74047c25 */ /* 0x002fc6000f8e0004 */
[----:B------:R1:W-:Y:S01]  /*f620*/  SHFL.IDX PT, R79, R14, R74, 0x1c1f ;  /* 0x001c1f4a0e4f7589 */ /* 0x0003e200000e0000 */
[----:B---3--:R-:W-:-:S03]  /*f630*/  SEL R36, R12, R105, P0 ;  /* 0x000000690c247207 */ /* 0x008fc60000000000 */
[----:B------:R-:W-:Y:S04]  /*f640*/  SHFL.IDX PT, R32, R108, R3, 0x1c1f ;  /* 0x001c1f036c207589 */ /* 0x000fe800000e0000 */
[----:B------:R-:W-:Y:S01]  /*f650*/  SHFL.IDX PT, R75, R34, R3, 0x1c1f ;  /* 0x001c1f03224b7589 */ /* 0x000fe200000e0000 */
[----:B-1----:R-:W-:-:S03]  /*f660*/  SEL R14, R30, R121, P0 ;  /* 0x000000791e0e7207 */ /* 0x002fc60000000000 */
[----:B------:R1:W3:Y:S04]  /*f670*/  SHFL.IDX PT, R108, R19, R74, 0x1c1f ;  /* 0x001c1f4a136c7589 */ /* 0x0002e800000e0000 */
[----:B------:R-:W-:Y:S04]  /*f680*/  SHFL.IDX PT, R110, R21, R74, 0x1c1f ;  /* 0x001c1f4a156e7589 */ /* 0x000fe800000e0000 */
[----:B------:R-:W-:Y:S01]  /*f690*/  SHFL.IDX PT, R8, R122, R3, 0x1c1f ;  /* 0x001c1f037a087589 */ /* 0x000fe200000e0000 */
[----:B-1----:R-:W-:-:S03]  /*f6a0*/  SEL R19, R106, R123, P0 ;  /* 0x0000007b6a137207 */ /* 0x002fc60000000000 */
[----:B------:R-:W-:Y:S04]  /*f6b0*/  SHFL.IDX PT, R122, R49, R74, 0x1c1f ;  /* 0x001c1f4a317a7589 */ /* 0x000fe800000e0000 */
[----:B------:R1:W-:Y:S04]  /*f6c0*/  SHFL.IDX PT, R49, R111, R74, 0x1c1f ;  /* 0x001c1f4a6f317589 */ /* 0x0003e800000e0000 */
[----:B------:R4:W-:Y:S04]  /*f6d0*/  SHFL.IDX PT, R10, R86, R3, 0x1c1f ;  /* 0x001c1f03560a7589 */ /* 0x0009e800000e0000 */
[----:B------:R-:W-:Y:S01]  /*f6e0*/  SHFL.IDX PT, R33, R126, R3, 0x1c1f ;  /* 0x001c1f037e217589 */ /* 0x000fe200000e0000 */
[----:B---3--:R-:W-:Y:S01]  /*f6f0*/  SEL R83, R75, R108, P0 ;  /* 0x0000006c4b537207 */ /* 0x008fe20000000000 */
[----:B-1----:R-:W1:Y:S02]  /*f700*/  @P2 LDC R111, c[0x0][0xbec] ;  /* 0x0002fb00ff6f2b82 */ /* 0x002e640000000800 */
[----:B------:R3:W-:Y:S01]  /*f710*/  SHFL.IDX PT, R11, R84, R3, 0x1c1f ;  /* 0x001c1f03540b7589 */ /* 0x0007e200000e0000 */
[----:B----4-:R-:W-:-:S02]  /*f720*/  SEL R86, R88, R89, P0 ;  /* 0x0000005958567207 */ /* 0x010fc40000000000 */
[----:B------:R-:W-:Y:S01]  /*f730*/  SEL R88, R89, R88, P0 ;  /* 0x0000005859587207 */ /* 0x000fe20000000000 */
[----:B------:R4:W-:Y:S01]  /*f740*/  SHFL.IDX PT, R126, R68, R74, 0x1c1f ;  /* 0x001c1f4a447e7589 */ /* 0x0009e200000e0000 */
[----:B------:R-:W-:Y:S02]  /*f750*/  SEL R89, R13, R72, P0 ;  /* 0x000000480d597207 */ /* 0x000fe40000000000 */
[----:B------:R-:W-:Y:S01]  /*f760*/  SEL R72, R113, R20, P0 ;  /* 0x0000001471487207 */ /* 0x000fe20000000000 */
[----:B------:R-:W-:Y:S01]  /*f770*/  SHFL.IDX PT, R31, R31, R74, 0x1c1f ;  /* 0x001c1f4a1f1f7589 */ /* 0x000fe200000e0000 */
[----:B---3--:R-:W-:Y:S02]  /*f780*/  SEL R84, R80, R81, P0 ;  /* 0x0000005150547207 */ /* 0x008fe40000000000 */
[----:B------:R-:W-:Y:S01]  /*f790*/  SEL R80, R81, R80, P0 ;  /* 0x0000005051507207 */ /* 0x000fe20000000000 */
[----:B------:R-:W-:Y:S01]  /*f7a0*/  SHFL.IDX PT, R125, R40, R74, 0x1c1f ;  /* 0x001c1f4a287d7589 */ /* 0x000fe200000e0000 */
[----:B------:R-:W-:-:S02]  /*f7b0*/  SEL R81, R76, R73, P0 ;  /* 0x000000494c517207 */ /* 0x000fc40000000000 */
[----:B----4-:R-:W-:Y:S01]  /*f7c0*/  SEL R68, R20, R113, P0 ;  /* 0x0000007114447207 */ /* 0x010fe20000000000 */
[----:B------:R-:W-:Y:S01]  /*f7d0*/  SHFL.IDX PT, R127, R37, R74, 0x1c1f ;  /* 0x001c1f4a257f7589 */ /* 0x000fe200000e0000 */
[----:B------:R-:W-:Y:S01]  /*f7e0*/  SEL R20, R15, R120, P0 ;  /* 0x000000780f147207 */ /* 0x000fe20000000000 */
[----:B------:R-:W3:Y:S01]  /*f7f0*/  @P2 LDC R113, c[0x0][0xbf0] ;  /* 0x0002fc00ff712b82 */ /* 0x000ee20000000800 */
[----:B------:R-:W-:Y:S01]  /*f800*/  SEL R76, R18, R107, P0 ;  /* 0x0000006b124c7207 */ /* 0x000fe20000000000 */
[----:B------:R-:W-:Y:S01]  /*f810*/  SHFL.IDX PT, R55, R55, R74, 0x1c1f ;  /* 0x001c1f4a37377589 */ /* 0x000fe200000e0000 */
[----:B------:R-:W-:Y:S01]  /*f820*/  SEL R15, R123, R106, P0 ;  /* 0x0000006a7b0f7207 */ /* 0x000fe20000000000 */
[----:B0-----:R-:W-:Y:S01]  /*f830*/  IMAD R106, R114, UR13, RZ ;  /* 0x0000000d726a7c24 */ /* 0x001fe2000f8e02ff */
[----:B------:R-:W-:Y:S01]  /*f840*/  SEL R73, R112, R23, P0 ;  /* 0x0000001770497207 */ /* 0x000fe20000000000 */
[----:B------:R-:W-:Y:S04]  /*f850*/  SHFL.IDX PT, R129, R41, R74, 0x1c1f ;  /* 0x001c1f4a29817589 */ /* 0x000fe800000e0000 */
[----:B------:R-:W-:Y:S04]  /*f860*/  SHFL.IDX PT, R131, R51, R74, 0x1c1f ;  /* 0x001c1f4a33837589 */ /* 0x000fe800000e0000 */
[----:B------:R-:W-:Y:S04]  /*f870*/  SHFL.IDX PT, R104, R104, R74, 0x1c1f ;  /* 0x001c1f4a68687589 */ /* 0x000fe800000e0000 */
[----:B------:R0:W-:Y:S04]  /*f880*/  SHFL.IDX PT, R103, R69, R74, 0x1c1f ;  /* 0x001c1f4a45677589 */ /* 0x0001e800000e0000 */
[----:B------:R-:W-:Y:S04]  /*f890*/  SHFL.IDX PT, R62, R62, R74, 0x1c1f ;  /* 0x001c1f4a3e3e7589 */ /* 0x000fe800000e0000 */
[----:B------:R-:W-:Y:S01]  /*f8a0*/  SHFL.IDX PT, R59, R59, R74, 0x1c1f ;  /* 0x001c1f4a3b3b7589 */ /* 0x000fe200000e0000 */
[----:B0-----:R-:W-:Y:S01]  /*f8b0*/  SEL R69, R23, R112, P0 ;  /* 0x0000007017457207 */ /* 0x001fe20000000000 */
[----:B------:R-:W-:-:S02]  /*f8c0*/  IMAD R112, RZ, RZ, -UR57 ;  /* 0x80000039ff707e24 */ /* 0x000fc4000f8e02ff */
[----:B------:R-:W-:Y:S02]  /*f8d0*/  SHFL.IDX PT, R102, R102, R74, 0x1c1f ;  /* 0x001c1f4a66667589 */ /* 0x000fe400000e0000 */
[----:B--2---:R-:W-:Y:S02]  /*f8e0*/  IMAD R119, R119, R112, UR4 ;  /* 0x0000000477777e24 */ /* 0x004fe4000f8e0270 */
[----:B------:R-:W-:Y:S01]  /*f8f0*/  SHFL.IDX PT, R93, R93, R74, 0x1c1f ;  /* 0x001c1f4a5d5d7589 */ /* 0x000fe200000e0000 */
[----:B------:R-:W-:-:S03]  /*f900*/  ULDC.64 UR4, c[0x0][0xbe0] ;  /* 0x0002f80000047ab9 */ /* 0x000fc60000000a00 */
[----:B------:R-:W-:Y:S01]  /*f910*/  SHFL.IDX PT, R96, R96, R74, 0x1c1f ;  /* 0x001c1f4a60607589 */ /* 0x000fe200000e0000 */
[----:B------:R-:W-:-:S03]  /*f920*/  SHF.R.S32.HI R112, RZ, 0x1f, R119 ;  /* 0x0000001fff707819 */ /* 0x000fc60000011477 */
        /* <DEDUP_REMOVED lines=8> */
[----:B------:R-:W2:Y:S04]  /*f9b0*/  SHFL.IDX PT, R118, R170, R3, 0x1c1f ;  /* 0x001c1f03aa767589 */ /* 0x000ea800000e0000 */
[----:B------:R-:W4:Y:S01]  /*f9c0*/  SHFL.IDX PT, R50, R164, R3, 0x1c1f ;  /* 0x001c1f03a4327589 */ /* 0x000f2200000e0000 */
[----:B0-----:R-:W-:-:S02]  /*f9d0*/  SEL R74, R107, R18, P0 ;  /* 0x000000126b4a7207 */ /* 0x001fc40000000000 */
[----:B------:R-:W-:Y:S01]  /*f9e0*/  SEL R18, R121, R30, P0 ;  /* 0x0000001e79127207 */ /* 0x000fe20000000000 */
[----:B------:R-:W0:Y:S01]  /*f9f0*/  SHFL.IDX PT, R44, R158, R3, 0x1c1f ;  /* 0x001c1f039e2c7589 */ /* 0x000e2200000e0000 */
[----:B------:R-:W5:Y:S01]  /*fa00*/  @P2 LDC R121, c[0x0][0xbec] ;  /* 0x0002fb00ff792b82 */ /* 0x000f620000000800 */
[----:B------:R-:W-:Y:S01]  /*fa10*/  SEL R30, R105, R12, P0 ;  /* 0x0000000c691e7207 */ /* 0x000fe20000000000 */
[----:B------:R-:W-:Y:S01]  /*fa20*/  IMAD R105, R115, UR12, R106 ;  /* 0x0000000c73697c24 */ /* 0x000fe2000f8e026a */
[----:B------:R-:W1:Y:S01]  /*fa30*/  SHFL.IDX PT, R45, R160, R3, 0x1c1f ;  /* 0x001c1f03a02d7589 */ /* 0x000e6200000e0000 */
[----:B------:R-:W-:-:S03]  /*fa40*/  IMAD.WIDE.U32 R106, R114, UR12, R6 ;  /* 0x0000000c726a7c25 */ /* 0x000fc6000f8e0006 */
[----:B------:R-:W3:Y:S01]  /*fa50*/  SHFL.IDX PT, R54, R154, R3, 0x1c1f ;  /* 0x001c1f039a367589 */ /* 0x000ee200000e0000 */
[----:B------:R-:W3:Y:S01]  /*fa60*/  @P2 LDC R114, c[0x0][0xbf0] ;  /* 0x0002fc00ff722b82 */ /* 0x000ee20000000800 */
[----:B------:R-:W-:Y:S02]  /*fa70*/  IMAD.IADD R107, R107, 0x1, R105 ;  /* 0x000000016b6b7824 */ /* 0x000fe400078e0269 */
[----:B------:R-:W3:Y:S01]  /*fa80*/  SHFL.IDX PT, R34, R156, R3, 0x1c1f ;  /* 0x001c1f039c227589 */ /* 0x000ee200000e0000 */
[----:B------:R-:W-:Y:S01]  /*fa90*/  IMAD.MOV.U32 R105, RZ, RZ, R58 ;  /* 0x000000ffff697224 */ /* 0x000fe200078e003a */
[----:B--2---:R-:W-:Y:S02]  /*faa0*/  SEL R23, R118, R31, P0 ;  /* 0x0000001f76177207 */ /* 0x004fe40000000000 */
[----:B------:R-:W2:Y:S01]  /*fab0*/  SHFL.IDX PT, R28, R150, R3, 0x1c1f ;  /* 0x001c1f03961c7589 */ /* 0x000ea200000e0000 */
[----:B------:R-:W-:Y:S02]  /*fac0*/  SEL R21, R31, R118, P0 ;  /* 0x000000761f157207 */ /* 0x000fe40000000000 */
[----:B----4-:R-:W-:Y:S01]  /*fad0*/  SEL R31, R50, R125, P0 ;  /* 0x0000007d321f7207 */ /* 0x010fe20000000000 */
[----:B------:R-:W4:Y:S01]  /*fae0*/  SHFL.IDX PT, R29, R152, R3, 0x1c1f ;  /* 0x001c1f03981d7589 */ /* 0x000f2200000e0000 */
[----:B------:R-:W-:-:S03]  /*faf0*/  SEL R37, R125, R50, P0 ;  /* 0x000000327d257207 */ /* 0x000fc60000000000 */
[----:B------:R-:W4:Y:S01]  /*fb00*/  SHFL.IDX PT, R38, R146, R3, 0x1c1f ;  /* 0x001c1f0392267589 */ /* 0x000f2200000e0000 */
[----:B-----5:R-:W-:Y:S01]  /*fb10*/  @P2 IMAD.HI.U32 R121, R58, R121, RZ ;  /* 0x000000793a792227 */ /* 0x020fe200078e00ff */
[----:B0-----:R-:W-:Y:S02]  /*fb20*/  SEL R40, R44, R127, P0 ;  /* 0x0000007f2c287207 */ /* 0x001fe40000000000 */
[----:B------:R-:W0:Y:S01]  /*fb30*/  SHFL.IDX PT, R39, R148, R3, 0x1c1f ;  /* 0x001c1f0394277589 */ /* 0x000e2200000e0000 */
[----:B-1----:R-:W-:Y:S02]  /*fb40*/  SEL R41, R45, R122, P0 ;  /* 0x0000007a2d297207 */ /* 0x002fe40000000000 */
[----:B------:R-:W-:Y:S01]  /*fb50*/  SEL R44, R127, R44, P0 ;  /* 0x0000002c7f2c7207 */ /* 0x000fe20000000000 */
[----:B------:R-:W1:Y:S01]  /*fb60*/  SHFL.IDX PT, R52, R142, R3, 0x1c1f ;  /* 0x001c1f038e347589 */ /* 0x000e6200000e0000 */
[----:B---3--:R-:W-:Y:S02]  /*fb70*/  SEL R50, R54, R129, P0 ;  /* 0x0000008136327207 */ /* 0x008fe40000000000 */
[----:B------:R-:W-:Y:S01]  /*fb80*/  SEL R45, R122, R45, P0 ;  /* 0x0000002d7a2d7207 */ /* 0x000fe20000000000 */
[----:B------:R-:W3:Y:S01]  /*fb90*/  SHFL.IDX PT, R53, R144, R3, 0x1c1f ;  /* 0x001c1f0390357589 */ /* 0x000ee200000e0000 */
[----:B------:R-:W-:-:S02]  /*fba0*/  SEL R51, R34, R55, P0 ;  /* 0x0000003722337207 */ /* 0x000fc40000000000 */
[----:B------:R-:W-:Y:S01]  /*fbb0*/  SEL R55, R55, R34, P0 ;  /* 0x0000002237377207 */ /* 0x000fe20000000000 */
[----:B------:R-:W-:Y:S01]  /*fbc0*/  SHFL.IDX PT, R56, R56, R3, 0x1c1f ;  /* 0x001c1f0338387589 */ /* 0x000fe200000e0000 */
[----:B--2---:R-:W-:Y:S02]  /*fbd0*/  SEL R12, R28, R131, P0 ;  /* 0x000000831c0c7207 */ /* 0x004fe40000000000 */
[----:B------:R-:W-:Y:S01]  /*fbe0*/  SEL R54, R129, R54, P0 ;  /* 0x0000003681367207 */ /* 0x000fe20000000000 */
[----:B------:R-:W-:Y:S01]  /*fbf0*/  SHFL.IDX PT, R57, R140, R3, 0x1c1f ;  /* 0x001c1f038c397589 */ /* 0x000fe200000e0000 */
[----:B----4-:R-:W-:Y:S02]  /*fc00*/  SEL R13, R29, R124, P0 ;  /* 0x0000007c1d0d7207 */ /* 0x010fe40000000000 */
[----:B------:R-:W-:Y:S01]  /*fc10*/  SEL R28, R131, R28, P0 ;  /* 0x0000001c831c7207 */ /* 0x000fe20000000000 */
[----:B------:R-:W2:Y:S01]  /*fc20*/  SHFL.IDX PT, R60, R136, R3, 0x1c1f ;  /* 0x001c1f03883c7589 */ /* 0x000ea200000e0000 */
[----:B------:R-:W-:-:S02]  /*fc30*/  SEL R34, R38, R133, P0 ;  /* 0x0000008526227207 */ /* 0x000fc40000000000 */
        /* <DEDUP_REMOVED lines=8> */
[----:B---3--:R-:W-:-:S02]  /*fcc0*/  SEL R7, R53, R128, P0 ;  /* 0x0000008035077207 */ /* 0x008fc40000000000 */
[----:B------:R-:W-:Y:S01]  /*fcd0*/  SEL R52, R135, R52, P0 ;  /* 0x0000003487347207 */ /* 0x000fe20000000000 */
[----:B------:R-:W-:Y:S01]  /*fce0*/  SHFL.IDX PT, R43, R130, R3, 0x1c1f ;  /* 0x001c1f03822b7589 */ /* 0x000fe200000e0000 */
[----:B------:R-:W-:-:S03]  /*fcf0*/  SEL R53, R128, R53, P0 ;  /* 0x0000003580357207 */ /* 0x000fc60000000000 */
[----:B------:R-:W-:Y:S04]  /*fd00*/  SHFL.IDX PT, R46, R132, R3, 0x1c1f ;  /* 0x001c1f03842e7589 */ /* 0x000fe800000e0000 */
[----:B------:R3:W-:Y:S02]  /*fd10*/  SHFL.IDX PT, R48, R48, R3, 0x1c1f ;  /* 0x001c1f0330307589 */ /* 0x0007e400000e0000 */
[----:B---3--:R-:W-:Y:S02]  /*fd20*/  SEL R3, R82, R9, P0 ;  /* 0x0000000952037207 */ /* 0x008fe40000000000 */
[----:B------:R-:W-:Y:S02]  /*fd30*/  SEL R9, R9, R82, P0 ;  /* 0x0000005209097207 */ /* 0x000fe40000000000 */
[----:B------:R-:W-:-:S02]  /*fd40*/  SEL R82, R78, R79, P0 ;  /* 0x0000004f4e527207 */ /* 0x000fc40000000000 */
[----:B------:R-:W-:Y:S02]  /*fd50*/  SEL R78, R79, R78, P0 ;  /* 0x0000004e4f4e7207 */ /* 0x000fe40000000000 */
[----:B------:R-:W-:Y:S01]  /*fd60*/  SEL R79, R108, R75, P0 ;  /* 0x0000004b6c4f7207 */ /* 0x000fe20000000000 */
[----:B------:R-:W-:Y:S01]  /*fd70*/  @P2 IMAD.HI.U32 R108, R58, R111, RZ ;  /* 0x0000006f3a6c2227 */ /* 0x000fe200078e00ff */
[----:B------:R-:W-:Y:S02]  /*fd80*/  SEL R75, R77, R110, P0 ;  /* 0x0000006e4d4b7207 */ /* 0x000fe40000000000 */
[----:B------:R-:W-:Y:S01]  /*fd90*/  SEL R77, R110, R77, P0 ;  /* 0x0000004d6e4d7207 */ /* 0x000fe20000000000 */
[----:B------:R-:W-:Y:S01]  /*fda0*/  IMAD R110, R116, UR13, RZ ;  /* 0x0000000d746e7c24 */ /* 0x000fe2000f8e02ff */
[----:B------:R-:W-:Y:S01]  /*fdb0*/  @P2 SHF.R.U32.HI R105, RZ, R113, R108 ;  /* 0x00000071ff692219 */ /* 0x000fe2000001166c */
[----:B------:R-:W-:Y:S01]  /*fdc0*/  IMAD.MOV.U32 R113, RZ, RZ, R58 ;  /* 0x000000ffff717224 */ /* 0x000fe200078e003a */
[----:B------:R-:W-:Y:S01]  /*fdd0*/  @P2 SHF.R.U32.HI R113, RZ, R114, R121 ;  /* 0x00000072ff712219 */ /* 0x000fe20000011679 */
[----:B------:R-:W-:-:S02]  /*fde0*/  IMAD R111, R117, UR12, R110 ;  /* 0x0000000c756f7c24 */ /* 0x000fc4000f8e026e */
[----:B------:R-:W-:Y:S02]  /*fdf0*/  IMAD.MOV.U32 R110, RZ, RZ, R4 ;  /* 0x000000ffff6e7224 */ /* 0x000fe400078e0004 */
[----:B------:R-:W-:Y:S02]  /*fe00*/  IMAD.IADD R111, R5, 0x1, R111 ;  /* 0x00000001056f7824 */ /* 0x000fe400078e026f */
[C---:B------:R-:W-:Y:S02]  /*fe10*/  IMAD R5, R112.reuse, UR4, RZ ;  /* 0x0000000470057c24 */ /* 0x040fe4000f8e02ff */
[----:B------:R-:W-:Y:S02]  /*fe20*/  IMAD R112, R112, UR6, RZ ;  /* 0x0000000670707c24 */ /* 0x000fe4000f8e02ff */
[C---:B------:R-:W-:Y:S02]  /*fe30*/  IMAD R108, R119.reuse, UR5, R5 ;  /* 0x00000005776c7c24 */ /* 0x040fe4000f8e0205 */
[----:B------:R-:W-:Y:S01]  /*fe40*/  IMAD.WIDE.U32 R4, R119, UR4, R106 ;  /* 0x0000000477047c25 */ /* 0x000fe2000f8e006a */
[----:B------:R-:W-:Y:S01]  /*fe50*/  SHF.R.S32.HI R107, RZ, 0x1f, R105 ;  /* 0x0000001fff6b7819 */ /* 0x000fe20000011469 */
[----:B------:R-:W-:-:S02]  /*fe60*/  ULDC.64 UR4, c[0x0][0xb30] ;  /* 0x0002cc0000047ab9 */ /* 0x000fc40000000a00 */
[----:B------:R-:W-:Y:S01]  /*fe70*/  IMAD R115, R119, UR7, R112 ;  /* 0x0000000777737c24 */ /* 0x000fe2000f8e0270 */
[----:B------:R-:W-:Y:S01]  /*fe80*/  IADD3 R106, P2, R105, R4, RZ ;  /* 0x00000004696a7210 */ /* 0x000fe20007f5e0ff */
[----:B------:R-:W-:Y:S01]  /*fe90*/  IMAD.MOV R105, RZ, RZ, -R105 ;  /* 0x000000ffff697224 */ /* 0x000fe200078e0a69 */
[----:B------:R-:W-:Y:S01]  /*fea0*/  SHF.R.S32.HI R4, RZ, 0x1f, R113 ;  /* 0x0000001fff047819 */ /* 0x000fe20000011471 */
[----:B------:R-:W-:Y:S01]  /*feb0*/  IMAD.WIDE.U32 R110, R119, UR6, R110 ;  /* 0x00000006776e7c25 */ /* 0x000fe2000f8e006e */
[----:B------:R-:W-:Y:S01]  /*fec0*/  IADD3.X R107, R107, R5, R108, P2, !PT ;  /* 0x000000056b6b7210 */ /* 0x000fe200017fe46c */
[----:B------:R-:W-:Y:S02]  /*fed0*/  ULDC.64 UR6, c[0x0][0xbc8] ;  /* 0x0002f20000067ab9 */ /* 0x000fe40000000a00 */
[----:B------:R-:W-:Y:S02]  /*fee0*/  IMAD.MOV R112, RZ, RZ, -R113 ;  /* 0x000000ffff707224 */ /* 0x000fe400078e0a71 */
[----:B------:R-:W-:-:S02]  /*fef0*/  IMAD R105, R109, R105, R58 ;  /* 0x000000696d697224 */ /* 0x000fc400078e023a */
[----:B------:R-:W-:Y:S02]  /*ff00*/  IMAD R4, R4, UR4, RZ ;  /* 0x0000000404047c24 */ /* 0x000fe4000f8e02ff */
[----:B------:R-:W-:Y:S02]  /*ff10*/  IMAD.IADD R111, R111, 0x1, R115 ;  /* 0x000000016f6f7824 */ /* 0x000fe400078e0273 */
[----:B------:R-:W-:Y:S01]  /*ff20*/  IMAD R115, R109, R112, R58 ;  /* 0x000000706d737224 */ /* 0x000fe200078e023a */
[----:B------:R-:W-:Y:S01]  /*ff30*/  SHF.R.S32.HI R58, RZ, 0x1f, R105 ;  /* 0x0000001fff3a7819 */ /* 0x000fe20000011469 */
[C---:B------:R-:W-:Y:S01]  /*ff40*/  IMAD R117, R113.reuse, UR5, R4 ;  /* 0x0000000571757c24 */ /* 0x040fe2000f8e0204 */
[----:B------:R-:W3:Y:S01]  /*ff50*/  S2UR UR5, SR_CgaCtaId ;  /* 0x00000000000579c3 */ /* 0x000ee20000008800 */
[----:B------:R-:W-:Y:S01]  /*ff60*/  IMAD.WIDE.U32 R4, R113, UR4, R110 ;  /* 0x0000000471047c25 */ /* 0x000fe2000f8e006e */
[----:B------:R-:W-:Y:S01]  /*ff70*/  SHF.R.S32.HI R108, RZ, 0x1f, R115 ;  /* 0x0000001fff6c7819 */ /* 0x000fe20000011473 */
[----:B------:R-:W-:-:S02]  /*ff80*/  UMOV UR4, 0x400 ;  /* 0x0000040000047882 */ /* 0x000fc40000000000 */
[----:B------:R-:W-:Y:S02]  /*ff90*/  IMAD R58, R58, UR6, RZ ;  /* 0x000000063a3a7c24 */ /* 0x000fe4000f8e02ff */
[----:B------:R-:W-:Y:S02]  /*ffa0*/  IMAD.IADD R5, R5, 0x1, R117 ;  /* 0x0000000105057824 */ /* 0x000fe400078e0275 */
[----:B------:R-:W-:Y:S02]  /*ffb0*/  IMAD R108, R108, UR8, RZ ;  /* 0x000000086c6c7c24 */ /* 0x000fe4000f8e02ff */
[C---:B------:R-:W-:Y:S01]  /*ffc0*/  IMAD R113, R105.reuse, UR7, R58 ;  /* 0x0000000769717c24 */ /* 0x040fe2000f8e023a */
[----:B--2---:R-:W-:Y:S01]  /*ffd0*/  SEL R58, R60, R59, P0 ;  /* 0x0000003b3c3a7207 */ /* 0x004fe20000000000 */
[----:B------:R-:W-:Y:S01]  /*ffe0*/  IMAD.WIDE.U32 R106, R105, UR6, R106 ;  /* 0x00000006696a7c25 */ /* 0x000fe2000f8e006a */
[----:B------:R-:W-:Y:S01]  /*fff0*/  ULDC.64 UR6, c[0x0][0xba8] ;  /* 0x0002ea0000067ab9 */ /* 0x000fe20000000a00 */
[----:B------:R-:W-:-:S02]  /*10000*/  SEL R60, R59, R60, P0 ;  /* 0x0000003c3b3c7207 */ /* 0x000fc40000000000 */
[----:B------:R-:W-:Y:S01]  /*10010*/  IMAD.WIDE.U32 R110, R115, UR8, R4 ;  /* 0x00000008736e7c25 */ /* 0x000fe2000f8e0004 */
[----:B------:R-:W-:Y:S02]  /*10020*/  SEL R4, R56, R103, P0 ;  /* 0x0000006738047207 */ /* 0x000fe40000000000 */
[----:B------:R-:W-:Y:S01]  /*10030*/  SEL R56, R103, R56, P0 ;  /* 0x0000003867387207 */ /* 0x000fe20000000000 */
[----:B------:R-:W-:Y:S01]  /*10040*/  IMAD R105, R115, UR9, R108 ;  /* 0x0000000973697c24 */ /* 0x000fe2000f8e026c */
[----:B------:R-:W-:Y:S01]  /*10050*/  LEA R114, P2, R106, UR6, 0x2 ;  /* 0x000000066a727c11 */ /* 0x000fe2000f8410ff */
[----:B------:R-:W-:Y:S01]  /*10060*/  IMAD.IADD R103, R107, 0x1, R113 ;  /* 0x000000016b677824 */ /* 0x000fe200078e0271 */
[----:B------:R-:W-:Y:S01]  /*10070*/  ULDC.64 UR8, c[0x0][0xb00] ;  /* 0x0002c00000087ab9 */ /* 0x000fe20000000a00 */
[----:B------:R-:W-:Y:S01]  /*10080*/  IMAD.IADD R5, R111, 0x1, R105 ;  /* 0x000000016f057824 */ /* 0x000fe200078e0269 */
[----:B------:R-:W-:Y:S01]  /*10090*/  LEA R105, P3, R110, UR8, 0x2 ;  /* 0x000000086e697c11 */ /* 0x000fe2000f8610ff */
[----:B------:R-:W-:Y:S01]  /*100a0*/  SHFL.IDX PT, R112, R114, 0x1, 0x1c1f ;  /* 0x003c1f0072707f89 */ /* 0x000fe200000e0000 */
[----:B------:R-:W-:Y:S01]  /*100b0*/  LEA.HI.X R115, R106, UR7, R103, 0x2, P2 ;  /* 0x000000076a737c11 */ /* 0x000fe200090f1467 */
[----:B------:R-:W-:Y:S01]  /*100c0*/  ULDC UR6, c[0x0][0xa88] ;  /* 0x0002a20000067ab9 */ /* 0x000fe20000000800 */
[----:B------:R-:W-:Y:S01]  /*100d0*/  LEA.HI.X R108, R110, UR9, R5, 0x2, P3 ;  /* 0x000000096e6c7c11 */ /* 0x000fe200098f1405 */
[----:B---3--:R-:W-:Y:S01]  /*100e0*/  ULEA UR4, UR5, UR4, 0x18 ;  /* 0x0000000405047291 */ /* 0x008fe2000f8ec03f */
[----:B------:R-:W-:Y:S01]  /*100f0*/  SHFL.IDX PT, R110, R114, RZ, 0x1c1f ;  /* 0x001c1fff726e7589 */ /* 0x000fe200000e0000 */
[----:B------:R-:W-:Y:S01]  /*10100*/  SEL R5, R57, R104, P0 ;  /* 0x0000006839057207 */ /* 0x000fe20000000000 */
[----:B------:R-:W-:Y:S01]  /*10110*/  IMAD R103, R109, UR6, RZ ;  /* 0x000000066d677c24 */ /* 0x000fe2000f8e02ff */
[----:B------:R-:W-:Y:S01]  /*10120*/  SEL R57, R104, R57, P0 ;  /* 0x0000003968397207 */ /* 0x000fe20000000000 */
[----:B------:R-:W2:Y:S01]  /*10130*/  SHFL.IDX PT, R111, R115, RZ, 0x1c1f ;  /* 0x001c1fff736f7589 */ /* 0x000ea200000e0000 */
[C---:B------:R-:W-:Y:S01]  /*10140*/  VIADD R104, R100.reuse, 0x8 ;  /* 0x0000000864687836 */ /* 0x040fe20000000000 */
[----:B------:R-:W-:Y:S01]  /*10150*/  UIADD3 UR4, UR4, 0x33420, URZ ;  /* 0x0003342004047890 */ /* 0x000fe2000fffe03f */
[CC--:B------:R-:W-:Y:S01]  /*10160*/  ISETP.GE.OR P2, PT, R100.reuse, R103.reuse, P1 ;  /* 0x000000676400720c */ /* 0x0c0fe20000f46670 */
[----:B------:R-:W3:Y:S01]  /*10170*/  SHFL.IDX PT, R113, R115, 0x1, 0x1c1f ;  /* 0x003c1f0073717f89 */ /* 0x000ee200000e0000 */
[-C--:B------:R-:W-:Y:S01]  /*10180*/  ISETP.GE.AND P3, PT, R100, R103.reuse, PT ;  /* 0x000000676400720c */ /* 0x080fe20003f66270 */
[----:B------:R-:W-:Y:S01]  /*10190*/  UPRMT UR4, URZ, 0x654, UR4 ;  /* 0x000006543f047896 */ /* 0x000fe20008000004 */
[----:B------:R-:W-:Y:S01]  /*101a0*/  ISETP.GE.OR P1, PT, R104, R103, P1 ;  /* 0x000000676800720c */ /* 0x000fe20000f26670 */
[----:B------:R1:W3:Y:S01]  /*101b0*/  SHFL.IDX PT, R106, R105, RZ, 0x1c1f ;  /* 0x001c1fff696a7589 */ /* 0x0002e200000e0000 */
[----:B----4-:R-:W-:-:S02]  /*101c0*/  SEL R59, R61, R62, P0 ;  /* 0x0000003e3d3b7207 */ /* 0x010fc40000000000 */
[----:B------:R-:W-:Y:S01]  /*101d0*/  SEL R61, R62, R61, P0 ;  /* 0x0000003d3e3d7207 */ /* 0x000fe20000000000 */
[----:B------:R4:W4:Y:S01]  /*101e0*/  SHFL.IDX PT, R107, R108, RZ, 0x1c1f ;  /* 0x001c1fff6c6b7589 */ /* 0x00092200000e0000 */
[----:B0-----:R-:W-:Y:S02]  /*101f0*/  SEL R62, R64, R63, P0 ;  /* 0x0000003f403e7207 */ /* 0x001fe40000000000 */
[----:B------:R-:W-:Y:S01]  /*10200*/  SYNCS.ARRIVE.TRANS64.RED.A1T0 RZ, [UR4], RZ ;  /* 0x000000ffffff79a7 */ /* 0x000fe20008100404 */
[----:B------:R-:W-:Y:S02]  /*10210*/  SEL R64, R63, R64, P0 ;  /* 0x000000403f407207 */ /* 0x000fe40000000000 */
[----:B-1----:R-:W-:Y:S02]  /*10220*/  SEL R63, R65, R102, P0 ;  /* 0x00000066413f7207 */ /* 0x002fe40000000000 */
[----:B------:R-:W-:Y:S01]  /*10230*/  SEL R65, R102, R65, P0 ;  /* 0x0000004166417207 */ /* 0x000fe20000000000 */
[----:B--2---:R0:W-:Y:S04]  /*10240*/  @!P2 ST.E desc[UR36][R110.64], R2 ;  /* 0x000000026e00a985 */ /* 0x0041e8000c101924 */
[----:B---3--:R0:W-:Y:S01]  /*10250*/  @!P1 ST.E desc[UR36][R112.64], R0 ;  /* 0x0000000070009985 */ /* 0x0081e2000c101924 */
[----:B------:R-:W-:Y:S05]  /*10260*/  @P3 BRA `(.L_x_2344) ;  /* 0x0000000800383947 */ /* 0x000fea0003800000 */
[C---:B0-----:R-:W-:Y:S01]  /*10270*/  VIADD R0, R98.reuse, 0x8 ;  /* 0x0000000862007836 */ /* 0x041fe20000000000 */
        /* <DEDUP_REMOVED lines=10> */
[--C-:B----4-:R-:W-:Y:S02]  /*10320*/  @!P4 IMAD.WIDE R110, R98, 0x4, R106.reuse ;  /* 0x00000004626ec825 */ /* 0x110fe400078e026a */
        /* <DEDUP_REMOVED lines=22> */
[----:B------:R-:W-:Y:S01]  /*10490*/  @!P4 LOP3.LUT R109, R0, 0xfffffffe, RZ, 0xc0, !PT ;  /* 0xfffffffe006dc812 */ /* 0x000fe200078ec0ff */
[----:B-1----:R-:W-:Y:S01]  /*104a0*/  @!P1 IMAD.WIDE R88, R115, 0x4, R106 ;  /* 0x0000000473589825 */ /* 0x002fe200078e026a */
        /* <DEDUP_REMOVED lines=106> */
.L_x_2344:
[----:B------:R-:W-:Y:S05]  /*10b50*/  BSYNC B0 ;  /* 0x0000000000007941 */ /* 0x000fea0003800000 */
.L_x_2343:
[----:B------:R-:W-:Y:S01]  /*10b60*/  ISETP.GE.AND P1, PT, R104, R103, PT ;  /* 0x000000676800720c */ /* 0x000fe20003f26270 */
[----:B-1----:R1:W2:Y:S01]  /*10b70*/  SHFL.IDX PT, R15, R108, 0x1, 0x1c1f ;  /* 0x003c1f006c0f7f89 */ /* 0x0022a200000e0000 */
[----:B------:R-:W-:Y:S02]  /*10b80*/  SEL R30, R43, R96, P0 ;  /* 0x000000602b1e7207 */ /* 0x000fe40000000000 */
[----:B------:R-:W-:Y:S01]  /*10b90*/  SEL R36, R96, R43, P0 ;  /* 0x0000002b60247207 */ /* 0x000fe20000000000 */
[----:B------:R1:W3:Y:S01]  /*10ba0*/  SHFL.IDX PT, R14, R105, 0x1, 0x1c1f ;  /* 0x003c1f00690e7f89 */ /* 0x0002e200000e0000 */
        /* <DEDUP_REMOVED lines=20> */
[----:B-123--:R-:W-:Y:S06]  /*10cf0*/  @P1 BRA `(.L_x_2303) ;  /* 0x0000005800d81947 */ /* 0x00efec0003800000 */
        /* <DEDUP_REMOVED lines=18> */
[----:B------:R-:W-:Y:S01]  /*10e20*/  @!P1 LOP3.LUT R27, R0, 0xfffffffe, RZ, 0xc0, !PT ;  /* 0xfffffffe001b9812 */ /* 0x000fe200078ec0ff */
[----:B------:R-:W-:Y:S01]  /*10e30*/  VIADD R0, R98, 0x38 ;  /* 0x0000003862007836 */ /* 0x000fe20000000000 */
[----:B------:R-:W-:Y:S01]  /*10e40*/  @!P5 LOP3.LUT R47, R16, 0xfffffffe, RZ, 0xc0, !PT ;  /* 0xfffffffe102fd812 */ /* 0x000fe200078ec0ff */
[----:B------:R-:W-:Y:S01]  /*10e50*/  VIADD R16, R98, 0x40 ;  /* 0x0000004062107836 */ /* 0x000fe20000000000 */
[----:B------:R-:W-:-:S02]  /*10e60*/  @!P6 LEA.HI R26, R26, R26, RZ, 0x1 ;  /* 0x0000001a1a1ae211 */ /* 0x000fc400078f08ff */
[----:B------:R-:W-:Y:S02]  /*10e70*/  @!P2 LEA.HI R46, R46, R46, RZ, 0x1 ;  /* 0x0000002e2e2ea211 */ /* 0x000fe400078f08ff */
[----:B------:R-:W-:Y:S02]  /*10e80*/  @!P6 LOP3.LUT R49, R26, 0xfffffffe, RZ, 0xc0, !PT ;  /* 0xfffffffe1a31e812 */ /* 0x000fe400078ec0ff */
[----:B------:R-:W-:Y:S02]  /*10e90*/  @!P3 LEA.HI R48, R48, R48, RZ, 0x1 ;  /* 0x000000303030b211 */ /* 0x000fe400078f08ff */
[----:B------:R-:W-:Y:S01]  /*10ea0*/  @!P4 LEA.HI R50, R50, R50, RZ, 0x1 ;  /* 0x000000323232c211 */ /* 0x000fe200078f08ff */
[----:B0-----:R-:W-:-:S04]  /*10eb0*/  @!P1 IMAD.WIDE R10, R27, 0x4, R14 ;  /* 0x000000041b0a9825 */ /* 0x001fc800078e020e */
        /* <DEDUP_REMOVED lines=18> */
[----:B--2---:R-:W-:Y:S01]  /*10fe0*/  @!P4 LOP3.LUT R27, R50, 0xfffffffe, RZ, 0xc0, !PT ;  /* 0xfffffffe321bc812 */ /* 0x004fe200078ec0ff */
[----:B------:R-:W-:Y:S01]  /*10ff0*/  VIADD R0, R98, 0x58 ;  /* 0x0000005862007836 */ /* 0x000fe20000000000 */
[----:B------:R-:W-:Y:S01]  /*11000*/  @!P0 LEA.HI R49, R49, R49, RZ, 0x1 ;  /* 0x0000003131318211 */ /* 0x000fe200078f08ff */
[----:B------:R1:W-:Y:S01]  /*11010*/  @!P3 ST.E.64 desc[UR36][R12.64], R52 ;  /* 0x000000340c00b985 */ /* 0x0003e2000c101b24 */
[----:B------:R-:W-:Y:S01]  /*11020*/  ISETP.GE.AND P2, PT, R28, UR4, PT ;  /* 0x000000041c007c0c */ /* 0x000fe2000bf46270 */
[----:B------:R-:W-:Y:S01]  /*11030*/  @!P4 IMAD.WIDE R26, R27, 0x4, R14 ;  /* 0x000000041b1ac825 */ /* 0x000fe200078e020e */
[----:B------:R-:W-:-:S02]  /*11040*/  @!P0 LOP3.LUT R49, R49, 0xfffffffe, RZ, 0xc0, !PT ;  /* 0xfffffffe31318812 */ /* 0x000fc400078ec0ff */
[----:B------:R-:W-:Y:S01]  /*11050*/  ISETP.GE.AND P3, PT, R0, UR4, PT ;  /* 0x0000000400007c0c */ /* 0x000fe2000bf66270 */
[----:B------:R-:W-:Y:S01]  /*11060*/  VIADD R34, R98, 0x60 ;  /* 0x0000006062227836 */ /* 0x000fe20000000000 */
[----:B0-----:R-:W-:Y:S01]  /*11070*/  @!P1 LOP3.LUT R11, R16, 0xfffffffe, RZ, 0xc0, !PT ;  /* 0xfffffffe100b9812 */ /* 0x001fe200078ec0ff */
[----:B------:R-:W-:Y:S01]  /*11080*/  @!P5 IMAD.WIDE R6, R29, 0x4, R14 ;  /* 0x000000041d06d825 */ /* 0x000fe200078e020e */
[----:B------:R0:W-:Y:S02]  /*11090*/  @!P4 ST.E.64 desc[UR36][R26.64], R4 ;  /* 0x000000041a00c985 */ /* 0x0001e4000c101b24 */
[----:B------:R-:W-:Y:S01]  /*110a0*/  ISETP.GE.AND P4, PT, R34, UR4, PT ;  /* 0x0000000422007c0c */ /* 0x000fe2000bf86270 */
[C---:B------:R-:W-:Y:S01]  /*110b0*/  VIADD R16, R98.reuse, 0x70 ;  /* 0x0000007062107836 */ /* 0x040fe20000000000 */
[----:B------:R2:W-:Y:S01]  /*110c0*/  @!P5 ST.E.64 desc[UR36][R6.64], R56 ;  /* 0x000000380600d985 */ /* 0x0005e2000c101b24 */
[----:B-1----:R-:W-:Y:S01]  /*110d0*/  VIADD R12, R98, 0x68 ;  /* 0x00000068620c7836 */ /* 0x002fe20000000000 */
[----:B------:R-:W-:-:S03]  /*110e0*/  @!P2 LEA.HI R28, R28, R28, RZ, 0x1 ;  /* 0x0000001c1c1ca211 */ /* 0x000fc600078f08ff */
[----:B------:R-:W-:Y:S02]  /*110f0*/  @!P3 LEA.HI R0, R0, R0, RZ, 0x1 ;  /* 0x000000000000b211 */ /* 0x000fe400078f08ff */
[----:B------:R-:W-:Y:S02]  /*11100*/  ISETP.GE.AND P5, PT, R12, UR4, PT ;  /* 0x000000040c007c0c */ /* 0x000fe4000bfa6270 */
[----:B------:R-:W-:Y:S01]  /*11110*/  @!P3 LOP3.LUT R13, R0, 0xfffffffe, RZ, 0xc0, !PT ;  /* 0xfffffffe000db812 */ /* 0x000fe200078ec0ff */
[----:B0-----:R-:W-:Y:S01]  /*11120*/  @!P1 IMAD.WIDE R4, R11, 0x4, R14 ;  /* 0x000000040b049825 */ /* 0x001fe200078e020e */
[----:B------:R-:W-:-:S03]  /*11130*/  @!P4 LEA.HI R34, R34, R34, RZ, 0x1 ;  /* 0x000000222222c211 */ /* 0x000fc600078f08ff */
[--C-:B------:R-:W-:Y:S01]  /*11140*/  @!P0 IMAD.WIDE R10, R49, 0x4, R14.reuse ;  /* 0x00000004310a8825 */ /* 0x100fe200078e020e */
[----:B------:R0:W-:Y:S01]  /*11150*/  @!P1 ST.E.64 desc[UR36][R4.64], R58 ;  /* 0x0000003a04009985 */ /* 0x0001e2000c101b24 */
[----:B------:R-:W-:Y:S02]  /*11160*/  ISETP.GE.AND P1, PT, R16, UR4, PT ;  /* 0x0000000410007c0c */ /* 0x000fe4000bf26270 */
[----:B------:R-:W-:Y:S01]  /*11170*/  VIADD R26, R98, 0x78 ;  /* 0x00000078621a7836 */ /* 0x000fe20000000000 */
[----:B------:R1:W-:Y:S01]  /*11180*/  @!P0 ST.E.64 desc[UR36][R10.64], R60 ;  /* 0x0000003c0a008985 */ /* 0x0003e2000c101b24 */
[----:B--2---:R-:W-:Y:S01]  /*11190*/  @!P2 LOP3.LUT R7, R28, 0xfffffffe, RZ, 0xc0, !PT ;  /* 0xfffffffe1c07a812 */ /* 0x004fe200078ec0ff */
[----:B------:R-:W-:Y:S01]  /*111a0*/  VIADD R0, R98, 0x80 ;  /* 0x0000008062007836 */ /* 0x000fe20000000000 */
[----:B------:R-:W-:Y:S02]  /*111b0*/  @!P5 LEA.HI R12, R12, R12, RZ, 0x1 ;  /* 0x0000000c0c0cd211 */ /* 0x000fe400078f08ff */
[----:B------:R-:W-:Y:S01]  /*111c0*/  ISETP.GE.AND P0, PT, R26, UR4, PT ;  /* 0x000000041a007c0c */ /* 0x000fe2000bf06270 */
[----:B0-----:R-:W-:-:S04]  /*111d0*/  @!P2 IMAD.WIDE R4, R7, 0x4, R14 ;  /* 0x000000040704a825 */ /* 0x001fc800078e020e */
[----:B------:R-:W-:Y:S02]  /*111e0*/  @!P1 LEA.HI R16, R16, R16, RZ, 0x1 ;  /* 0x0000001010109211 */ /* 0x000fe400078f08ff */
[----:B-1----:R-:W-:Y:S01]  /*111f0*/  @!P4 LOP3.LUT R11, R34, 0xfffffffe, RZ, 0xc0, !PT ;  /* 0xfffffffe220bc812 */ /* 0x002fe200078ec0ff */
[--C-:B------:R-:W-:Y:S01]  /*11200*/  @!P3 IMAD.WIDE R6, R13, 0x4, R14.reuse ;  /* 0x000000040d06b825 */ /* 0x100fe200078e020e */
[----:B------:R-:W-:Y:S01]  /*11210*/  @!P5 LOP3.LUT R13, R12, 0xfffffffe, RZ, 0xc0, !PT ;  /* 0xfffffffe0c0dd812 */ /* 0x000fe200078ec0ff */
[----:B------:R0:W-:Y:S03]  /*11220*/  @!P2 ST.E.64 desc[UR36][R4.64], R62 ;  /* 0x0000003e0400a985 */ /* 0x0001e6000c101b24 */
[----:B------:R-:W-:Y:S01]  /*11230*/  @!P0 LEA.HI R26, R26, R26, RZ, 0x1 ;  /* 0x0000001a1a1a8211 */ /* 0x000fe200078f08ff */
[--C-:B------:R-:W-:Y:S01]  /*11240*/  @!P4 IMAD.WIDE R10, R11, 0x4, R14.reuse ;  /* 0x000000040b0ac825 */ /* 0x100fe200078e020e */
[----:B------:R-:W-:Y:S01]  /*11250*/  @!P1 LOP3.LUT R27, R16, 0xfffffffe, RZ, 0xc0, !PT ;  /* 0xfffffffe101b9812 */ /* 0x000fe200078ec0ff */
[----:B------:R1:W-:Y:S01]  /*11260*/  @!P3 ST.E.64 desc[UR36][R6.64], R64 ;  /* 0x000000400600b985 */ /* 0x0003e2000c101b24 */
[----:B------:R-:W-:Y:S01]  /*11270*/  @!P0 LOP3.LUT R29, R26, 0xfffffffe, RZ, 0xc0, !PT ;  /* 0xfffffffe1a1d8812 */ /* 0x000fe200078ec0ff */
[----:B------:R-:W-:Y:S01]  /*11280*/  @!P5 IMAD.WIDE R12, R13, 0x4, R14 ;  /* 0x000000040d0cd825 */ /* 0x000fe200078e020e */
[----:B------:R-:W-:Y:S01]  /*11290*/  ISETP.GE.AND P2, PT, R0, UR4, PT ;  /* 0x0000000400007c0c */ /* 0x000fe2000bf46270 */
[----:B------:R2:W-:Y:S02]  /*112a0*/  @!P4 ST.E.64 desc[UR36][R10.64], R30 ;  /* 0x0000001e0a00c985 */ /* 0x0005e4000c101b24 */
[----:B------:R-:W-:-:S02]  /*112b0*/  VIADD R16, R98, 0x88 ;  /* 0x0000008862107836 */ /* 0x000fc40000000000 */
[----:B------:R3:W-:Y:S01]  /*112c0*/  @!P5 ST.E.64 desc[UR36][R12.64], R36 ;  /* 0x000000240c00d985 */ /* 0x0007e2000c101b24 */
[----:B------:R-:W-:Y:S02]  /*112d0*/  VIADD R26, R98, 0xa8 ;  /* 0x000000a8621a7836 */ /* 0x000fe40000000000 */
[--C-:B0-----:R-:W-:Y:S01]  /*112e0*/  @!P1 IMAD.WIDE R4, R27, 0x4, R14.reuse ;  /* 0x000000041b049825 */ /* 0x101fe200078e020e */
[----:B------:R-:W-:Y:S02]  /*112f0*/  ISETP.GE.AND P3, PT, R16, UR4, PT ;  /* 0x0000000410007c0c */ /* 0x000fe4000bf66270 */
[----:B------:R-:W-:Y:S01]  /*11300*/  ISETP.GE.AND P5, PT, R26, UR4, PT ;  /* 0x000000041a007c0c */ /* 0x000fe2000bfa6270 */
[----:B-1----:R-:W-:Y:S01]  /*11310*/  @!P0 IMAD.WIDE R6, R29, 0x4, R14 ;  /* 0x000000041d068825 */ /* 0x002fe200078e020e */
[----:B------:R0:W-:Y:S01]  /*11320*/  @!P1 ST.E.64 desc[UR36][R4.64], R40 ;  /* 0x0000002804009985 */ /* 0x0001e2000c101b24 */
[----:B------:R-:W-:Y:S02]  /*11330*/  @!P2 LEA.HI R0, R0, R0, RZ, 0x1 ;  /* 0x000000000000a211 */ /* 0x000fe400078f08ff */
[C---:B--2---:R-:W-:Y:S01]  /*11340*/  VIADD R10, R98.reuse, 0x90 ;  /* 0x00000090620a7836 */ /* 0x044fe20000000000 */
[----:B------:R1:W-:Y:S01]  /*11350*/  @!P0 ST.E.64 desc[UR36][R6.64], R44 ;  /* 0x0000002c06008985 */ /* 0x0003e2000c101b24 */
[----:B------:R-:W-:Y:S01]  /*11360*/  VIADD R27, R98, 0xb0 ;  /* 0x000000b0621b7836 */ /* 0x000fe20000000000 */
[----:B------:R-:W-:Y:S01]  /*11370*/  @!P2 LOP3.LUT R11, R0, 0xfffffffe, RZ, 0xc0, !PT ;  /* 0xfffffffe000ba812 */ /* 0x000fe200078ec0ff */
[----:B---3--:R-:W-:Y:S01]  /*11380*/  VIADD R12, R98, 0x98 ;  /* 0x00000098620c7836 */ /* 0x008fe20000000000 */
[----:B------:R-:W-:Y:S01]  /*11390*/  ISETP.GE.AND P1, PT, R10, UR4, PT ;  /* 0x000000040a007c0c */ /* 0x000fe2000bf26270 */
[C---:B------:R-:W-:Y:S01]  /*113a0*/  VIADD R13, R98.reuse, 0xa0 ;  /* 0x000000a0620d7836 */ /* 0x040fe20000000000 */
[----:B------:R-:W-:Y:S01]  /*113b0*/  ISETP.GE.AND P6, PT, R27, UR4, PT ;  /* 0x000000041b007c0c */ /* 0x000fe2000bfc6270 */
[----:B------:R-:W-:Y:S01]  /*113c0*/  VIADD R98, R98, 0xb8 ;  /* 0x000000b862627836 */ /* 0x000fe20000000000 */
[----:B------:R-:W-:-:S02]  /*113d0*/  ISETP.GE.AND P0, PT, R12, UR4, PT ;  /* 0x000000040c007c0c */ /* 0x000fc4000bf06270 */
[----:B------:R-:W-:Y:S01]  /*113e0*/  ISETP.GE.AND P4, PT, R13, UR4, PT ;  /* 0x000000040d007c0c */ /* 0x000fe2000bf86270 */
[--C-:B0-----:R-:W-:Y:S01]  /*113f0*/  @!P2 IMAD.WIDE R4, R11, 0x4, R14.reuse ;  /* 0x000000040b04a825 */ /* 0x101fe200078e020e */
[----:B------:R-:W-:Y:S02]  /*11400*/  @!P3 LEA.HI R16, R16, R16, RZ, 0x1 ;  /* 0x000000101010b211 */ /* 0x000fe400078f08ff */
[----:B------:R-:W-:Y:S02]  /*11410*/  @!P5 LEA.HI R26, R26, R26, RZ, 0x1 ;  /* 0x0000001a1a1ad211 */ /* 0x000fe400078f08ff */
[----:B-1----:R-:W-:Y:S01]  /*11420*/  @!P3 LOP3.LUT R7, R16, 0xfffffffe, RZ, 0xc0, !PT ;  /* 0xfffffffe1007b812 */ /* 0x002fe200078ec0ff */
[----:B------:R0:W-:Y:S01]  /*11430*/  @!P2 ST.E.64 desc[UR36][R4.64], R18 ;  /* 0x000000120400a985 */ /* 0x0001e2000c101b24 */
[----:B------:R-:W-:Y:S02]  /*11440*/  @!P1 LEA.HI R10, R10, R10, RZ, 0x1 ;  /* 0x0000000a0a0a9211 */ /* 0x000fe400078f08ff */
[----:B------:R-:W-:Y:S01]  /*11450*/  @!P6 LEA.HI R16, R27, R27, RZ, 0x1 ;  /* 0x0000001b1b10e211 */ /* 0x000fe200078f08ff */
[----:B------:R-:W-:Y:S01]  /*11460*/  @!P3 IMAD.WIDE R6, R7, 0x4, R14 ;  /* 0x000000040706b825 */ /* 0x000fe200078e020e */
[----:B------:R-:W-:-:S02]  /*11470*/  @!P0 LEA.HI R12, R12, R12, RZ, 0x1 ;  /* 0x0000000c0c0c8211 */ /* 0x000fc400078f08ff */
[----:B------:R-:W-:Y:S02]  /*11480*/  @!P4 LEA.HI R0, R13, R13, RZ, 0x1 ;  /* 0x0000000d0d00c211 */ /* 0x000fe400078f08ff */
[----:B------:R-:W-:Y:S01]  /*11490*/  @!P1 LOP3.LUT R11, R10, 0xfffffffe, RZ, 0xc0, !PT ;  /* 0xfffffffe0a0b9812 */ /* 0x000fe200078ec0ff */
[----:B------:R1:W-:Y:S01]  /*114a0*/  @!P3 ST.E.64 desc[UR36][R6.64], R42 ;  /* 0x0000002a0600b985 */ /* 0x0003e2000c101b24 */
[----:B------:R-:W-:Y:S02]  /*114b0*/  @!P0 LOP3.LUT R13, R12, 0xfffffffe, RZ, 0xc0, !PT ;  /* 0xfffffffe0c0d8812 */ /* 0x000fe400078ec0ff */
[----:B------:R-:W-:Y:S01]  /*114c0*/  @!P4 LOP3.LUT R27, R0, 0xfffffffe, RZ, 0xc0, !PT ;  /* 0xfffffffe001bc812 */ /* 0x000fe200078ec0ff */
[--C-:B------:R-:W-:Y:S01]  /*114d0*/  @!P1 IMAD.WIDE R10, R11, 0x4, R14.reuse ;  /* 0x000000040b0a9825 */ /* 0x100fe200078e020e */
[----:B0-----:R-:W-:Y:S02]  /*114e0*/  @!P5 LOP3.LUT R19, R26, 0xfffffffe, RZ, 0xc0, !PT ;  /* 0xfffffffe1a13d812 */ /* 0x001fe400078ec0ff */
[----:B------:R-:W-:Y:S01]  /*114f0*/  @!P6 LOP3.LUT R29, R16, 0xfffffffe, RZ, 0xc0, !PT ;  /* 0xfffffffe101de812 */ /* 0x000fe200078ec0ff */
[--C-:B------:R-:W-:Y:S01]  /*11500*/  @!P0 IMAD.WIDE R12, R13, 0x4, R14.reuse ;  /* 0x000000040d0c8825 */ /* 0x100fe200078e020e */
[----:B------:R0:W-:Y:S03]  /*11510*/  @!P1 ST.E.64 desc[UR36][R10.64], R20 ;  /* 0x000000140a009985 */ /* 0x0001e6000c101b24 */
[----:B------:R-:W-:Y:S01]  /*11520*/  @!P4 IMAD.WIDE R4, R27, 0x4, R14 ;  /* 0x000000041b04c825 */ /* 0x000fe200078e020e */
[----:B------:R0:W-:Y:S01]  /*11530*/  @!P0 ST.E.64 desc[UR36][R12.64], R32 ;  /* 0x000000200c008985 */ /* 0x0001e2000c101b24 */
[----:B------:R-:W-:-:S02]  /*11540*/  ISETP.GE.AND P0, PT, R98, UR4, PT ;  /* 0x0000000462007c0c */ /* 0x000fc4000bf06270 */
[--C-:B-1----:R-:W-:Y:S01]  /*11550*/  @!P5 IMAD.WIDE R6, R19, 0x4, R14.reuse ;  /* 0x000000041306d825 */ /* 0x102fe200078e020e */
[----:B------:R0:W-:Y:S03]  /*11560*/  @!P4 ST.E.64 desc[UR36][R4.64], R22 ;  /* 0x000000160400c985 */ /* 0x0001e6000c101b24 */
[----:B------:R-:W-:Y:S01]  /*11570*/  @!P6 IMAD.WIDE R18, R29, 0x4, R14 ;  /* 0x000000041d12e825 */ /* 0x000fe200078e020e */
[----:B------:R0:W-:Y:S04]  /*11580*/  @!P5 ST.E.64 desc[UR36][R6.64], R24 ;  /* 0x000000180600d985 */ /* 0x0001e8000c101b24 */
[----:B------:R0:W-:Y:S02]  /*11590*/  @!P6 ST.E.64 desc[UR36][R18.64], R2 ;  /* 0x000000021200e985 */ /* 0x0001e4000c101b24 */
[----:B------:R-:W-:Y:S05]  /*115a0*/  @P0 BRA `(.L_x_2303) ;  /* 0x0000005000ac0947 */ /* 0x000fea0003800000 */
[----:B------:R-:W-:-:S04]  /*115b0*/  LEA.HI R98, R98, R98, RZ, 0x1 ;  /* 0x0000006262627211 */ /* 0x000fc800078f08ff */
[----:B0-----:R-:W-:-:S05]  /*115c0*/  LOP3.LUT R3, R98, 0xfffffffe, RZ, 0xc0, !PT ;  /* 0xfffffffe62037812 */ /* 0x001fca00078ec0ff */
[----:B------:R-:W-:-:S05]  /*115d0*/  IMAD.WIDE R14, R3, 0x4, R14 ;  /* 0x00000004030e7825 */ /* 0x000fca00078e020e */
[----:B------:R0:W-:Y:S01]  /*115e0*/  ST.E.64 desc[UR36][R14.64], R8 ;  /* 0x000000080e007985 */ /* 0x0001e2000c101b24 */
[----:B------:R-:W-:Y:S05]  /*115f0*/  BRA `(.L_x_2303) ;  /* 0x0000005000987947 */ /* 0x000fea0003800000 */
.L_x_2342:
        /* <DEDUP_REMOVED lines=12> */
[----:B------:R-:W0:Y:S01]  /*116c0*/  S2UR UR10, SR_CTAID.Z ;  /* 0x00000000000a79c3 */ /* 0x000e220000002700 */
[----:B------:R-:W-:Y:S01]  /*116d0*/  ISETP.NE.AND P0, PT, R6, 0x1, PT ;  /* 0x000000010600780c */ /* 0x000fe20003f05270 */
[----:B------:R-:W-:Y:S01]  /*116e0*/  USHF.R.S32.HI UR6, URZ, 0x1f, UR57 ;  /* 0x0000001f3f067899 */ /* 0x000fe20008011439 */
[----:B------:R-:W-:Y:S01]  /*116f0*/  IMAD.MOV.U32 R5, RZ, RZ, R0 ;  /* 0x000000ffff057224 */ /* 0x000fe200078e0000 */
[----:B------:R-:W-:Y:S02]  /*11700*/  ULDC.64 UR8, c[0x0][0xbd0] ;  /* 0x0002f40000087ab9 */ /* 0x000fe40000000a00 */
[----:B------:R-:W-:Y:S02]  /*11710*/  UIMAD UR6, UR6, UR8, URZ ;  /* 0x00000008060672a4 */ /* 0x000fe4000f8e023f */
[----:B------:R-:W1:Y:S01]  /*11720*/  LDC.64 R10, c[0x0][0xbd8] ;  /* 0x0002f600ff0a7b82 */ /* 0x000e620000000a00 */
[----:B------:R-:W-:Y:S02]  /*11730*/  UIMAD.WIDE.U32 UR4, UR57, UR8, URZ ;  /* 0x00000008390472a5 */ /* 0x000fe4000f8e003f */
[----:B------:R-:W-:-:S04]  /*11740*/  UIMAD UR6, UR57, UR9, UR6 ;  /* 0x00000009390672a4 */ /* 0x000fc8000f8e0206 */
[----:B------:R-:W-:Y:S01]  /*11750*/  UIADD3 UR6, UR5, UR6, URZ ;  /* 0x0000000605067290 */ /* 0x000fe2000fffe03f */
[----:B------:R-:W3:Y:S01]  /*11760*/  @P0 LDC R7, c[0x0][0xbec] ;  /* 0x0002fb00ff070b82 */ /* 0x000ee20000000800 */
[----:B------:R-:W-:Y:S02]  /*11770*/  IMAD.U32 R3, RZ, RZ, UR5 ;  /* 0x00000005ff037e24 */ /* 0x000fe4000f8e00ff */
[----:B------:R-:W-:Y:S01]  /*11780*/  IMAD.U32 R2, RZ, RZ, UR4 ;  /* 0x00000004ff027e24 */ /* 0x000fe2000f8e00ff */
[----:B------:R-:W-:Y:S01]  /*11790*/  ULDC.64 UR4, c[0x0][0xbe0] ;  /* 0x0002f80000047ab9 */ /* 0x000fe20000000a00 */
[----:B------:R-:W-:Y:S01]  /*117a0*/  IMAD.U32 R3, RZ, RZ, UR6 ;  /* 0x00000006ff037e24 */ /* 0x000fe2000f8e00ff */
[----:B0-----:R-:W-:Y:S02]  /*117b0*/  USHF.R.S32.HI UR10, URZ, 0x1f, UR10 ;  /* 0x0000001f3f0a7899 */ /* 0x001fe4000801140a */
[----:B------:R-:W0:Y:S04]  /*117c0*/  @P0 LDC R9, c[0x0][0xbf0] ;  /* 0x0002fc00ff090b82 */ /* 0x000e280000000800 */
[----:B-1----:R-:W-:-:S04]  /*117d0*/  IMAD R12, R10, UR10, RZ ;  /* 0x0000000a0a0c7c24 */ /* 0x002fc8000f8e02ff */
[----:B------:R-:W1:Y:S01]  /*117e0*/  S2UR UR7, SR_CTAID.Y ;  /* 0x00000000000779c3 */ /* 0x000e620000002600 */
[----:B---3--:R-:W-:-:S07]  /*117f0*/  @P0 IMAD.HI.U32 R4, R0, R7, RZ ;  /* 0x0000000700040227 */ /* 0x008fce00078e00ff */
[----:B------:R-:W1:Y:S01]  /*11800*/  LDC R8, c[0x0][0xc50] ;  /* 0x00031400ff087b82 */ /* 0x000e620000000800 */
[----:B------:R-:W-:-:S07]  /*11810*/  IMAD R7, RZ, RZ, -UR57 ;  /* 0x80000039ff077e24 */ /* 0x000fce000f8e02ff */
[----:B------:R-:W3:Y:S01]  /*11820*/  S2UR UR10, SR_CTAID.Z ;  /* 0x00000000000a79c3 */ /* 0x000ee20000002700 */
[----:B0-----:R-:W-:Y:S01]  /*11830*/  @P0 SHF.R.U32.HI R5, RZ, R9, R4 ;  /* 0x00000009ff050219 */ /* 0x001fe20000011604 */
[----:B-1----:R-:W-:-:S04]  /*11840*/  IMAD R9, R8, R7, UR7 ;  /* 0x0000000708097e24 */ /* 0x002fc8000f8e0207 */
[----:B------:R-:W-:Y:S01]  /*11850*/  IMAD.MOV R7, RZ, RZ, -R5 ;  /* 0x000000ffff077224 */ /* 0x000fe200078e0a05 */
[----:B------:R-:W-:-:S03]  /*11860*/  SHF.R.S32.HI R4, RZ, 0x1f, R9 ;  /* 0x0000001fff047819 */ /* 0x000fc60000011409 */
[----:B------:R-:W-:Y:S02]  /*11870*/  IMAD R7, R6, R7, R0 ;  /* 0x0000000706077224 */ /* 0x000fe400078e0200 */
[----:B---3--:R-:W-:Y:S02]  /*11880*/  IMAD R11, R11, UR10, R12 ;  /* 0x0000000a0b0b7c24 */ /* 0x008fe4000f8e020c */
[----:B------:R-:W-:Y:S01]  /*11890*/  IMAD.WIDE.U32 R2, R10, UR10, R2 ;  /* 0x0000000a0a027c25 */ /* 0x000fe2000f8e0002 */
[----:B------:R-:W-:-:S03]  /*118a0*/  SHF.R.S32.HI R0, RZ, 0x1f, R7 ;  /* 0x0000001fff007819 */ /* 0x000fc60000011407 */
[----:B------:R-:W-:Y:S02]  /*118b0*/  IMAD.IADD R3, R11, 0x1, R3 ;  /* 0x000000010b037824 */ /* 0x000fe400078e0203 */
[----:B------:R-:W-:Y:S02]  /*118c0*/  IMAD R4, R4, UR4, RZ ;  /* 0x0000000404047c24 */ /* 0x000fe4000f8e02ff */
[----:B------:R-:W-:-:S04]  /*118d0*/  IMAD.WIDE.U32 R2, R9, UR4, R2 ;  /* 0x0000000409027c25 */ /* 0x000fc8000f8e0002 */
[----:B------:R-:W-:Y:S01]  /*118e0*/  IMAD R4, R9, UR5, R4 ;  /* 0x0000000509047c24 */ /* 0x000fe2000f8e0204 */
[----:B------:R-:W-:Y:S01]  /*118f0*/  SHF.R.S32.HI R9, RZ, 0x1f, R5 ;  /* 0x0000001fff097819 */ /* 0x000fe20000011405 */
[----:B------:R-:W-:Y:S01]  /*11900*/  ULDC.64 UR4, c[0x0][0xbc8] ;  /* 0x0002f20000047ab9 */ /* 0x000fe20000000a00 */
[----:B------:R-:W-:Y:S01]  /*11910*/  IADD3 R2, P0, R5, R2, RZ ;  /* 0x0000000205027210 */ /* 0x000fe20007f1e0ff */
[----:B------:R-:W-:-:S03]  /*11920*/  IMAD R0, R0, UR4, RZ ;  /* 0x0000000400007c24 */ /* 0x000fc6000f8e02ff */
[----:B------:R-:W-:Y:S01]  /*11930*/  IADD3.X R3, R9, R3, R4, P0, !PT ;  /* 0x0000000309037210 */ /* 0x000fe200007fe404 */
        /* <DEDUP_REMOVED lines=9> */
.L_x_2301:
[----:B------:R-:W-:-:S08]  /*119d0*/  NOP ;  /* 0x0000000000007918 */ /* 0x000fd00000000000 */
[----:B0-----:R-:W0:-:S00]  /*119e0*/  USETMAXREG.DEALLOC.CTAPOOL 0x28 ;  /* 0x00000028000079c8 */ /* 0x001e0000080e0500 */
        /* <DEDUP_REMOVED lines=16> */
.L_x_2345:
[----:B------:R-:W-:Y:S01]  /*11af0*/  ULDC UR43, c[0x0][0xc50] ;  /* 0x00031400002b7ab9 */ /* 0x000fe20000000800 */
[----:B------:R-:W-:Y:S01]  /*11b00*/  UMOV UR41, UR6 ;  /* 0x0000000600297c82 */ /* 0x000fe20008000000 */
[----:B------:R-:W-:-:S11]  /*11b10*/  UISETP.NE.AND UP0, UPT, UR43, 0x1, UPT ;  /* 0x000000012b00788c */ /* 0x000fd6000bf05270 */
[----:B------:R-:W-:Y:S01]  /*11b20*/  @UP0 ULDC UR4, c[0x0][0xc54] ;  /* 0x0003150000040ab9 */ /* 0x000fe20000000800 */
[----:B------:R-:W-:Y:S01]  /*11b30*/  @UP0 ULDC UR7, c[0x0][0xc58] ;  /* 0x0003160000070ab9 */ /* 0x000fe20000000800 */
[----:B------:R-:W-:-:S04]  /*11b40*/  UIMAD.WIDE.U32 UR4, UR6, UR4, URZ ;  /* 0x00000004060472a5 */ /* 0x000fc8000f8e003f */
[----:B------:R-:W-:-:S12]  /*11b50*/  @UP0 USHF.R.U32.HI UR41, URZ, UR7, UR5 ;  /* 0x000000073f290299 */ /* 0x000fd80008011605 */
.L_x_2346:
        /* <DEDUP_REMOVED lines=8> */
[----:B------:R-:W-:Y:S01]  /*11be0*/  ULDC UR4, c[0x0][0x448] ;  /* 0x0001120000047ab9 */ /* 0x000fe20000000800 */
[----:B------:R-:W-:Y:S01]  /*11bf0*/  ULDC UR7, c[0x0][0x2f0] ;  /* 0x0000bc0000077ab9 */ /* 0x000fe20000000800 */
[----:B------:R-:W-:-:S05]  /*11c00*/  IMAD.MOV.U32 R17, RZ, RZ, RZ ;  /* 0x000000ffff117224 */ /* 0x000fca00078e00ff */
[----:B------:R-:W1:Y:S01]  /*11c10*/  S2UR UR47, SR_CTAID.X ;  /* 0x00000000002f79c3 */ /* 0x000e620000002500 */
[----:B------:R-:W-:Y:S01]  /*11c20*/  UISETP.NE.AND UP1, UPT, UR4, 0x1, UPT ;  /* 0x000000010400788c */ /* 0x000fe2000bf25270 */
[----:B------:R-:W-:Y:S02]  /*11c30*/  ULDC UR8, c[0x0][0x288] ;  /* 0x0000a20000087ab9 */ /* 0x000fe40000000800 */
[----:B------:R-:W-:Y:S02]  /*11c40*/  ULDC.64 UR4, c[0x0][0x418] ;  /* 0x0001060000047ab9 */ /* 0x000fe40000000a00 */
[----:B------:R-:W-:-:S03]  /*11c50*/  UISETP.NE.U32.AND UP0, UPT, UR4, URZ, UPT ;  /* 0x0000003f0400728c */ /* 0x000fc6000bf05070 */
[----:B------:R-:W-:Y:S01]  /*11c60*/  ULDC UR4, c[0x0][0x424] ;  /* 0x0001090000047ab9 */ /* 0x000fe20000000800 */
[----:B------:R-:W-:-:S03]  /*11c70*/  UISETP.NE.AND.EX UP0, UPT, UR5, URZ, UPT, UP0 ;  /* 0x0000003f0500728c */ /* 0x000fc6000bf05300 */
[----:B------:R-:W-:Y:S01]  /*11c80*/  @UP1 ULDC UR5, c[0x0][0x44c] ;  /* 0x0001130000051ab9 */ /* 0x000fe20000000800 */
[----:B0-----:R-:W-:Y:S01]  /*11c90*/  ISETP.NE.U32.AND P0, PT, R2, RZ, PT ;  /* 0x000000ff0200720c */ /* 0x001fe20003f05070 */
[----:B------:R-:W-:-:S03]  /*11ca0*/  USEL UR38, UR4, 0x1, UP0 ;  /* 0x0000000104267887 */ /* 0x000fc60008000000 */
[----:B------:R-:W-:Y:S01]  /*11cb0*/  ISETP.NE.AND.EX P0, PT, R3, RZ, PT, P0 ;  /* 0x000000ff0300720c */ /* 0x000fe20003f05300 */
[----:B-1----:R-:W-:Y:S02]  /*11cc0*/  ULEA UR6, UR47, 0x7f, 0x7 ;  /* 0x0000007f2f067891 */ /* 0x002fe4000f8e383f */
[----:B------:R-:W-:Y:S02]  /*11cd0*/  UIMAD UR38, UR38, UR7, URZ ;  /* 0x00000007262672a4 */ /* 0x000fe4000f8e023f */
[----:B------:R-:W-:Y:S01]  /*11ce0*/  UIMAD.WIDE.U32 UR4, UR6, UR5, URZ ;  /* 0x00000005060472a5 */ /* 0x000fe2000f8e003f */
[----:B------:R-:W-:-:S03]  /*11cf0*/  @UP1 ULDC UR7, c[0x0][0x450] ;  /* 0x0001140000071ab9 */ /* 0x000fc60000000800 */
[----:B------:R-:W-:-:S04]  /*11d00*/  @UP1 USHF.R.U32.HI UR6, URZ, UR7, UR5 ;  /* 0x000000073f061299 */ /* 0x000fc80008011605 */
[----:B------:R-:W0:Y:S01]  /*11d10*/  @P0 LDC.64 R2, c[0x0][0xa28] ;  /* 0x00028a00ff020b82 */ /* 0x000e220000000a00 */
[----:B------:R-:W-:Y:S02]  /*11d20*/  UIADD3 UR5, UR38, 0xa0, -UR8 ;  /* 0x000000a026057890 */ /* 0x000fe4000fffe808 */
[----:B------:R-:W-:Y:S02]  /*11d30*/  UIADD3 UR4, UR38, 0x9f, URZ ;  /* 0x0000009f26047890 */ /* 0x000fe4000fffe03f */
[----:B------:R-:W-:Y:S02]  /*11d40*/  UIADD3 UR6, UR5, UR6, URZ ;  /* 0x0000000605067290 */ /* 0x000fe4000fffe03f */
[----:B------:R-:W-:Y:S02]  /*11d50*/  UIMAD.WIDE UR4, UR4, 0x66666667, URZ ;  /* 0x66666667040478a5 */ /* 0x000fe4000f8e023f */
[----:B------:R-:W-:Y:S02]  /*11d60*/  UIMAD.WIDE UR6, UR6, 0x66666667, URZ ;  /* 0x66666667060678a5 */ /* 0x000fe4000f8e023f */
[----:B------:R-:W-:-:S02]  /*11d70*/  USHF.R.U32.HI UR42, URZ, 0x1f, UR5 ;  /* 0x0000001f3f2a7899 */ /* 0x000fc40008011605 */
[----:B------:R-:W-:Y:S02]  /*11d80*/  USHF.R.U32.HI UR44, URZ, 0x1f, UR7 ;  /* 0x0000001f3f2c7899 */ /* 0x000fe40008011607 */
[----:B------:R-:W-:Y:S02]  /*11d90*/  ULEA.HI.SX32 UR42, UR5, UR42, 0x1a ;  /* 0x0000002a052a7291 */ /* 0x000fe4000f8fd23f */
[----:B------:R-:W-:-:S04]  /*11da0*/  ULEA.HI.SX32 UR44, UR7, UR44, 0x1a ;  /* 0x0000002c072c7291 */ /* 0x000fc8000f8fd23f */
[----:B------:R-:W-:Y:S02]  /*11db0*/  UISETP.LT.AND UP0, UPT, UR42, UR44, UPT ;  /* 0x0000002c2a00728c */ /* 0x000fe4000bf01270 */
[----:B------:R-:W-:Y:S01]  /*11dc0*/  UP2UR UR48, UPR, URZ, 0x2 ;  /* 0x000000023f307883 */ /* 0x000fe20008000000 */
[----:B0-----:R-:W-:Y:S01]  /*11dd0*/  @P0 IMAD.WIDE R2, R28, 0x4, R2 ;  /* 0x000000041c020825 */ /* 0x001fe200078e0202 */
[----:B------:R-:W-:-:S04]  /*11de0*/  USEL UR11, UR42, UR44, UP0 ;  /* 0x0000002c2a0b7287 */ /* 0x000fc80008000000 */
[----:B------:R-:W-:Y:S01]  /*11df0*/  UISETP.GE.AND UP1, UPT, UR11, 0x1, UPT ;  /* 0x000000010b00788c */ /* 0x000fe2000bf26270 */
[----:B------:R0:W5:Y:S01]  /*11e00*/  @P0 LDG.E R17, desc[UR36][R2.64] ;  /* 0x0000002402110981 */ /* 0x000162000c1e1900 */
[----:B------:R-:W-:Y:S02]  /*11e10*/  USHF.R.U32.HI UR9, URZ, 0x10, UR43 ;  /* 0x000000103f097899 */ /* 0x000fe4000801162b */
[----:B------:R-:W-:Y:S02]  /*11e20*/  ULOP3.LUT UR43, UR43, 0xffff, URZ, 0xc0, !UPT ;  /* 0x0000ffff2b2b7892 */ /* 0x000fe4000f8ec03f */
[----:B------:R-:W-:Y:S01]  /*11e30*/  PLOP3.LUT P0, PT, PT, PT, UP1, 0x80, 0x0 ;  /* 0x000000000000781c */ /* 0x000fe20003f0f018 */
[----:B------:R-:W-:Y:S01]  /*11e40*/  UISETP.NE.AND UP0, UPT, UR9, URZ, UPT ;  /* 0x0000003f0900728c */ /* 0x000fe2000bf05270 */
[----:B------:R-:W-:-:S10]  /*11e50*/  UMOV UR40, URZ ;  /* 0x0000003f00287c82 */ /* 0x000fd40008000000 */
[----:B------:R-:W-:Y:S01]  /*11e60*/  @!UP0 ULDC UR9, c[0x0][0x9f0] ;  /* 0x00027c0000098ab9 */ /* 0x000fe20000000800 */
[----:B0-----:R-:W-:Y:S05]  /*11e70*/  @!P0 BRA `(.L_x_2348) ;  /* 0x0000000000788947 */ /* 0x001fea0003800000 */
[----:B------:R-:W-:Y:S01]  /*11e80*/  IABS R0, UR9 ;  /* 0x0000000900007c13 */ /* 0x000fe20008000000 */
[----:B------:R-:W-:Y:S02]  /*11e90*/  UIADD3 UR6, UR9, -0x1, UR11 ;  /* 0xffffffff09067890 */ /* 0x000fe4000fffe00b */
[----:B------:R-:W-:Y:S01]  /*11ea0*/  IABS R4, UR9 ;  /* 0x0000000900047c13 */ /* 0x000fe20008000000 */
[----:B------:R-:W-:Y:S01]  /*11eb0*/  UMOV UR4, URZ ;  /* 0x0000003f00047c82 */ /* 0x000fe20008000000 */
        /* <DEDUP_REMOVED lines=26> */
.L_x_2348:
[----:B------:R-:W-:Y:S02]  /*12060*/  UIMAD UR49, UR43, UR40, URZ ;  /* 0x000000282b3172a4 */ /* 0x000fe4000f8e023f */
[----:B------:R-:W-:Y:S02]  /*12070*/  IMAD.U32 R3, RZ, RZ, UR40 ;  /* 0x00000028ff037e24 */ /* 0x000fe4000f8e00ff */
[----:B------:R-:W-:Y:S02]  /*12080*/  IMAD.MOV.U32 R2, RZ, RZ, 0x1 ;  /* 0x00000001ff027424 */ /* 0x000fe400078e00ff */
        /* <DEDUP_REMOVED lines=31> */
.L_x_2349:
        /* <DEDUP_REMOVED lines=20> */
.L_x_2350:
        /* <DEDUP_REMOVED lines=20> */
.L_x_2351:
        /* <DEDUP_REMOVED lines=18> */
.L_x_2352:
        /* <DEDUP_REMOVED lines=13> */
.L_x_2407:
[----:B------:R-:W2:Y:S01]  /*126f0*/  LDL R0, [R1+0x10] ;  /* 0x0000100001007983 */ /* 0x000ea20000100800 */
[----:B------:R-:W-:Y:S01]  /*12700*/  ISETP.NE.AND P3, PT, R22, 0x1, PT ;  /* 0x000000011600780c */ /* 0x000fe20003f65270 */
[----:B------:R-:W-:Y:S01]  /*12710*/  UMOV UR4, 0xa0 ;  /* 0x000000a000047882 */ /* 0x000fe20000000000 */
[----:B------:R-:W-:Y:S01]  /*12720*/  LOP3.LUT R26, R27, 0x60, R8, 0xf8, !PT ;  /* 0x000000601b1a7812 */ /* 0x000fe200078ef808 */
[----:B------:R-:W-:Y:S01]  /*12730*/  UIMAD UR4, UR50, UR4, -0xa0 ;  /* 0xffffff60320474a4 */ /* 0x000fe2000f8e0204 */
[----:B-----5:R-:W-:Y:S02]  /*12740*/  SHF.R.S32.HI R37, RZ, 0x1f, R32 ;  /* 0x0000001fff257819 */ /* 0x020fe40000011420 */
[----:B------:R-:W-:Y:S02]  /*12750*/  LOP3.LUT R20, R26, 0x80, RZ, 0xfc, !PT ;  /* 0x000000801a147812 */ /* 0x000fe400078efcff */
[----:B------:R-:W-:Y:S01]  /*12760*/  LOP3.LUT R16, R16, 0xffffffdf, RZ, 0xc0, !PT ;  /* 0xffffffdf10107812 */ /* 0x000fe200078ec0ff */
[----:B0-----:R-:W-:-:S02]  /*12770*/  VIADD R2, R26, UR4 ;  /* 0x000000041a027c36 */ /* 0x001fc40008000000 */
[----:B------:R-:W-:Y:S01]  /*12780*/  IMAD.SHL.U32 R19, R19, 0x10, RZ ;  /* 0x0000001013137824 */ /* 0x000fe200078e00ff */
[----:B------:R-:W-:Y:S01]  /*12790*/  STL [R1], R20 ;  /* 0x0000001401007387 */ /* 0x000fe20000100800 */
[----:B------:R-:W0:Y:S01]  /*127a0*/  @P3 LDC R3, c[0x0][0x438] ;  /* 0x00010e00ff033b82 */ /* 0x000e220000000800 */
[C---:B------:R-:W-:Y:S01]  /*127b0*/  ISETP.GE.AND P1, PT, R2.reuse, UR38, PT ;  /* 0x0000002602007c0c */ /* 0x040fe2000bf26270 */
[----:B------:R-:W-:Y:S01]  /*127c0*/  IMAD.IADD R9, R2, 0x1, R17 ;  /* 0x0000000102097824 */ /* 0x000fe200078e0211 */
[----:B------:R-:W-:-:S03]  /*127d0*/  @P3 LOP3.LUT R16, R16, 0x20, RZ, 0xfc, !PT ;  /* 0x0000002010103812 */ /* 0x000fc600078efcff */
[----:B------:R-:W-:Y:S02]  /*127e0*/  IMAD.MOV.U32 R12, RZ, RZ, R9 ;  /* 0x000000ffff0c7224 */ /* 0x000fe400078e0009 */
[----:B------:R-:W1:Y:S08]  /*127f0*/  @P3 LDC R14, c[0x0][0x434] ;  /* 0x00010d00ff0e3b82 */ /* 0x000e700000000800 */
[----:B------:R-:W3:Y:S08]  /*12800*/  @!P1 LDC.64 R6, c[0x0][0x428] ;  /* 0x00010a00ff069b82 */ /* 0x000ef00000000a00 */
[----:B------:R-:W4:Y:S08]  /*12810*/  @!P1 LDC.64 R4, c[0x0][0x418] ;  /* 0x00010600ff049b82 */ /* 0x000f300000000a00 */
[----:B------:R-:W1:Y:S01]  /*12820*/  @P3 LDC R21, c[0x0][0x438] ;  /* 0x00010e00ff153b82 */ /* 0x000e620000000800 */
[----:B------:R-:W-:Y:S01]  /*12830*/  LOP3.LUT R16, R16, 0xfffffff7, RZ, 0xc0, !PT ;  /* 0xfffffff710107812 */ /* 0x000fe200078ec0ff */
[----:B------:R-:W-:Y:S01]  /*12840*/  IMAD.U32 R34, RZ, RZ, UR41 ;  /* 0x00000029ff227e24 */ /* 0x000fe2000f8e00ff */
[----:B------:R-:W-:-:S04]  /*12850*/  LOP3.LUT R30, R8, 0x60, RZ, 0xc0, !PT ;  /* 0x00000060081e7812 */ /* 0x000fc800078ec0ff */
[----:B------:R-:W-:Y:S02]  /*12860*/  SHF.R.S32.HI R34, RZ, 0x1f, R34 ;  /* 0x0000001fff227819 */ /* 0x000fe40000011422 */
[----:B--2---:R-:W-:Y:S02]  /*12870*/  R2UR UR5, R0 ;  /* 0x00000000000572ca */ /* 0x004fe400000e0000 */
[----:B------:R-:W2:Y:S02]  /*12880*/  @P3 LDC R0, c[0x0][0x434] ;  /* 0x00010d00ff003b82 */ /* 0x000ea40000000800 */
[----:B--2---:R-:W-:-:S05]  /*12890*/  @P3 IMAD.HI.U32 R0, R9, R0, RZ ;  /* 0x0000000009003227 */ /* 0x004fca00078e00ff */
[----:B0-----:R-:W-:Y:S01]  /*128a0*/  @P3 SHF.R.U32.HI R12, RZ, R3, R0 ;  /* 0x00000003ff0c3219 */ /* 0x001fe20000011600 */
[----:B---3--:R-:W-:-:S03]  /*128b0*/  @!P1 IMAD R0, R37, R6, RZ ;  /* 0x0000000625009224 */ /* 0x008fc600078e02ff */
[--C-:B------:R-:W-:Y:S01]  /*128c0*/  @!P1 SHF.R.S32.HI R3, RZ, 0x1f, R12.reuse ;  /* 0x0000001fff039819 */ /* 0x100fe2000001140c */
[----:B------:R-:W-:Y:S02]  /*128d0*/  @!P1 IMAD.MOV.U32 R2, RZ, RZ, R12 ;  /* 0x000000ffff029224 */ /* 0x000fe400078e000c */
[C---:B------:R-:W-:Y:S02]  /*128e0*/  @!P1 IMAD R7, R32.reuse, R7, R0 ;  /* 0x0000000720079224 */ /* 0x040fe400078e0200 */
[----:B------:R-:W-:-:S04]  /*128f0*/  @!P1 IMAD.WIDE.U32 R2, R32, R6, R2 ;  /* 0x0000000620029225 */ /* 0x000fc800078e0002 */
[----:B------:R-:W-:Y:S01]  /*12900*/  VIADD R6, R20, UR4 ;  /* 0x0000000414067c36 */ /* 0x000fe20008000000 */
[----:B----4-:R-:W-:Y:S01]  /*12910*/  @!P1 LEA R4, P2, R2, R4, 0x2 ;  /* 0x0000000402049211 */ /* 0x010fe200078410ff */
[----:B------:R-:W-:Y:S02]  /*12920*/  @!P1 IMAD.IADD R0, R3, 0x1, R7 ;  /* 0x0000000103009824 */ /* 0x000fe400078e0207 */
[C---:B------:R-:W-:Y:S01]  /*12930*/  IMAD.IADD R13, R6.reuse, 0x1, R17 ;  /* 0x00000001060d7824 */ /* 0x040fe200078e0211 */
[----:B------:R-:W-:Y:S02]  /*12940*/  ISETP.GE.AND P0, PT, R6, UR38, PT ;  /* 0x0000002606007c0c */ /* 0x000fe4000bf06270 */
[----:B------:R-:W-:Y:S01]  /*12950*/  @!P1 LEA.HI.X R5, R2, R5, R0, 0x2, P2 ;  /* 0x0000000502059211 */ /* 0x000fe200010f1400 */
[----:B-1----:R-:W-:Y:S01]  /*12960*/  @P3 IMAD.HI.U32 R0, R13, R14, RZ ;  /* 0x0000000e0d003227 */ /* 0x002fe200078e00ff */
[----:B------:R-:W-:-:S03]  /*12970*/  ISETP.GT.U32.OR P0, PT, R20, 0x9f, P0 ;  /* 0x0000009f1400780c */ /* 0x000fc60000704470 */
[----:B------:R-:W-:Y:S01]  /*12980*/  IMAD.MOV.U32 R15, RZ, RZ, R13 ;  /* 0x000000ffff0f7224 */ /* 0x000fe200078e000d */
[----:B------:R-:W-:-:S09]  /*12990*/  @P3 SHF.R.U32.HI R15, RZ, R21, R0 ;  /* 0x00000015ff0f3219 */ /* 0x000fd20000011600 */
[----:B------:R-:W0:Y:S01]  /*129a0*/  @!P0 LDC.64 R10, c[0x0][0x428] ;  /* 0x00010a00ff0a8b82 */ /* 0x000e220000000a00 */
[--C-:B------:R-:W-:Y:S01]  /*129b0*/  @!P0 SHF.R.S32.HI R3, RZ, 0x1f, R15.reuse ;  /* 0x0000001fff038819 */ /* 0x100fe2000001140f */
[----:B------:R-:W-:-:S06]  /*129c0*/  @!P0 IMAD.MOV.U32 R2, RZ, RZ, R15 ;  /* 0x000000ffff028224 */ /* 0x000fcc00078e000f */
[----:B------:R-:W1:Y:S01]  /*129d0*/  @!P0 LDC.64 R6, c[0x0][0x418] ;  /* 0x00010600ff068b82 */ /* 0x000e620000000a00 */
[-C--:B0-----:R-:W-:Y:S02]  /*129e0*/  @!P0 IMAD R0, R37, R10.reuse, RZ ;  /* 0x0000000a25008224 */ /* 0x081fe400078e02ff */
[----:B------:R-:W-:-:S04]  /*129f0*/  @!P0 IMAD.WIDE.U32 R2, R32, R10, R2 ;  /* 0x0000000a20028225 */ /* 0x000fc800078e0002 */
[----:B------:R-:W-:Y:S01]  /*12a00*/  @!P0 IMAD R11, R32, R11, R0 ;  /* 0x0000000b200b8224 */ /* 0x000fe200078e0200 */
[----:B-1----:R-:W-:-:S03]  /*12a10*/  @!P0 LEA R6, P2, R2, R6, 0x2 ;  /* 0x0000000602068211 */ /* 0x002fc600078410ff */
[----:B------:R-:W-:-:S05]  /*12a20*/  @!P0 IMAD.IADD R0, R11, 0x1, R3 ;  /* 0x000000010b008824 */ /* 0x000fca00078e0203 */
[----:B------:R-:W-:Y:S01]  /*12a30*/  @!P0 LEA.HI.X R7, R2, R7, R0, 0x2, P2 ;  /* 0x0000000702078211 */ /* 0x000fe200010f1400 */
[----:B------:R-:W-:Y:S02]  /*12a40*/  IMAD.MOV.U32 R0, RZ, RZ, RZ ;  /* 0x000000ffff007224 */ /* 0x000fe400078e00ff */
[----:B------:R-:W-:-:S04]  /*12a50*/  IMAD.MOV R2, RZ, RZ, -R12 ;  /* 0x000000ffff027224 */ /* 0x000fc800078e0a0c */
[----:B------:R0:W5:Y:S01]  /*12a60*/  @!P1 LDG.E R0, desc[UR36][R4.64] ;  /* 0x0000002404009981 */ /* 0x000162000c1e1900 */
[----:B------:R-:W-:Y:S02]  /*12a70*/  IMAD.MOV R10, RZ, RZ, -R15 ;  /* 0x000000ffff0a7224 */ /* 0x000fe400078e0a0f */
[----:B0-----:R-:W-:Y:S02]  /*12a80*/  IMAD.MOV.U32 R4, RZ, RZ, RZ ;  /* 0x000000ffff047224 */ /* 0x001fe400078e00ff */
[----:B------:R-:W-:Y:S02]  /*12a90*/  IMAD R5, R22, R2, R9 ;  /* 0x0000000216057224 */ /* 0x000fe400078e0209 */
[----:B------:R-:W-:Y:S02]  /*12aa0*/  IMAD.SHL.U32 R2, R18, 0x40, RZ ;  /* 0x0000004012027824 */ /* 0x000fe400078e00ff */
[----:B------:R0:W5:Y:S01]  /*12ab0*/  @!P0 LDG.E R4, desc[UR36][R6.64] ;  /* 0x0000002406048981 */ /* 0x000162000c1e1900 */
[----:B------:R-:W-:Y:S01]  /*12ac0*/  ISETP.GT.U32.AND P0, PT, R20, 0x9f, PT ;  /* 0x0000009f1400780c */ /* 0x000fe20003f04070 */
[----:B------:R-:W-:Y:S01]  /*12ad0*/  ULOP3.LUT UR4, UR5, 0x2, URZ, 0xfc, !UPT ;  /* 0x0000000205047892 */ /* 0x000fe2000f8efc3f */
[----:B------:R-:W-:Y:S01]  /*12ae0*/  LOP3.LUT R3, R2, 0x180, RZ, 0xc0, !PT ;  /* 0x0000018002037812 */ /* 0x000fe200078ec0ff */
[----:B0-----:R-:W-:Y:S01]  /*12af0*/  IMAD R6, R22, R10, R13 ;  /* 0x0000000a16067224 */ /* 0x001fe200078e020d */
[----:B------:R-:W-:-:S02]  /*12b00*/  SHF.R.U32.HI R10, RZ, 0x1, R18 ;  /* 0x00000001ff0a7819 */ /* 0x000fc40000011612 */
[----:B------:R-:W-:Y:S02]  /*12b10*/  LOP3.LUT R7, R8, 0x80, RZ, 0xc0, !PT ;  /* 0x0000008008077812 */ /* 0x000fe400078ec0ff */
[----:B------:R-:W-:Y:S01]  /*12b20*/  LOP3.LUT R3, R3, 0x30, R10, 0xf8, !PT ;  /* 0x0000003003037812 */ /* 0x000fe200078ef80a */
[----:B------:R-:W-:Y:S01]  /*12b30*/  IMAD.SHL.U32 R10, R18, 0x8, RZ ;  /* 0x00000008120a7824 */ /* 0x000fe200078e00ff */
[----:B------:R-:W-:-:S03]  /*12b40*/  LOP3.LUT R7, R7, 0x10, R18, 0xf8, !PT ;  /* 0x0000001007077812 */ /* 0x000fc600078ef812 */
[----:B------:R-:W-:Y:S02]  /*12b50*/  @P0 LOP3.LUT R16, R16, 0x8, RZ, 0xfc, !PT ;  /* 0x0000000810100812 */ /* 0x000fe400078efcff */
[----:B------:R-:W-:Y:S02]  /*12b60*/  LOP3.LUT R3, R3, 0x30, R10, 0x78, !PT ;  /* 0x0000003003037812 */ /* 0x000fe400078e780a */
[----:B------:R-:W0:Y:S01]  /*12b70*/  LDC R10, c[0x0][0x2f4] ;  /* 0x0000bd00ff0a7b82 */ /* 0x000e220000000800 */
[----:B------:R-:W-:Y:S02]  /*12b80*/  LOP3.LUT R16, R16, 0xffffffef, RZ, 0xc0, !PT ;  /* 0xffffffef10107812 */ /* 0x000fe400078ec0ff */
[----:B------:R-:W-:Y:S01]  /*12b90*/  LOP3.LUT R3, R3, 0x640, R2, 0xf8, !PT ;  /* 0x0000064003037812 */ /* 0x000fe200078ef802 */
[----:B------:R-:W-:-:S04]  /*12ba0*/  IMAD.SHL.U32 R2, R18, 0x4, RZ ;  /* 0x0000000412027824 */ /* 0x000fc800078e00ff */
[----:B------:R1:W-:Y:S01]  /*12bb0*/  STL [R1+0x8], R3 ;  /* 0x0000080301007387 */ /* 0x0003e20000100800 */
[----:B------:R-:W-:Y:S02]  /*12bc0*/  LOP3.LUT R7, R7, 0x10, R2, 0x78, !PT ;  /* 0x0000001007077812 */ /* 0x000fe400078e7802 */
[----:B-1----:R-:W-:-:S04]  /*12bd0*/  LOP3.LUT R3, R19, 0x600, RZ, 0xc0, !PT ;  /* 0x0000060013037812 */ /* 0x002fc800078ec0ff */
[----:B------:R-:W-:-:S04]  /*12be0*/  LOP3.LUT R9, R3, 0x60, R8, 0xf8, !PT ;  /* 0x0000006003097812 */ /* 0x000fc800078ef808 */
[----:B------:R-:W-:-:S04]  /*12bf0*/  LOP3.LUT R2, R9, 0x100, R8, 0xf8, !PT ;  /* 0x0000010009027812 */ /* 0x000fc800078ef808 */
[----:B------:R-:W-:Y:S01]  /*12c00*/  LOP3.LUT R2, R2, R7, RZ, 0xfc, !PT ;  /* 0x0000000702027212 */ /* 0x000fe200078efcff */
[----:B------:R-:W-:-:S04]  /*12c10*/  IMAD.U32 R7, RZ, RZ, UR4 ;  /* 0x00000004ff077e24 */ /* 0x000fc8000f8e00ff */
[----:B------:R1:W-:Y:S01]  /*12c20*/  STL [R1+0x4], R2 ;  /* 0x0000040201007387 */ /* 0x0003e20000100800 */
[----:B------:R-:W-:Y:S01]  /*12c30*/  ISETP.NE.AND P0, PT, R7, 0x3, PT ;  /* 0x000000030700780c */ /* 0x000fe20003f05270 */
[----:B------:R-:W-:-:S04]  /*12c40*/  IMAD.U32 R7, RZ, RZ, UR50 ;  /* 0x00000032ff077e24 */ /* 0x000fc8000f8e00ff */
[----:B------:R-:W-:Y:S02]  /*12c50*/  VIADD R7, R7, 0xffffffff ;  /* 0xffffffff07077836 */ /* 0x000fe40000000000 */
[----:B-1----:R-:W-:Y:S01]  /*12c60*/  IMAD.SHL.U32 R2, R18, 0x10, RZ ;  /* 0x0000001012027824 */ /* 0x002fe200078e00ff */
[----:B------:R-:W-:-:S05]  /*12c70*/  SHF.R.U32.HI R18, RZ, 0x3, R18 ;  /* 0x00000003ff127819 */ /* 0x000fca0000011612 */
[----:B------:R-:W-:Y:S02]  /*12c80*/  @P0 LOP3.LUT R16, R16, 0x10, RZ, 0xfc, !PT ;  /* 0x0000001010100812 */ /* 0x000fe400078efcff */
[----:B------:R-:W-:Y:S02]  /*12c90*/  LOP3.LUT R35, R2, 0x30, RZ, 0xc0, !PT ;  /* 0x0000003002237812 */ /* 0x000fe400078ec0ff */
[----:B------:R-:W-:Y:S02]  /*12ca0*/  LOP3.LUT R16, R16, 0xfffffffb, RZ, 0xc0, !PT ;  /* 0xfffffffb10107812 */ /* 0x000fe400078ec0ff */
[C---:B0-----:R-:W-:Y:S02]  /*12cb0*/  ISETP.GE.AND P3, PT, R35.reuse, R10, PT ;  /* 0x0000000a2300720c */ /* 0x041fe40003f66270 */
[C---:B------:R-:W-:Y:S02]  /*12cc0*/  LOP3.LUT R25, R35.reuse, 0x40, RZ, 0xfc, !PT ;  /* 0x0000004023197812 */ /* 0x040fe400078efcff */
[----:B------:R-:W-:-:S02]  /*12cd0*/  LOP3.LUT R23, R35, 0x80, RZ, 0xfc, !PT ;  /* 0x0000008023177812 */ /* 0x000fc400078efcff */
        /* <DEDUP_REMOVED lines=9> */
.L_x_2354:
        /* <DEDUP_REMOVED lines=11> */
.L_x_2408:
[----:B------:R-:W-:Y:S01]  /*12e20*/  SHF.R.S32.HI R20, RZ, 0x1f, R5 ;  /* 0x0000001fff147819 */ /* 0x000fe20000011405 */
[----:B------:R-:W-:Y:S01]  /*12e30*/  ULDC.64 UR4, c[0x0][0x328] ;  /* 0x0000ca0000047ab9 */ /* 0x000fe20000000a00 */
[----:B------:R-:W-:Y:S01]  /*12e40*/  SHF.R.S32.HI R22, RZ, 0x1f, R6 ;  /* 0x0000001fff167819 */ /* 0x000fe20000011406 */
[C---:B------:R-:W-:Y:S01]  /*12e50*/  IMAD.WIDE.U32 R8, R5.reuse, UR4, RZ ;  /* 0x0000000405087c25 */ /* 0x040fe2000f8e00ff */
[----:B-----5:R-:W-:Y:S02]  /*12e60*/  SHF.R.S32.HI R21, RZ, 0x1f, R4 ;  /* 0x0000001fff157819 */ /* 0x020fe40000011404 */
[----:B------:R-:W-:Y:S01]  /*12e70*/  SHF.R.S32.HI R19, RZ, 0x1f, R0 ;  /* 0x0000001fff137819 */ /* 0x000fe20000011400 */
[----:B0-----:R-:W-:Y:S01]  /*12e80*/  IMAD R2, R20, UR4, RZ ;  /* 0x0000000414027c24 */ /* 0x001fe2000f8e02ff */
[----:B------:R-:W-:Y:S01]  /*12e90*/  R2UR UR6, R34 ;  /* 0x00000000220672ca */ /* 0x000fe200000e0000 */
[----:B------:R-:W-:Y:S01]  /*12ea0*/  IMAD R3, R22, UR4, RZ ;  /* 0x0000000416037c24 */ /* 0x000fe2000f8e02ff */
[----:B------:R-:W-:Y:S01]  /*12eb0*/  LOP3.LUT R16, R16, 0xffffffbf, RZ, 0xc0, !PT ;  /* 0xffffffbf10107812 */ /* 0x000fe200078ec0ff */
[----:B------:R-:W-:-:S02]  /*12ec0*/  IMAD R11, R5, UR5, R2 ;  /* 0x00000005050b7c24 */ /* 0x000fc4000f8e0202 */
[C---:B------:R-:W-:Y:S02]  /*12ed0*/  IMAD R13, R6.reuse, UR5, R3 ;  /* 0x00000005060d7c24 */ /* 0x040fe4000f8e0203 */
[----:B------:R-:W-:Y:S01]  /*12ee0*/  IMAD.WIDE.U32 R2, R6, UR4, RZ ;  /* 0x0000000406027c25 */ /* 0x000fe2000f8e00ff */
[----:B------:R-:W-:-:S03]  /*12ef0*/  ULDC.64 UR4, c[0x0][0x338] ;  /* 0x0000ce0000047ab9 */ /* 0x000fc60000000a00 */
[----:B------:R-:W-:Y:S02]  /*12f00*/  IMAD.IADD R3, R3, 0x1, R13 ;  /* 0x0000000103037824 */ /* 0x000fe400078e020d */
[----:B------:R-:W-:Y:S02]  /*12f10*/  IMAD.IADD R9, R9, 0x1, R11 ;  /* 0x0000000109097824 */ /* 0x000fe400078e020b */
[----:B------:R-:W-:Y:S02]  /*12f20*/  IMAD R13, R21, UR4, RZ ;  /* 0x00000004150d7c24 */ /* 0x000fe4000f8e02ff */
[----:B------:R-:W-:Y:S02]  /*12f30*/  IMAD R11, R19, UR4, RZ ;  /* 0x00000004130b7c24 */ /* 0x000fe4000f8e02ff */
[C---:B------:R-:W-:Y:S02]  /*12f40*/  IMAD R10, R4.reuse, UR5, R13 ;  /* 0x00000005040a7c24 */ /* 0x040fe4000f8e020d */
[----:B------:R-:W-:-:S04]  /*12f50*/  IMAD.WIDE.U32 R2, R4, UR4, R2 ;  /* 0x0000000404027c25 */ /* 0x000fc8000f8e0002 */
[C---:B------:R-:W-:Y:S02]  /*12f60*/  IMAD R11, R0.reuse, UR5, R11 ;  /* 0x00000005000b7c24 */ /* 0x040fe4000f8e020b */
[----:B------:R-:W-:Y:S01]  /*12f70*/  IMAD.WIDE.U32 R8, R0, UR4, R8 ;  /* 0x0000000400087c25 */ /* 0x000fe2000f8e0008 */
[----:B------:R-:W-:-:S03]  /*12f80*/  ULDC.64 UR4, c[0x0][0x330] ;  /* 0x0000cc0000047ab9 */ /* 0x000fc60000000a00 */
[----:B------:R-:W-:Y:S02]  /*12f90*/  IMAD.IADD R3, R3, 0x1, R10 ;  /* 0x0000000103037824 */ /* 0x000fe400078e020a */
        /* <DEDUP_REMOVED lines=8> */
[----:B------:R-:W-:-:S04]  /*13020*/  IMAD.MOV.U32 R10, RZ, RZ, -0xa0 ;  /* 0xffffff60ff0a7424 */ /* 0x000fc800078e00ff */
[----:B------:R-:W-:Y:S02]  /*13030*/  IMAD R7, R7, R10, UR38 ;  /* 0x0000002607077e24 */ /* 0x000fe4000f8e020a */
[----:B------:R-:W-:Y:S02]  /*13040*/  IMAD.U32 R10, RZ, RZ, UR7 ;  /* 0x00000007ff0a7e24 */ /* 0x000fe4000f8e00ff */
[----:B------:R-:W-:-:S03]  /*13050*/  IMAD.IADD R7, R7, 0x1, -R27 ;  /* 0x0000000107077824 */ /* 0x000fc600078e0a1b */
[----:B------:R-:W-:Y:S02]  /*13060*/  IADD3.X R9, R10, UR4, R9, P0, !PT ;  /* 0x000000040a097c10 */ /* 0x000fe400087fe409 */
[----:B------:R-:W-:-:S04]  /*13070*/  IADD3 R18, P0, R2, UR6, RZ ;  /* 0x0000000602127c10 */ /* 0x000fc8000ff1e0ff */
[----:B------:R-:W-:Y:S01]  /*13080*/  IADD3.X R10, R10, UR4, R3, P0, !PT ;  /* 0x000000040a0a7c10 */ /* 0x000fe200087fe403 */
[----:B------:R-:W-:Y:S01]  /*13090*/  UMOV UR4, 0xffffffff ;  /* 0xffffffff00047882 */ /* 0x000fe20000000000 */
        /* <DEDUP_REMOVED lines=11> */
[----:B------:R-:W-:-:S07]  /*13150*/  ISETP.GE.AND P4, PT, R7, 0x41, PT ;  /* 0x000000410700780c */ /* 0x000fce0003f86270 */
[----:B------:R-:W-:Y:S02]  /*13160*/  @P6 LOP3.LUT R16, R16, 0x80, RZ, 0xfc, !PT ;  /* 0x0000008010106812 */ /* 0x000fe400078efcff */
[C---:B0-----:R-:W-:Y:S02]  /*13170*/  IADD3 R2, P0, R35.reuse, R14, RZ ;  /* 0x0000000e23027210 */ /* 0x041fe40007f1e0ff */
[-C--:B-1----:R-:W-:Y:S01]  /*13180*/  ISETP.GE.AND P2, PT, R35, R11.reuse, PT ;  /* 0x0000000b2300720c */ /* 0x082fe20003f46270 */
[----:B------:R-:W-:Y:S01]  /*13190*/  SHFL.IDX PT, R14, R8, 0x3, 0x1c1f ;  /* 0x007c1f00080e7f89 */ /* 0x000fe200000e0000 */
[----:B------:R-:W-:Y:S01]  /*131a0*/  ISETP.GE.AND P1, PT, R25, R11, PT ;  /* 0x0000000b1900720c */ /* 0x000fe20003f26270 */
[----:B--2---:R-:W-:Y:S01]  /*131b0*/  IMAD.X R3, RZ, RZ, R3, P0 ;  /* 0x000000ffff037224 */ /* 0x004fe200000e0603 */
[----:B------:R-:W-:-:S13]  /*131c0*/  ISETP.LT.OR P0, PT, R7, 0x1, P2 ;  /* 0x000000010700780c */ /* 0x000fda0001701670 */
[----:B------:R-:W-:Y:S01]  /*131d0*/  LDGSTS.E.BYPASS.LTC128B.128 [R24+0xf200], desc[UR36][R2.64], !P0 ;  /* 0x0f20000002187fae */ /* 0x000fe2000c101d64 */
[----:B------:R-:W-:-:S13]  /*131e0*/  ISETP.LT.OR P0, PT, R7, 0x1, P1 ;  /* 0x000000010700780c */ /* 0x000fda0000f01670 */
[----:B------:R-:W-:Y:S01]  /*131f0*/  LDGSTS.E.BYPASS.LTC128B.128 [R24+0x11a00], desc[UR36][R2.64+0x40], !P0 ;  /* 0x11a0004002187fae */ /* 0x000fe2000c101d64 */
[----:B------:R-:W-:-:S04]  /*13200*/  ISETP.GE.AND P0, PT, R23, R11, PT ;  /* 0x0000000b1700720c */ /* 0x000fc80003f06270 */
        /* <DEDUP_REMOVED lines=22> */
[----:B------:R0:W-:Y:S02]  /*13370*/  LDGSTS.E.BYPASS.LTC128B.128 [R24+0x15200], desc[UR36][R2.64+0x80], !P3 ;  /* 0x1520008002187fae */ /* 0x0001e4000d901d64 */
[----:B0-----:R-:W-:Y:S02]  /*13380*/  IADD3 R2, P3, R35, R14, RZ ;  /* 0x0000000e23027210 */ /* 0x001fe40007f7e0ff */
[----:B------:R0:W1:Y:S03]  /*13390*/  SHFL.IDX PT, R14, R18, RZ, 0x1c1f ;  /* 0x001c1fff120e7589 */ /* 0x00006600000e0000 */
[----:B--2---:R-:W-:Y:S01]  /*133a0*/  IMAD.X R3, RZ, RZ, R9, P3 ;  /* 0x000000ffff037224 */ /* 0x004fe200018e0609 */
[----:B------:R-:W-:-:S13]  /*133b0*/  ISETP.LT.OR P3, PT, R7, 0x61, P2 ;  /* 0x000000610700780c */ /* 0x000fda0001761670 */
[----:B------:R0:W-:Y:S01]  /*133c0*/  LDGSTS.E.BYPASS.LTC128B.128 [R24+0x10a00], desc[UR36][R2.64], !P3 ;  /* 0x10a0000002187fae */ /* 0x0001e2000d901d64 */
[----:B------:R-:W-:-:S13]  /*133d0*/  ISETP.LT.OR P3, PT, R7, 0x61, P1 ;  /* 0x000000610700780c */ /* 0x000fda0000f61670 */
[----:B------:R0:W-:Y:S01]  /*133e0*/  LDGSTS.E.BYPASS.LTC128B.128 [R24+0x13200], desc[UR36][R2.64+0x40], !P3 ;  /* 0x1320004002187fae */ /* 0x0001e2000d901d64 */
[----:B------:R-:W-:-:S13]  /*133f0*/  ISETP.LT.OR P3, PT, R7, 0x61, P0 ;  /* 0x000000610700780c */ /* 0x000fda0000761670 */
[----:B------:R0:W-:Y:S01]  /*13400*/  LDGSTS.E.BYPASS.LTC128B.128 [R24+0x15a00], desc[UR36][R2.64+0x80], !P3 ;  /* 0x15a0008002187fae */ /* 0x0001e2000d901d64 */
[----:B-1----:R-:W-:-:S13]  /*13410*/  ISETP.GE.AND P3, PT, R7, 0x61, PT ;  /* 0x000000610700780c */ /* 0x002fda0003f66270 */
.L_x_2420:
[C---:B------:R-:W-:Y:S02]  /*13420*/  ISETP.LT.OR P2, PT, R7.reuse, 0x81, P2 ;  /* 0x000000810700780c */ /* 0x040fe40001741670 */
[C---:B------:R-:W-:Y:S02]  /*13430*/  ISETP.LT.OR P1, PT, R7.reuse, 0x81, P1 ;  /* 0x000000810700780c */ /* 0x040fe40000f21670 */
[----:B------:R-:W-:Y:S02]  /*13440*/  ISETP.LT.OR P0, PT, R7, 0x81, P0 ;  /* 0x000000810700780c */ /* 0x000fe40000701670 */
[----:B0-----:R-:W-:-:S05]  /*13450*/  IADD3 R2, P6, R35, R14, RZ ;  /* 0x0000000e23027210 */ /* 0x001fca0007fde0ff */
        /* <DEDUP_REMOVED lines=11> */
[----:B------:R-:W-:-:S13]  /*13510*/  LOP3.LUT P6, RZ, R16, 0x10, RZ, 0xc0, !PT ;  /* 0x0000001010ff7812 */ /* 0x000fda00078cc0ff */
[----:B0-----:R-:W-:Y:S05]  /*13520*/  @!P6 BRA `(.L_x_2357) ;  /* 0x000000000004e947 */ /* 0x001fea0003800000 */
[----:B------:R-:W-:Y:S01]  /*13530*/  BPT.TRAP 0x1 ;  /* 0x000000040000795c */ /* 0x000fe20000300000 */
.L_x_2357:
[----:B------:R-:W-:Y:S01]  /*13540*/  SYNCS.ARRIVE.TRANS64.A1T0 RZ, [UR45+0x33470], RZ ;  /* 0x033470ffffff79a7 */ /* 0x000fe2000810002d */
[----:B------:R-:W-:Y:S05]  /*13550*/  @!P6 BRA `(.L_x_2358) ;  /* 0x000000000004e947 */ /* 0x000fea0003800000 */
[----:B------:R-:W-:Y:S01]  /*13560*/  BPT.TRAP 0x1 ;  /* 0x000000040000795c */ /* 0x000fe20000300000 */
.L_x_2358:
[----:B------:R-:W0:Y:S02]  /*13570*/  SYNCS.PHASECHK.TRANS64.TRYWAIT P0, [UR45+0x33440], R29 ;  /* 0x0334401dff0075a7 */ /* 0x000e24000800016d */
[----:B0-----:R-:W-:Y:S05]  /*13580*/  @!P0 BRA `(.L_x_2359) ;  /* 0x0000003c00808947 */ /* 0x001fea0003800000 */
.L_x_2421:
        /* <DEDUP_REMOVED lines=41> */
[-C--:B------:R-:W-:Y:S01]  /*13820*/  ISETP.GE.AND P2, PT, R25, R7.reuse, PT ;  /* 0x000000071900720c */ /* 0x080fe20003f46270 */
[----:B--2---:R-:W-:Y:S01]  /*13830*/  @P3 IMAD.X R3, RZ, RZ, R2, P0 ;  /* 0x000000ffff033224 */ /* 0x004fe200000e0602 */
[----:B------:R-:W-:Y:S01]  /*13840*/  ISETP.GE.AND P1, PT, R23, R7, PT ;  /* 0x000000071700720c */ /* 0x000fe20003f26270 */
[----:B------:R-:W-:Y:S02]  /*13850*/  @P3 IMAD.MOV.U32 R2, RZ, RZ, R14 ;  /* 0x000000ffff023224 */ /* 0x000fe400078e000e */
[----:B------:R-:W0:Y:S06]  /*13860*/  SHFL.IDX PT, R14, R0, 0x1, 0x1c1f ;  /* 0x003c1f00000e7f89 */ /* 0x000e2c00000e0000 */
        /* <DEDUP_REMOVED lines=17> */
[----:B0-----:R-:W-:-:S03]  /*13980*/  @P4 IMAD.MOV.U32 R2, RZ, RZ, R14 ;  /* 0x000000ffff024224 */ /* 0x001fc600078e000e */
[----:B------:R-:W0:Y:S01]  /*13990*/  SHFL.IDX PT, R14, R0, 0x3, 0x1c1f ;  /* 0x007c1f00000e7f89 */ /* 0x000e2200000e0000 */
[----:B------:R-:W-:-:S05]  /*139a0*/  @P4 IMAD.MOV.U32 R3, RZ, RZ, R7 ;  /* 0x000000ffff034224 */ /* 0x000fca00078e0007 */
[----:B------:R-:W-:Y:S04]  /*139b0*/  @P4 LDGSTS.E.BYPASS.LTC128B.128 [R24+0x25200], desc[UR36][R2.64], !P6 ;  /* 0x2520000002184fae */ /* 0x000fe8000f101d64 */
[----:B------:R-:W-:Y:S04]  /*139c0*/  @P4 LDGSTS.E.BYPASS.LTC128B.128 [R24+0x27a00], desc[UR36][R2.64+0x40], !P2 ;  /* 0x27a0004002184fae */ /* 0x000fe8000d101d64 */
[----:B------:R1:W-:Y:S01]  /*139d0*/  @P4 LDGSTS.E.BYPASS.LTC128B.128 [R24+0x2a200], desc[UR36][R2.64+0x80], !P1 ;  /* 0x2a20008002184fae */ /* 0x0003e2000c901d64 */
[----:B0-----:R-:W-:-:S05]  /*139e0*/  @P3 IADD3 R14, P0, R35, R14, RZ ;  /* 0x0000000e230e3210 */ /* 0x001fca0007f1e0ff */
[----:B------:R-:W-:Y:S02]  /*139f0*/  @P3 IMAD.X R7, RZ, RZ, R6, P0 ;  /* 0x000000ffff073224 */ /* 0x000fe400000e0606 */
[----:B-1----:R-:W-:Y:S02]  /*13a00*/  @P3 IMAD.MOV.U32 R2, RZ, RZ, R14 ;  /* 0x000000ffff023224 */ /* 0x002fe400078e000e */
[----:B------:R-:W-:Y:S01]  /*13a10*/  @P3 IMAD.MOV.U32 R3, RZ, RZ, R7 ;  /* 0x000000ffff033224 */ /* 0x000fe200078e0007 */
[----:B------:R0:W1:Y:S04]  /*13a20*/  SHFL.IDX PT, R14, R4, RZ, 0x1c1f ;  /* 0x001c1fff040e7589 */ /* 0x00006800000e0000 */
[----:B------:R0:W-:Y:S04]  /*13a30*/  @P3 LDGSTS.E.BYPASS.LTC128B.128 [R24+0x25a00], desc[UR36][R2.64], !P6 ;  /* 0x25a0000002183fae */ /* 0x0001e8000f101d64 */
[----:B------:R0:W-:Y:S04]  /*13a40*/  @P3 LDGSTS.E.BYPASS.LTC128B.128 [R24+0x28200], desc[UR36][R2.64+0x40], !P2 ;  /* 0x2820004002183fae */ /* 0x0001e8000d101d64 */
[----:B------:R0:W-:Y:S02]  /*13a50*/  @P3 LDGSTS.E.BYPASS.LTC128B.128 [R24+0x2aa00], desc[UR36][R2.64+0x80], !P1 ;  /* 0x2aa0008002183fae */ /* 0x0001e4000c901d64 */
.L_x_2433:
        /* <DEDUP_REMOVED lines=15> */
.L_x_2362:
[----:B------:R-:W-:Y:S05]  /*13b50*/  BSYNC B0 ;  /* 0x0000000000007941 */ /* 0x000fea0003800000 */
.L_x_2361:
[----:B------:R-:W-:Y:S01]  /*13b60*/  NOP ;  /* 0x0000000000007918 */ /* 0x000fe20000000000 */
[----:B------:R-:W-:Y:S01]  /*13b70*/  SYNCS.ARRIVE.TRANS64.RED.A0T1 RZ, [UR45+0x33430], RZ ;  /* 0x033430ffffff79a7 */ /* 0x000fe2000820042d */
[----:B------:R-:W-:Y:S01]  /*13b80*/  ARRIVES.LDGSTSBAR.64.TRANSCNT [UR45+0x33430] ;  /* 0x03343000ff0079b0 */ /* 0x000fe20008000aad */
[----:B------:R-:W-:Y:S01]  /*13b90*/  NOP ;  /* 0x0000000000007918 */ /* 0x000fe20000000000 */
[----:B------:R-:W-:-:S13]  /*13ba0*/  LOP3.LUT P0, RZ, R16, 0x10, RZ, 0xc0, !PT ;  /* 0x0000001010ff7812 */ /* 0x000fda000780c0ff */
[----:B------:R-:W-:Y:S05]  /*13bb0*/  @!P0 BRA `(.L_x_2363) ;  /* 0x0000000000048947 */ /* 0x000fea0003800000 */
[----:B------:R-:W-:Y:S01]  /*13bc0*/  BPT.TRAP 0x1 ;  /* 0x000000040000795c */ /* 0x000fe20000300000 */
.L_x_2363:
        /* <DEDUP_REMOVED lines=14> */
[----:B0-2---:R-:W-:Y:S01]  /*13cb0*/  MOV R2, 0x0 ;  /* 0x0000000000027802 */ /* 0x005fe20000000f00 */
        /* <DEDUP_REMOVED lines=15> */
.L_x_2364:
[----:B------:R-:W-:Y:S01]  /*13db0*/  UISETP.NE.AND UP0, UPT, UR48, URZ, UPT ;  /* 0x0000003f3000728c */ /* 0x000fe2000bf05270 */
[----:B------:R-:W-:Y:S01]  /*13dc0*/  IMAD.U32 R7, RZ, RZ, UR47 ;  /* 0x0000002fff077e24 */ /* 0x000fe2000f8e00ff */
[----:B------:R-:W-:Y:S01]  /*13dd0*/  ULDC.64 UR4, c[0x0][0x2e0] ;  /* 0x0000b80000047ab9 */ /* 0x000fe20000000a00 */
[----:B0-----:R-:W-:Y:S02]  /*13de0*/  IMAD.U32 R4, RZ, RZ, UR38 ;  /* 0x00000026ff047e24 */ /* 0x001fe4000f8e00ff */
[----:B------:R-:W-:Y:S01]  /*13df0*/  IMAD R7, R7, 0x80, R26 ;  /* 0x0000008007077824 */ /* 0x000fe200078e021a */
[----:B------:R-:W-:Y:S01]  /*13e00*/  PLOP3.LUT P0, PT, PT, PT, UP0, 0x80, 0x0 ;  /* 0x000000000000781c */ /* 0x000fe20003f0f008 */
[----:B--2---:R-:W-:Y:S02]  /*13e10*/  IMAD.U32 R3, RZ, RZ, UR46 ;  /* 0x0000002eff037e24 */ /* 0x004fe4000f8e00ff */
[----:B------:R-:W-:Y:S02]  /*13e20*/  IMAD.MOV.U32 R2, RZ, RZ, R4 ;  /* 0x000000ffff027224 */ /* 0x000fe400078e0004 */
[----:B------:R-:W-:Y:S01]  /*13e30*/  @UP0 ULDC UR6, c[0x0][0x44c] ;  /* 0x0001130000060ab9 */ /* 0x000fe20000000800 */
[----:B------:R-:W0:Y:S01]  /*13e40*/  LDC R4, c[0x0][0x448] ;  /* 0x00011200ff047b82 */ /* 0x000e220000000800 */
[----:B------:R-:W-:-:S02]  /*13e50*/  IMAD R9, R18, UR4, RZ ;  /* 0x0000000412097c24 */ /* 0x000fc4000f8e02ff */
[----:B------:R-:W-:Y:S01]  /*13e60*/  IMAD.WIDE.U32 R2, R28, UR4, R2 ;  /* 0x000000041c027c25 */ /* 0x000fe2000f8e0002 */
[----:B------:R-:W-:-:S03]  /*13e70*/  @UP0 ULDC UR4, c[0x0][0x450] ;  /* 0x0001140000040ab9 */ /* 0x000fc60000000800 */
[----:B------:R-:W-:Y:S01]  /*13e80*/  @P0 IMAD.HI.U32 R0, R7, UR6, RZ ;  /* 0x0000000607000c27 */ /* 0x000fe2000f8e00ff */
[----:B------:R-:W-:-:S03]  /*13e90*/  PLOP3.LUT P0, PT, PT, PT, UP0, 0x80, 0x0 ;  /* 0x000000000000781c */ /* 0x000fc60003f0f008 */
[----:B------:R-:W-:Y:S02]  /*13ea0*/  IMAD.U32 R5, RZ, RZ, UR39 ;  /* 0x00000027ff057e24 */ /* 0x000fe4000f8e00ff */
[----:B------:R-:W-:Y:S02]  /*13eb0*/  IMAD.MOV.U32 R5, RZ, RZ, R7 ;  /* 0x000000ffff057224 */ /* 0x000fe400078e0007 */
[----:B------:R-:W-:-:S04]  /*13ec0*/  IMAD R9, R28, UR5, R9 ;  /* 0x000000051c097c24 */ /* 0x000fc8000f8e0209 */
[----:B------:R-:W-:Y:S02]  /*13ed0*/  IMAD.IADD R3, R3, 0x1, R9 ;  /* 0x0000000103037824 */ /* 0x000fe400078e0209 */
[----:B------:R-:W-:Y:S01]  /*13ee0*/  @P0 SHF.R.U32.HI R5, RZ, UR4, R0 ;  /* 0x00000004ff050c19 */ /* 0x000fe20008011600 */
[----:B------:R-:W-:-:S03]  /*13ef0*/  ULDC.64 UR4, c[0x0][0x2d0] ;  /* 0x0000b40000047ab9 */ /* 0x000fc60000000a00 */
[----:B------:R-:W-:Y:S01]  /*13f00*/  SHF.R.S32.HI R0, RZ, 0x1f, R5 ;  /* 0x0000001fff007819 */ /* 0x000fe20000011405 */
[----:B------:R-:W-:-:S04]  /*13f10*/  IMAD.WIDE.U32 R2, R5, UR4, R2 ;  /* 0x0000000405027c25 */ /* 0x000fc8000f8e0002 */
[----:B------:R-:W-:-:S04]  /*13f20*/  IMAD R0, R0, UR4, RZ ;  /* 0x0000000400007c24 */ /* 0x000fc8000f8e02ff */
[----:B------:R-:W-:Y:S01]  /*13f30*/  IMAD R9, R5, UR5, R0 ;  /* 0x0000000505097c24 */ /* 0x000fe2000f8e0200 */
[----:B------:R-:W-:Y:S01]  /*13f40*/  ULDC.64 UR4, c[0x0][0x2c8] ;  /* 0x0000b20000047ab9 */ /* 0x000fe20000000a00 */
[----:B------:R-:W-:Y:S02]  /*13f50*/  IMAD.MOV R0, RZ, RZ, -R5 ;  /* 0x000000ffff007224 */ /* 0x000fe400078e0a05 */
[----:B------:R-:W-:Y:S02]  /*13f60*/  IMAD.IADD R3, R3, 0x1, R9 ;  /* 0x0000000103037824 */ /* 0x000fe400078e0209 */
[----:B0-----:R-:W-:-:S04]  /*13f70*/  IMAD R7, R4, R0, R7 ;  /* 0x0000000004077224 */ /* 0x001fc800078e0207 */
        /* <DEDUP_REMOVED lines=14> */
[----:B------:R-:W-:Y:S01]  /*14060*/  IMAD.U32 R6, RZ, RZ, UR47 ;  /* 0x0000002fff067e24 */ /* 0x000fe2000f8e00ff */
[----:B------:R-:W-:Y:S02]  /*14070*/  ULDC UR4, c[0x0][0x288] ;  /* 0x0000a20000047ab9 */ /* 0x000fe40000000800 */
[----:B------:R-:W1:Y:S01]  /*14080*/  SHFL.IDX PT, R2, R5, RZ, 0x1c1f ;  /* 0x001c1fff05027589 */ /* 0x000e6200000e0000 */
[----:B------:R-:W-:Y:S02]  /*14090*/  IMAD R7, R4, UR4, RZ ;  /* 0x0000000404077c24 */ /* 0x000fe4000f8e02ff */
[----:B------:R-:W-:Y:S02]  /*140a0*/  IMAD R4, R6, 0x80, R27 ;  /* 0x0000008006047824 */ /* 0x000fe400078e021b */
[----:B------:R-:W-:Y:S02]  /*140b0*/  SHFL.IDX PT, R6, R5, 0x1, 0x1c1f ;  /* 0x003c1f0005067f89 */ /* 0x000fe400000e0000 */
[C---:B------:R-:W-:Y:S01]  /*140c0*/  VIADD R8, R4.reuse, 0x20 ;  /* 0x0000002004087836 */ /* 0x040fe20000000000 */
[C---:B------:R-:W-:Y:S01]  /*140d0*/  ISETP.GE.AND P0, PT, R4.reuse, R7, PT ;  /* 0x000000070400720c */ /* 0x040fe20003f06270 */
[----:B------:R-:W-:-:S12]  /*140e0*/  VIADD R10, R4, 0x40 ;  /* 0x00000040040a7836 */ /* 0x000fd80000000000 */
[----:B0-----:R-:W-:-:S05]  /*140f0*/  @!P0 IADD3 R14, P1, R35, R14, RZ ;  /* 0x0000000e230e8210 */ /* 0x001fca0007f3e0ff */
[----:B-1----:R-:W-:Y:S01]  /*14100*/  @!P0 IMAD.X R3, RZ, RZ, R2, P1 ;  /* 0x000000ffff038224 */ /* 0x002fe200008e0602 */
[----:B------:R-:W-:Y:S01]  /*14110*/  ISETP.GE.AND P1, PT, R8, R7, PT ;  /* 0x000000070800720c */ /* 0x000fe20003f26270 */
[----:B------:R-:W-:Y:S02]  /*14120*/  @!P0 IMAD.MOV.U32 R2, RZ, RZ, R14 ;  /* 0x000000ffff028224 */ /* 0x000fe400078e000e */
        /* <DEDUP_REMOVED lines=16> */
[----:B--2---:R-:W-:Y:S02]  /*14230*/  @!P0 IMAD.X R19, RZ, RZ, R6, P5 ;  /* 0x000000ffff138224 */ /* 0x004fe400028e0606 */
[----:B---3--:R-:W-:Y:S02]  /*14240*/  @!P0 IMAD.MOV.U32 R2, RZ, RZ, R14 ;  /* 0x000000ffff028224 */ /* 0x008fe400078e000e */
[----:B------:R-:W-:Y:S01]  /*14250*/  @!P0 IMAD.MOV.U32 R3, RZ, RZ, R19 ;  /* 0x000000ffff038224 */ /* 0x000fe200078e0013 */
[----:B------:R0:W2:Y:S04]  /*14260*/  SHFL.IDX PT, R14, R0, 0x3, 0x1c1f ;  /* 0x007c1f00000e7f89 */ /* 0x0000a800000e0000 */
[----:B------:R0:W-:Y:S04]  /*14270*/  @!P0 LDGSTS.E.BYPASS.LTC128B.128 [R24+0x1f200], desc[UR36][R2.64], !P4 ;  /* 0x1f20000002188fae */ /* 0x0001e8000e101d64 */
[----:B------:R0:W-:Y:S04]  /*14280*/  @!P0 LDGSTS.E.BYPASS.LTC128B.128 [R24+0x21200], desc[UR36][R2.64+0x40], !P3 ;  /* 0x2120004002188fae */ /* 0x0001e8000d901d64 */
[----:B-1----:R0:W-:Y:S02]  /*14290*/  @!P0 LDGSTS.E.BYPASS.LTC128B.128 [R24+0x23200], desc[UR36][R2.64+0x80], !P2 ;  /* 0x2320008002188fae */ /* 0x0021e4000d101d64 */
.L_x_2442:
        /* <DEDUP_REMOVED lines=12> */
.L_x_2367:
[----:B------:R-:W-:Y:S05]  /*14360*/  BSYNC B0 ;  /* 0x0000000000007941 */ /* 0x000fea0003800000 */
.L_x_2366:
[----:B------:R-:W-:Y:S01]  /*14370*/  NOP ;  /* 0x0000000000007918 */ /* 0x000fe20000000000 */
[----:B------:R-:W-:Y:S01]  /*14380*/  SYNCS.ARRIVE.TRANS64.RED.A0T1 RZ, [UR45+0x33400], RZ ;  /* 0x033400ffffff79a7 */ /* 0x000fe2000820042d */
[----:B0-----:R-:W-:Y:S01]  /*14390*/  IMAD.MOV.U32 R0, RZ, RZ, 0x1 ;  /* 0x00000001ff007424 */ /* 0x001fe200078e00ff */
[----:B------:R-:W-:Y:S04]  /*143a0*/  ARRIVES.LDGSTSBAR.64.TRANSCNT [UR45+0x33400] ;  /* 0x03340000ff0079b0 */ /* 0x000fe80008000aad */
[----:B------:R-:W-:Y:S01]  /*143b0*/  SHF.L.U32 R0, R0, 0x1f, RZ ;  /* 0x0000001f00007819 */ /* 0x000fe200000006ff */
[----:B------:R-:W-:Y:S01]  /*143c0*/  NOP ;  /* 0x0000000000007918 */ /* 0x000fe20000000000 */
[----:B------:R-:W-:Y:S02]  /*143d0*/  SYNCS.ARRIVE.TRANS64.A1T0 RZ, [UR45+0x33400], RZ ;  /* 0x033400ffffff79a7 */ /* 0x000fe4000810002d */
[----:B------:R-:W0:Y:S02]  /*143e0*/  SYNCS.PHASECHK.TRANS64.TRYWAIT P0, [UR45+0x33420], R0 ;  /* 0x03342000ff0075a7 */ /* 0x000e24000800016d */
[----:B0-----:R-:W-:Y:S05]  /*143f0*/  @!P0 BRA `(.L_x_2368) ;  /* 0x0000003800ec8947 */ /* 0x001fea0003800000 */
.L_x_2443:
[----:B------:R-:W-:Y:S01]  /*14400*/  UIADD3 UR4, UR50, -0x2, URZ ;  /* 0xfffffffe32047890 */ /* 0x000fe2000fffe03f */
[----:B------:R-:W-:-:S03]  /*14410*/  IMAD.MOV.U32 R31, RZ, RZ, 0x1 ;  /* 0x00000001ff1f7424 */ /* 0x000fc600078e00ff */
[----:B------:R-:W-:-:S06]  /*14420*/  UISETP.GE.AND UP0, UPT, UR4, UR49, UPT ;  /* 0x000000310400728c */ /* 0x000fcc000bf06270 */
[----:B------:R-:W-:-:S13]  /*14430*/  PLOP3.LUT P0, PT, PT, PT, UP0, 0x80, 0x0 ;  /* 0x000000000000781c */ /* 0x000fda0003f0f008 */
[----:B------:R-:W-:Y:S05]  /*14440*/  @!P0 BRA `(.L_x_2369) ;  /* 0x0000001400f88947 */ /* 0x000fea0003800000 */
[----:B-1----:R-:W3:Y:S01]  /*14450*/  LDL R2, [R1+0x10] ;  /* 0x0000100001027983 */ /* 0x002ee20000100800 */
[----:B------:R-:W-:Y:S01]  /*14460*/  UIADD3 UR4, UR43, 0x1, URZ ;  /* 0x000000012b047890 */ /* 0x000fe2000fffe03f */
[----:B------:R-:W-:Y:S01]  /*14470*/  IADD3 R30, R30, R17, R27 ;  /* 0x000000111e1e7210 */ /* 0x000fe20007ffe01b */
[----:B------:R-:W-:Y:S01]  /*14480*/  ULOP3.LUT UR5, URZ, UR44, URZ, 0x33, !UPT ;  /* 0x0000002c3f057292 */ /* 0x000fe2000f8e333f */
[----:B0-----:R-:W-:Y:S01]  /*14490*/  LOP3.LUT R0, RZ, UR42, RZ, 0x33, !PT ;  /* 0x0000002aff007c12 */ /* 0x001fe2000f8e33ff */
[----:B------:R-:W-:Y:S01]  /*144a0*/  UIMAD UR4, UR4, UR40, URZ ;  /* 0x00000028040472a4 */ /* 0x000fe2000f8e023f */
[----:B------:R-:W-:Y:S02]  /*144b0*/  IMAD.MOV.U32 R21, RZ, RZ, 0x1 ;  /* 0x00000001ff157424 */ /* 0x000fe400078e00ff */
[----:B------:R-:W-:Y:S02]  /*144c0*/  VIADD R30, R30, 0xfffffe20 ;  /* 0xfffffe201e1e7836 */ /* 0x000fe40000000000 */
[----:B------:R-:W-:Y:S01]  /*144d0*/  IMAD.MOV.U32 R20, RZ, RZ, RZ ;  /* 0x000000ffff147224 */ /* 0x000fe200078e00ff */
[----:B------:R-:W-:-:S04]  /*144e0*/  LOP3.LUT R3, RZ, UR4, RZ, 0x33, !PT ;  /* 0x00000004ff037c12 */ /* 0x000fc8000f8e33ff */
[----:B------:R-:W-:-:S04]  /*144f0*/  VIMNMX3 R3, R0, UR5, R3, !PT ;  /* 0x0000000500037c0f */ /* 0x000fc8000f800103 */
[C---:B------:R-:W-:Y:S01]  /*14500*/  IADD3 R33, -R3.reuse, -0x2, RZ ;  /* 0xfffffffe03217810 */ /* 0x040fe20007ffe1ff */
[----:B------:R-:W-:Y:S01]  /*14510*/  IMAD R0, R3, -0xa0, R30 ;  /* 0xffffff6003007824 */ /* 0x000fe200078e021e */
[----:B---3--:R-:W-:-:S13]  /*14520*/  R2UR UR6, R2 ;  /* 0x00000000020672ca */ /* 0x008fda00000e0000 */
[----:B------:R-:W-:-:S05]  /*14530*/  IMAD.U32 R2, RZ, RZ, UR6 ;  /* 0x00000006ff027e24 */ /* 0x000fca000f8e00ff */
[----:B------:R-:W-:-:S05]  /*14540*/  LOP3.LUT R2, R2, 0x1, RZ, 0xfc, !PT ;  /* 0x0000000102027812 */ /* 0x000fca00078efcff */
[----:B------:R0:W-:Y:S02]  /*14550*/  STL [R1+0xc], R2 ;  /* 0x00000c0201007387 */ /* 0x0001e40000100800 */
.L_x_2384:
[----:B------:R-:W3:Y:S01]  /*14560*/  LDL R6, [R1] ;  /* 0x0000000001067983 */ /* 0x000ee20000100800 */
[----:B0-----:R-:W0:Y:S01]  /*14570*/  LDC R2, c[0x0][0x430] ;  /* 0x00010c00ff027b82 */ /* 0x001e220000000800 */
[----:B------:R-:W-:Y:S01]  /*14580*/  VIADD R11, R0, 0x80 ;  /* 0x00000080000b7836 */ /* 0x000fe20000000000 */
[----:B------:R-:W-:Y:S01]  /*14590*/  ULDC.64 UR4, c[0x0][0x428] ;  /* 0x00010a0000047ab9 */ /* 0x000fe20000000a00 */
[----:B0-----:R-:W-:-:S13]  /*145a0*/  ISETP.NE.AND P0, PT, R2, 0x1, PT ;  /* 0x000000010200780c */ /* 0x001fda0003f05270 */
[----:B------:R-:W0:Y:S08]  /*145b0*/  @P0 LDC R3, c[0x0][0x434] ;  /* 0x00010d00ff030b82 */ /* 0x000e300000000800 */
[----:B-1----:R-:W1:Y:S08]  /*145c0*/  @P0 LDC R5, c[0x0][0x438] ;  /* 0x00010e00ff050b82 */ /* 0x002e700000000800 */
        /* <DEDUP_REMOVED lines=22> */
[----:B------:R-:W-:Y:S02]  /*14730*/  @!P2 LEA R4, P0, R2, UR4, 0x2 ;  /* 0x000000040204ac11 */ /* 0x000fe4000f8010ff */
[----:B------:R-:W-:Y:S02]  /*14740*/  LOP3.LUT P1, RZ, R16, 0x10, RZ, 0xc0, !PT ;  /* 0x0000001010ff7812 */ /* 0x000fe4000782c0ff */
[----:B------:R-:W-:Y:S01]  /*14750*/  @!P2 LEA.HI.X R5, R2, UR5, R3, 0x2, P0 ;  /* 0x000000050205ac11 */ /* 0x000fe200080f1403 */
[----:B------:R-:W-:Y:S02]  /*14760*/  VIADD R2, R20, 0x1 ;  /* 0x0000000114027836 */ /* 0x000fe40000000000 */
[----:B------:R-:W-:-:S03]  /*14770*/  IMAD.MOV.U32 R8, RZ, RZ, RZ ;  /* 0x000000ffff087224 */ /* 0x000fc600078e00ff */
[C---:B------:R-:W-:Y:S01]  /*14780*/  ISETP.NE.AND P0, PT, R2.reuse, 0x2, PT ;  /* 0x000000020200780c */ /* 0x040fe20003f05270 */
[----:B------:R-:W-:Y:S02]  /*14790*/  VIADD R33, R33, 0xffffffff ;  /* 0xffffffff21217836 */ /* 0x000fe40000000000 */
[----:B------:R0:W5:Y:S03]  /*147a0*/  @!P2 LDG.E R8, desc[UR36][R4.64] ;  /* 0x000000240408a981 */ /* 0x000166000c1e1900 */
[----:B------:R-:W-:Y:S02]  /*147b0*/  ISETP.GT.AND P2, PT, R33, UR49, PT ;  /* 0x0000003121007c0c */ /* 0x000fe4000bf44270 */
[----:B0-----:R-:W-:Y:S02]  /*147c0*/  SEL R4, R2, RZ, P0 ;  /* 0x000000ff02047207 */ /* 0x001fe40000000000 */
[----:B------:R-:W-:-:S04]  /*147d0*/  SEL R2, RZ, 0x1, P0 ;  /* 0x00000001ff027807 */ /* 0x000fc80000000000 */
[----:B------:R-:W-:Y:S02]  /*147e0*/  LOP3.LUT R31, R21, R2, RZ, 0x3c, !PT ;  /* 0x00000002151f7212 */ /* 0x000fe400078e3cff */
[----:B--2---:R-:W-:Y:S01]  /*147f0*/  SHF.R.S32.HI R29, RZ, 0x1f, R9 ;  /* 0x0000001fff1d7819 */ /* 0x004fe20000011409 */
[----:B------:R-:W-:Y:S06]  /*14800*/  @!P1 BRA `(.L_x_2370) ;  /* 0x0000000000049947 */ /* 0x000fec0003800000 */
[----:B------:R-:W-:Y:S01]  /*14810*/  BPT.TRAP 0x1 ;  /* 0x000000040000795c */ /* 0x000fe20000300000 */
.L_x_2370:
[----:B------:R-:W-:Y:S02]  /*14820*/  LEA R5, R4, UR45, 0x3 ;  /* 0x0000002d04057c11 */ /* 0x000fe4000f8e18ff */
[----:B------:R-:W-:-:S04]  /*14830*/  SHF.L.U32 R30, R31, 0x1f, RZ ;  /* 0x0000001f1f1e7819 */ /* 0x000fc800000006ff */
[----:B------:R-:W0:Y:S02]  /*14840*/  SYNCS.PHASECHK.TRANS64.TRYWAIT P0, [R5+URZ+0x33480], R30 ;  /* 0x0334801e050075a7 */ /* 0x000e24000800017f */
[----:B0-----:R-:W-:Y:S05]  /*14850*/  @!P0 BRA `(.L_x_2371) ;  /* 0x0000003400ec8947 */ /* 0x001fea0003800000 */
.L_x_2444:
        /* <DEDUP_REMOVED lines=76> */
.L_x_2456:
        /* <DEDUP_REMOVED lines=14> */
[----:B-1----:R-:W-:Y:S05]  /*14e00*/  @!P1 BRA `(.L_x_2373) ;  /* 0x0000000000049947 */ /* 0x002fea0003800000 */
[----:B------:R-:W-:Y:S01]  /*14e10*/  BPT.TRAP 0x1 ;  /* 0x000000040000795c */ /* 0x000fe20000300000 */
.L_x_2373:
[----:B------:R1:W-:Y:S01]  /*14e20*/  SYNCS.ARRIVE.TRANS64.A1T0 RZ, [R5+URZ+0x33470], RZ ;  /* 0x033470ff05ff79a7 */ /* 0x0003e2000810003f */
[----:B------:R-:W-:Y:S05]  /*14e30*/  @!P1 BRA `(.L_x_2374) ;  /* 0x0000000000049947 */ /* 0x000fea0003800000 */
[----:B------:R-:W-:Y:S01]  /*14e40*/  BPT.TRAP 0x1 ;  /* 0x000000040000795c */ /* 0x000fe20000300000 */
.L_x_2374:
[----:B------:R-:W2:Y:S02]  /*14e50*/  SYNCS.PHASECHK.TRANS64.TRYWAIT P0, [R5+URZ+0x33440], R30 ;  /* 0x0334401e050075a7 */ /* 0x000ea4000800017f */
[----:B--2---:R-:W-:Y:S05]  /*14e60*/  @!P0 BRA `(.L_x_2375) ;  /* 0x0000003400f88947 */ /* 0x004fea0003800000 */
.L_x_2457:
        /* <DEDUP_REMOVED lines=10> */
[----:B------:R-:W-:Y:S01]  /*14f10*/  LOP3.LUT P1, RZ, R16, 0x1, RZ, 0xc0, !PT ;  /* 0x0000000110ff7812 */ /* 0x000fe2000782c0ff */
[----:B------:R-:W-:-:S02]  /*14f20*/  IMAD.IADD R3, R3, 0x1, R7 ;  /* 0x0000000103037824 */ /* 0x000fc400078e0207 */
[C---:B------:R-:W-:Y:S02]  /*14f30*/  IMAD R7, R9.reuse, UR11, R6 ;  /* 0x0000000b09077c24 */ /* 0x040fe4000f8e0206 */
[----:B------:R-:W-:-:S04]  /*14f40*/  IMAD.WIDE.U32 R2, R9, UR10, R2 ;  /* 0x0000000a09027c25 */ /* 0x000fc8000f8e0002 */
[----:B------:R-:W-:Y:S02]  /*14f50*/  IMAD.IADD R3, R3, 0x1, R7 ;  /* 0x0000000103037824 */ /* 0x000fe400078e0207 */
[----:B------:R-:W-:Y:S01]  /*14f60*/  IMAD.U32 R6, RZ, RZ, UR4 ;  /* 0x00000004ff067e24 */ /* 0x000fe2000f8e00ff */
[----:B------:R-:W-:-:S03]  /*14f70*/  UIMAD UR4, UR6, UR4, URZ ;  /* 0x00000004060472a4 */ /* 0x000fc6000f8e023f */
[----:B------:R-:W-:Y:S01]  /*14f80*/  IMAD.WIDE.U32 R2, R6, UR41, R2 ;  /* 0x0000002906027c25 */ /* 0x000fe2000f8e0002 */
[----:B------:R-:W-:Y:S01]  /*14f90*/  ULDC.64 UR6, c[0x0][0x2e8] ;  /* 0x0000ba0000067ab9 */ /* 0x000fe20000000a00 */
[----:B------:R-:W-:Y:S02]  /*14fa0*/  UIMAD UR4, UR41, UR5, UR4 ;  /* 0x00000005290472a4 */ /* 0x000fe4000f8e0204 */
[----:B------:R-:W-:Y:S01]  /*14fb0*/  IMAD.U32 R23, RZ, RZ, UR7 ;  /* 0x00000007ff177e24 */ /* 0x000fe2000f8e00ff */
[----:B------:R-:W-:Y:S01]  /*14fc0*/  IADD3 R18, P0, R2, UR6, RZ ;  /* 0x0000000602127c10 */ /* 0x000fe2000ff1e0ff */
[----:B------:R-:W-:Y:S01]  /*14fd0*/  IMAD R2, R27, UR8, RZ ;  /* 0x000000081b027c24 */ /* 0x000fe2000f8e02ff */
[----:B---3--:R-:W-:Y:S02]  /*14fe0*/  ISETP.GE.AND P4, PT, R35, R11, PT ;  /* 0x0000000b2300720c */ /* 0x008fe40003f86270 */
[----:B------:R-:W-:Y:S01]  /*14ff0*/  IADD3.X R19, R23, UR4, R3, P0, !PT ;  /* 0x0000000417137c10 */ /* 0x000fe200087fe403 */
[----:B------:R-:W-:-:S02]  /*15000*/  IMAD R7, R17, UR9, R2 ;  /* 0x0000000911077c24 */ /* 0x000fc4000f8e0202 */
        /* <DEDUP_REMOVED lines=32> */
[----:B------:R-:W3:Y:S02]  /*15210*/  SHFL.IDX PT, R14, R18, 0x3, 0x1c1f ;  /* 0x007c1f00120e7f89 */ /* 0x000ee400000e0000 */
[----:B----4-:R-:W-:-:S05]  /*15220*/  IMAD.X R7, RZ, RZ, R3, P0 ;  /* 0x000000ffff077224 */ /* 0x010fca00000e0603 */
        /* <DEDUP_REMOVED lines=9> */
.L_x_2469:
        /* <DEDUP_REMOVED lines=16> */
.L_x_2377:
[----:B------:R-:W3:Y:S01]  /*153c0*/  LDL R2, [R1+0xc] ;  /* 0x00000c0001027983 */ /* 0x000ee20000100800 */
[----:B------:R0:W-:Y:S01]  /*153d0*/  SYNCS.ARRIVE.TRANS64.A1T0 RZ, [R5+URZ+0x33430], RZ ;  /* 0x033430ff05ff79a7 */ /* 0x0001e2000810003f */
[----:B---3--:R-:W-:-:S13]  /*153e0*/  ISETP.NE.AND P0, PT, R2, 0x3, PT ;  /* 0x000000030200780c */ /* 0x008fda0003f05270 */
[----:B0-----:R-:W-:Y:S05]  /*153f0*/  @!P0 BRA `(.L_x_2378) ;  /* 0x0000000000048947 */ /* 0x001fea0003800000 */
[----:B------:R-:W-:Y:S01]  /*15400*/  BPT.TRAP 0x1 ;  /* 0x000000040000795c */ /* 0x000fe20000300000 */
.L_x_2378:
[----:B------:R-:W-:Y:S02]  /*15410*/  LOP3.LUT R2, R21, 0x1, RZ, 0x3c, !PT ;  /* 0x0000000115027812 */ /* 0x000fe400078e3cff */
[----:B-12---:R-:W-:Y:S02]  /*15420*/  LEA R5, R20, UR45, 0x3 ;  /* 0x0000002d14057c11 */ /* 0x006fe4000f8e18ff */
[----:B------:R-:W-:-:S04]  /*15430*/  SHF.L.U32 R2, R2, 0x1f, RZ ;  /* 0x0000001f02027819 */ /* 0x000fc800000006ff */
[----:B------:R-:W0:Y:S02]  /*15440*/  SYNCS.PHASECHK.TRANS64.TRYWAIT P1, [R5+URZ+0x33470], R2 ;  /* 0x03347002050075a7 */ /* 0x000e24000802017f */
[----:B0-----:R-:W-:Y:S05]  /*15450*/  @!P1 BRA `(.L_x_2379) ;  /* 0x0000003800009947 */ /* 0x001fea0003800000 */
.L_x_2470:
[----:B------:R-:W-:-:S13]  /*15460*/  LOP3.LUT P1, RZ, R16, 0x10, RZ, 0xc0, !PT ;  /* 0x0000001010ff7812 */ /* 0x000fda000782c0ff */
[----:B------:R-:W-:Y:S05]  /*15470*/  @!P1 BRA `(.L_x_2380) ;  /* 0x0000000000049947 */ /* 0x000fea0003800000 */
[----:B------:R-:W-:Y:S01]  /*15480*/  BPT.TRAP 0x1 ;  /* 0x000000040000795c */ /* 0x000fe20000300000 */
.L_x_2380:
[----:B------:R-:W2:Y:S01]  /*15490*/  LDL R3, [R1+0x8] ;  /* 0x0000080001037983 */ /* 0x000ea20000100800 */
[----:B------:R-:W-:Y:S01]  /*154a0*/  SHF.L.U32 R6, R21, 0x1f, RZ ;  /* 0x0000001f15067819 */ /* 0x000fe200000006ff */
[----:B0-----:R-:W-:-:S03]  /*154b0*/  IMAD R2, R20, 0x7800, RZ ;  /* 0x0000780014027824 */ /* 0x001fc600078e02ff */
[----:B------:R-:W0:Y:S02]  /*154c0*/  SYNCS.PHASECHK.TRANS64.TRYWAIT P1, [R5+URZ+0x33460], R6 ;  /* 0x03346006050075a7 */ /* 0x000e24000802017f */
[----:B--2---:R-:W-:Y:S01]  /*154d0*/  LOP3.LUT R3, R2, R3, RZ, 0xfc, !PT ;  /* 0x0000000302037212 */ /* 0x004fe200078efcff */
[----:B0-----:R-:W-:Y:S06]  /*154e0*/  @!P1 BRA `(.L_x_2381) ;  /* 0x0000003400f09947 */ /* 0x001fec0003800000 */
.L_x_2471:
[----:B------:R-:W2:Y:S01]  /*154f0*/  LDL R7, [R1+0x4] ;  /* 0x0000040001077983 */ /* 0x000ea20000100800 */
[----:B------:R-:W-:Y:S05]  /*15500*/  WARPSYNC.ALL ;  /* 0x0000000000007948 */ /* 0x000fea0003800000 */
[----:B------:R-:W1:Y:S01]  /*15510*/  LDSM.16.MT88.4 R8, [R3+UR45+0xf200] ;  /* 0x00f2002d0308783b */ /* 0x000e620008004200 */
[----:B------:R-:W-:Y:S02]  /*15520*/  LOP3.LUT P1, RZ, R16, 0x10, RZ, 0xc0, !PT ;  /* 0x0000001010ff7812 */ /* 0x000fe4000782c0ff */
[C-C-:B-1----:R-:W-:Y:S02]  /*15530*/  PRMT R20, R8.reuse, 0x6420, R9.reuse ;  /* 0x0000642008147816 */ /* 0x142fe40000000009 */
[----:B------:R-:W-:-:S02]  /*15540*/  PRMT R21, R8, 0x7531, R9 ;  /* 0x0000753108157816 */ /* 0x000fc40000000009 */
[C-C-:B------:R-:W-:Y:S02]  /*15550*/  PRMT R22, R10.reuse, 0x6420, R11.reuse ;  /* 0x000064200a167816 */ /* 0x140fe4000000000b */
[----:B------:R-:W-:Y:S02]  /*15560*/  PRMT R23, R10, 0x7531, R11 ;  /* 0x000075310a177816 */ /* 0x000fe4000000000b */
[----:B--2---:R-:W-:-:S05]  /*15570*/  LOP3.LUT R2, R2, R7, RZ, 0xfc, !PT ;  /* 0x0000000702027212 */ /* 0x004fca00078efcff */
[----:B------:R-:W-:-:S05]  /*15580*/  VIADD R2, R2, UR45 ;  /* 0x0000002d02027c36 */ /* 0x000fca0008000000 */
[----:B------:R-:W-:Y:S04]  /*15590*/  STSM.16.M88.4 [R2+0x200], R20 ;  /* 0x0002001402007844 */ /* 0x000fe80000000200 */
[----:B------:R-:W1:Y:S02]  /*155a0*/  LDSM.16.MT88.4 R8, [R3+UR45+0x11a00] ;  /* 0x011a002d0308783b */ /* 0x000e640008004200 */
[C-C-:B-1----:R-:W-:Y:S02]  /*155b0*/  PRMT R12, R8.reuse, 0x6420, R9.reuse ;  /* 0x00006420080c7816 */ /* 0x142fe40000000009 */
[----:B------:R-:W-:Y:S02]  /*155c0*/  PRMT R13, R8, 0x7531, R9 ;  /* 0x00007531080d7816 */ /* 0x000fe40000000009 */
[----:B------:R-:W-:-:S02]  /*155d0*/  PRMT R14, R10, 0x6420, R11 ;  /* 0x000064200a0e7816 */ /* 0x000fc4000000000b */
[----:B------:R-:W-:-:S05]  /*155e0*/  PRMT R15, R10, 0x7531, R11 ;  /* 0x000075310a0f7816 */ /* 0x000fca000000000b */
        /* <DEDUP_REMOVED lines=87> */
.L_x_2382:
[----:B--2---:R2:W-:Y:S01]  /*15b60*/  SYNCS.ARRIVE.TRANS64.A1T0 RZ, [R5+URZ+0x33450], RZ ;  /* 0x033450ff05ff79a7 */ /* 0x0045e2000810003f */
[----:B------:R-:W-:Y:S06]  /*15b70*/  BAR.SYNC.DEFER_BLOCKING 0x2, 0x80 ;  /* 0x0082000000007b1d */ /* 0x000fec0000010000 */
[----:B------:R-:W-:Y:S05]  /*15b80*/  @!P0 BRA `(.L_x_2383) ;  /* 0x0000000000048947 */ /* 0x000fea0003800000 */
[----:B------:R-:W-:Y:S01]  /*15b90*/  BPT.TRAP 0x1 ;  /* 0x000000040000795c */ /* 0x000fe20000300000 */
.L_x_2383:
[----:B-1----:R-:W1:Y:S01]  /*15ba0*/  S2R R2, SR_CgaCtaId ;  /* 0x0000000000027919 */ /* 0x002e620000008800 */
[----:B0-2---:R-:W-:Y:S02]  /*15bb0*/  VIADD R5, R5, 0x33480 ;  /* 0x0003348005057836 */ /* 0x005fe40000000000 */
[----:B------:R-:W-:Y:S02]  /*15bc0*/  VIADD R0, R0, 0xffffff60 ;  /* 0xffffff6000007836 */ /* 0x000fe40000000000 */
[----:B------:R-:W-:Y:S02]  /*15bd0*/  IMAD.MOV.U32 R20, RZ, RZ, R4 ;  /* 0x000000ffff147224 */ /* 0x000fe400078e0004 */
[----:B------:R-:W-:Y:S01]  /*15be0*/  IMAD.MOV.U32 R21, RZ, RZ, R31 ;  /* 0x000000ffff157224 */ /* 0x000fe200078e001f */
[----:B-1----:R-:W-:-:S04]  /*15bf0*/  PRMT R5, R2, 0x654, R5 ;  /* 0x0000065402057816 */ /* 0x002fc80000000005 */
[----:B------:R1:W-:Y:S01]  /*15c00*/  SYNCS.ARRIVE.TRANS64.RED.A1T0 RZ, [R5+URZ], RZ ;  /* 0x000000ff05ff79a7 */ /* 0x0003e2000810043f */
[----:B------:R-:W-:Y:S05]  /*15c10*/  @P2 BRA `(.L_x_2384) ;  /* 0xffffffe800502947 */ /* 0x000fea000383ffff */
[----:B------:R-:W-:Y:S05]  /*15c20*/  BRA `(.L_x_2385) ;  /* 0x0000000000047947 */ /* 0x000fea0003800000 */
.L_x_2369:
[----:B------:R-:W-:-:S07]  /*15c30*/  IMAD.MOV.U32 R4, RZ, RZ, RZ ;  /* 0x000000ffff047224 */ /* 0x000fce00078e00ff */
.L_x_2385:
[----:B0-----:R-:W3:Y:S02]  /*15c40*/  LDL R0, [R1+0x10] ;  /* 0x0000100001007983 */ /* 0x001ee40000100800 */
[----:B---3--:R-:W-:-:S13]  /*15c50*/  R2UR UR4, R0 ;  /* 0x00000000000472ca */ /* 0x008fda00000e0000 */
[----:B------:R-:W-:-:S06]  /*15c60*/  ULOP3.LUT UR4, UR4, 0x1, URZ, 0xfc, !UPT ;  /* 0x0000000104047892 */ /* 0x000fcc000f8efc3f */
[----:B------:R-:W-:-:S05]  /*15c70*/  IMAD.U32 R0, RZ, RZ, UR4 ;  /* 0x00000004ff007e24 */ /* 0x000fca000f8e00ff */
[----:B------:R-:W-:-:S13]  /*15c80*/  ISETP.NE.AND P1, PT, R0, 0x3, PT ;  /* 0x000000030000780c */ /* 0x000fda0003f25270 */
[----:B------:R-:W-:Y:S05]  /*15c90*/  @!P1 BRA `(.L_x_2386) ;  /* 0x0000000000049947 */ /* 0x000fea0003800000 */
[----:B------:R-:W-:Y:S01]  /*15ca0*/  BPT.TRAP 0x1 ;  /* 0x000000040000795c */ /* 0x000fe20000300000 */
.L_x_2386:
[----:B-1----:R-:W-:Y:S01]  /*15cb0*/  LOP3.LUT R3, R31, 0x1, RZ, 0x3c, !PT ;  /* 0x000000011f037812 */ /* 0x002fe200078e3cff */
[----:B------:R-:W-:Y:S01]  /*15cc0*/  BSSY B0, `(.L_x_2387) ;  /* 0x0000005000007945 */ /* 0x000fe20003800000 */
[----:B------:R-:W-:Y:S02]  /*15cd0*/  LEA R0, R4, UR45, 0x3 ;  /* 0x0000002d04007c11 */ /* 0x000fe4000f8e18ff */
[----:B------:R-:W-:-:S04]  /*15ce0*/  SHF.L.U32 R3, R3, 0x1f, RZ ;  /* 0x0000001f03037819 */ /* 0x000fc800000006ff */
[----:B------:R-:W0:Y:S02]  /*15cf0*/  SYNCS.PHASECHK.TRANS64.TRYWAIT P0, [R0+URZ+0x33470], R3 ;  /* 0x03347003000075a7 */ /* 0x000e24000800017f */
[----:B0-----:R-:W-:Y:S05]  /*15d00*/  @!P0 BRA `(.L_x_2388) ;  /* 0x0000002c00fc8947 */ /* 0x001fea0003800000 */
.L_x_2472:
[----:B------:R-:W-:Y:S05]  /*15d10*/  BSYNC B0 ;  /* 0x0000000000007941 */ /* 0x000fea0003800000 */
.L_x_2387:
[----:B------:R-:W-:-:S13]  /*15d20*/  LOP3.LUT P0, RZ, R16, 0x10, RZ, 0xc0, !PT ;  /* 0x0000001010ff7812 */ /* 0x000fda000780c0ff */
[----:B------:R-:W-:Y:S05]  /*15d30*/  @!P0 BRA `(.L_x_2389) ;  /* 0x0000000000048947 */ /* 0x000fea0003800000 */
[----:B------:R-:W-:Y:S01]  /*15d40*/  BPT.TRAP 0x1 ;  /* 0x000000040000795c */ /* 0x000fe20000300000 */
.L_x_2389:
[----:B------:R-:W3:Y:S01]  /*15d50*/  LDL.LU R2, [R1+0x8] ;  /* 0x0000080001027983 */ /* 0x000ee20000300800 */
[----:B------:R-:W-:Y:S01]  /*15d60*/  SHF.L.U32 R5, R31, 0x1f, RZ ;  /* 0x0000001f1f057819 */ /* 0x000fe200000006ff */
[----:B0-----:R-:W-:-:S03]  /*15d70*/  IMAD R3, R4, 0x7800, RZ ;  /* 0x0000780004037824 */ /* 0x001fc600078e02ff */
[----:B------:R-:W0:Y:S02]  /*15d80*/  SYNCS.PHASECHK.TRANS64.TRYWAIT P0, [R0+URZ+0x33460], R5 ;  /* 0x03346005000075a7 */ /* 0x000e24000800017f */
[----:B---3--:R-:W-:Y:S01]  /*15d90*/  LOP3.LUT R2, R3, R2, RZ, 0xfc, !PT ;  /* 0x0000000203027212 */ /* 0x008fe200078efcff */
[----:B0-----:R-:W-:Y:S06]  /*15da0*/  @!P0 BRA `(.L_x_2390) ;  /* 0x0000002c00e88947 */ /* 0x001fec0003800000 */
.L_x_2473:
[----:B------:R-:W3:Y:S01]  /*15db0*/  LDL.LU R6, [R1+0x4] ;  /* 0x0000040001067983 */ /* 0x000ee20000300800 */
[----:B------:R-:W-:Y:S05]  /*15dc0*/  WARPSYNC.ALL ;  /* 0x0000000000007948 */ /* 0x000fea0003800000 */
[----:B------:R-:W1:Y:S01]  /*15dd0*/  LDSM.16.MT88.4 R8, [R2+UR45+0xf200] ;  /* 0x00f2002d0208783b */ /* 0x000e620008004200 */
[----:B------:R-:W-:Y:S02]  /*15de0*/  LOP3.LUT P0, RZ, R16, 0x10, RZ, 0xc0, !PT ;  /* 0x0000001010ff7812 */ /* 0x000fe4000780c0ff */
[C-C-:B-1----:R-:W-:Y:S02]  /*15df0*/  PRMT R12, R8.reuse, 0x6420, R9.reuse ;  /* 0x00006420080c7816 */ /* 0x142fe40000000009 */
[----:B------:R-:W-:-:S02]  /*15e00*/  PRMT R13, R8, 0x7531, R9 ;  /* 0x00007531080d7816 */ /* 0x000fc40000000009 */
[C-C-:B--2---:R-:W-:Y:S02]  /*15e10*/  PRMT R14, R10.reuse, 0x6420, R11.reuse ;  /* 0x000064200a0e7816 */ /* 0x144fe4000000000b */
[----:B------:R-:W-:Y:S02]  /*15e20*/  PRMT R15, R10, 0x7531, R11 ;  /* 0x000075310a0f7816 */ /* 0x000fe4000000000b */
[----:B---3--:R-:W-:-:S05]  /*15e30*/  LOP3.LUT R3, R3, R6, RZ, 0xfc, !PT ;  /* 0x0000000603037212 */ /* 0x008fca00078efcff */
        /* <DEDUP_REMOVED lines=94> */
.L_x_2391:
[----:B--2---:R2:W-:Y:S01]  /*16420*/  SYNCS.ARRIVE.TRANS64.A1T0 RZ, [R0+URZ+0x33450], RZ ;  /* 0x033450ff00ff79a7 */ /* 0x0045e2000810003f */
[----:B------:R-:W-:Y:S06]  /*16430*/  BAR.SYNC.DEFER_BLOCKING 0x2, 0x80 ;  /* 0x0082000000007b1d */ /* 0x000fec0000010000 */
[----:B------:R-:W-:Y:S05]  /*16440*/  @!P1 BRA `(.L_x_2392) ;  /* 0x0000000000049947 */ /* 0x000fea0003800000 */
[----:B------:R-:W-:Y:S01]  /*16450*/  BPT.TRAP 0x1 ;  /* 0x000000040000795c */ /* 0x000fe20000300000 */
.L_x_2392:
[----:B------:R-:W3:Y:S01]  /*16460*/  S2R R2, SR_CgaCtaId ;  /* 0x0000000000027919 */ /* 0x000ee20000008800 */
[----:B0-2---:R-:W-:-:S05]  /*16470*/  VIADD R0, R0, 0x33480 ;  /* 0x0003348000007836 */ /* 0x005fca0000000000 */
[----:B---3--:R-:W-:Y:S01]  /*16480*/  PRMT R0, R2, 0x654, R0 ;  /* 0x0000065402007816 */ /* 0x008fe20000000000 */
[----:B------:R-:W-:-:S03]  /*16490*/  IMAD.MOV.U32 R2, RZ, RZ, RZ ;  /* 0x000000ffff027224 */ /* 0x000fc600078e00ff */
[----:B------:R0:W-:Y:S02]  /*164a0*/  SYNCS.ARRIVE.TRANS64.RED.A1T0 RZ, [R0+URZ], RZ ;  /* 0x000000ff00ff79a7 */ /* 0x0001e4000810043f */
[----:B0-----:R-:W-:-:S05]  /*164b0*/  VIADD R0, R4, 0x1 ;  /* 0x0000000104007836 */ /* 0x001fca0000000000 */
[----:B------:R-:W-:-:S04]  /*164c0*/  ISETP.NE.AND P0, PT, R0, 0x2, PT ;  /* 0x000000020000780c */ /* 0x000fc80003f05270 */
[----:B------:R-:W-:Y:S02]  /*164d0*/  SEL R4, RZ, 0x1, P0 ;  /* 0x00000001ff047807 */ /* 0x000fe40000000000 */
[----:B------:R-:W-:Y:S02]  /*164e0*/  SEL R0, R0, RZ, P0 ;  /* 0x000000ff00007207 */ /* 0x000fe40000000000 */
[----:B------:R-:W-:-:S07]  /*164f0*/  LOP3.LUT R31, R31, R4, RZ, 0x3c, !PT ;  /* 0x000000041f1f7212 */ /* 0x000fce00078e3cff */
.L_x_2347:
[----:B------:R-:W0:Y:S01]  /*16500*/  S2R R4, SR_CgaCtaId ;  /* 0x0000000000047919 */ /* 0x000e220000008800 */
[----:B-1----:R-:W-:Y:S02]  /*16510*/  MOV R3, 0x400 ;  /* 0x0000040000037802 */ /* 0x002fe40000000f00 */
[----:B------:R-:W-:Y:S02]  /*16520*/  SHF.L.U32 R2, R2, 0x1f, RZ ;  /* 0x0000001f02027819 */ /* 0x000fe400000006ff */
[----:B0-----:R-:W-:-:S04]  /*16530*/  LEA R5, R4, R3, 0x18 ;  /* 0x0000000304057211 */ /* 0x001fc800078ec0ff */
[----:B------:R-:W0:Y:S02]  /*16540*/  SYNCS.PHASECHK.TRANS64.TRYWAIT P0, [R5+URZ+0x33420], R2 ;  /* 0x03342002050075a7 */ /* 0x000e24000800017f */
[----:B0-----:R-:W-:Y:S05]  /*16550*/  @!P0 BRA `(.L_x_2393) ;  /* 0x0000002800108947 */ /* 0x001fea0003800000 */
.L_x_2474:
        /* <DEDUP_REMOVED lines=8> */
[----:B------:R-:W2:Y:S02]  /*165e0*/  LDL R3, [R1+0x10] ;  /* 0x0000100001037983 */ /* 0x000ea40000100800 */
[----:B--2---:R-:W-:-:S13]  /*165f0*/  R2UR UR4, R3 ;  /* 0x00000000030472ca */ /* 0x004fda00000e0000 */
[----:B------:R-:W-:-:S06]  /*16600*/  ULOP3.LUT UR4, UR4, 0x2, URZ, 0xfc, !UPT ;  /* 0x0000000204047892 */ /* 0x000fcc000f8efc3f */
[----:B------:R-:W-:-:S05]  /*16610*/  IMAD.U32 R2, RZ, RZ, UR4 ;  /* 0x00000004ff027e24 */ /* 0x000fca000f8e00ff */
[----:B------:R-:W-:-:S13]  /*16620*/  ISETP.NE.AND P0, PT, R2, 0x3, PT ;  /* 0x000000030200780c */ /* 0x000fda0003f05270 */
[----:B------:R-:W-:Y:S05]  /*16630*/  @!P0 BRA `(.L_x_2394) ;  /* 0x0000000000048947 */ /* 0x000fea0003800000 */
[----:B------:R-:W-:Y:S01]  /*16640*/  BPT.TRAP 0x1 ;  /* 0x000000040000795c */ /* 0x000fe20000300000 */
.L_x_2394:
[C---:B------:R-:W-:Y:S01]  /*16650*/  IMAD R4, R0.reuse, 0x8, R5 ;  /* 0x0000000800047824 */ /* 0x040fe200078e0205 */
[----:B------:R-:W-:Y:S01]  /*16660*/  SHF.L.U32 R3, R31, 0x1f, RZ ;  /* 0x0000001f1f037819 */ /* 0x000fe200000006ff */
[----:B------:R-:W-:-:S03]  /*16670*/  VIADD R0, R0, 0x1 ;  /* 0x0000000100007836 */ /* 0x000fc60000000000 */
[----:B------:R-:W0:Y:S02]  /*16680*/  SYNCS.PHASECHK.TRANS64.TRYWAIT P1, [R4+URZ+0x33440], R3 ;  /* 0x03344003040075a7 */ /* 0x000e24000802017f */
[----:B------:R-:W-:-:S04]  /*16690*/  ISETP.NE.AND P2, PT, R0, 0x2, PT ;  /* 0x000000020000780c */ /* 0x000fc80003f45270 */
[----:B------:R-:W-:Y:S01]  /*166a0*/  SEL R2, RZ, 0x1, P2 ;  /* 0x00000001ff027807 */ /* 0x000fe20001000000 */
[----:B0-----:R-:W-:Y:S08]  /*166b0*/  @!P1 BRA `(.L_x_2395) ;  /* 0x0000002400cc9947 */ /* 0x001ff00003800000 */
.L_x_2475:
[----:B------:R-:W-:Y:S02]  /*166c0*/  SEL R0, R0, RZ, P2 ;  /* 0x000000ff00007207 */ /* 0x000fe40001000000 */
[----:B------:R-:W-:Y:S01]  /*166d0*/  LOP3.LUT R2, R31, R2, RZ, 0x3c, !PT ;  /* 0x000000021f027212 */ /* 0x000fe200078e3cff */
[----:B------:R-:W-:Y:S06]  /*166e0*/  @!P0 BRA `(.L_x_2396) ;  /* 0x0000000000048947 */ /* 0x000fec0003800000 */
[----:B------:R-:W-:Y:S01]  /*166f0*/  BPT.TRAP 0x1 ;  /* 0x000000040000795c */ /* 0x000fe20000300000 */
.L_x_2396:
[----:B------:R-:W-:Y:S01]  /*16700*/  IMAD R5, R0, 0x8, R5 ;  /* 0x0000000800057824 */ /* 0x000fe200078e0205 */
[----:B------:R-:W-:-:S04]  /*16710*/  SHF.L.U32 R0, R2, 0x1f, RZ ;  /* 0x0000001f02007819 */ /* 0x000fc800000006ff */
[----:B------:R-:W1:Y:S02]  /*16720*/  SYNCS.PHASECHK.TRANS64.TRYWAIT P1, [R5+URZ+0x33440], R0 ;  /* 0x03344000050075a7 */ /* 0x000e64000802017f */
[----:B-1----:R-:W-:Y:S05]  /*16730*/  @!P1 BRA `(.L_x_2397) ;  /* 0x0000002400c09947 */ /* 0x002fea0003800000 */
.L_x_2476:
[----:B------:R-:W-:Y:S05]  /*16740*/  @!P0 BRA `(.L_x_2398) ;  /* 0x0000000000048947 */ /* 0x000fea0003800000 */
[----:B------:R-:W-:Y:S01]  /*16750*/  BPT.TRAP 0x1 ;  /* 0x000000040000795c */ /* 0x000fe20000300000 */
.L_x_2398:
[----:B------:R-:W2:Y:S02]  /*16760*/  SYNCS.PHASECHK.TRANS64.TRYWAIT P1, [R4+URZ+0x33460], R3 ;  /* 0x03346003040075a7 */ /* 0x000ea4000802017f */
[----:B--2---:R-:W-:Y:S05]  /*16770*/  @!P1 BRA `(.L_x_2399) ;  /* 0x0000002400c49947 */ /* 0x004fea0003800000 */
.L_x_2477:
[----:B------:R-:W-:Y:S05]  /*16780*/  @!P0 BRA `(.L_x_2400) ;  /* 0x0000000000048947 */ /* 0x000fea0003800000 */
[----:B------:R-:W-:Y:S01]  /*16790*/  BPT.TRAP 0x1 ;  /* 0x000000040000795c */ /* 0x000fe20000300000 */
.L_x_2400:
[----:B------:R-:W3:Y:S02]  /*167a0*/  SYNCS.PHASECHK.TRANS64.TRYWAIT P1, [R5+URZ+0x33460], R0 ;  /* 0x03346000050075a7 */ /* 0x000ee4000802017f */
[----:B---3--:R-:W-:Y:S05]  /*167b0*/  @!P1 BRA `(.L_x_2401) ;  /* 0x0000002400c89947 */ /* 0x008fea0003800000 */
.L_x_2478:
[----:B------:R-:W-:Y:S05]  /*167c0*/  @!P0 BRA `(.L_x_2402) ;  /* 0x0000000000048947 */ /* 0x000fea0003800000 */
[----:B------:R-:W-:Y:S01]  /*167d0*/  BPT.TRAP 0x1 ;  /* 0x000000040000795c */ /* 0x000fe20000300000 */
.L_x_2402:
[----:B------:R-:W4:Y:S02]  /*167e0*/  SYNCS.PHASECHK.TRANS64.TRYWAIT P1, [R4+URZ+0x33480], R3 ;  /* 0x03348003040075a7 */ /* 0x000f24000802017f */
[----:B----4-:R-:W-:Y:S05]  /*167f0*/  @!P1 BRA `(.L_x_2403) ;  /* 0x0000002400cc9947 */ /* 0x010fea0003800000 */
.L_x_2479:
[----:B------:R-:W-:Y:S05]  /*16800*/  @!P0 BRA `(.L_x_2404) ;  /* 0x0000000000048947 */ /* 0x000fea0003800000 */
[----:B------:R-:W-:Y:S01]  /*16810*/  BPT.TRAP 0x1 ;  /* 0x000000040000795c */ /* 0x000fe20000300000 */
.L_x_2404:
[----:B------:R0:W0:Y:S02]  /*16820*/  SYNCS.PHASECHK.TRANS64.TRYWAIT P0, [R5+URZ+0x33480], R0 ;  /* 0x03348000050075a7 */ /* 0x000024000800017f */
[----:B0-----:R-:W-:Y:S05]  /*16830*/  @!P0 NANOSLEEP.SYNCS 0x989680 ;  /* 0x009896800000895d */ /* 0x001fea0003900000 */
[----:B------:R-:W0:Y:S02]  /*16840*/  @!P0 SYNCS.PHASECHK.TRANS64 P0, [R5+URZ+0x33480], R0 ;  /* 0x03348000050085a7 */ /* 0x000e24000800007f */
[----:B0-----:R-:W-:Y:S05]  /*16850*/  @!P0 BRA `(.L_x_2404) ;  /* 0xfffffffc00f08947 */ /* 0x001fea000383ffff */
.L_x_2303:
[----:B------:R-:W-:Y:S05]  /*16860*/  BSYNC B6 ;  /* 0x0000000000067941 */ /* 0x000fea0003800000 */
.L_x_2300:
[----:B------:R-:W-:Y:S05]  /*16870*/  EXIT ;  /* 0x000000000000794d */ /* 0x000fea0003800000 */
.L_x_2307:
[----:B0-----:R-:W-:-:S04]  /*16880*/  IMAD.U32 R3, RZ, RZ, UR38 ;  /* 0x00000026ff037e24 */ /* 0x001fc8000f8e00ff */
[----:B------:R0:W1:Y:S03]  /*16890*/  SYNCS.PHASECHK.TRANS64.TRYWAIT P0, [R3+URZ+0x33400], R6 ;  /* 0x03340006030075a7 */ /* 0x000066000800017f */
[----:B-1----:R-:W-:Y:S05]  /*168a0*/  @!P0 NANOSLEEP.SYNCS 0x989680 ;  /* 0x009896800000895d */ /* 0x002fea0003900000 */
[----:B------:R-:W1:Y:S02]  /*168b0*/  @!P0 SYNCS.PHASECHK.TRANS64 P0, [R3+URZ+0x33400], R6 ;  /* 0x03340006030085a7 */ /* 0x000e64000800007f */
[----:B-1----:R-:W-:Y:S05]  /*168c0*/  @!P0 BRA `(.L_x_2307) ;  /* 0xfffffffc00ec8947 */ /* 0x002fea000383ffff */
[----:B------:R-:W-:Y:S05]  /*168d0*/  BRA `(.L_x_2405) ;  /* 0xfffffeac00e47947 */ /* 0x000fea000383ffff */
.L_x_2311:
[----:B--2---:R-:W-:-:S04]  /*168e0*/  IMAD.U32 R5, RZ, RZ, UR38 ;  /* 0x00000026ff057e24 */ /* 0x004fc8000f8e00ff */
[----:B------:R2:W3:Y:S03]  /*168f0*/  SYNCS.PHASECHK.TRANS64.TRYWAIT P1, [R5+URZ+0x33430], R6 ;  /* 0x03343006050075a7 */ /* 0x0004e6000802017f */
[----:B---3--:R-:W-:Y:S05]  /*16900*/  @!P1 NANOSLEEP.SYNCS 0x989680 ;  /* 0x009896800000995d */ /* 0x008fea0003900000 */
[----:B------:R-:W3:Y:S02]  /*16910*/  @!P1 SYNCS.PHASECHK.TRANS64 P1, [R5+URZ+0x33430], R6 ;  /* 0x03343006050095a7 */ /* 0x000ee4000802007f */
[----:B---3--:R-:W-:Y:S05]  /*16920*/  @!P1 BRA `(.L_x_2311) ;  /* 0xfffffffc00ec9947 */ /* 0x008fea000383ffff */
[----:B------:R-:W-:Y:S05]  /*16930*/  BRA `(.L_x_2310) ;  /* 0xfffffeb000087947 */ /* 0x000fea000383ffff */
.L_x_2317:
[----:B-1----:R-:W-:-:S04]  /*16940*/  IMAD.U32 R11, RZ, RZ, UR4 ;  /* 0x00000004ff0b7e24 */ /* 0x002fc8000f8e00ff */
[----:B------:R1:W2:Y:S03]  /*16950*/  SYNCS.PHASECHK.TRANS64.TRYWAIT P1, [R11+URZ+0x33430], R10 ;  /* 0x0334300a0b0075a7 */ /* 0x0002a6000802017f */
[----:B--2---:R-:W-:Y:S05]  /*16960*/  @!P1 NANOSLEEP.SYNCS 0x989680 ;  /* 0x009896800000995d */ /* 0x004fea0003900000 */
[----:B------:R-:W2:Y:S02]  /*16970*/  @!P1 SYNCS.PHASECHK.TRANS64 P1, [R11+URZ+0x33430], R10 ;  /* 0x0334300a0b0095a7 */ /* 0x000ea4000802007f */
[----:B--2---:R-:W-:Y:S05]  /*16980*/  @!P1 BRA `(.L_x_2317) ;  /* 0xfffffffc00ec9947 */ /* 0x004fea000383ffff */
[----:B------:R-:W-:Y:S05]  /*16990*/  BRA `(.L_x_2314) ;  /* 0xfffffef400547947 */ /* 0x000fea000383ffff */
.L_x_2321:
[----:B-1----:R-:W-:-:S04]  /*169a0*/  IMAD.U32 R11, RZ, RZ, UR10 ;  /* 0x0000000aff0b7e24 */ /* 0x002fc8000f8e00ff */
[----:B------:R1:W2:Y:S03]  /*169b0*/  SYNCS.PHASECHK.TRANS64.TRYWAIT P1, [R11+URZ+0x33450], R10 ;  /* 0x0334500a0b0075a7 */ /* 0x0002a6000802017f */
[----:B--2---:R-:W-:Y:S05]  /*169c0*/  @!P1 NANOSLEEP.SYNCS 0x989680 ;  /* 0x009896800000995d */ /* 0x004fea0003900000 */
[----:B------:R-:W2:Y:S02]  /*169d0*/  @!P1 SYNCS.PHASECHK.TRANS64 P1, [R11+URZ+0x33450], R10 ;  /* 0x0334500a0b0095a7 */ /* 0x000ea4000802007f */
[----:B--2---:R-:W-:Y:S05]  /*169e0*/  @!P1 BRA `(.L_x_2321) ;  /* 0xfffffffc00ec9947 */ /* 0x004fea000383ffff */
[----:B------:R-:W-:Y:S05]  /*169f0*/  BRA `(.L_x_2318) ;  /* 0xffffff0000687947 */ /* 0x000fea000383ffff */
.L_x_2329:
[----:B-1----:R-:W-:-:S04]  /*16a00*/  IMAD.U32 R10, RZ, RZ, UR10 ;  /* 0x0000000aff0a7e24 */ /* 0x002fc8000f8e00ff */
[----:B------:R1:W2:Y:S03]  /*16a10*/  SYNCS.PHASECHK.TRANS64.TRYWAIT P1, [R10+URZ+0x33430], R9 ;  /* 0x033430090a0075a7 */ /* 0x0002a6000802017f */
[----:B--2---:R-:W-:Y:S05]  /*16a20*/  @!P1 NANOSLEEP.SYNCS 0x989680 ;  /* 0x009896800000995d */ /* 0x004fea0003900000 */
[----:B------:R-:W2:Y:S02]  /*16a30*/  @!P1 SYNCS.PHASECHK.TRANS64 P1, [R10+URZ+0x33430], R9 ;  /* 0x033430090a0095a7 */ /* 0x000ea4000802007f */
[----:B--2---:R-:W-:Y:S05]  /*16a40*/  @!P1 BRA `(.L_x_2329) ;  /* 0xfffffffc00ec9947 */ /* 0x004fea000383ffff */
[----:B------:R-:W-:Y:S05]  /*16a50*/  BRA `(.L_x_2326) ;  /* 0xffffff3800607947 */ /* 0x000fea000383ffff */
.L_x_2333:
[----:B-1----:R-:W-:-:S04]  /*16a60*/  IMAD.U32 R10, RZ, RZ, UR10 ;  /* 0x0000000aff0a7e24 */ /* 0x002fc8000f8e00ff */
[----:B------:R1:W2:Y:S03]  /*16a70*/  SYNCS.PHASECHK.TRANS64.TRYWAIT P1, [R10+URZ+0x33450], R9 ;  /* 0x033450090a0075a7 */ /* 0x0002a6000802017f */
[----:B--2---:R-:W-:Y:S05]  /*16a80*/  @!P1 NANOSLEEP.SYNCS 0x989680 ;  /* 0x009896800000995d */ /* 0x004fea0003900000 */
[----:B------:R-:W2:Y:S02]  /*16a90*/  @!P1 SYNCS.PHASECHK.TRANS64 P1, [R10+URZ+0x33450], R9 ;  /* 0x033450090a0095a7 */ /* 0x000ea4000802007f */
[----:B--2---:R-:W-:Y:S05]  /*16aa0*/  @!P1 BRA `(.L_x_2333) ;  /* 0xfffffffc00ec9947 */ /* 0x004fea000383ffff */
[----:B------:R-:W-:Y:S05]  /*16ab0*/  BRA `(.L_x_2330) ;  /* 0xffffff44006c7947 */ /* 0x000fea000383ffff */
.L_x_2340:
[----:B-1----:R-:W-:-:S04]  /*16ac0*/  IMAD.U32 R3, RZ, RZ, UR9 ;  /* 0x00000009ff037e24 */ /* 0x002fc8000f8e00ff */
[----:B------:R1:W3:Y:S03]  /*16ad0*/  SYNCS.PHASECHK.TRANS64.TRYWAIT P1, [R3+URZ+0x33450], R0 ;  /* 0x03345000030075a7 */ /* 0x0002e6000802017f */
[----:B---3--:R-:W-:Y:S05]  /*16ae0*/  @!P1 NANOSLEEP.SYNCS 0x989680 ;  /* 0x009896800000995d */ /* 0x008fea0003900000 */
[----:B------:R-:W3:Y:S02]  /*16af0*/  @!P1 SYNCS.PHASECHK.TRANS64 P1, [R3+URZ+0x33450], R0 ;  /* 0x03345000030095a7 */ /* 0x000ee4000802007f */
[----:B---3--:R-:W-:Y:S05]  /*16b00*/  @!P1 BRA `(.L_x_2340) ;  /* 0xfffffffc00ec9947 */ /* 0x008fea000383ffff */
[----:B------:R-:W-:Y:S05]  /*16b10*/  BRA `(.L_x_2339) ;  /* 0xffffff70003c7947 */ /* 0x000fea000383ffff */
.L_x_2353:
[----:B------:R-:W-:Y:S02]  /*16b20*/  IMAD.MOV.U32 R13, RZ, RZ, R23 ;  /* 0x000000ffff0d7224 */ /* 0x000fe400078e0017 */
[----:B------:R-:W-:Y:S02]  /*16b30*/  IMAD.MOV.U32 R12, RZ, RZ, RZ ;  /* 0x000000ffff0c7224 */ /* 0x000fe400078e00ff */
[----:B------:R-:W-:Y:S02]  /*16b40*/  IMAD.MOV.U32 R11, RZ, RZ, 0x1f ;  /* 0x0000001fff0b7424 */ /* 0x000fe400078e00ff */
[----:B------:R-:W-:-:S07]  /*16b50*/  IMAD.MOV.U32 R15, RZ, RZ, -0x1 ;  /* 0xffffffffff0f7424 */ /* 0x000fce00078e00ff */
[----:B0----5:R-:W-:Y:S05]  /*16b60*/  WARPSYNC.COLLECTIVE R15, `(.L_x_2406) ;  /* 0x000000000f087348 */ /* 0x021fea0003c00000 */
[----:B------:R1:W2:Y:S02]  /*16b70*/  SHFL.IDX P6, R14, R13, R12, R11 ;  /* 0x0000000c0d0e7389 */ /* 0x0002a400000c000b */
[----:B012--5:R-:W-:Y:S01]  /*16b80*/  ENDCOLLECTIVE ;  /* 0x000000000000791b */ /* 0x027fe20003800000 */
.L_x_2406:
[----:B------:R-:W-:Y:S05]  /*16b90*/  BRA `(.L_x_2407) ;  /* 0xffffffb800d47947 */ /* 0x000fea000383ffff */
.L_x_2355:
[----:B0-----:R-:W-:-:S04]  /*16ba0*/  IMAD.U32 R2, RZ, RZ, UR45 ;  /* 0x0000002dff027e24 */ /* 0x001fc8000f8e00ff */
[----:B------:R0:W1:Y:S03]  /*16bb0*/  SYNCS.PHASECHK.TRANS64.TRYWAIT P0, [R2+URZ+0x33480], R29 ;  /* 0x0334801d020075a7 */ /* 0x000066000800017f */
[----:B-1----:R-:W-:Y:S05]  /*16bc0*/  @!P0 NANOSLEEP.SYNCS 0x989680 ;  /* 0x009896800000895d */ /* 0x002fea0003900000 */
[----:B------:R-:W1:Y:S02]  /*16bd0*/  @!P0 SYNCS.PHASECHK.TRANS64 P0, [R2+URZ+0x33480], R29 ;  /* 0x0334801d020085a7 */ /* 0x000e64000800007f */
[----:B-1----:R-:W-:Y:S05]  /*16be0*/  @!P0 BRA `(.L_x_2355) ;  /* 0xfffffffc00ec8947 */ /* 0x002fea000383ffff */
[----:B------:R-:W-:Y:S05]  /*16bf0*/  BRA `(.L_x_2408) ;  /* 0xffffffc000887947 */ /* 0x000fea000383ffff */
.L_x_2356:
        /* <DEDUP_REMOVED lines=8> */
.L_x_2410:
[----:B------:R-:W-:Y:S05]  /*16c80*/  BSYNC B0 ;  /* 0x0000000000007941 */ /* 0x000fea0003800000 */
.L_x_2409:
[----:B------:R-:W-:Y:S01]  /*16c90*/  IMAD.MOV.U32 R13, RZ, RZ, R8 ;  /* 0x000000ffff0d7224 */ /* 0x000fe200078e0008 */
[----:B------:R-:W0:Y:S01]  /*16ca0*/  LDC R31, c[0x0][0x2f4] ;  /* 0x0000bd00ff1f7b82 */ /* 0x000e220000000800 */
[----:B------:R-:W-:Y:S01]  /*16cb0*/  IMAD.MOV.U32 R12, RZ, RZ, RZ ;  /* 0x000000ffff0c7224 */ /* 0x000fe200078e00ff */
[----:B------:R-:W-:Y:S01]  /*16cc0*/  LOP3.LUT R16, R16, 0xffffff7f, RZ, 0xc0, !PT ;  /* 0xffffff7f10107812 */ /* 0x000fe200078ec0ff */
[----:B------:R-:W-:Y:S01]  /*16cd0*/  IMAD.MOV.U32 R11, RZ, RZ, 0x1c1f ;  /* 0x00001c1fff0b7424 */ /* 0x000fe200078e00ff */
[C---:B------:R-:W-:Y:S01]  /*16ce0*/  ISETP.GE.AND P5, PT, R7.reuse, 0x21, PT ;  /* 0x000000210700780c */ /* 0x040fe20003fa6270 */
[----:B------:R-:W-:Y:S01]  /*16cf0*/  IMAD.MOV.U32 R15, RZ, RZ, -0x1 ;  /* 0xffffffffff0f7424 */ /* 0x000fe200078e00ff */
[----:B------:R-:W-:Y:S01]  /*16d00*/  ISETP.GE.AND P4, PT, R7, 0x41, PT ;  /* 0x000000410700780c */ /* 0x000fe20003f86270 */
[----:B------:R-:W-:Y:S02]  /*16d10*/  IMAD.MOV.U32 R3, RZ, RZ, R14 ;  /* 0x000000ffff037224 */ /* 0x000fe400078e000e */
[----:B------:R-:W-:-:S10]  /*16d20*/  VIADD R24, R36, UR45 ;  /* 0x0000002d24187c36 */ /* 0x000fd40008000000 */
[----:B0-----:R-:W-:Y:S05]  /*16d30*/  WARPSYNC.COLLECTIVE R15, `(.L_x_2411) ;  /* 0x000000000f087348 */ /* 0x001fea0003c00000 */
[----:B------:R1:W2:Y:S02]  /*16d40*/  SHFL.IDX P6, R14, R13, R12, R11 ;  /* 0x0000000c0d0e7389 */ /* 0x0002a400000c000b */
[----:B012---:R-:W-:Y:S01]  /*16d50*/  ENDCOLLECTIVE ;  /* 0x000000000000791b */ /* 0x007fe20003800000 */
.L_x_2411:
[-C--:B------:R-:W-:Y:S01]  /*16d60*/  ISETP.GE.AND P2, PT, R35, R31.reuse, PT ;  /* 0x0000001f2300720c */ /* 0x080fe20003f46270 */
[----:B------:R-:W-:Y:S01]  /*16d70*/  IMAD.MOV.U32 R13, RZ, RZ, R9 ;  /* 0x000000ffff0d7224 */ /* 0x000fe200078e0009 */
[----:B------:R-:W-:Y:S01]  /*16d80*/  ISETP.GE.AND P1, PT, R25, R31, PT ;  /* 0x0000001f1900720c */ /* 0x000fe20003f26270 */
[----:B------:R-:W-:-:S03]  /*16d90*/  IMAD.MOV.U32 R12, RZ, RZ, 0x1 ;  /* 0x00000001ff0c7424 */ /* 0x000fc600078e00ff */
[----:B------:R-:W-:Y:S02]  /*16da0*/  ISETP.LT.OR P3, PT, R7, 0x1, P1 ;  /* 0x000000010700780c */ /* 0x000fe40000f61670 */
[----:B------:R-:W-:-:S13]  /*16db0*/  IADD3 R2, P0, R35, R14, RZ ;  /* 0x0000000e23027210 */ /* 0x000fda0007f1e0ff */
[----:B------:R-:W-:Y:S05]  /*16dc0*/  WARPSYNC.COLLECTIVE R15, `(.L_x_2412) ;  /* 0x000000000f087348 */ /* 0x000fea0003c00000 */
[----:B------:R0:W1:Y:S02]  /*16dd0*/  SHFL.IDX P6, R14, R13, R12, R11 ;  /* 0x0000000c0d0e7389 */ /* 0x00006400000c000b */
[----:B01----:R-:W-:Y:S01]  /*16de0*/  ENDCOLLECTIVE ;  /* 0x000000000000791b */ /* 0x003fe20003800000 */
.L_x_2412:
        /* <DEDUP_REMOVED lines=15> */
.L_x_2413:
[----:B------:R-:W-:Y:S02]  /*16ee0*/  IMAD.MOV.U32 R13, RZ, RZ, R9 ;  /* 0x000000ffff0d7224 */ /* 0x000fe400078e0009 */
[----:B------:R-:W-:Y:S02]  /*16ef0*/  IMAD.MOV.U32 R12, RZ, RZ, 0x2 ;  /* 0x00000002ff0c7424 */ /* 0x000fe400078e00ff */
[----:B------:R-:W-:-:S07]  /*16f00*/  IMAD.MOV.U32 R2, RZ, RZ, R14 ;  /* 0x000000ffff027224 */ /* 0x000fce00078e000e */
[----:B------:R-:W-:Y:S05]  /*16f10*/  WARPSYNC.COLLECTIVE R15, `(.L_x_2414) ;  /* 0x000000000f087348 */ /* 0x000fea0003c00000 */
[----:B------:R0:W1:Y:S02]  /*16f20*/  SHFL.IDX P6, R14, R13, R12, R11 ;  /* 0x0000000c0d0e7389 */ /* 0x00006400000c000b */
[----:B01----:R-:W-:Y:S01]  /*16f30*/  ENDCOLLECTIVE ;  /* 0x000000000000791b */ /* 0x003fe20003800000 */
.L_x_2414:
        /* <DEDUP_REMOVED lines=16> */
.L_x_2415:
[----:B------:R-:W-:Y:S02]  /*17040*/  IMAD.MOV.U32 R13, RZ, RZ, R9 ;  /* 0x000000ffff0d7224 */ /* 0x000fe400078e0009 */
[----:B------:R-:W-:Y:S02]  /*17050*/  IMAD.MOV.U32 R12, RZ, RZ, 0x3 ;  /* 0x00000003ff0c7424 */ /* 0x000fe400078e00ff */
[----:B------:R-:W-:-:S07]  /*17060*/  IMAD.MOV.U32 R2, RZ, RZ, R14 ;  /* 0x000000ffff027224 */ /* 0x000fce00078e000e */
[----:B------:R-:W-:Y:S05]  /*17070*/  WARPSYNC.COLLECTIVE R15, `(.L_x_2416) ;  /* 0x000000000f087348 */ /* 0x000fea0003c00000 */
[----:B------:R0:W1:Y:S02]  /*17080*/  SHFL.IDX P6, R14, R13, R12, R11 ;  /* 0x0000000c0d0e7389 */ /* 0x00006400000c000b */
[----:B01----:R-:W-:Y:S01]  /*17090*/  ENDCOLLECTIVE ;  /* 0x000000000000791b */ /* 0x003fe20003800000 */
.L_x_2416:
        /* <DEDUP_REMOVED lines=13> */
.L_x_2417:
        /* <DEDUP_REMOVED lines=8> */
[----:B0-----:R-:W-:-:S13]  /*171f0*/  IADD3 R2, P3, R35, R14, RZ ;  /* 0x0000000e23027210 */ /* 0x001fda0007f7e0ff */
[----:B------:R-:W-:Y:S05]  /*17200*/  WARPSYNC.COLLECTIVE R15, `(.L_x_2418) ;  /* 0x000000000f087348 */ /* 0x000fea0003c00000 */
[----:B------:R0:W1:Y:S02]  /*17210*/  SHFL.IDX P6, R14, R13, R12, R11 ;  /* 0x0000000c0d0e7389 */ /* 0x00006400000c000b */
[----:B01----:R-:W-:Y:S01]  /*17220*/  ENDCOLLECTIVE ;  /* 0x000000000000791b */ /* 0x003fe20003800000 */
.L_x_2418:
        /* <DEDUP_REMOVED lines=12> */
.L_x_2419:
        /* <DEDUP_REMOVED lines=9> */
[----:B-1----:R-:W-:Y:S06]  /*17380*/  BRA `(.L_x_2420) ;  /* 0xffffffc000247947 */ /* 0x002fec000383ffff */
.L_x_2359:
[----:B0-----:R-:W-:-:S04]  /*17390*/  IMAD.U32 R2, RZ, RZ, UR45 ;  /* 0x0000002dff027e24 */ /* 0x001fc8000f8e00ff */
[----:B------:R0:W1:Y:S03]  /*173a0*/  SYNCS.PHASECHK.TRANS64.TRYWAIT P0, [R2+URZ+0x33440], R29 ;  /* 0x0334401d020075a7 */ /* 0x000066000800017f */
[----:B-1----:R-:W-:Y:S05]  /*173b0*/  @!P0 NANOSLEEP.SYNCS 0x989680 ;  /* 0x009896800000895d */ /* 0x002fea0003900000 */
[----:B------:R-:W1:Y:S02]  /*173c0*/  @!P0 SYNCS.PHASECHK.TRANS64 P0, [R2+URZ+0x33440], R29 ;  /* 0x0334401d020085a7 */ /* 0x000e64000800007f */
[----:B-1----:R-:W-:Y:S05]  /*173d0*/  @!P0 BRA `(.L_x_2359) ;  /* 0xfffffffc00ec8947 */ /* 0x002fea000383ffff */
[----:B------:R-:W-:Y:S05]  /*173e0*/  BRA `(.L_x_2421) ;  /* 0xffffffc000687947 */ /* 0x000fea000383ffff */
.L_x_2360:
        /* <DEDUP_REMOVED lines=8> */
.L_x_2423:
[----:B------:R-:W-:Y:S05]  /*17470*/  BSYNC B0 ;  /* 0x0000000000007941 */ /* 0x000fea0003800000 */
.L_x_2422:
        /* <DEDUP_REMOVED lines=9> */
.L_x_2424:
[-C--:B------:R-:W-:Y:S01]  /*17510*/  ISETP.GE.AND P2, PT, R25, R10.reuse, PT ;  /* 0x0000000a1900720c */ /* 0x080fe20003f46270 */
[----:B------:R-:W-:Y:S01]  /*17520*/  IMAD.MOV.U32 R13, RZ, RZ, R5 ;  /* 0x000000ffff0d7224 */ /* 0x000fe200078e0005 */
[----:B------:R-:W-:Y:S01]  /*17530*/  ISETP.GE.AND P1, PT, R23, R10, PT ;  /* 0x0000000a1700720c */ /* 0x000fe20003f26270 */
[----:B------:R-:W-:Y:S01]  /*17540*/  IMAD.MOV.U32 R12, RZ, RZ, 0x1 ;  /* 0x00000001ff0c7424 */ /* 0x000fe200078e00ff */
[----:B------:R-:W-:-:S13]  /*17550*/  LOP3.LUT P6, RZ, R16, 0x40, RZ, 0xc0, !PT ;  /* 0x0000004010ff7812 */ /* 0x000fda00078cc0ff */
[----:B------:R-:W-:-:S05]  /*17560*/  @P6 IADD3 R14, P0, R35, R14, RZ ;  /* 0x0000000e230e6210 */ /* 0x000fca0007f1e0ff */
[----:B------:R-:W-:Y:S01]  /*17570*/  @P6 IMAD.X R3, RZ, RZ, R2, P0 ;  /* 0x000000ffff036224 */ /* 0x000fe200000e0602 */
[----:B------:R-:W-:Y:S01]  /*17580*/  ISETP.GE.AND P0, PT, R35, R10, PT ;  /* 0x0000000a2300720c */ /* 0x000fe20003f06270 */
[----:B------:R-:W-:-:S12]  /*17590*/  @P6 IMAD.MOV.U32 R2, RZ, RZ, R14 ;  /* 0x000000ffff026224 */ /* 0x000fd800078e000e */
        /* <DEDUP_REMOVED lines=9> */
.L_x_2425:
[----:B------:R-:W-:Y:S02]  /*17630*/  IMAD.MOV.U32 R13, RZ, RZ, R0 ;  /* 0x000000ffff0d7224 */ /* 0x000fe400078e0000 */
[----:B------:R-:W-:-:S07]  /*17640*/  IMAD.MOV.U32 R6, RZ, RZ, R14 ;  /* 0x000000ffff067224 */ /* 0x000fce00078e000e */
[----:B------:R-:W-:Y:S05]  /*17650*/  WARPSYNC.COLLECTIVE R15, `(.L_x_2426) ;  /* 0x000000000f087348 */ /* 0x000fea0003c00000 */
[----:B------:R0:W1:Y:S02]  /*17660*/  SHFL.IDX P6, R14, R13, R12, R11 ;  /* 0x0000000c0d0e7389 */ /* 0x00006400000c000b */
[----:B01----:R-:W-:Y:S01]  /*17670*/  ENDCOLLECTIVE ;  /* 0x000000000000791b */ /* 0x003fe20003800000 */
.L_x_2426:
[----:B------:R-:W-:Y:S02]  /*17680*/  IMAD.MOV.U32 R13, RZ, RZ, R5 ;  /* 0x000000ffff0d7224 */ /* 0x000fe400078e0005 */
        /* <DEDUP_REMOVED lines=13> */
.L_x_2427:
        /* <DEDUP_REMOVED lines=11> */
.L_x_2428:
[----:B------:R-:W-:Y:S02]  /*17810*/  IMAD.MOV.U32 R13, RZ, RZ, R5 ;  /* 0x000000ffff0d7224 */ /* 0x000fe400078e0005 */
[----:B------:R-:W-:Y:S01]  /*17820*/  IMAD.MOV.U32 R12, RZ, RZ, 0x3 ;  /* 0x00000003ff0c7424 */ /* 0x000fe200078e00ff */
[----:B------:R-:W-:-:S05]  /*17830*/  @P4 IADD3 R14, P0, R35, R14, RZ ;  /* 0x0000000e230e4210 */ /* 0x000fca0007f1e0ff */
[----:B------:R-:W-:-:S08]  /*17840*/  @P4 IMAD.MOV.U32 R2, RZ, RZ, R14 ;  /* 0x000000ffff024224 */ /* 0x000fd000078e000e */
[----:B------:R-:W-:Y:S05]  /*17850*/  WARPSYNC.COLLECTIVE R15, `(.L_x_2429) ;  /* 0x000000000f087348 */ /* 0x000fea0003c00000 */
[----:B------:R0:W1:Y:S02]  /*17860*/  SHFL.IDX P6, R14, R13, R12, R11 ;  /* 0x0000000c0d0e7389 */ /* 0x00006400000c000b */
[----:B01----:R-:W-:Y:S01]  /*17870*/  ENDCOLLECTIVE ;  /* 0x000000000000791b */ /* 0x003fe20003800000 */
.L_x_2429:
        /* <DEDUP_REMOVED lines=13> */
.L_x_2430:
[----:B------:R-:W-:Y:S02]  /*17950*/  IMAD.MOV.U32 R13, RZ, RZ, R8 ;  /* 0x000000ffff0d7224 */ /* 0x000fe400078e0008 */
[----:B------:R-:W-:Y:S01]  /*17960*/  IMAD.MOV.U32 R12, RZ, RZ, RZ ;  /* 0x000000ffff0c7224 */ /* 0x000fe200078e00ff */
[----:B------:R-:W-:-:S05]  /*17970*/  @P3 IADD3 R14, P0, R35, R14, RZ ;  /* 0x0000000e230e3210 */ /* 0x000fca0007f1e0ff */
[----:B------:R-:W-:-:S08]  /*17980*/  @P3 IMAD.MOV.U32 R2, RZ, RZ, R14 ;  /* 0x000000ffff023224 */ /* 0x000fd000078e000e */
[----:B------:R-:W-:Y:S05]  /*17990*/  WARPSYNC.COLLECTIVE R15, `(.L_x_2431) ;  /* 0x000000000f087348 */ /* 0x000fea0003c00000 */
[----:B------:R0:W1:Y:S02]  /*179a0*/  SHFL.IDX P6, R14, R13, R12, R11 ;  /* 0x0000000c0d0e7389 */ /* 0x00006400000c000b */
[----:B01----:R-:W-:Y:S01]  /*179b0*/  ENDCOLLECTIVE ;  /* 0x000000000000791b */ /* 0x003fe20003800000 */
.L_x_2431:
        /* <DEDUP_REMOVED lines=13> */
.L_x_2432:
[----:B------:R-:W-:Y:S05]  /*17a90*/  BRA `(.L_x_2433) ;  /* 0xffffffbc00f07947 */ /* 0x000fea000383ffff */
.L_x_2365:
[----:B------:R-:W-:Y:S02]  /*17aa0*/  IMAD.MOV.U32 R13, RZ, RZ, R5 ;  /* 0x000000ffff0d7224 */ /* 0x000fe400078e0005 */
[----:B------:R-:W-:Y:S02]  /*17ab0*/  IMAD.MOV.U32 R12, RZ, RZ, RZ ;  /* 0x000000ffff0c7224 */ /* 0x000fe400078e00ff */
[----:B------:R-:W-:Y:S02]  /*17ac0*/  IMAD.MOV.U32 R11, RZ, RZ, 0x1c1f ;  /* 0x00001c1fff0b7424 */ /* 0x000fe400078e00ff */
[----:B------:R-:W-:Y:S02]  /*17ad0*/  IMAD.MOV.U32 R15, RZ, RZ, -0x1 ;  /* 0xffffffffff0f7424 */ /* 0x000fe400078e00ff */
[----:B------:R-:W-:-:S07]  /*17ae0*/  IMAD.U32 R6, RZ, RZ, UR47 ;  /* 0x0000002fff067e24 */ /* 0x000fce000f8e00ff */
[----:B-1----:R-:W-:Y:S05]  /*17af0*/  WARPSYNC.COLLECTIVE R15, `(.L_x_2434) ;  /* 0x000000000f087348 */ /* 0x002fea0003c00000 */
[----:B-1----:R0:W1:Y:S02]  /*17b00*/  SHFL.IDX P6, R14, R13, R12, R11 ;  /* 0x0000000c0d0e7389 */ /* 0x00206400000c000b */
[----:B01----:R-:W-:Y:S01]  /*17b10*/  ENDCOLLECTIVE ;  /* 0x000000000000791b */ /* 0x003fe20003800000 */
.L_x_2434:
[----:B------:R-:W-:Y:S02]  /*17b20*/  IMAD.MOV.U32 R13, RZ, RZ, R0 ;  /* 0x000000ffff0d7224 */ /* 0x000fe400078e0000 */
[----:B------:R-:W-:-:S07]  /*17b30*/  IMAD.MOV.U32 R2, RZ, RZ, R14 ;  /* 0x000000ffff027224 */ /* 0x000fce00078e000e */
[----:B------:R-:W-:Y:S05]  /*17b40*/  WARPSYNC.COLLECTIVE R15, `(.L_x_2435) ;  /* 0x000000000f087348 */ /* 0x000fea0003c00000 */
[----:B------:R0:W1:Y:S02]  /*17b50*/  SHFL.IDX P6, R14, R13, R12, R11 ;  /* 0x0000000c0d0e7389 */ /* 0x00006400000c000b */
[----:B01----:R-:W-:Y:S01]  /*17b60*/  ENDCOLLECTIVE ;  /* 0x000000000000791b */ /* 0x003fe20003800000 */
.L_x_2435:
[----:B------:R-:W-:Y:S02]  /*17b70*/  ULDC UR4, c[0x0][0x288] ;  /* 0x0000a20000047ab9 */ /* 0x000fe40000000800 */
[----:B------:R-:W-:Y:S02]  /*17b80*/  IMAD R7, R4, UR4, RZ ;  /* 0x0000000404077c24 */ /* 0x000fe4000f8e02ff */
[----:B------:R-:W-:-:S04]  /*17b90*/  IMAD R4, R6, 0x80, R27 ;  /* 0x0000008006047824 */ /* 0x000fc800078e021b */
[C---:B------:R-:W-:Y:S01]  /*17ba0*/  VIADD R6, R4.reuse, 0x20 ;  /* 0x0000002004067836 */ /* 0x040fe20000000000 */
        /* <DEDUP_REMOVED lines=10> */
.L_x_2436:
        /* <DEDUP_REMOVED lines=11> */
.L_x_2437:
[----:B------:R-:W-:Y:S02]  /*17d00*/  IMAD.MOV.U32 R13, RZ, RZ, R5 ;  /* 0x000000ffff0d7224 */ /* 0x000fe400078e0005 */
[----:B------:R-:W-:Y:S01]  /*17d10*/  IMAD.MOV.U32 R12, RZ, RZ, 0x2 ;  /* 0x00000002ff0c7424 */ /* 0x000fe200078e00ff */
[----:B------:R-:W-:-:S13]  /*17d20*/  @!P1 IADD3 R8, P0, R35, R14, RZ ;  /* 0x0000000e23089210 */ /* 0x000fda0007f1e0ff */
[----:B------:R-:W-:Y:S05]  /*17d30*/  WARPSYNC.COLLECTIVE R15, `(.L_x_2438) ;  /* 0x000000000f087348 */ /* 0x000fea0003c00000 */
[----:B------:R0:W1:Y:S02]  /*17d40*/  SHFL.IDX P6, R14, R13, R12, R11 ;  /* 0x0000000c0d0e7389 */ /* 0x00006400000c000b */
[----:B01----:R-:W-:Y:S01]  /*17d50*/  ENDCOLLECTIVE ;  /* 0x000000000000791b */ /* 0x003fe20003800000 */
.L_x_2438:
[----:B------:R-:W-:Y:S02]  /*17d60*/  @!P1 IMAD.X R9, RZ, RZ, R6, P0 ;  /* 0x000000ffff099224 */ /* 0x000fe400000e0606 */
[----:B------:R-:W-:Y:S02]  /*17d70*/  VIADD R6, R4, 0x40 ;  /* 0x0000004004067836 */ /* 0x000fe40000000000 */
[----:B------:R-:W-:Y:S02]  /*17d80*/  @!P1 IMAD.MOV.U32 R2, RZ, RZ, R8 ;  /* 0x000000ffff029224 */ /* 0x000fe400078e0008 */
[----:B------:R-:W-:Y:S01]  /*17d90*/  @!P1 IMAD.MOV.U32 R3, RZ, RZ, R9 ;  /* 0x000000ffff039224 */ /* 0x000fe200078e0009 */
[----:B------:R-:W-:Y:S01]  /*17da0*/  ISETP.GE.AND P0, PT, R6, R7, PT ;  /* 0x000000070600720c */ /* 0x000fe20003f06270 */
[----:B------:R-:W-:-:S03]  /*17db0*/  IMAD.MOV.U32 R13, RZ, RZ, R0 ;  /* 0x000000ffff0d7224 */ /* 0x000fc600078e0000 */
[----:B------:R-:W-:Y:S01]  /*17dc0*/  @!PT LDS RZ, [RZ] ;  /* 0x00000000fffff984 */ /* 0x000fe20000000800 */
[----:B------:R-:W-:Y:S01]  /*17dd0*/  @!PT LDS RZ, [RZ] ;  /* 0x00000000fffff984 */ /* 0x000fe20000000800 */
[----:B------:R-:W-:Y:S01]  /*17de0*/  @!PT LDS RZ, [RZ] ;  /* 0x00000000fffff984 */ /* 0x000fe20000000800 */
[----:B------:R0:W-:Y:S04]  /*17df0*/  @!P1 LDGSTS.E.BYPASS.LTC128B.128 [R24+0x1ea00], desc[UR36][R2.64], !P4 ;  /* 0x1ea0000002189fae */ /* 0x0001e8000e101d64 */
[----:B------:R0:W-:Y:S04]  /*17e00*/  @!P1 LDGSTS.E.BYPASS.LTC128B.128 [R24+0x20a00], desc[UR36][R2.64+0x40], !P3 ;  /* 0x20a0004002189fae */ /* 0x0001e8000d901d64 */
[----:B------:R0:W-:Y:S01]  /*17e10*/  @!P1 LDGSTS.E.BYPASS.LTC128B.128 [R24+0x22a00], desc[UR36][R2.64+0x80], !P2 ;  /* 0x22a0008002189fae */ /* 0x0001e2000d101d64 */
[----:B------:R-:W-:-:S07]  /*17e20*/  IMAD.MOV.U32 R6, RZ, RZ, R14 ;  /* 0x000000ffff067224 */ /* 0x000fce00078e000e */
[----:B0-----:R-:W-:Y:S05]  /*17e30*/  WARPSYNC.COLLECTIVE R15, `(.L_x_2439) ;  /* 0x000000000f087348 */ /* 0x001fea0003c00000 */
[----:B------:R1:W2:Y:S02]  /*17e40*/  SHFL.IDX P6, R14, R13, R12, R11 ;  /* 0x0000000c0d0e7389 */ /* 0x0002a400000c000b */
[----:B012---:R-:W-:Y:S01]  /*17e50*/  ENDCOLLECTIVE ;  /* 0x000000000000791b */ /* 0x007fe20003800000 */
.L_x_2439:
[----:B------:R-:W-:Y:S02]  /*17e60*/  IMAD.MOV.U32 R13, RZ, RZ, R5 ;  /* 0x000000ffff0d7224 */ /* 0x000fe400078e0005 */
[----:B------:R-:W-:Y:S01]  /*17e70*/  IMAD.MOV.U32 R12, RZ, RZ, 0x3 ;  /* 0x00000003ff0c7424 */ /* 0x000fe200078e00ff */
[----:B------:R-:W-:-:S05]  /*17e80*/  @!P0 IADD3 R14, P5, R35, R14, RZ ;  /* 0x0000000e230e8210 */ /* 0x000fca0007fbe0ff */
[----:B------:R-:W-:-:S08]  /*17e90*/  @!P0 IMAD.MOV.U32 R2, RZ, RZ, R14 ;  /* 0x000000ffff028224 */ /* 0x000fd000078e000e */
[----:B------:R-:W-:Y:S05]  /*17ea0*/  WARPSYNC.COLLECTIVE R15, `(.L_x_2440) ;  /* 0x000000000f087348 */ /* 0x000fea0003c00000 */
[----:B------:R0:W1:Y:S02]  /*17eb0*/  SHFL.IDX P6, R14, R13, R12, R11 ;  /* 0x0000000c0d0e7389 */ /* 0x00006400000c000b */
[----:B01----:R-:W-:Y:S01]  /*17ec0*/  ENDCOLLECTIVE ;  /* 0x000000000000791b */ /* 0x003fe20003800000 */
.L_x_2440:
        /* <DEDUP_REMOVED lines=13> */
.L_x_2441:
[----:B------:R-:W-:Y:S05]  /*17fa0*/  BRA `(.L_x_2442) ;  /* 0xffffffc000bc7947 */ /* 0x000fea000383ffff */
.L_x_2368:
[----:B01----:R-:W-:-:S04]  /*17fb0*/  IMAD.U32 R3, RZ, RZ, UR45 ;  /* 0x0000002dff037e24 */ /* 0x003fc8000f8e00ff */
[----:B------:R0:W1:Y:S03]  /*17fc0*/  SYNCS.PHASECHK.TRANS64.TRYWAIT P0, [R3+URZ+0x33420], R0 ;  /* 0x03342000030075a7 */ /* 0x000066000800017f */
[----:B-1----:R-:W-:Y:S05]  /*17fd0*/  @!P0 NANOSLEEP.SYNCS 0x989680 ;  /* 0x009896800000895d */ /* 0x002fea0003900000 */
[----:B------:R-:W1:Y:S02]  /*17fe0*/  @!P0 SYNCS.PHASECHK.TRANS64 P0, [R3+URZ+0x33420], R0 ;  /* 0x03342000030085a7 */ /* 0x000e64000800007f */
[----:B-1----:R-:W-:Y:S05]  /*17ff0*/  @!P0 BRA `(.L_x_2368) ;  /* 0xfffffffc00ec8947 */ /* 0x002fea000383ffff */
[----:B------:R-:W-:Y:S05]  /*18000*/  BRA `(.L_x_2443) ;  /* 0xffffffc000fc7947 */ /* 0x000fea000383ffff */
.L_x_2371:
[----:B0-----:R0:W1:Y:S02]  /*18010*/  SYNCS.PHASECHK.TRANS64.TRYWAIT P0, [R5+URZ+0x33480], R30 ;  /* 0x0334801e050075a7 */ /* 0x001064000800017f */
[----:B-1----:R-:W-:Y:S05]  /*18020*/  @!P0 NANOSLEEP.SYNCS 0x989680 ;  /* 0x009896800000895d */ /* 0x002fea0003900000 */
[----:B------:R-:W1:Y:S02]  /*18030*/  @!P0 SYNCS.PHASECHK.TRANS64 P0, [R5+URZ+0x33480], R30 ;  /* 0x0334801e050085a7 */ /* 0x000e64000800007f */
[----:B-1----:R-:W-:Y:S05]  /*18040*/  @!P0 BRA `(.L_x_2371) ;  /* 0xfffffffc00f08947 */ /* 0x002fea000383ffff */
[----:B------:R-:W-:Y:S05]  /*18050*/  BRA `(.L_x_2444) ;  /* 0xffffffc800007947 */ /* 0x000fea000383ffff */
.L_x_2372:
        /* <DEDUP_REMOVED lines=8> */
.L_x_2446:
[----:B------:R-:W-:Y:S05]  /*180e0*/  BSYNC B0 ;  /* 0x0000000000007941 */ /* 0x000fea0003800000 */
.L_x_2445:
        /* <DEDUP_REMOVED lines=9> */
.L_x_2447:
[----:B------:R-:W-:Y:S02]  /*18180*/  IMAD.MOV.U32 R13, RZ, RZ, R19 ;  /* 0x000000ffff0d7224 */ /* 0x000fe400078e0013 */
[----:B------:R-:W-:Y:S02]  /*18190*/  IMAD.MOV.U32 R12, RZ, RZ, 0x1 ;  /* 0x00000001ff0c7424 */ /* 0x000fe400078e00ff */
[----:B------:R-:W-:-:S07]  /*181a0*/  IMAD.MOV.U32 R2, RZ, RZ, R14 ;  /* 0x000000ffff027224 */ /* 0x000fce00078e000e */
[----:B------:R-:W-:Y:S05]  /*181b0*/  WARPSYNC.COLLECTIVE R15, `(.L_x_2448) ;  /* 0x000000000f087348 */ /* 0x000fea0003c00000 */
[----:B------:R0:W1:Y:S02]  /*181c0*/  SHFL.IDX P6, R14, R13, R12, R11 ;  /* 0x0000000c0d0e7389 */ /* 0x00006400000c000b */
[----:B01----:R-:W-:Y:S01]  /*181d0*/  ENDCOLLECTIVE ;  /* 0x000000000000791b */ /* 0x003fe20003800000 */
.L_x_2448:
        /* <DEDUP_REMOVED lines=13> */
.L_x_2449:
[----:B------:R-:W-:Y:S02]  /*182b0*/  IMAD.MOV.U32 R13, RZ, RZ, R19 ;  /* 0x000000ffff0d7224 */ /* 0x000fe400078e0013 */
[----:B------:R-:W-:Y:S02]  /*182c0*/  IMAD.MOV.U32 R12, RZ, RZ, 0x2 ;  /* 0x00000002ff0c7424 */ /* 0x000fe400078e00ff */
[----:B------:R-:W-:-:S07]  /*182d0*/  IMAD.MOV.U32 R2, RZ, RZ, R14 ;  /* 0x000000ffff027224 */ /* 0x000fce00078e000e */
[----:B------:R-:W-:Y:S05]  /*182e0*/  WARPSYNC.COLLECTIVE R15, `(.L_x_2450) ;  /* 0x000000000f087348 */ /* 0x000fea0003c00000 */
[----:B------:R0:W1:Y:S02]  /*182f0*/  SHFL.IDX P6, R14, R13, R12, R11 ;  /* 0x0000000c0d0e7389 */ /* 0x00006400000c000b */
[----:B01----:R-:W-:Y:S01]  /*18300*/  ENDCOLLECTIVE ;  /* 0x000000000000791b */ /* 0x003fe20003800000 */
.L_x_2450:
        /* <DEDUP_REMOVED lines=13> */
.L_x_2451:
[----:B------:R-:W-:Y:S02]  /*183e0*/  IMAD.MOV.U32 R13, RZ, RZ, R19 ;  /* 0x000000ffff0d7224 */ /* 0x000fe400078e0013 */
[----:B------:R-:W-:Y:S02]  /*183f0*/  IMAD.MOV.U32 R12, RZ, RZ, 0x3 ;  /* 0x00000003ff0c7424 */ /* 0x000fe400078e00ff */
[----:B------:R-:W-:-:S07]  /*18400*/  IMAD.MOV.U32 R2, RZ, RZ, R14 ;  /* 0x000000ffff027224 */ /* 0x000fce00078e000e */
[----:B------:R-:W-:Y:S05]  /*18410*/  WARPSYNC.COLLECTIVE R15, `(.L_x_2452) ;  /* 0x000000000f087348 */ /* 0x000fea0003c00000 */
[----:B------:R0:W1:Y:S02]  /*18420*/  SHFL.IDX P6, R14, R13, R12, R11 ;  /* 0x0000000c0d0e7389 */ /* 0x00006400000c000b */
[----:B01----:R-:W-:Y:S01]  /*18430*/  ENDCOLLECTIVE ;  /* 0x000000000000791b */ /* 0x003fe20003800000 */
.L_x_2452:
        /* <DEDUP_REMOVED lines=13> */
.L_x_2453:
[----:B------:R-:W-:Y:S02]  /*18510*/  IMAD.MOV.U32 R13, RZ, RZ, R25 ;  /* 0x000000ffff0d7224 */ /* 0x000fe400078e0019 */
[----:B------:R-:W-:Y:S02]  /*18520*/  IMAD.MOV.U32 R12, RZ, RZ, RZ ;  /* 0x000000ffff0c7224 */ /* 0x000fe400078e00ff */
[----:B------:R-:W-:-:S07]  /*18530*/  IMAD.MOV.U32 R2, RZ, RZ, R14 ;  /* 0x000000ffff027224 */ /* 0x000fce00078e000e */
[----:B------:R-:W-:Y:S05]  /*18540*/  WARPSYNC.COLLECTIVE R15, `(.L_x_2454) ;  /* 0x000000000f087348 */ /* 0x000fea0003c00000 */
[----:B------:R0:W1:Y:S02]  /*18550*/  SHFL.IDX P6, R14, R13, R12, R11 ;  /* 0x0000000c0d0e7389 */ /* 0x00006400000c000b */
[----:B01----:R-:W-:Y:S01]  /*18560*/  ENDCOLLECTIVE ;  /* 0x000000000000791b */ /* 0x003fe20003800000 */
.L_x_2454:
        /* <DEDUP_REMOVED lines=13> */
.L_x_2455:
[----:B------:R-:W-:Y:S05]  /*18640*/  BRA `(.L_x_2456) ;  /* 0xffffffc400b47947 */ /* 0x000fea000383ffff */
.L_x_2375:
[----:B--2---:R2:W3:Y:S02]  /*18650*/  SYNCS.PHASECHK.TRANS64.TRYWAIT P0, [R5+URZ+0x33440], R30 ;  /* 0x0334401e050075a7 */ /* 0x0044e4000800017f */
[----:B---3--:R-:W-:Y:S05]  /*18660*/  @!P0 NANOSLEEP.SYNCS 0x989680 ;  /* 0x009896800000895d */ /* 0x008fea0003900000 */
[----:B------:R-:W3:Y:S02]  /*18670*/  @!P0 SYNCS.PHASECHK.TRANS64 P0, [R5+URZ+0x33440], R30 ;  /* 0x0334401e050085a7 */ /* 0x000ee4000800007f */
[----:B---3--:R-:W-:Y:S05]  /*18680*/  @!P0 BRA `(.L_x_2375) ;  /* 0xfffffffc00f08947 */ /* 0x008fea000383ffff */
[----:B------:R-:W-:Y:S05]  /*18690*/  BRA `(.L_x_2457) ;  /* 0xffffffc400f47947 */ /* 0x000fea000383ffff */
.L_x_2376:
        /* <DEDUP_REMOVED lines=8> */
.L_x_2459:
[----:B------:R-:W-:Y:S05]  /*18720*/  BSYNC B0 ;  /* 0x0000000000007941 */ /* 0x000fea0003800000 */
.L_x_2458:
        /* <DEDUP_REMOVED lines=9> */
.L_x_2460:
[----:B------:R-:W-:Y:S02]  /*187c0*/  VIADD R22, R22, UR45 ;  /* 0x0000002d16167c36 */ /* 0x000fe40008000000 */
[----:B------:R-:W-:Y:S02]  /*187d0*/  IMAD.MOV.U32 R13, RZ, RZ, R19 ;  /* 0x000000ffff0d7224 */ /* 0x000fe400078e0013 */
[----:B------:R-:W-:Y:S01]  /*187e0*/  IMAD.MOV.U32 R12, RZ, RZ, 0x1 ;  /* 0x00000001ff0c7424 */ /* 0x000fe200078e00ff */
[----:B------:R-:W-:-:S13]  /*187f0*/  IADD3 R2, P0, R35, R14, RZ ;  /* 0x0000000e23027210 */ /* 0x000fda0007f1e0ff */
[----:B------:R-:W-:Y:S05]  /*18800*/  WARPSYNC.COLLECTIVE R15, `(.L_x_2461) ;  /* 0x000000000f087348 */ /* 0x000fea0003c00000 */
[----:B------:R0:W1:Y:S02]  /*18810*/  SHFL.IDX P6, R14, R13, R12, R11 ;  /* 0x0000000c0d0e7389 */ /* 0x00006400000c000b */
[----:B01----:R-:W-:Y:S01]  /*18820*/  ENDCOLLECTIVE ;  /* 0x000000000000791b */ /* 0x003fe20003800000 */
.L_x_2461:
        /* <DEDUP_REMOVED lines=12> */
.L_x_2462:
[----:B------:R-:W-:Y:S02]  /*188f0*/  IMAD.MOV.U32 R13, RZ, RZ, R19 ;  /* 0x000000ffff0d7224 */ /* 0x000fe400078e0013 */
[----:B------:R-:W-:Y:S01]  /*18900*/  IMAD.MOV.U32 R12, RZ, RZ, 0x2 ;  /* 0x00000002ff0c7424 */ /* 0x000fe200078e00ff */
[----:B------:R-:W-:-:S13]  /*18910*/  IADD3 R2, P0, R35, R14, RZ ;  /* 0x0000000e23027210 */ /* 0x000fda0007f1e0ff */
[----:B------:R-:W-:Y:S05]  /*18920*/  WARPSYNC.COLLECTIVE R15, `(.L_x_2463) ;  /* 0x000000000f087348 */ /* 0x000fea0003c00000 */
[----:B------:R0:W1:Y:S02]  /*18930*/  SHFL.IDX P6, R14, R13, R12, R11 ;  /* 0x0000000c0d0e7389 */ /* 0x00006400000c000b */
[----:B01----:R-:W-:Y:S01]  /*18940*/  ENDCOLLECTIVE ;  /* 0x000000000000791b */ /* 0x003fe20003800000 */
.L_x_2463:
        /* <DEDUP_REMOVED lines=12> */
.L_x_2464:
[----:B------:R-:W-:Y:S02]  /*18a10*/  IMAD.MOV.U32 R13, RZ, RZ, R19 ;  /* 0x000000ffff0d7224 */ /* 0x000fe400078e0013 */
[----:B------:R-:W-:Y:S01]  /*18a20*/  IMAD.MOV.U32 R12, RZ, RZ, 0x3 ;  /* 0x00000003ff0c7424 */ /* 0x000fe200078e00ff */
[----:B------:R-:W-:-:S13]  /*18a30*/  IADD3 R2, P0, R35, R14, RZ ;  /* 0x0000000e23027210 */ /* 0x000fda0007f1e0ff */
[----:B------:R-:W-:Y:S05]  /*18a40*/  WARPSYNC.COLLECTIVE R15, `(.L_x_2465) ;  /* 0x000000000f087348 */ /* 0x000fea0003c00000 */
[----:B------:R0:W1:Y:S02]  /*18a50*/  SHFL.IDX P6, R14, R13, R12, R11 ;  /* 0x0000000c0d0e7389 */ /* 0x00006400000c000b */
[----:B01----:R-:W-:Y:S01]  /*18a60*/  ENDCOLLECTIVE ;  /* 0x000000000000791b */ /* 0x003fe20003800000 */
.L_x_2465:
        /* <DEDUP_REMOVED lines=12> */
.L_x_2466:
[----:B------:R-:W-:Y:S02]  /*18b30*/  IMAD.MOV.U32 R13, RZ, RZ, R23 ;  /* 0x000000ffff0d7224 */ /* 0x000fe400078e0017 */
[----:B------:R-:W-:Y:S01]  /*18b40*/  IMAD.MOV.U32 R12, RZ, RZ, RZ ;  /* 0x000000ffff0c7224 */ /* 0x000fe200078e00ff */
[----:B------:R-:W-:-:S13]  /*18b50*/  IADD3 R2, P0, R35, R14, RZ ;  /* 0x0000000e23027210 */ /* 0x000fda0007f1e0ff */
[----:B------:R-:W-:Y:S05]  /*18b60*/  WARPSYNC.COLLECTIVE R15, `(.L_x_2467) ;  /* 0x000000000f087348 */ /* 0x000fea0003c00000 */
[----:B------:R0:W1:Y:S02]  /*18b70*/  SHFL.IDX P6, R14, R13, R12, R11 ;  /* 0x0000000c0d0e7389 */ /* 0x00006400000c000b */
[----:B01----:R-:W-:Y:S01]  /*18b80*/  ENDCOLLECTIVE ;  /* 0x000000000000791b */ /* 0x003fe20003800000 */
.L_x_2467:
        /* <DEDUP_REMOVED lines=12> */
.L_x_2468:
[----:B------:R-:W-:Y:S05]  /*18c50*/  BRA `(.L_x_2469) ;  /* 0xffffffc400987947 */ /* 0x000fea000383ffff */
.L_x_2379:
[----:B0-----:R0:W1:Y:S02]  /*18c60*/  SYNCS.PHASECHK.TRANS64.TRYWAIT P1, [R5+URZ+0x33470], R2 ;  /* 0x03347002050075a7 */ /* 0x001064000802017f */
[----:B-1----:R-:W-:Y:S05]  /*18c70*/  @!P1 NANOSLEEP.SYNCS 0x989680 ;  /* 0x009896800000995d */ /* 0x002fea0003900000 */
[----:B------:R-:W1:Y:S02]  /*18c80*/  @!P1 SYNCS.PHASECHK.TRANS64 P1, [R5+URZ+0x33470], R2 ;  /* 0x03347002050095a7 */ /* 0x000e64000802007f */
[----:B-1----:R-:W-:Y:S05]  /*18c90*/  @!P1 BRA `(.L_x_2379) ;  /* 0xfffffffc00f09947 */ /* 0x002fea000383ffff */
[----:B------:R-:W-:Y:S05]  /*18ca0*/  BRA `(.L_x_2470) ;  /* 0xffffffc400ec7947 */ /* 0x000fea000383ffff */
.L_x_2381:
[----:B0-----:R0:W1:Y:S02]  /*18cb0*/  SYNCS.PHASECHK.TRANS64.TRYWAIT P1, [R5+URZ+0x33460], R6 ;  /* 0x03346006050075a7 */ /* 0x001064000802017f */
[----:B-1----:R-:W-:Y:S05]  /*18cc0*/  @!P1 NANOSLEEP.SYNCS 0x989680 ;  /* 0x009896800000995d */ /* 0x002fea0003900000 */
[----:B------:R-:W1:Y:S02]  /*18cd0*/  @!P1 SYNCS.PHASECHK.TRANS64 P1, [R5+URZ+0x33460], R6 ;  /* 0x03346006050095a7 */ /* 0x000e64000802007f */
[----:B-1----:R-:W-:Y:S05]  /*18ce0*/  @!P1 BRA `(.L_x_2381) ;  /* 0xfffffffc00f09947 */ /* 0x002fea000383ffff */
[----:B------:R-:W-:Y:S05]  /*18cf0*/  BRA `(.L_x_2471) ;  /* 0xffffffc400fc7947 */ /* 0x000fea000383ffff */
.L_x_2388:
[----:B0-----:R0:W1:Y:S02]  /*18d00*/  SYNCS.PHASECHK.TRANS64.TRYWAIT P0, [R0+URZ+0x33470], R3 ;  /* 0x03347003000075a7 */ /* 0x001064000800017f */
[----:B-1----:R-:W-:Y:S05]  /*18d10*/  @!P0 NANOSLEEP.SYNCS 0x989680 ;  /* 0x009896800000895d */ /* 0x002fea0003900000 */
[----:B------:R-:W1:Y:S02]  /*18d20*/  @!P0 SYNCS.PHASECHK.TRANS64 P0, [R0+URZ+0x33470], R3 ;  /* 0x03347003000085a7 */ /* 0x000e64000800007f */
[----:B-1----:R-:W-:Y:S05]  /*18d30*/  @!P0 BRA `(.L_x_2388) ;  /* 0xfffffffc00f08947 */ /* 0x002fea000383ffff */
[----:B------:R-:W-:Y:S05]  /*18d40*/  BRA `(.L_x_2472) ;  /* 0xffffffcc00f07947 */ /* 0x000fea000383ffff */
.L_x_2390:
[----:B0-----:R0:W1:Y:S02]  /*18d50*/  SYNCS.PHASECHK.TRANS64.TRYWAIT P0, [R0+URZ+0x33460], R5 ;  /* 0x03346005000075a7 */ /* 0x001064000800017f */
[----:B-1----:R-:W-:Y:S05]  /*18d60*/  @!P0 NANOSLEEP.SYNCS 0x989680 ;  /* 0x009896800000895d */ /* 0x002fea0003900000 */
[----:B------:R-:W1:Y:S02]  /*18d70*/  @!P0 SYNCS.PHASECHK.TRANS64 P0, [R0+URZ+0x33460], R5 ;  /* 0x03346005000085a7 */ /* 0x000e64000800007f */
[----:B-1----:R-:W-:Y:S05]  /*18d80*/  @!P0 BRA `(.L_x_2390) ;  /* 0xfffffffc00f08947 */ /* 0x002fea000383ffff */
[----:B------:R-:W-:Y:S05]  /*18d90*/  BRA `(.L_x_2473) ;  /* 0xffffffd000047947 */ /* 0x000fea000383ffff */
.L_x_2393:
[----:B0-----:R0:W1:Y:S02]  /*18da0*/  SYNCS.PHASECHK.TRANS64.TRYWAIT P0, [R5+URZ+0x33420], R2 ;  /* 0x03342002050075a7 */ /* 0x001064000800017f */
[----:B-1----:R-:W-:Y:S05]  /*18db0*/  @!P0 NANOSLEEP.SYNCS 0x989680 ;  /* 0x009896800000895d */ /* 0x002fea0003900000 */
[----:B------:R-:W1:Y:S02]  /*18dc0*/  @!P0 SYNCS.PHASECHK.TRANS64 P0, [R5+URZ+0x33420], R2 ;  /* 0x03342002050085a7 */ /* 0x000e64000800007f */
[----:B-1----:R-:W-:Y:S05]  /*18dd0*/  @!P0 BRA `(.L_x_2393) ;  /* 0xfffffffc00f08947 */ /* 0x002fea000383ffff */
[----:B------:R-:W-:Y:S05]  /*18de0*/  BRA `(.L_x_2474) ;  /* 0xffffffd400dc7947 */ /* 0x000fea000383ffff */
.L_x_2395:
[----:B0-----:R0:W1:Y:S02]  /*18df0*/  SYNCS.PHASECHK.TRANS64.TRYWAIT P1, [R4+URZ+0x33440], R3 ;  /* 0x03344003040075a7 */ /* 0x001064000802017f */
[----:B-1----:R-:W-:Y:S05]  /*18e00*/  @!P1 NANOSLEEP.SYNCS 0x989680 ;  /* 0x009896800000995d */ /* 0x002fea0003900000 */
[----:B------:R-:W1:Y:S02]  /*18e10*/  @!P1 SYNCS.PHASECHK.TRANS64 P1, [R4+URZ+0x33440], R3 ;  /* 0x03344003040095a7 */ /* 0x000e64000802007f */
[----:B-1----:R-:W-:Y:S05]  /*18e20*/  @!P1 BRA `(.L_x_2395) ;  /* 0xfffffffc00f09947 */ /* 0x002fea000383ffff */
[----:B------:R-:W-:Y:S05]  /*18e30*/  BRA `(.L_x_2475) ;  /* 0xffffffd800207947 */ /* 0x000fea000383ffff */
.L_x_2397:
[----:B-1----:R1:W2:Y:S02]  /*18e40*/  SYNCS.PHASECHK.TRANS64.TRYWAIT P1, [R5+URZ+0x33440], R0 ;  /* 0x03344000050075a7 */ /* 0x0022a4000802017f */
[----:B--2---:R-:W-:Y:S05]  /*18e50*/  @!P1 NANOSLEEP.SYNCS 0x989680 ;  /* 0x009896800000995d */ /* 0x004fea0003900000 */
[----:B------:R-:W2:Y:S02]  /*18e60*/  @!P1 SYNCS.PHASECHK.TRANS64 P1, [R5+URZ+0x33440], R0 ;  /* 0x03344000050095a7 */ /* 0x000ea4000802007f */
[----:B--2---:R-:W-:Y:S05]  /*18e70*/  @!P1 BRA `(.L_x_2397) ;  /* 0xfffffffc00f09947 */ /* 0x004fea000383ffff */
[----:B------:R-:W-:Y:S05]  /*18e80*/  BRA `(.L_x_2476) ;  /* 0xffffffd8002c7947 */ /* 0x000fea000383ffff */
.L_x_2399:
[----:B--2---:R2:W3:Y:S02]  /*18e90*/  SYNCS.PHASECHK.TRANS64.TRYWAIT P1, [R4+URZ+0x33460], R3 ;  /* 0x03346003040075a7 */ /* 0x0044e4000802017f */
[----:B---3--:R-:W-:Y:S05]  /*18ea0*/  @!P1 NANOSLEEP.SYNCS 0x989680 ;  /* 0x009896800000995d */ /* 0x008fea0003900000 */
[----:B------:R-:W3:Y:S02]  /*18eb0*/  @!P1 SYNCS.PHASECHK.TRANS64 P1, [R4+URZ+0x33460], R3 ;  /* 0x03346003040095a7 */ /* 0x000ee4000802007f */
[----:B---3--:R-:W-:Y:S05]  /*18ec0*/  @!P1 BRA `(.L_x_2399) ;  /* 0xfffffffc00f09947 */ /* 0x008fea000383ffff */
[----:B------:R-:W-:Y:S05]  /*18ed0*/  BRA `(.L_x_2477) ;  /* 0xffffffd800287947 */ /* 0x000fea000383ffff */
.L_x_2401:
[----:B---3--:R3:W4:Y:S02]  /*18ee0*/  SYNCS.PHASECHK.TRANS64.TRYWAIT P1, [R5+URZ+0x33460], R0 ;  /* 0x03346000050075a7 */ /* 0x008724000802017f */
[----:B----4-:R-:W-:Y:S05]  /*18ef0*/  @!P1 NANOSLEEP.SYNCS 0x989680 ;  /* 0x009896800000995d */ /* 0x010fea0003900000 */
[----:B------:R-:W4:Y:S02]  /*18f00*/  @!P1 SYNCS.PHASECHK.TRANS64 P1, [R5+URZ+0x33460], R0 ;  /* 0x03346000050095a7 */ /* 0x000f24000802007f */
[----:B----4-:R-:W-:Y:S05]  /*18f10*/  @!P1 BRA `(.L_x_2401) ;  /* 0xfffffffc00f09947 */ /* 0x010fea000383ffff */
[----:B------:R-:W-:Y:S05]  /*18f20*/  BRA `(.L_x_2478) ;  /* 0xffffffd800247947 */ /* 0x000fea000383ffff */
.L_x_2403:
[----:B----4-:R4:W0:Y:S02]  /*18f30*/  SYNCS.PHASECHK.TRANS64.TRYWAIT P1, [R4+URZ+0x33480], R3 ;  /* 0x03348003040075a7 */ /* 0x010824000802017f */
[----:B0-----:R-:W-:Y:S05]  /*18f40*/  @!P1 NANOSLEEP.SYNCS 0x989680 ;  /* 0x009896800000995d */ /* 0x001fea0003900000 */
[----:B------:R-:W0:Y:S02]  /*18f50*/  @!P1 SYNCS.PHASECHK.TRANS64 P1, [R4+URZ+0x33480], R3 ;  /* 0x03348003040095a7 */ /* 0x000e24000802007f */
[----:B0-----:R-:W-:Y:S05]  /*18f60*/  @!P1 BRA `(.L_x_2403) ;  /* 0xfffffffc00f09947 */ /* 0x001fea000383ffff */
[----:B------:R-:W-:Y:S05]  /*18f70*/  BRA `(.L_x_2479) ;  /* 0xffffffd800207947 */ /* 0x000fea000383ffff */
.L_x_2480:
        /* <DEDUP_REMOVED lines=16> */
.L_x_3424:


//--------------------- .text._ZN7cutlass13device_kernelIN5flash11enable_sm90INS1_16FlashAttnFwdSm90INS1_25CollectiveMainloopFwdSm90ILi2EN4cute5tupleIJNS5_1CILi1EEES8_S8_EEENS6_IJNS7_ILi128EEENS7_ILi160EEENS7_ILi192EEEEEELi192ENS_12float_e4m3_tEfNS_4arch4Sm90ELb1ELb0ELb1ELb1ELb1ELb0ELb0ELb1ELb1ELb1ELb1ELb0EEENS1_21CollectiveEpilogueFwdINS6_IJSA_SC_SB_EEES9_NS_10bfloat16_tESG_Li256ELb1ELb1ELb1ELb1EEENS1_36VarlenDynamicPersistentTileSchedulerILi128ELi160ELi256ELi128ELb1ELb1ELb1ELb1ELb1ELb1EEEEEEEEEvNT_6ParamsE --------------------------
	.section	.text._ZN7cutlass13device_kernelIN5flash11enable_sm90INS1_16FlashAttnFwdSm90INS1_25CollectiveMainloopFwdSm90ILi2EN4cute5tupleIJNS5_1CILi1EEES8_S8_EEENS6_IJNS7_ILi128EEENS7_ILi160EEENS7_ILi192EEEEEELi192ENS_12float_e4m3_tEfNS_4arch4Sm90ELb1ELb0ELb1ELb1ELb1ELb0ELb0ELb1ELb1ELb1ELb1ELb0EEENS1_21CollectiveEpilogueFwdINS6_IJSA_SC_SB_EEES9_NS_10bfloat16_tESG_Li256ELb1ELb1ELb1ELb1EEENS1_36VarlenDynamicPersistentTileSchedulerILi128ELi160ELi256ELi128ELb1ELb1ELb1ELb1ELb1ELb1EEEEEEEEEvNT_6ParamsE,"ax",@progbits
	.align	128
.text._ZN7cutlass13device_kernelIN5flash11enable_sm90INS1_16FlashAttnFwdSm90INS1_25CollectiveMainloopFwdSm90ILi2EN4cute5tupleIJNS5_1CILi1EEES8_S8_EEENS6_IJNS7_ILi128EEENS7_ILi160EEENS7_ILi192EEEEEELi192ENS_12float_e4m3_tEfNS_4arch4Sm90ELb1ELb0ELb1ELb1ELb1ELb0ELb0ELb1ELb1ELb1ELb1ELb0EEENS1_21CollectiveEpilogueFwdINS6_IJSA_SC_SB_EEES9_NS_10bfloat16_tESG_Li256ELb1ELb1ELb1ELb1EEENS1_36VarlenDynamicPersistentTileSchedulerILi128ELi160ELi256ELi128ELb1ELb1ELb1ELb1ELb1ELb1EEEEEEEEEvNT_6ParamsE:
        .type           _ZN7cutlass13device_kernelIN5flash11enable_sm90INS1_16FlashAttnFwdSm90INS1_25CollectiveMainloopFwdSm90ILi2EN4cute5tupleIJNS5_1CILi1EEES8_S8_EEENS6_IJNS7_ILi128EEENS7_ILi160EEENS7_ILi192EEEEEELi192ENS_12float_e4m3_tEfNS_4arch4Sm90ELb1ELb0ELb1ELb1ELb1ELb0ELb0ELb1ELb1ELb1ELb1ELb0EEENS1_21CollectiveEpilogueFwdINS6_IJSA_SC_SB_EEES9_NS_10bfloat16_tESG_Li256ELb1ELb1ELb1ELb1EEENS1_36VarlenDynamicPersistentTileSchedulerILi128ELi160ELi256ELi128ELb1ELb1ELb1ELb1ELb1ELb1EEEEEEEEEvNT_6ParamsE,@function
        .size           _ZN7cutlass13device_kernelIN5flash11enable_sm90INS1_16FlashAttnFwdSm90INS1_25CollectiveMainloopFwdSm90ILi2EN4cute5tupleIJNS5_1CILi1EEES8_S8_EEENS6_IJNS7_ILi128EEENS7_ILi160EEENS7_ILi192EEEEEELi192ENS_12float_e4m3_tEfNS_4arch4Sm90ELb1ELb0ELb1ELb1ELb1ELb0ELb0ELb1ELb1ELb1ELb1ELb0EEENS1_21CollectiveEpilogueFwdINS6_IJSA_SC_SB_EEES9_NS_10bfloat16_tESG_Li256ELb1ELb1ELb1ELb1EEENS1_36VarlenDynamicPersistentTileSchedulerILi128ELi160ELi256ELi128ELb1ELb1ELb1ELb1ELb1ELb1EEEEEEEEEvNT_6ParamsE,(.L_x_3425 - _ZN7cutlass13device_kernelIN5flash11enable_sm90INS1_16FlashAttnFwdSm90INS1_25CollectiveMainloopFwdSm90ILi2EN4cute5tupleIJNS5_1CILi1EEES8_S8_EEENS6_IJNS7_ILi128EEENS7_ILi160EEENS7_ILi192EEEEEELi192ENS_12float_e4m3_tEfNS_4arch4Sm90ELb1ELb0ELb1ELb1ELb1ELb0ELb0ELb1ELb1ELb1ELb1ELb0EEENS1_21CollectiveEpilogueFwdINS6_IJSA_SC_SB_EEES9_NS_10bfloat16_tESG_Li256ELb1ELb1ELb1ELb1EEENS1_36VarlenDynamicPersistentTileSchedulerILi128ELi160ELi256ELi128ELb1ELb1ELb1ELb1ELb1ELb1EEEEEEEEEvNT_6ParamsE)
        .other          _ZN7cutlass13device_kernelIN5flash11enable_sm90INS1_16FlashAttnFwdSm90INS1_25CollectiveMainloopFwdSm90ILi2EN4cute5tupleIJNS5_1CILi1EEES8_S8_EEENS6_IJNS7_ILi128EEENS7_ILi160EEENS7_ILi192EEEEEELi192ENS_12float_e4m3_tEfNS_4arch4Sm90ELb1ELb0ELb1ELb1ELb1ELb0ELb0ELb1ELb1ELb1ELb1ELb0EEENS1_21CollectiveEpilogueFwdINS6_IJSA_SC_SB_EEES9_NS_10bfloat16_tESG_Li256ELb1ELb1ELb1ELb1EEENS1_36VarlenDynamicPersistentTileSchedulerILi128ELi160ELi256ELi128ELb1ELb1ELb1ELb1ELb1ELb1EEEEEEEEEvNT_6ParamsE,@"STO_CUDA_ENTRY STV_DEFAULT"
_ZN7cutlass13device_kernelIN5flash11enable_sm90INS1_16FlashAttnFwdSm90INS1_25CollectiveMainloopFwdSm90ILi2EN4cute5tupleIJNS5_1CILi1EEES8_S8_EEENS6_IJNS7_ILi128EEENS7_ILi160EEENS7_ILi192EEEEEELi192ENS_12float_e4m3_tEfNS_4arch4Sm90ELb1ELb0ELb1ELb1ELb1ELb0ELb0ELb1ELb1ELb1ELb1ELb0EEENS1_21CollectiveEpilogueFwdINS6_IJSA_SC_SB_EEES9_NS_10bfloat16_tESG_Li256ELb1ELb1ELb1ELb1EEENS1_36VarlenDynamicPersistentTileSchedulerILi128ELi160ELi256ELi128ELb1ELb1ELb1ELb1ELb1ELb1EEEEEEEEEvNT_6ParamsE:
        /* <DEDUP_REMOVED lines=45> */
.L_x_2481:
        /* <DEDUP_REMOVED lines=22> */
.L_x_2482:
        /* <DEDUP_REMOVED lines=18> */
.L_x_2483:
        /* <DEDUP_REMOVED lines=22> */
.L_x_2484:
        /* <DEDUP_REMOVED lines=24> */
.L_x_2485:
[----:B------:R-:W-:Y:S01]  /*0830*/  UISETP.NE.AND UP0, UPT, UR9, URZ, UPT ;  /* 0x0000003f0900728c */ /* 0x000fe2000bf05270 */
[----:B------:R-:W-:Y:S01]  /*0840*/  NOP ;  /* 0x0000000000007918 */ /* 0x000fe20000000000 */
[----:B01----:R-:W-:Y:S01]  /*0850*/  UMOV UR4, 0x1 ;  /* 0x0000000100047882 */ /* 0x003fe20000000000 */
[----:B------:R-:W-:Y:S01]  /*0860*/  ULDC.64 UR36, c[0x0][0x208] ;  /* 0x0000820000247ab9 */ /* 0x000fe20000000a00 */
[----:B------:R-:W-:Y:S01]  /*0870*/  USEL UR4, UR4, 0x2, !UP0 ;  /* 0x0000000204047887 */ /* 0x000fe2000c000000 */
[----:B--234-:R-:W-:Y:S01]  /*0880*/  BAR.SYNC.DEFER_BLOCKING 0x0 ;  /* 0x0000000000007b1d */ /* 0x01cfe20000010000 */
[----:B------:R-:W-:-:S04]  /*0890*/  PLOP3.LUT P0, PT, PT, PT, UP0, 0x80, 0x0 ;  /* 0x000000000000781c */ /* 0x000fc80003f0f008 */
[----:B------:R-:W-:-:S05]  /*08a0*/  IMAD.U32 R3, RZ, RZ, UR4 ;  /* 0x00000004ff037e24 */ /* 0x000fca000f8e00ff */
[----:B------:R0:W-:Y:S04]  /*08b0*/  STL [R1+0x28], R3 ;  /* 0x0000280301007387 */ /* 0x0001e80000100800 */
[----:B------:R-:W-:Y:S05]  /*08c0*/  @!P0 BRA `(.L_x_2486) ;  /* 0x0000013400388947 */ /* 0x000fea0003800000 */
.L_x_2487:
[----:B------:R-:W-:-:S08]  /*08d0*/  NOP ;  /* 0x0000000000007918 */ /* 0x000fd00000000000 */
[----:B------:R-:W1:Y:S02]  /*08e0*/  USETMAXREG.TRY_ALLOC.CTAPOOL UP0, 0xe8 ;  /* 0x000000e8000079c8 */ /* 0x000e640008000600 */
[----:B-1----:R-:W-:-:S13]  /*08f0*/  PLOP3.LUT P0, PT, PT, PT, UP0, 0x80, 0x0 ;  /* 0x000000000000781c */ /* 0x002fda0003f0f008 */
[----:B------:R-:W-:Y:S05]  /*0900*/  @!P0 BRA `(.L_x_2487) ;  /* 0xfffffffc00f08947 */ /* 0x000fea000383ffff */
[----:B------:R-:W1:Y:S01]  /*0910*/  S2R R2, SR_TID.X ;  /* 0x0000000000027919 */ /* 0x000e620000002100 */
[----:B------:R-:W2:Y:S01]  /*0920*/  S2UR UR5, SR_CgaCtaId ;  /* 0x00000000000579c3 */ /* 0x000ea20000008800 */
[----:B------:R-:W-:-:S07]  /*0930*/  UMOV UR4, 0x400 ;  /* 0x0000040000047882 */ /* 0x000fce0000000000 */
[----:B------:R-:W-:Y:S06]  /*0940*/  BAR.ARV 0x8, 0x180 ;  /* 0x0206000000007b1d */ /* 0x000fec0000002000 */
[----:B--2---:R-:W-:Y:S01]  /*0950*/  ULEA UR4, UR5, UR4, 0x18 ;  /* 0x0000000405047291 */ /* 0x004fe2000f8ec03f */
[----:B-1----:R-:W-:-:S04]  /*0960*/  LOP3.LUT R0, R2, 0xffffff80, RZ, 0xc0, !PT ;  /* 0xffffff8002007812 */ /* 0x002fc800078ec0ff */
[----:B------:R-:W-:-:S13]  /*0970*/  ISETP.NE.AND P0, PT, R0, 0x80, PT ;  /* 0x000000800000780c */ /* 0x000fda0003f05270 */
[----:B------:R-:W-:Y:S08]  /*0980*/  @!P0 BAR.ARV 0x9, 0x100 ;  /* 0x0244000000008b1d */ /* 0x000ff00000002000 */
[----:B------:R-:W-:Y:S06]  /*0990*/  BAR.SYNC.DEFER_BLOCKING 0x5, 0x180 ;  /* 0x0146000000007b1d */ /* 0x000fec0000010000 */
[----:B------:R-:W1:Y:S01]  /*09a0*/  LDS.128 R8, [UR4+0x334d0] ;  /* 0x0334d004ff087984 */ /* 0x000e620008000c00 */
[----:B------:R-:W-:Y:S01]  /*09b0*/  ULDC UR4, c[0x0][0xc3c] ;  /* 0x00030f0000047ab9 */ /* 0x000fe20000000800 */
[----:B------:R-:W-:Y:S06]  /*09c0*/  BAR.ARV 0x4, 0x180 ;  /* 0x0106000000007b1d */ /* 0x000fec0000002000 */
[----:B-1----:R-:W-:-:S13]  /*09d0*/  ISETP.GE.AND P0, PT, R11, UR4, PT ;  /* 0x000000040b007c0c */ /* 0x002fda000bf06270 */
[----:B------:R-:W-:Y:S05]  /*09e0*/  @P0 EXIT ;  /* 0x000000000000094d */ /* 0x000fea0003800000 */
[----:B0-----:R-:W2:Y:S01]  /*09f0*/  LDL R3, [R1+0x28] ;  /* 0x0000280001037983 */ /* 0x001ea20000100800 */
[----:B------:R-:W-:Y:S01]  /*0a00*/  VIADD R12, R2, 0xffffff80 ;  /* 0xffffff80020c7836 */ /* 0x000fe20000000000 */
[----:B------:R-:W-:Y:S01]  /*0a10*/  R2UR UR6, R9 ;  /* 0x00000000090672ca */ /* 0x000fe200000e0000 */
[----:B------:R-:W-:Y:S01]  /*0a20*/  UMOV UR60, URZ ;  /* 0x0000003f003c7c82 */ /* 0x000fe20008000000 */
[----:B------:R-:W-:Y:S01]  /*0a30*/  R2UR UR5, R10 ;  /* 0x000000000a0572ca */ /* 0x000fe200000e0000 */
[----:B------:R-:W-:Y:S01]  /*0a40*/  UMOV UR44, URZ ;  /* 0x0000003f002c7c82 */ /* 0x000fe20008000000 */
[----:B------:R-:W-:Y:S01]  /*0a50*/  SHF.R.S32.HI R0, RZ, 0x1f, R12 ;  /* 0x0000001fff007819 */ /* 0x000fe2000001140c */
[----:B------:R-:W-:Y:S01]  /*0a60*/  UMOV UR38, URZ ;  /* 0x0000003f00267c82 */ /* 0x000fe20008000000 */
[----:B------:R-:W-:Y:S02]  /*0a70*/  R2UR UR7, R11 ;  /* 0x000000000b0772ca */ /* 0x000fe400000e0000 */
[----:B------:R-:W-:-:S02]  /*0a80*/  LEA.HI R2, R0, R12, RZ, 0x7 ;  /* 0x0000000c00027211 */ /* 0x000fc400078f38ff */
[-C--:B------:R-:W-:Y:S02]  /*0a90*/  LEA.HI R4, R0, R12.reuse, RZ, 0x5 ;  /* 0x0000000c00047211 */ /* 0x080fe400078f28ff */
[----:B------:R-:W-:Y:S02]  /*0aa0*/  LOP3.LUT R228, R2, 0xffffff80, RZ, 0xc0, !PT ;  /* 0xffffff8002e47812 */ /* 0x000fe400078ec0ff */
[----:B------:R-:W-:Y:S01]  /*0ab0*/  LEA.HI R11, R0, R12, RZ, 0x2 ;  /* 0x0000000c000b7211 */ /* 0x000fe200078f10ff */
[----:B------:R-:W-:Y:S01]  /*0ac0*/  IMAD.SHL.U32 R5, R4, 0x20, RZ ;  /* 0x0000002004057824 */ /* 0x000fe200078e00ff */
[----:B------:R-:W-:Y:S01]  /*0ad0*/  SHF.R.S32.HI R13, RZ, 0x7, R2 ;  /* 0x00000007ff0d7819 */ /* 0x000fe20000011402 */
[----:B------:R-:W-:Y:S01]  /*0ae0*/  IMAD.IADD R228, R12, 0x1, -R228 ;  /* 0x000000010ce47824 */ /* 0x000fe200078e0ae4 */
[----:B------:R-:W-:Y:S02]  /*0af0*/  LOP3.LUT R11, R11, 0xfffffffc, RZ, 0xc0, !PT ;  /* 0xfffffffc0b0b7812 */ /* 0x000fe400078ec0ff */
[----:B------:R-:W-:-:S02]  /*0b00*/  LEA.HI R2, R2, R13, RZ, 0x1 ;  /* 0x0000000d02027211 */ /* 0x000fc400078f08ff */
[----:B------:R-:W-:Y:S01]  /*0b10*/  SHF.R.S32.HI R7, RZ, 0x1f, R228 ;  /* 0x0000001fff077819 */ /* 0x000fe200000114e4 */
[----:B------:R-:W-:Y:S01]  /*0b20*/  IMAD.IADD R11, R12, 0x1, -R11 ;  /* 0x000000010c0b7824 */ /* 0x000fe200078e0a0b */
[----:B------:R-:W-:Y:S02]  /*0b30*/  LOP3.LUT R5, R5, 0xfffffc00, RZ, 0xc0, !PT ;  /* 0xfffffc0005057812 */ /* 0x000fe400078ec0ff */
[CC--:B------:R-:W-:Y:S02]  /*0b40*/  LEA.HI R8, R7.reuse, R228.reuse, RZ, 0x2 ;  /* 0x000000e407087211 */ /* 0x0c0fe400078f10ff */
[----:B------:R-:W-:Y:S02]  /*0b50*/  LEA.HI R7, R7, R228, RZ, 0x5 ;  /* 0x000000e407077211 */ /* 0x000fe400078f28ff */
[--C-:B------:R-:W-:Y:S02]  /*0b60*/  SHF.R.S32.HI R9, RZ, 0x2, R8.reuse ;  /* 0x00000002ff097819 */ /* 0x100fe40000011408 */
[----:B------:R-:W-:-:S02]  /*0b70*/  SHF.R.S32.HI R10, RZ, 0x1f, R8 ;  /* 0x0000001fff0a7819 */ /* 0x000fc40000011408 */
[----:B------:R-:W-:Y:S02]  /*0b80*/  SHF.R.S32.HI R7, RZ, 0x5, R7 ;  /* 0x00000005ff077819 */ /* 0x000fe40000011407 */
[----:B------:R-:W-:Y:S02]  /*0b90*/  LEA.HI R10, R10, R9, RZ, 0x3 ;  /* 0x000000090a0a7211 */ /* 0x000fe400078f18ff */
[----:B------:R-:W-:Y:S02]  /*0ba0*/  LOP3.LUT R2, R2, 0x3fffffe, RZ, 0xc0, !PT ;  /* 0x03fffffe02027812 */ /* 0x000fe400078ec0ff */
[----:B------:R-:W-:-:S03]  /*0bb0*/  LOP3.LUT R10, R10, 0xfffffff8, RZ, 0xc0, !PT ;  /* 0xfffffff80a0a7812 */ /* 0x000fc600078ec0ff */
[----:B------:R-:W-:Y:S02]  /*0bc0*/  IMAD.IADD R2, R13, 0x1, -R2 ;  /* 0x000000010d027824 */ /* 0x000fe400078e0a02 */
[----:B------:R-:W-:-:S04]  /*0bd0*/  IMAD.IADD R10, R9, 0x1, -R10 ;  /* 0x00000001090a7824 */ /* 0x000fc800078e0a0a */
[----:B------:R-:W-:Y:S01]  /*0be0*/  IMAD R7, R7, 0x10, R10 ;  /* 0x0000001007077824 */ /* 0x000fe200078e020a */
[----:B--2---:R-:W-:Y:S02]  /*0bf0*/  R2UR UR4, R3 ;  /* 0x00000000030472ca */ /* 0x004fe400000e0000 */
[CC--:B------:R-:W-:Y:S02]  /*0c00*/  LEA.HI R3, R0.reuse, R12.reuse, RZ, 0x4 ;  /* 0x0000000c00037211 */ /* 0x0c0fe400078f20ff */
[----:B------:R-:W-:Y:S02]  /*0c10*/  LEA.HI R0, R0, R12, RZ, 0x3 ;  /* 0x0000000c00007211 */ /* 0x000fe400078f18ff */
[----:B------:R-:W-:Y:S02]  /*0c20*/  SHF.R.S32.HI R6, RZ, 0x4, R3 ;  /* 0x00000004ff067819 */ /* 0x000fe40000011403 */
[C---:B------:R-:W-:Y:S02]  /*0c30*/  LOP3.LUT R4, R3.reuse, 0x3fffff0, RZ, 0xc0, !PT ;  /* 0x03fffff003047812 */ /* 0x040fe400078ec0ff */
[----:B------:R-:W-:-:S02]  /*0c40*/  LEA.HI R3, R3, R6, RZ, 0x1 ;  /* 0x0000000603037211 */ /* 0x000fc400078f08ff */
[----:B------:R-:W-:Y:S01]  /*0c50*/  LOP3.LUT R18, R0, 0xfffffff8, RZ, 0xc0, !PT ;  /* 0xfffffff800127812 */ /* 0x000fe200078ec0ff */
[----:B------:R-:W-:Y:S01]  /*0c60*/  IMAD.IADD R4, R12, 0x1, -R4 ;  /* 0x000000010c047824 */ /* 0x000fe200078e0a04 */
[----:B------:R-:W-:Y:S01]  /*0c70*/  LOP3.LUT R3, R3, 0x1ffffffe, RZ, 0xc0, !PT ;  /* 0x1ffffffe03037812 */ /* 0x000fe200078ec0ff */
[----:B------:R-:W-:Y:S01]  /*0c80*/  ULOP3.LUT UR61, UR4, 0x1, URZ, 0xfc, !UPT ;  /* 0x00000001043d7892 */ /* 0x000fe2000f8efc3f */
[----:B------:R-:W-:Y:S01]  /*0c90*/  SHF.R.S32.HI R227, RZ, 0x3, R0 ;  /* 0x00000003ffe37819 */ /* 0x000fe20000011400 */
[----:B------:R-:W-:Y:S01]  /*0ca0*/  IMAD R4, R4, 0x40, R5 ;  /* 0x0000004004047824 */ /* 0x000fe200078e0205 */
[----:B------:R-:W-:Y:S01]  /*0cb0*/  LEA.HI R5, R11, R11, RZ, 0x1 ;  /* 0x0000000b0b057211 */ /* 0x000fe200078f08ff */
[----:B------:R-:W-:Y:S02]  /*0cc0*/  IMAD.IADD R3, R6, 0x1, -R3 ;  /* 0x0000000106037824 */ /* 0x000fe400078e0a03 */
[----:B------:R-:W-:Y:S02]  /*0cd0*/  IMAD.IADD R18, R12, 0x1, -R18 ;  /* 0x000000010c127824 */ /* 0x000fe400078e0a12 */
[----:B------:R-:W-:Y:S01]  /*0ce0*/  IMAD R3, R3, 0x8, R4 ;  /* 0x0000000803037824 */ /* 0x000fe200078e0204 */
[----:B------:R-:W-:Y:S01]  /*0cf0*/  LOP3.LUT R4, R5, 0x1ffffffe, RZ, 0xc0, !PT ;  /* 0x1ffffffe05047812 */ /* 0x000fe200078ec0ff */
[----:B------:R-:W-:-:S03]  /*0d00*/  IMAD R5, R2, 0x40, R7 ;  /* 0x0000004002057824 */ /* 0x000fc600078e0207 */
[----:B------:R0:W-:Y:S01]  /*0d10*/  STL [R1+0x24], R3 ;  /* 0x0000240301007387 */ /* 0x0001e20000100800 */
[----:B------:R-:W-:-:S03]  /*0d20*/  IMAD.IADD R4, R11, 0x1, -R4 ;  /* 0x000000010b047824 */ /* 0x000fc600078e0a04 */
[----:B------:R1:W-:Y:S01]  /*0d30*/  STL [R1+0x20], R5 ;  /* 0x0000200501007387 */ /* 0x0003e20000100800 */
[----:B------:R-:W-:Y:S01]  /*0d40*/  IMAD R17, R4, 0x8, R5 ;  /* 0x0000000804117824 */ /* 0x000fe200078e0205 */
[----:B0-----:R-:W-:-:S05]  /*0d50*/  LOP3.LUT R3, R8, 0x7ffffffc, RZ, 0xc0, !PT ;  /* 0x7ffffffc08037812 */ /* 0x001fca00078ec0ff */
[----:B------:R-:W-:-:S04]  /*0d60*/  IMAD.IADD R3, R228, 0x1, -R3 ;  /* 0x00000001e4037824 */ /* 0x000fc800078e0a03 */
[----:B------:R-:W-:-:S04]  /*0d70*/  IMAD.SHL.U32 R16, R3, 0x2, RZ ;  /* 0x0000000203107824 */ /* 0x000fc800078e00ff */
[C---:B------:R-:W-:Y:S02]  /*0d80*/  VIADD R226, R16.reuse, 0x8 ;  /* 0x0000000810e27836 */ /* 0x040fe40000000000 */
        /* <DEDUP_REMOVED lines=17> */
[----:B-1----:R-:W-:-:S07]  /*0ea0*/  SHF.R.S32.HI R229, RZ, 0x1f, R22 ;  /* 0x0000001fffe57819 */ /* 0x002fce0000011416 */
.L_x_2551:
        /* <DEDUP_REMOVED lines=26> */
[----:B------:R-:W2:Y:S01]  /*1050*/  @P0 LDG.E R2, desc[UR36][R2.64] ;  /* 0x0000002402020981 */ /* 0x000ea2000c1e1900 */
[----:B------:R-:W-:Y:S01]  /*1060*/  UISETP.NE.U32.AND UP0, UPT, UR8, URZ, UPT ;  /* 0x0000003f0800728c */ /* 0x000fe2000bf05070 */
[----:B------:R-:W-:Y:S02]  /*1070*/  ULDC.64 UR10, c[0x0][0xa20] ;  /* 0x00028800000a7ab9 */ /* 0x000fe40000000a00 */
[----:B---3--:R-:W3:Y:S01]  /*1080*/  @P2 LDG.E R4, desc[UR36][R4.64] ;  /* 0x0000002404042981 */ /* 0x008ee2000c1e1900 */
[----:B------:R-:W-:Y:S01]  /*1090*/  UISETP.NE.AND.EX UP0, UPT, UR9, URZ, UPT, UP0 ;  /* 0x0000003f0900728c */ /* 0x000fe2000bf05300 */
[----:B------:R-:W-:Y:S01]  /*10a0*/  ISETP.NE.U32.AND P1, PT, RZ, UR10, PT ;  /* 0x0000000aff007c0c */ /* 0x000fe2000bf25070 */
[----:B------:R-:W-:Y:S01]  /*10b0*/  UMOV UR50, URZ ;  /* 0x0000003f00327c82 */ /* 0x000fe20008000000 */
[----:B------:R-:W-:Y:S02]  /*10c0*/  ULOP3.LUT UR54, UR5, 0xffff, URZ, 0xc0, !UPT ;  /* 0x0000ffff05367892 */ /* 0x000fe4000f8ec03f */
[----:B------:R-:W-:Y:S01]  /*10d0*/  USEL UR4, UR4, 0x1, UP0 ;  /* 0x0000000104047887 */ /* 0x000fe20008000000 */
[----:B------:R-:W-:-:S03]  /*10e0*/  ISETP.NE.AND.EX P1, PT, RZ, UR11, PT, P1 ;  /* 0x0000000bff007c0c */ /* 0x000fc6000bf25310 */
[----:B------:R-:W-:Y:S01]  /*10f0*/  UIMAD UR4, UR4, UR7, URZ ;  /* 0x00000007040472a4 */ /* 0x000fe2000f8e023f */
[----:B--2---:R-:W-:Y:S02]  /*1100*/  @P0 R2UR UR50, R2 ;  /* 0x00000000023202ca */ /* 0x004fe400000e0000 */
[----:B---3--:R-:W-:Y:S01]  /*1110*/  @P2 R2UR UR45, R4 ;  /* 0x00000000042d22ca */ /* 0x008fe200000e0000 */
[----:B-----5:R-:W-:-:S14]  /*1120*/  @P2 BRA `(.L_x_2488) ;  /* 0x0000000000382947 */ /* 0x020fdc0003800000 */
        /* <DEDUP_REMOVED lines=14> */
.L_x_2488:
[----:B------:R-:W-:Y:S05]  /*1210*/  @!P1 BRA `(.L_x_2489) ;  /* 0x00000000001c9947 */ /* 0x000fea0003800000 */
[----:B------:R-:W-:-:S04]  /*1220*/  ULEA UR4, UP0, UR53, UR10, 0x2 ;  /* 0x0000000a35047291 */ /* 0x000fc8000f80103f */
[----:B------:R-:W-:Y:S02]  /*1230*/  ULEA.HI.X UR7, UR53, UR11, UR57, 0x2, UP0 ;  /* 0x0000000b35077291 */ /* 0x000fe400080f1439 */
[----:B------:R-:W-:-:S04]  /*1240*/  IMAD.U32 R2, RZ, RZ, UR4 ;  /* 0x00000004ff027e24 */ /* 0x000fc8000f8e00ff */
[----:B------:R-:W-:-:S05]  /*1250*/  IMAD.U32 R3, RZ, RZ, UR7 ;  /* 0x00000007ff037e24 */ /* 0x000fca000f8e00ff */
[----:B------:R-:W2:Y:S02]  /*1260*/  LDG.E R2, desc[UR36][R2.64] ;  /* 0x0000002402027981 */ /* 0x000ea4000c1e1900 */
[----:B--2---:R-:W-:Y:S01]  /*1270*/  R2UR UR4, R2 ;  /* 0x00000000020472ca */ /* 0x004fe200000e0000 */
[----:B------:R-:W-:-:S14]  /*1280*/  BRA `(.L_x_2490) ;  /* 0x0000000000347947 */ /* 0x000fdc0003800000 */
.L_x_2489:
        /* <DEDUP_REMOVED lines=13> */
.L_x_2490:
[----:B------:R-:W-:Y:S01]  /*1360*/  ULDC UR7, c[0x0][0x448] ;  /* 0x0001120000077ab9 */ /* 0x000fe20000000800 */
[----:B------:R-:W-:Y:S02]  /*1370*/  USHF.L.U32 UR48, UR6, 0x7, URZ ;  /* 0x0000000706307899 */ /* 0x000fe4000800063f */
[----:B------:R-:W-:Y:S02]  /*1380*/  UISETP.NE.AND UP0, UPT, UR7, 0x1, UPT ;  /* 0x000000010700788c */ /* 0x000fe4000bf05270 */
[----:B------:R-:W-:Y:S02]  /*1390*/  UIADD3 UR8, UR48, 0x7f, URZ ;  /* 0x0000007f30087890 */ /* 0x000fe4000fffe03f */
[----:B------:R-:W-:Y:S02]  /*13a0*/  UIADD3 UR50, -UR50, UR4, URZ ;  /* 0x0000000432327290 */ /* 0x000fe4000fffe13f */
[----:B------:R-:W-:Y:S02]  /*13b0*/  UP2UR UR51, UPR, URZ, 0x1 ;  /* 0x000000013f337883 */ /* 0x000fe40008000000 */
[----:B------:R-:W-:-:S03]  /*13c0*/  UIADD3 UR4, UR50, 0xa0, -UR45 ;  /* 0x000000a032047890 */ /* 0x000fc6000fffe82d */
[----:B------:R-:W-:Y:S01]  /*13d0*/  @UP0 ULDC UR6, c[0x0][0x44c] ;  /* 0x0001130000060ab9 */ /* 0x000fe20000000800 */
[----:B------:R-:W-:Y:S01]  /*13e0*/  @UP0 ULDC UR9, c[0x0][0x450] ;  /* 0x0001140000090ab9 */ /* 0x000fe20000000800 */
[----:B------:R-:W-:Y:S02]  /*13f0*/  UIMAD.WIDE.U32 UR6, UR8, UR6, URZ ;  /* 0x00000006080672a5 */ /* 0x000fe4000f8e003f */
[----:B------:R-:W-:Y:S02]  /*1400*/  UIADD3 UR6, UR50, 0x9f, URZ ;  /* 0x0000009f32067890 */ /* 0x000fe4000fffe03f */
[----:B------:R-:W-:Y:S02]  /*1410*/  @UP0 USHF.R.U32.HI UR8, URZ, UR9, UR7 ;  /* 0x000000093f080299 */ /* 0x000fe40008011607 */
[----:B------:R-:W-:Y:S02]  /*1420*/  UIMAD.WIDE UR6, UR6, 0x66666667, URZ ;  /* 0x66666667060678a5 */ /* 0x000fe4000f8e023f */
[----:B------:R-:W-:-:S02]  /*1430*/  UIADD3 UR8, UR4, UR8, URZ ;  /* 0x0000000804087290 */ /* 0x000fc4000fffe03f */
[----:B------:R-:W-:Y:S02]  /*1440*/  USHF.R.U32.HI UR4, URZ, 0x1f, UR7 ;  /* 0x0000001f3f047899 */ /* 0x000fe40008011607 */
[----:B------:R-:W-:Y:S02]  /*1450*/  UIMAD.WIDE UR8, UR8, 0x66666667, URZ ;  /* 0x66666667080878a5 */ /* 0x000fe4000f8e023f */
[----:B------:R-:W-:Y:S02]  /*1460*/  ULEA.HI.SX32 UR7, UR7, UR4, 0x1a ;  /* 0x0000000407077291 */ /* 0x000fe4000f8fd23f */
[----:B------:R-:W-:Y:S02]  /*1470*/  USHF.R.U32.HI UR6, URZ, 0x1f, UR9 ;  /* 0x0000001f3f067899 */ /* 0x000fe40008011609 */
[----:B------:R-:W-:Y:S02]  /*1480*/  ULOP3.LUT UR4, UR5, 0xff000000, URZ, 0xc0, !UPT ;  /* 0xff00000005047892 */ /* 0x000fe4000f8ec03f */
[----:B------:R-:W-:-:S02]  /*1490*/  ULEA.HI.SX32 UR6, UR9, UR6, 0x1a ;  /* 0x0000000609067291 */ /* 0x000fc4000f8fd23f */
[----:B------:R-:W-:Y:S02]  /*14a0*/  ULOP3.LUT UR5, UR5, 0xff0000, URZ, 0xc0, !UPT ;  /* 0x00ff000005057892 */ /* 0x000fe4000f8ec03f */
[----:B------:R-:W-:Y:S02]  /*14b0*/  UISETP.LT.AND UP0, UPT, UR7, UR6, UPT ;  /* 0x000000060700728c */ /* 0x000fe4000bf01270 */
[----:B------:R-:W-:Y:S02]  /*14c0*/  USHF.R.U32.HI UR4, URZ, 0x8, UR4 ;  /* 0x000000083f047899 */ /* 0x000fe40008011604 */
[----:B------:R-:W-:Y:S02]  /*14d0*/  USEL UR9, UR7, UR6, UP0 ;  /* 0x0000000607097287 */ /* 0x000fe40008000000 */
[----:B------:R-:W-:Y:S02]  /*14e0*/  ULEA.HI UR5, UR5, UR4, URZ, 0x10 ;  /* 0x0000000405057291 */ /* 0x000fe4000f8f803f */
[----:B------:R-:W-:-:S02]  /*14f0*/  UISETP.GE.AND UP0, UPT, UR9, 0x1, UPT ;  /* 0x000000010900788c */ /* 0x000fc4000bf06270 */
[----:B------:R-:W-:Y:S01]  /*1500*/  ULOP3.LUT UR58, UR5, 0xff, URZ, 0xc0, !UPT ;  /* 0x000000ff053a7892 */ /* 0x000fe2000f8ec03f */
[----:B------:R-:W-:Y:S01]  /*1510*/  UMOV UR4, URZ ;  /* 0x0000003f00047c82 */ /* 0x000fe20008000000 */
[----:B------:R-:W-:Y:S02]  /*1520*/  USHF.R.U32.HI UR56, URZ, 0x10, UR5 ;  /* 0x000000103f387899 */ /* 0x000fe40008011605 */
[----:B------:R-:W-:-:S13]  /*1530*/  PLOP3.LUT P0, PT, PT, PT, UP0, 0x80, 0x0 ;  /* 0x000000000000781c */ /* 0x000fda0003f0f008 */
[----:B------:R-:W-:Y:S05]  /*1540*/  @!P0 BRA `(.L_x_2491) ;  /* 0x0000000000908947 */ /* 0x000fea0003800000 */
        /* <DEDUP_REMOVED lines=36> */
.L_x_2491:
[----:B------:R-:W-:Y:S01]  /*1790*/  UIMAD UR52, UR58, UR4, URZ ;  /* 0x000000043a3472a4 */ /* 0x000fe2000f8e023f */
[----:B------:R-:W-:Y:S01]  /*17a0*/  IMAD.U32 R0, RZ, RZ, UR9 ;  /* 0x00000009ff007e24 */ /* 0x000fe2000f8e00ff */
[----:B------:R-:W-:Y:S01]  /*17b0*/  PLOP3.LUT P0, PT, PT, PT, PT, 0x80, 0x0 ;  /* 0x000000000000781c */ /* 0x000fe20003f0f070 */
[----:B------:R-:W-:Y:S01]  /*17c0*/  IMAD.U32 R3, RZ, RZ, UR4 ;  /* 0x00000004ff037e24 */ /* 0x000fe2000f8e00ff */
[----:B------:R-:W-:Y:S02]  /*17d0*/  CS2R R76, SRZ ;  /* 0x00000000004c7805 */ /* 0x000fe4000001ff00 */
[----:B------:R-:W-:Y:S01]  /*17e0*/  CS2R R124, SRZ ;  /* 0x00000000007c7805 */ /* 0x000fe2000001ff00 */
[----:B------:R-:W-:Y:S01]  /*17f0*/  IMAD.MOV.U32 R55, RZ, RZ, RZ ;  /* 0x000000ffff377224 */ /* 0x000fe200078e00ff */
[----:B------:R-:W-:Y:S02]  /*1800*/  CS2R R92, SRZ ;  /* 0x00000000005c7805 */ /* 0x000fe4000001ff00 */
[----:B------:R-:W-:-:S02]  /*1810*/  VIADDMNMX R0, R3, UR52, R0, PT ;  /* 0x0000003403007c46 */ /* 0x000fc4000b800100 */
[----:B------:R-:W-:Y:S02]  /*1820*/  CS2R R2, SRZ ;  /* 0x0000000000027805 */ /* 0x000fe4000001ff00 */
[----:B------:R-:W-:Y:S02]  /*1830*/  CS2R R28, SRZ ;  /* 0x00000000001c7805 */ /* 0x000fe4000001ff00 */
[----:B------:R-:W-:Y:S02]  /*1840*/  CS2R R52, SRZ ;  /* 0x0000000000347805 */ /* 0x000fe4000001ff00 */
[----:B------:R-:W-:Y:S01]  /*1850*/  R2UR UR40, R0 ;  /* 0x00000000002872ca */ /* 0x000fe200000e0000 */
        /* <DEDUP_REMOVED lines=13> */
[----:B------:R-:W-:Y:S02]  /*1930*/  CS2R R128, SRZ ;  /* 0x0000000000807805 */ /* 0x000fe4000001ff00 */
[----:B------:R-:W-:Y:S01]  /*1940*/  CS2R R56, SRZ ;  /* 0x0000000000387805 */ /* 0x000fe2000001ff00 */
[----:B------:R-:W-:Y:S01]  /*1950*/  IMAD.MOV.U32 R143, RZ, RZ, RZ ;  /* 0x000000ffff8f7224 */ /* 0x000fe200078e00ff */
[----:B------:R-:W-:Y:S01]  /*1960*/  CS2R R32, SRZ ;  /* 0x0000000000207805 */ /* 0x000fe2000001ff00 */
[----:B------:R-:W-:Y:S01]  /*1970*/  IMAD.MOV.U32 R145, RZ, RZ, RZ ;  /* 0x000000ffff917224 */ /* 0x000fe200078e00ff */
[----:B------:R-:W-:Y:S01]  /*1980*/  PLOP3.LUT P1, PT, PT, PT, UP0, 0x80, 0x0 ;  /* 0x000000000000781c */ /* 0x000fe20003f2f008 */
        /* <DEDUP_REMOVED lines=75> */
.L_x_2493:
        /* <DEDUP_REMOVED lines=10> */
[----:B0-----:R-:W-:-:S02]  /*1ee0*/  @P1 IMAD R2, R8, UR57, RZ ;  /* 0x0000003908021c24 */ /* 0x001fc4000f8e02ff */
[----:B------:R-:W-:-:S04]  /*1ef0*/  @P1 IMAD.WIDE.U32 R4, R8, UR53, RZ ;  /* 0x0000003508041c25 */ /* 0x000fc8000f8e00ff */
[----:B------:R-:W-:Y:S02]  /*1f00*/  @P1 IMAD R9, R9, UR53, R2 ;  /* 0x0000003509091c24 */ /* 0x000fe4000f8e0202 */
[C---:B-1----:R-:W-:Y:S02]  /*1f10*/  @P0 IMAD R0, R6.reuse, UR57, RZ ;  /* 0x0000003906000c24 */ /* 0x042fe4000f8e02ff */
[----:B------:R-:W-:-:S04]  /*1f20*/  @P0 IMAD.WIDE.U32 R2, R6, UR53, RZ ;  /* 0x0000003506020c25 */ /* 0x000fc8000f8e00ff */
[----:B------:R-:W-:Y:S02]  /*1f30*/  @P0 IMAD R7, R7, UR53, R0 ;  /* 0x0000003507070c24 */ /* 0x000fe4000f8e0200 */
[----:B------:R-:W-:Y:S02]  /*1f40*/  @P1 IMAD.IADD R5, R5, 0x1, R9 ;  /* 0x0000000105051824 */ /* 0x000fe400078e0209 */
[----:B------:R-:W-:Y:S02]  /*1f50*/  @P0 IMAD.IADD R3, R3, 0x1, R7 ;  /* 0x0000000103030824 */ /* 0x000fe400078e0207 */
[----:B------:R-:W-:Y:S02]  /*1f60*/  IMAD.MOV.U32 R0, RZ, RZ, 0x3f800000 ;  /* 0x3f800000ff007424 */ /* 0x000fe400078e00ff */
[----:B--2---:R-:W-:-:S04]  /*1f70*/  @P0 IMAD.WIDE.U32 R2, R10, UR54, R2 ;  /* 0x000000360a020c25 */ /* 0x004fc8000f8e0002 */
[----:B---3--:R-:W-:Y:S01]  /*1f80*/  @P1 IMAD.WIDE.U32 R6, R12, UR54, R4 ;  /* 0x000000360c061c25 */ /* 0x008fe2000f8e0004 */
[----:B------:R-:W-:-:S03]  /*1f90*/  @P0 LEA R4, P2, R2, UR4, 0x2 ;  /* 0x0000000402040c11 */ /* 0x000fc6000f8410ff */
[----:B------:R-:W-:Y:S01]  /*1fa0*/  @P0 IMAD R5, R11, UR54, R3 ;  /* 0x000000360b050c24 */ /* 0x000fe2000f8e0203 */
[----:B------:R-:W-:Y:S01]  /*1fb0*/  @P1 LEA R8, P3, R6, UR6, 0x2 ;  /* 0x0000000606081c11 */ /* 0x000fe2000f8610ff */
[----:B------:R-:W-:-:S03]  /*1fc0*/  @P1 IMAD R3, R13, UR54, R7 ;  /* 0x000000360d031c24 */ /* 0x000fc6000f8e0207 */
[----:B------:R-:W-:Y:S02]  /*1fd0*/  @P0 LEA.HI.X R5, R2, UR5, R5, 0x2, P2 ;  /* 0x0000000502050c11 */ /* 0x000fe400090f1405 */
[----:B------:R-:W-:Y:S01]  /*1fe0*/  @P1 LEA.HI.X R9, R6, UR7, R3, 0x2, P3 ;  /* 0x0000000706091c11 */ /* 0x000fe200098f1403 */
[----:B------:R-:W-:-:S04]  /*1ff0*/  IMAD.MOV.U32 R3, RZ, RZ, 0x3f800000 ;  /* 0x3f800000ff037424 */ /* 0x000fc800078e00ff */
        /* <DEDUP_REMOVED lines=14> */
.L_x_2656:
[----:B------:R-:W-:Y:S05]  /*20e0*/  @!P1 BRA `(.L_x_2495) ;  /* 0x0000000000049947 */ /* 0x000fea0003800000 */
[----:B------:R-:W-:Y:S01]  /*20f0*/  BPT.TRAP 0x1 ;  /* 0x000000040000795c */ /* 0x000fe20000300000 */
.L_x_2495:
[----:B0-----:R-:W-:Y:S02]  /*2100*/  IMAD.U32 R2, RZ, RZ, UR38 ;  /* 0x00000026ff027e24 */ /* 0x001fe4000f8e00ff */
[----:B------:R-:W-:-:S03]  /*2110*/  IMAD.U32 R3, RZ, RZ, UR44 ;  /* 0x0000002cff037e24 */ /* 0x000fc6000f8e00ff */
[----:B------:R-:W-:Y:S02]  /*2120*/  LEA R2, R2, UR39, 0x3 ;  /* 0x0000002702027c11 */ /* 0x000fe4000f8e18ff */
[----:B------:R-:W-:-:S04]  /*2130*/  SHF.L.U32 R3, R3, 0x1f, RZ ;  /* 0x0000001f03037819 */ /* 0x000fc800000006ff */
[----:B------:R0:W1:Y:S01]  /*2140*/  SYNCS.PHASECHK.TRANS64.TRYWAIT P0, [R2+URZ+0x33430], R3 ;  /* 0x03343003020075a7 */ /* 0x000062000800017f */
[----:B------:R-:W-:Y:S05]  /*2150*/  @!P1 BRA `(.L_x_2496) ;  /* 0x0000000000049947 */ /* 0x000fea0003800000 */
[----:B------:R-:W-:Y:S01]  /*2160*/  BPT.TRAP 0x1 ;  /* 0x000000040000795c */ /* 0x000fe20000300000 */
.L_x_2496:
[----:B-1----:R-:W-:Y:S05]  /*2170*/  @P0 BRA `(.L_x_2497) ;  /* 0x0000000000080947 */ /* 0x002fea0003800000 */
[----:B------:R-:W1:Y:S02]  /*2180*/  SYNCS.PHASECHK.TRANS64.TRYWAIT P0, [R2+URZ+0x33430], R3 ;  /* 0x03343003020075a7 */ /* 0x000e64000800017f */
[----:B-1----:R-:W-:Y:S05]  /*2190*/  @!P0 BRA `(.L_x_2498) ;  /* 0x0000019400748947 */ /* 0x002fea0003800000 */
.L_x_2497:
        /* <DEDUP_REMOVED lines=9> */
[----:B------:R-:W-:Y:S02]  /*2230*/  UMOV UR7, 0x80000020 ;  /* 0x8000002000077882 */ /* 0x000fe40000000000 */
[----:B------:R-:W-:Y:S01]  /*2240*/  ULOP3.LUT UR47, UR4, 0x10000, URZ, 0xfc, !UPT ;  /* 0x00010000042f7892 */ /* 0x000fe2000f8efc3f */
[----:B------:R-:W-:Y:S02]  /*2250*/  UMOV UR12, UR8 ;  /* 0x00000008000c7c82 */ /* 0x000fe40008000000 */
[----:B------:R-:W-:Y:S01]  /*2260*/  UMOV UR4, UR8 ;  /* 0x0000000800047c82 */ /* 0x000fe20008000000 */
[----:B------:R-:W-:Y:S01]  /*2270*/  UIMAD UR10, UR38, 0x780, UR47 ;  /* 0x00000780260a78a4 */ /* 0x000fe2000f8e022f */
[----:B------:R-:W-:Y:S01]  /*2280*/  UMOV UR13, UR9 ;  /* 0x00000009000d7c82 */ /* 0x000fe20008000000 */
[----:B------:R-:W-:-:S02]  /*2290*/  UMOV UR15, 0x80000020 ;  /* 0x80000020000f7882 */ /* 0x000fc40000000000 */
[----:B------:R-:W-:Y:S02]  /*22a0*/  UIADD3 UR6, UR10, 0x80, URZ ;  /* 0x000000800a067890 */ /* 0x000fe4000fffe03f */
[----:B------:R-:W-:Y:S02]  /*22b0*/  UIADD3 UR14, UR10, 0x100, URZ ;  /* 0x000001000a0e7890 */ /* 0x000fe4000fffe03f */
[----:B------:R-:W-:Y:S02]  /*22c0*/  UIADD3 UR16, UR10, 0x200, URZ ;  /* 0x000002000a107890 */ /* 0x000fe4000fffe03f */
[----:B------:R-:W-:Y:S01]  /*22d0*/  QGMMA.64x32x32.F32.E4M3.E4M3 R88, gdesc[UR8], RZ, !UPT, gsb0 ;  /* 0x00600000085879f3 */ /* 0x000fe2000c0008ff */
[----:B------:R-:W-:Y:S02]  /*22e0*/  UIADD3 UR11, UR10, 0x180, URZ ;  /* 0x000001800a0b7890 */ /* 0x000fe4000fffe03f */
[----:B------:R-:W-:Y:S02]  /*22f0*/  UIADD3 UR17, UR10, 0x202, URZ ;  /* 0x000002020a117890 */ /* 0x000fe4000fffe03f */
[----:B------:R-:W-:Y:S01]  /*2300*/  UIADD3 UR18, UR10, 0x280, URZ ;  /* 0x000002800a127890 */ /* 0x000fe2000fffe03f */
        /* <DEDUP_REMOVED lines=9> */
[----:B------:R-:W-:Y:S02]  /*23a0*/  UIADD3 UR28, UR8, 0x402, URZ ;  /* 0x00000402081c7890 */ /* 0x000fe4000fffe03f */
[----:B------:R-:W-:Y:S01]  /*23b0*/  UIADD3 UR30, UR10, 0x502, URZ ;  /* 0x000005020a1e7890 */ /* 0x000fe2000fffe03f */
[----:B------:R-:W-:Y:S01]  /*23c0*/  UMOV UR29, 0x80000020 ;  /* 0x80000020001d7882 */ /* 0x000fe20000000000 */
[----:B------:R-:W-:Y:S01]  /*23d0*/  UMOV UR31, 0x80000020 ;  /* 0x80000020001f7882 */ /* 0x000fe20000000000 */
[----:B------:R-:W-:-:S02]  /*23e0*/  WARPGROUP.DEPBAR.LE gsb0, 0x0 ;  /* 0x00008000000079c5 */ /* 0x000fc40000010000 */
[----:B------:R-:W-:-:S06]  /*23f0*/  WARPGROUP.ARRIVE ;  /* 0x00000000000079c5 */ /* 0x000fcc0000000000 */
[----:B------:R-:W-:Y:S01]  /*2400*/  QGMMA.64x32x32.F32.E4M3.E4M3 R72, gdesc[UR4], RZ, !UPT, gsb0 ;  /* 0x00600000044879f3 */ /* 0x000fe2000c0008ff */
[----:B------:R-:W-:Y:S01]  /*2410*/  UMOV UR4, UR8 ;  /* 0x0000000800047c82 */ /* 0x000fe20008000000 */
[----:B------:R-:W-:Y:S01]  /*2420*/  UMOV UR5, UR9 ;  /* 0x0000000900057c82 */ /* 0x000fe20008000000 */
[----:B------:R-:W-:Y:S01]  /*2430*/  UMOV UR6, UR11 ;  /* 0x0000000b00067c82 */ /* 0x000fe20008000000 */
[----:B------:R-:W-:Y:S01]  /*2440*/  UMOV UR7, 0x80000020 ;  /* 0x8000002000077882 */ /* 0x000fe20000000000 */
[----:B------:R-:W-:Y:S01]  /*2450*/  UIADD3 UR11, UR10, 0x102, URZ ;  /* 0x000001020a0b7890 */ /* 0x000fe2000fffe03f */
[----:B------:R-:W-:Y:S02]  /*2460*/  WARPGROUP.DEPBAR.LE gsb0, 0x0 ;  /* 0x00008000000079c5 */ /* 0x000fe40000010000 */
[----:B------:R-:W-:-:S06]  /*2470*/  WARPGROUP.ARRIVE ;  /* 0x00000000000079c5 */ /* 0x000fcc0000000000 */
[----:B------:R-:W-:Y:S01]  /*2480*/  QGMMA.64x32x32.F32.E4M3.E4M3 R56, gdesc[UR12], RZ, !UPT, gsb0 ;  /* 0x006000000c3879f3 */ /* 0x000fe2000c0008ff */
[----:B------:R-:W-:Y:S02]  /*2490*/  UIADD3 UR12, UR8, 0x2, URZ ;  /* 0x00000002080c7890 */ /* 0x000fe4000fffe03f */
[----:B------:R-:W-:Y:S01]  /*24a0*/  UIADD3 UR14, UR10, 0x2, URZ ;  /* 0x000000020a0e7890 */ /* 0x000fe2000fffe03f */
[----:B------:R-:W-:Y:S01]  /*24b0*/  UMOV UR13, 0x80000020 ;  /* 0x80000020000d7882 */ /* 0x000fe20000000000 */
[----:B------:R-:W-:Y:S01]  /*24c0*/  UMOV UR15, 0x80000020 ;  /* 0x80000020000f7882 */ /* 0x000fe20000000000 */
[----:B------:R-:W-:Y:S02]  /*24d0*/  WARPGROUP.DEPBAR.LE gsb0, 0x0 ;  /* 0x00008000000079c5 */ /* 0x000fe40000010000 */
        /* <DEDUP_REMOVED lines=24> */
[----:B------:R-:W-:Y:S01]  /*2660*/  UMOV UR5, UR13 ;  /* 0x0000000d00057c82 */ /* 0x000fe20008000000 */
        /* <DEDUP_REMOVED lines=147> */
.L_x_2499:
[----:B------:R-:W-:Y:S01]  /*2fa0*/  UISETP.NE.AND UP0, UPT, UR51, URZ, UPT ;  /* 0x0000003f3300728c */ /* 0x000fe2000bf05270 */
[C---:B------:R-:W-:Y:S01]  /*2fb0*/  FMUL.FTZ R74, R0.reuse, R74 ;  /* 0x0000004a004a7220 */ /* 0x040fe20000410000 */
[C---:B------:R-:W-:Y:S01]  /*2fc0*/  FMUL.FTZ R5, R0.reuse, R93 ;  /* 0x0000005d00057220 */ /* 0x040fe20000410000 */
[C---:B------:R-:W-:Y:S01]  /*2fd0*/  FMUL.FTZ R15, R0.reuse, R80 ;  /* 0x00000050000f7220 */ /* 0x040fe20000410000 */
[C---:B------:R-:W-:Y:S01]  /*2fe0*/  FMUL.FTZ R86, R0.reuse, R86 ;  /* 0x0000005600567220 */ /* 0x040fe20000410000 */
[----:B------:R2:W-:Y:S01]  /*2ff0*/  MUFU.TANH R93, R74 ;  /* 0x0000004a005d7308 */ /* 0x0005e20000002400 */
[----:B------:R-:W-:Y:S01]  /*3000*/  PLOP3.LUT P0, PT, PT, PT, UP0, 0x80, 0x0 ;  /* 0x000000000000781c */ /* 0x000fe20003f0f008 */
[C---:B------:R-:W-:Y:S01]  /*3010*/  FMUL.FTZ R63, R0.reuse, R63 ;  /* 0x0000003f003f7220 */ /* 0x040fe20000410000 */
[----:B------:R-:W-:Y:S01]  /*3020*/  PLOP3.LUT P2, PT, PT, PT, UP0, 0x80, 0x0 ;  /* 0x000000000000781c */ /* 0x000fe20003f4f008 */
[C---:B------:R-:W-:Y:S01]  /*3030*/  FMUL.FTZ R20, R0.reuse, R81 ;  /* 0x0000005100147220 */ /* 0x040fe20000410000 */
[C---:B------:R-:W-:Y:S01]  /*3040*/  FMUL.FTZ R12, R0.reuse, R73 ;  /* 0x00000049000c7220 */ /* 0x040fe20000410000 */
[----:B------:R-:W-:Y:S01]  /*3050*/  @UP0 ULDC UR4, c[0x0][0x44c] ;  /* 0x0001130000040ab9 */ /* 0x000fe20000000800 */
[C---:B------:R-:W-:Y:S01]  /*3060*/  FMUL.FTZ R73, R0.reuse, R56 ;  /* 0x0000003800497220 */ /* 0x040fe20000410000 */
[----:B------:R-:W-:Y:S01]  /*3070*/  MUFU.TANH R81, R86 ;  /* 0x0000005600517308 */ /* 0x000fe20000002400 */
[C---:B--2---:R-:W-:Y:S01]  /*3080*/  FMUL.FTZ R74, R0.reuse, R58 ;  /* 0x0000003a004a7220 */ /* 0x044fe20000410000 */
[C---:B------:R-:W-:Y:S01]  /*3090*/  FMUL.FTZ R58, R0.reuse, R61 ;  /* 0x0000003d003a7220 */ /* 0x040fe20000410000 */
[C---:B------:R-:W-:Y:S01]  /*30a0*/  FMUL.FTZ R67, R0.reuse, R67 ;  /* 0x0000004300437220 */ /* 0x040fe20000410000 */
[C---:B------:R-:W-:Y:S01]  /*30b0*/  FMUL.FTZ R56, R0.reuse, R57 ;  /* 0x0000003900387220 */ /* 0x040fe20000410000 */
[C---:B------:R-:W-:Y:S01]  /*30c0*/  FMUL.FTZ R57, R0.reuse, R60 ;  /* 0x0000003c00397220 */ /* 0x040fe20000410000 */
[C---:B------:R-:W-:Y:S01]  /*30d0*/  FMUL.FTZ R90, R0.reuse, R90 ;  /* 0x0000005a005a7220 */ /* 0x040fe20000410000 */
[C---:B------:R-:W-:Y:S01]  /*30e0*/  FMUL.FTZ R91, R0.reuse, R91 ;  /* 0x0000005b005b7220 */ /* 0x040fe20000410000 */
[----:B------:R2:W-:Y:S01]  /*30f0*/  MUFU.TANH R80, R74 ;  /* 0x0000004a00507308 */ /* 0x0005e20000002400 */
[C---:B------:R-:W-:Y:S01]  /*3100*/  FMUL.FTZ R60, R0.reuse, R65 ;  /* 0x00000041003c7220 */ /* 0x040fe20000410000 */
[----:B------:R-:W-:Y:S01]  /*3110*/  UIMAD UR5, UR40, -0xa0, UR50 ;  /* 0xffffff60280578a4 */ /* 0x000fe2000f8e0232 */
[C---:B------:R-:W-:Y:S01]  /*3120*/  FMUL.FTZ R95, R0.reuse, R95 ;  /* 0x0000005f005f7220 */ /* 0x040fe20000410000 */
[C---:B------:R-:W-:Y:S01]  /*3130*/  FMUL.FTZ R62, R0.reuse, R62 ;  /* 0x0000003e003e7220 */ /* 0x040fe20000410000 */
[C---:B------:R-:W-:Y:S01]  /*3140*/  FMUL.FTZ R11, R0.reuse, R72 ;  /* 0x00000048000b7220 */ /* 0x040fe20000410000 */
[C---:B------:R-:W-:Y:S01]  /*3150*/  FMUL.FTZ R94, R0.reuse, R94 ;  /* 0x0000005e005e7220 */ /* 0x040fe20000410000 */
[----:B------:R-:W-:Y:S01]  /*3160*/  FMUL.FTZ R72, R0, R84 ;  /* 0x0000005400487220 */ /* 0x000fe20000410000 */
[----:B------:R3:W-:Y:S01]  /*3170*/  MUFU.TANH R86, R63 ;  /* 0x0000003f00567308 */ /* 0x0007e20000002400 */
[----:B--2---:R-:W-:-:S02]  /*3180*/  VIADD R74, R17, UR48 ;  /* 0x00000030114a7c36 */ /* 0x004fc40008000000 */
[C---:B------:R-:W-:Y:S01]  /*3190*/  FMUL.FTZ R98, R0.reuse, R98 ;  /* 0x0000006200627220 */ /* 0x040fe20000410000 */
[C---:B------:R-:W-:Y:S01]  /*31a0*/  FMUL.FTZ R13, R0.reuse, R76 ;  /* 0x0000004c000d7220 */ /* 0x040fe20000410000 */
[----:B------:R-:W-:Y:S01]  /*31b0*/  FMUL.FTZ R99, R0, R99 ;  /* 0x0000006300637220 */ /* 0x000fe20000410000 */
[----:B------:R-:W-:Y:S01]  /*31c0*/  @P0 IMAD.HI.U32 R61, R74, UR4, RZ ;  /* 0x000000044a3d0c27 */ /* 0x000fe2000f8e00ff */
[----:B------:R-:W-:-:S03]  /*31d0*/  @UP0 ULDC UR4, c[0x0][0x450] ;  /* 0x0001140000040ab9 */ /* 0x000fc60000000800 */
[C---:B------:R-:W-:Y:S01]  /*31e0*/  FMUL.FTZ R102, R0.reuse, R102 ;  /* 0x0000006600667220 */ /* 0x040fe20000410000 */
[----:B------:R2:W-:Y:S01]  /*31f0*/  MUFU.TANH R65, R67 ;  /* 0x0000004300417308 */ /* 0x0005e20000002400 */
[C---:B------:R-:W-:Y:S01]  /*3200*/  FMUL.FTZ R75, R0.reuse, R75 ;  /* 0x0000004b004b7220 */ /* 0x040fe20000410000 */
[----:B------:R-:W-:Y:S01]  /*3210*/  @P2 SHF.R.U32.HI R74, RZ, UR4, R61 ;  /* 0x00000004ff4a2c19 */ /* 0x000fe2000801163d */
[----:B------:R-:W-:Y:S01]  /*3220*/  UIMAD UR4, UR40, -0xa0, URZ ;  /* 0xffffff60280478a4 */ /* 0x000fe2000f8e023f */
[C---:B------:R-:W-:Y:S01]  /*3230*/  FMUL.FTZ R61, R0.reuse, R69 ;  /* 0x00000045003d7220 */ /* 0x040fe20000410000 */
[----:B------:R-:W-:Y:S02]  /*3240*/  IMAD.U32 R69, RZ, RZ, UR45 ;  /* 0x0000002dff457e24 */ /* 0x000fe4000f8e00ff */
[----:B01----:R-:W-:Y:S01]  /*3250*/  FMUL.FTZ R3, R0, R88 ;  /* 0x0000005800037220 */ /* 0x003fe20000410000 */
[----:B---3--:R-:W0:Y:S01]  /*3260*/  SHFL.IDX PT, R63, R74, 0x1, 0x1c1f ;  /* 0x003c1f004a3f7f89 */ /* 0x008e2200000e0000 */
[----:B------:R1:W-:Y:S01]  /*3270*/  MUFU.TANH R109, R95 ;  /* 0x0000005f006d7308 */ /* 0x0003e20000002400 */
[----:B--2---:R-:W-:-:S02]  /*3280*/  IMAD.U32 R67, RZ, RZ, UR4 ;  /* 0x00000004ff437e24 */ /* 0x004fc4000f8e00ff */
[C---:B------:R-:W-:Y:S01]  /*3290*/  FMUL.FTZ R103, R0.reuse, R103 ;  /* 0x0000006700677220 */ /* 0x040fe20000410000 */
[C---:B------:R-:W-:Y:S01]  /*32a0*/  FMUL.FTZ R8, R0.reuse, R97 ;  /* 0x0000006100087220 */ /* 0x040fe20000410000 */
[C---:B------:R-:W-:Y:S01]  /*32b0*/  FMUL.FTZ R78, R0.reuse, R78 ;  /* 0x0000004e004e7220 */ /* 0x040fe20000410000 */
[C---:B------:R-:W-:Y:S01]  /*32c0*/  FMUL.FTZ R10, R0.reuse, R101 ;  /* 0x00000065000a7220 */ /* 0x040fe20000410000 */
[C---:B------:R-:W-:Y:S01]  /*32d0*/  FMUL.FTZ R79, R0.reuse, R79 ;  /* 0x0000004f004f7220 */ /* 0x040fe20000410000 */
[C---:B------:R-:W-:Y:S01]  /*32e0*/  FMUL.FTZ R82, R0.reuse, R82 ;  /* 0x0000005200527220 */ /* 0x040fe20000410000 */
[----:B------:R2:W-:Y:S01]  /*32f0*/  MUFU.TANH R84, R62 ;  /* 0x0000003e00547308 */ /* 0x0005e20000002400 */
[----:B-1----:R-:W-:Y:S02]  /*3300*/  IMAD.U32 R95, RZ, RZ, UR5 ;  /* 0x00000005ff5f7e24 */ /* 0x002fe4000f8e00ff */
[C---:B------:R-:W-:Y:S01]  /*3310*/  FMUL.FTZ R83, R0.reuse, R83 ;  /* 0x0000005300537220 */ /* 0x040fe20000410000 */
[C---:B------:R-:W-:Y:S01]  /*3320*/  FMUL.FTZ R4, R0.reuse, R89 ;  /* 0x0000005900047220 */ /* 0x040fe20000410000 */
[C---:B------:R-:W-:Y:S01]  /*3330*/  FMUL.FTZ R87, R0.reuse, R87 ;  /* 0x0000005700577220 */ /* 0x040fe20000410000 */
[----:B------:R-:W-:Y:S01]  /*3340*/  FMUL.FTZ R14, R0, R77 ;  /* 0x0000004d000e7220 */ /* 0x000fe20000410000 */
[----:B------:R-:W-:Y:S01]  /*3350*/  IADD3 R95, -R16, 0xa0, R95 ;  /* 0x000000a0105f7810 */ /* 0x000fe20007ffe15f */
[C---:B------:R-:W-:Y:S01]  /*3360*/  FMUL.FTZ R21, R0.reuse, R85 ;  /* 0x0000005500157220 */ /* 0x040fe20000410000 */
[----:B------:R-:W1:Y:S01]  /*3370*/  MUFU.TANH R90, R90 ;  /* 0x0000005a005a7308 */ /* 0x000e620000002400 */
[----:B--2---:R-:W-:Y:S01]  /*3380*/  FMUL.FTZ R62, R0, R68 ;  /* 0x00000044003e7220 */ /* 0x004fe20000410000 */
[----:B------:R-:W-:Y:S01]  /*3390*/  IADD3 R68, -R16, 0xa1, R67 ;  /* 0x000000a110447810 */ /* 0x000fe20007ffe143 */
[C---:B------:R-:W-:Y:S01]  /*33a0*/  FMUL.FTZ R66, R0.reuse, R66 ;  /* 0x0000004200427220 */ /* 0x040fe20000410000 */
[C---:B------:R-:W-:Y:S01]  /*33b0*/  FMUL.FTZ R70, R0.reuse, R70 ;  /* 0x0000004600467220 */ /* 0x040fe20000410000 */
[C---:B------:R-:W-:Y:S01]  /*33c0*/  FMUL.FTZ R71, R0.reuse, R71 ;  /* 0x0000004700477220 */ /* 0x040fe20000410000 */
[----:B------:R-:W-:Y:S01]  /*33d0*/  IADD3 R68, -R69, UR50, R68 ;  /* 0x0000003245447c10 */ /* 0x000fe2000fffe144 */
[C---:B------:R-:W-:Y:S01]  /*33e0*/  FMUL.FTZ R6, R0.reuse, R92 ;  /* 0x0000005c00067220 */ /* 0x040fe20000410000 */
[----:B------:R-:W2:Y:S01]  /*33f0*/  MUFU.TANH R91, R91 ;  /* 0x0000005b005b7308 */ /* 0x000ea20000002400 */
[C---:B------:R-:W-:Y:S01]  /*3400*/  FMUL.FTZ R42, R0.reuse, R42 ;  /* 0x0000002a002a7220 */ /* 0x040fe20000410000 */
[--C-:B0-----:R-:W-:Y:S01]  /*3410*/  VIADDMNMX R76, R63, R68, R95.reuse, PT ;  /* 0x000000443f4c7246 */ /* 0x101fe2000380015f */
[C---:B------:R-:W-:Y:S01]  /*3420*/  FMUL.FTZ R43, R0.reuse, R43 ;  /* 0x0000002b002b7220 */ /* 0x040fe20000410000 */
[C---:B------:R-:W-:Y:S01]  /*3430*/  FMUL.FTZ R46, R0.reuse, R46 ;  /* 0x0000002e002e7220 */ /* 0x040fe20000410000 */
[----:B------:R-:W-:Y:S01]  /*3440*/  FMUL.FTZ R63, R0, R40 ;  /* 0x00000028003f7220 */ /* 0x000fe20000410000 */
[----:B------:R-:W-:Y:S01]  /*3450*/  ISETP.GT.AND P0, PT, R76, RZ, PT ;  /* 0x000000ff4c00720c */ /* 0x000fe20003f04270 */
[----:B------:R-:W-:Y:S01]  /*3460*/  FMUL.FTZ R40, R0, R41 ;  /* 0x0000002900287220 */ /* 0x000fe20000410000 */
[----:B------:R-:W0:Y:S01]  /*3470*/  MUFU.TANH R94, R94 ;  /* 0x0000005e005e7308 */ /* 0x000e220000002400 */
[----:B------:R-:W-:Y:S01]  /*3480*/  ISETP.GT.AND P2, PT, R76, 0x1, PT ;  /* 0x000000014c00780c */ /* 0x000fe20003f44270 */
[----:B------:R-:W-:Y:S01]  /*3490*/  FMUL.FTZ R47, R0, R47 ;  /* 0x0000002f002f7220 */ /* 0x000fe20000410000 */
[----:B------:R-:W-:Y:S01]  /*34a0*/  ISETP.GT.AND P3, PT, R76, 0x8, PT ;  /* 0x000000084c00780c */ /* 0x000fe20003f64270 */
[----:B------:R-:W-:Y:S01]  /*34b0*/  FMUL.FTZ R50, R0, R50 ;  /* 0x0000003200327220 */ /* 0x000fe20000410000 */
[----:B-1----:R-:W-:Y:S01]  /*34c0*/  FSEL R111, R90, -INF , P0 ;  /* 0xff8000005a6f7808 */ /* 0x002fe20000000000 */
[----:B------:R-:W-:Y:S01]  /*34d0*/  FMUL.FTZ R26, R0, R26 ;  /* 0x0000001a001a7220 */ /* 0x000fe20000410000 */
[----:B------:R-:W-:Y:S01]  /*34e0*/  ISETP.GT.AND P0, PT, R76, 0x9, PT ;  /* 0x000000094c00780c */ /* 0x000fe20003f04270 */
[----:B------:R-:W-:Y:S01]  /*34f0*/  MUFU.TANH R98, R98 ;  /* 0x0000006200627308 */ /* 0x000fe20000002400 */
[----:B--2---:R-:W-:Y:S01]  /*3500*/  FSEL R105, R91, -INF , P2 ;  /* 0xff8000005b697808 */ /* 0x004fe20001000000 */
[----:B------:R-:W-:Y:S01]  /*3510*/  FMUL.FTZ R51, R0, R51 ;  /* 0x0000003300337220 */ /* 0x000fe20000410000 */
[----:B------:R-:W-:Y:S01]  /*3520*/  ISETP.GT.AND P2, PT, R76, 0x10, PT ;  /* 0x000000104c00780c */ /* 0x000fe20003f44270 */
[C---:B------:R-:W-:Y:S01]  /*3530*/  FMUL.FTZ R54, R0.reuse, R54 ;  /* 0x0000003600367220 */ /* 0x040fe20000410000 */
[----:B------:R-:W-:Y:S01]  /*3540*/  FSEL R109, R109, -INF , P0 ;  /* 0xff8000006d6d7808 */ /* 0x000fe20000000000 */
[----:B------:R-:W-:Y:S01]  /*3550*/  FMUL.FTZ R27, R0, R27 ;  /* 0x0000001b001b7220 */ /* 0x000fe20000410000 */
[----:B------:R-:W-:Y:S01]  /*3560*/  ISETP.GT.AND P0, PT, R76, 0x11, PT ;  /* 0x000000114c00780c */ /* 0x000fe20003f04270 */
[----:B------:R-:W1:Y:S01]  /*3570*/  MUFU.TANH R99, R99 ;  /* 0x0000006300637308 */ /* 0x000e620000002400 */
[----:B0-----:R-:W-:Y:S01]  /*3580*/  FSEL R107, R94, -INF , P3 ;  /* 0xff8000005e6b7808 */ /* 0x001fe20001800000 */
[C---:B------:R-:W-:Y:S01]  /*3590*/  FMUL.FTZ R55, R0.reuse, R55 ;  /* 0x0000003700377220 */ /* 0x040fe20000410000 */
[C---:B------:R-:W-:Y:S01]  /*35a0*/  FMUL.FTZ R30, R0.reuse, R30 ;  /* 0x0000001e001e7220 */ /* 0x040fe20000410000 */
[C---:B------:R-:W-:Y:S01]  /*35b0*/  FMUL.FTZ R31, R0.reuse, R31 ;  /* 0x0000001f001f7220 */ /* 0x040fe20000410000 */
[C---:B------:R-:W-:Y:S01]  /*35c0*/  FMUL.FTZ R35, R0.reuse, R35 ;  /* 0x0000002300237220 */ /* 0x040fe20000410000 */
[C---:B------:R-:W-:Y:S01]  /*35d0*/  FMUL.FTZ R39, R0.reuse, R39 ;  /* 0x0000002700277220 */ /* 0x040fe20000410000 */
[----:B------:R-:W0:Y:S01]  /*35e0*/  SHFL.IDX PT, R74, R74, RZ, 0x1c1f ;  /* 0x001c1fff4a4a7589 */ /* 0x000e2200000e0000 */
[----:B------:R2:W-:Y:S01]  /*35f0*/  MUFU.TANH R88, R75 ;  /* 0x0000004b00587308 */ /* 0x0005e20000002400 */
[----:B------:R-:W-:Y:S01]  /*3600*/  ULDC UR59, c[0x0][0x988] ;  /* 0x00026200003b7ab9 */ /* 0x000fe20000000800 */
[C---:B------:R-:W-:Y:S01]  /*3610*/  FMUL.FTZ R7, R0.reuse, R96 ;  /* 0x0000006000077220 */ /* 0x040fe20000410000 */
[C---:B------:R-:W-:Y:S01]  /*3620*/  FMUL.FTZ R9, R0.reuse, R100 ;  /* 0x0000006400097220 */ /* 0x040fe20000410000 */
[C---:B------:R-:W-:Y:S01]  /*3630*/  FMUL.FTZ R100, R0.reuse, R48 ;  /* 0x0000003000647220 */ /* 0x040fe20000410000 */
[----:B------:R-:W-:Y:S01]  /*3640*/  FMUL.FTZ R96, R0, R52 ;  /* 0x0000003400607220 */ /* 0x000fe20000410000 */
[----:B------:R-:W-:Y:S01]  /*3650*/  R2UR UR10, R2 ;  /* 0x00000000020a72ca */ /* 0x000fe200000e0000 */
[----:B------:R-:W-:Y:S01]  /*3660*/  @UP0 ULDC UR6, c[0x0][0x44c] ;  /* 0x0001130000060ab9 */ /* 0x000fe20000000800 */
[----:B------:R-:W3:Y:S01]  /*3670*/  MUFU.TANH R102, R102 ;  /* 0x0000006600667308 */ /* 0x000ee20000002400 */
[C---:B--2---:R-:W-:Y:S01]  /*3680*/  FMUL.FTZ R75, R0.reuse, R59 ;  /* 0x0000003b004b7220 */ /* 0x044fe20000410000 */
[----:B------:R-:W-:Y:S01]  /*3690*/  FMUL.FTZ R59, R0, R64 ;  /* 0x00000040003b7220 */ /* 0x000fe20000410000 */
[----:B------:R-:W-:Y:S01]  /*36a0*/  FMNMX.FTZ R64, R111, R105, !PT ;  /* 0x000000696f407209 */ /* 0x000fe20007810000 */
[----:B------:R-:W-:Y:S01]  /*36b0*/  UIMAD.WIDE.U32 UR6, UR48, UR6, URZ ;  /* 0x00000006300672a5 */ /* 0x000fe2000f8e003f */
[----:B-1----:R-:W-:Y:S01]  /*36c0*/  FSEL R101, R99, -INF , P0 ;  /* 0xff80000063657808 */ /* 0x002fe20000000000 */
[----:B------:R-:W-:Y:S01]  /*36d0*/  @UP0 ULDC UR11, c[0x0][0x450] ;  /* 0x00011400000b0ab9 */ /* 0x000fe20000000800 */
[----:B------:R-:W-:Y:S01]  /*36e0*/  FMNMX.FTZ R64, R107, R64, !PT ;  /* 0x000000406b407209 */ /* 0x000fe20007810000 */
[----:B------:R1:W2:Y:S01]  /*36f0*/  MUFU.TANH R97, R103 ;  /* 0x0000006700617308 */ /* 0x0002a20000002400 */
[----:B------:R-:W-:Y:S01]  /*3700*/  ISETP.GT.AND P0, PT, R76, 0x19, PT ;  /* 0x000000194c00780c */ /* 0x000fe20003f04270 */
[----:B------:R-:W-:Y:S01]  /*3710*/  UMOV UR5, UR48 ;  /* 0x0000003000057c82 */ /* 0x000fe20008000000 */
[----:B------:R-:W-:Y:S01]  /*3720*/  FMNMX.FTZ R64, R109, R64, !PT ;  /* 0x000000406d407209 */ /* 0x000fe20007810000 */
[----:B------:R-:W-:Y:S01]  /*3730*/  @UP0 USHF.R.U32.HI UR5, URZ, UR11, UR7 ;  /* 0x0000000b3f050299 */ /* 0x000fe20008011607 */
[----:B------:R-:W-:Y:S01]  /*3740*/  CS2R R112, SRZ ;  /* 0x0000000000707805 */ /* 0x000fe2000001ff00 */
[----:B------:R-:W-:Y:S01]  /*3750*/  UIADD3 UR4, UR40, -0x2, URZ ;  /* 0xfffffffe28047890 */ /* 0x000fe2000fffe03f */
[----:B0-----:R-:W-:Y:S01]  /*3760*/  VIADDMNMX R95, R74, R68, R95, PT ;  /* 0x000000444a5f7246 */ /* 0x001fe2000380015f */
[----:B------:R-:W0:Y:S01]  /*3770*/  MUFU.TANH R78, R78 ;  /* 0x0000004e004e7308 */ /* 0x000e220000002400 */
[----:B-1----:R-:W-:Y:S01]  /*3780*/  FSEL R103, R98, -INF , P2 ;  /* 0xff80000062677808 */ /* 0x002fe20001000000 */
[----:B------:R-:W-:Y:S01]  /*3790*/  FMUL.FTZ R98, R0, R36 ;  /* 0x0000002400627220 */ /* 0x000fe20000410000 */
[----:B------:R-:W-:Y:S01]  /*37a0*/  ISETP.GT.AND P2, PT, R76, 0x18, PT ;  /* 0x000000184c00780c */ /* 0x000fe20003f44270 */
[----:B------:R-:W-:Y:S01]  /*37b0*/  UIADD3 UR6, UR5, UR50, -UR45 ;  /* 0x0000003205067290 */ /* 0x000fe2000fffe82d */
[----:B------:R-:W-:-:S02]  /*37c0*/  FMNMX.FTZ R64, R103, R64, !PT ;  /* 0x0000004067407209 */ /* 0x000fc40007810000 */
[----:B------:R-:W-:Y:S02]  /*37d0*/  CS2R R114, SRZ ;  /* 0x0000000000727805 */ /* 0x000fe4000001ff00 */
[----:B---3--:R-:W-:Y:S01]  /*37e0*/  FSEL R99, R102, -INF , P2 ;  /* 0xff80000066637808 */ /* 0x008fe20001000000 */
[----:B------:R-:W-:Y:S01]  /*37f0*/  MUFU.TANH R79, R79 ;  /* 0x0000004f004f7308 */ /* 0x000fe20000002400 */
[----:B------:R-:W-:Y:S01]  /*3800*/  FMNMX.FTZ R64, R101, R64, !PT ;  /* 0x0000004065407209 */ /* 0x000fe20007810000 */
[----:B------:R-:W-:Y:S01]  /*3810*/  UIMAD.WIDE UR6, UR6, 0x66666667, URZ ;  /* 0x66666667060678a5 */ /* 0x000fe2000f8e023f */
[C---:B------:R-:W-:Y:S02]  /*3820*/  ISETP.GT.AND P2, PT, R76.reuse, 0x20, PT ;  /* 0x000000204c00780c */ /* 0x040fe40003f44270 */
[----:B------:R-:W-:Y:S02]  /*3830*/  CS2R R116, SRZ ;  /* 0x0000000000747805 */ /* 0x000fe4000001ff00 */
[----:B--2---:R-:W-:Y:S01]  /*3840*/  FSEL R97, R97, -INF , P0 ;  /* 0xff80000061617808 */ /* 0x004fe20000000000 */
[----:B------:R-:W-:Y:S01]  /*3850*/  USHF.R.U32.HI UR5, URZ, 0x1f, UR7 ;  /* 0x0000001f3f057899 */ /* 0x000fe20008011607 */
[----:B------:R-:W-:Y:S01]  /*3860*/  FMNMX.FTZ R64, R99, R64, !PT ;  /* 0x0000004063407209 */ /* 0x000fe20007810000 */
[----:B------:R-:W1:Y:S01]  /*3870*/  MUFU.TANH R82, R82 ;  /* 0x0000005200527308 */ /* 0x000e620000002400 */
[C---:B------:R-:W-:Y:S01]  /*3880*/  ISETP.GT.AND P0, PT, R76.reuse, 0x21, PT ;  /* 0x000000214c00780c */ /* 0x040fe20003f04270 */
[----:B------:R-:W-:Y:S01]  /*3890*/  ULEA.HI.SX32 UR7, UR7, UR5, 0x1a ;  /* 0x0000000507077291 */ /* 0x000fe2000f8fd23f */
[----:B------:R-:W-:Y:S01]  /*38a0*/  FSEL R93, R93, -INF , P2 ;  /* 0xff8000005d5d7808 */ /* 0x000fe20001000000 */
[----:B------:R-:W-:Y:S01]  /*38b0*/  UIADD3 UR5, UR10, 0x33440, URZ ;  /* 0x000334400a057890 */ /* 0x000fe2000fffe03f */
[----:B------:R-:W-:Y:S01]  /*38c0*/  FMNMX.FTZ R64, R97, R64, !PT ;  /* 0x0000004061407209 */ /* 0x000fe20007810000 */
[----:B------:R-:W-:Y:S01]  /*38d0*/  UISETP.LT.AND UP0, UPT, UR52, UR7, UPT ;  /* 0x000000073400728c */ /* 0x000fe2000bf01270 */
[----:B------:R-:W-:Y:S01]  /*38e0*/  ISETP.GT.AND P2, PT, R76, 0x28, PT ;  /* 0x000000284c00780c */ /* 0x000fe20003f44270 */
[----:B------:R-:W2:Y:S01]  /*38f0*/  MUFU.TANH R83, R83 ;  /* 0x0000005300537308 */ /* 0x000ea20000002400 */
[----:B------:R-:W-:Y:S01]  /*3900*/  FSEL R91, R88, -INF , P0 ;  /* 0xff800000585b7808 */ /* 0x000fe20000000000 */
[----:B------:R-:W-:Y:S01]  /*3910*/  FMUL.FTZ R88, R0, R24 ;  /* 0x0000001800587220 */ /* 0x000fe20000410000 */
[----:B------:R-:W-:Y:S01]  /*3920*/  FMNMX.FTZ R64, R93, R64, !PT ;  /* 0x000000405d407209 */ /* 0x000fe20007810000 */
[----:B------:R-:W-:Y:S01]  /*3930*/  IMAD.U32 R24, RZ, RZ, UR59 ;  /* 0x0000003bff187e24 */ /* 0x000fe2000f8e00ff */
[----:B------:R-:W-:Y:S01]  /*3940*/  ISETP.GT.AND P0, PT, R76, 0x29, PT ;  /* 0x000000294c00780c */ /* 0x000fe20003f04270 */
[----:B------:R-:W-:Y:S01]  /*3950*/  USEL UR46, UR52, UR7, !UP0 ;  /* 0x00000007342e7287 */ /* 0x000fe2000c000000 */
[----:B0-----:R-:W-:Y:S01]  /*3960*/  FSEL R89, R78, -INF , P2 ;  /* 0xff8000004e597808 */ /* 0x001fe20001000000 */
[----:B------:R0:W3:Y:S01]  /*3970*/  MUFU.TANH R77, R87 ;  /* 0x00000057004d7308 */ /* 0x0000e20000002400 */
[----:B------:R-:W-:Y:S01]  /*3980*/  FMNMX.FTZ R64, R91, R64, !PT ;  /* 0x000000405b407209 */ /* 0x000fe20007810000 */
[----:B------:R-:W-:Y:S01]  /*3990*/  UISETP.GE.AND UP0, UPT, UR4, UR46, UPT ;  /* 0x0000002e0400728c */ /* 0x000fe2000bf06270 */
[----:B------:R-:W-:Y:S01]  /*39a0*/  ISETP.GT.AND P2, PT, R76, 0x30, PT ;  /* 0x000000304c00780c */ /* 0x000fe20003f44270 */
[----:B------:R-:W-:Y:S01]  /*39b0*/  UPRMT UR5, UR55, 0x654, UR5 ;  /* 0x0000065437057896 */ /* 0x000fe20008000005 */
[----:B------:R-:W-:-:S02]  /*39c0*/  FMNMX.FTZ R64, R89, R64, !PT ;  /* 0x0000004059407209 */ /* 0x000fc40007810000 */
[----:B------:R-:W-:Y:S02]  /*39d0*/  CS2R R118, SRZ ;  /* 0x0000000000767805 */ /* 0x000fe4000001ff00 */
[----:B-1----:R-:W-:Y:S01]  /*39e0*/  FSEL R85, R82, -INF , P2 ;  /* 0xff80000052557808 */ /* 0x002fe20001000000 */
[----:B------:R-:W1:Y:S01]  /*39f0*/  MUFU.TANH R75, R75 ;  /* 0x0000004b004b7308 */ /* 0x000e620000002400 */
[----:B0-----:R-:W-:Y:S02]  /*3a00*/  FSEL R87, R79, -INF , P0 ;  /* 0xff8000004f577808 */ /* 0x001fe40000000000 */
[C---:B------:R-:W-:Y:S02]  /*3a10*/  ISETP.GT.AND P0, PT, R76.reuse, 0x31, PT ;  /* 0x000000314c00780c */ /* 0x040fe40003f04270 */
[----:B------:R-:W-:Y:S01]  /*3a20*/  FMNMX.FTZ R64, R87, R64, !PT ;  /* 0x0000004057407209 */ /* 0x000fe20007810000 */
[----:B------:R-:W-:Y:S01]  /*3a30*/  SYNCS.ARRIVE.TRANS64.RED.A1T0 RZ, [UR5], RZ ;  /* 0x000000ffffff79a7 */ /* 0x000fe20008100405 */
[----:B------:R-:W-:Y:S01]  /*3a40*/  ISETP.GT.AND P2, PT, R76, 0x38, PT ;  /* 0x000000384c00780c */ /* 0x000fe20003f44270 */
[----:B------:R-:W0:Y:S01]  /*3a50*/  MUFU.TANH R66, R66 ;  /* 0x0000004200427308 */ /* 0x000e220000002400 */
[----:B--2---:R-:W-:-:S02]  /*3a60*/  FSEL R83, R83, -INF , P0 ;  /* 0xff80000053537808 */ /* 0x004fc40000000000 */
[----:B------:R-:W-:Y:S02]  /*3a70*/  FMNMX.FTZ R64, R85, R64, !PT ;  /* 0x0000004055407209 */ /* 0x000fe40007810000 */
[C---:B------:R-:W-:Y:S02]  /*3a80*/  ISETP.GT.AND P0, PT, R76.reuse, 0x39, PT ;  /* 0x000000394c00780c */ /* 0x040fe40003f04270 */
[----:B------:R-:W-:Y:S01]  /*3a90*/  FSEL R81, R81, -INF , P2 ;  /* 0xff80000051517808 */ /* 0x000fe20001000000 */
[----:B------:R-:W2:Y:S01]  /*3aa0*/  MUFU.TANH R70, R70 ;  /* 0x0000004600467308 */ /* 0x000ea20000002400 */
[----:B------:R-:W-:Y:S02]  /*3ab0*/  FMNMX.FTZ R64, R83, R64, !PT ;  /* 0x0000004053407209 */ /* 0x000fe40007810000 */
[----:B------:R-:W-:Y:S02]  /*3ac0*/  ISETP.GT.AND P2, PT, R76, 0x40, PT ;  /* 0x000000404c00780c */ /* 0x000fe40003f44270 */
[----:B---3--:R-:W-:-:S02]  /*3ad0*/  FSEL R79, R77, -INF , P0 ;  /* 0xff8000004d4f7808 */ /* 0x008fc40000000000 */
[----:B------:R-:W-:Y:S01]  /*3ae0*/  FMNMX.FTZ R64, R81, R64, !PT ;  /* 0x0000004051407209 */ /* 0x000fe20007810000 */
[----:B------:R3:W4:Y:S01]  /*3af0*/  MUFU.TANH R92, R71 ;  /* 0x00000047005c7308 */ /* 0x0007220000002400 */
[----:B------:R-:W-:Y:S02]  /*3b00*/  ISETP.GT.AND P0, PT, R76, 0x41, PT ;  /* 0x000000414c00780c */ /* 0x000fe40003f04270 */
[----:B------:R-:W-:Y:S02]  /*3b10*/  FSEL R77, R80, -INF , P2 ;  /* 0xff800000504d7808 */ /* 0x000fe40001000000 */
[----:B------:R-:W-:Y:S02]  /*3b20*/  FMNMX.FTZ R64, R79, R64, !PT ;  /* 0x000000404f407209 */ /* 0x000fe40007810000 */
[----:B------:R-:W-:Y:S01]  /*3b30*/  ISETP.GT.AND P2, PT, R76, 0x48, PT ;  /* 0x000000484c00780c */ /* 0x000fe20003f44270 */
[----:B------:R5:W4:Y:S01]  /*3b40*/  MUFU.TANH R90, R42 ;  /* 0x0000002a005a7308 */ /* 0x000b220000002400 */
[----:B-1----:R-:W-:-:S02]  /*3b50*/  FSEL R75, R75, -INF , P0 ;  /* 0xff8000004b4b7808 */ /* 0x002fc40000000000 */
[----:B------:R-:W-:Y:S02]  /*3b60*/  FMNMX.FTZ R64, R77, R64, !PT ;  /* 0x000000404d407209 */ /* 0x000fe40007810000 */
[----:B------:R-:W-:Y:S02]  /*3b70*/  ISETP.GT.AND P0, PT, R76, 0x49, PT ;  /* 0x000000494c00780c */ /* 0x000fe40003f04270 */
[----:B---3--:R-:W-:Y:S01]  /*3b80*/  FSEL R71, R84, -INF , P2 ;  /* 0xff80000054477808 */ /* 0x008fe20001000000 */
[----:B------:R1:W-:Y:S01]  /*3b90*/  MUFU.TANH R94, R43 ;  /* 0x0000002b005e7308 */ /* 0x0003e20000002400 */
[----:B------:R-:W-:Y:S02]  /*3ba0*/  FMNMX.FTZ R64, R75, R64, !PT ;  /* 0x000000404b407209 */ /* 0x000fe40007810000 */
[----:B------:R-:W-:Y:S02]  /*3bb0*/  ISETP.GT.AND P2, PT, R76, 0x50, PT ;  /* 0x000000504c00780c */ /* 0x000fe40003f44270 */
[----:B------:R-:W-:-:S02]  /*3bc0*/  FSEL R69, R86, -INF , P0 ;  /* 0xff80000056457808 */ /* 0x000fc40000000000 */
[----:B------:R-:W-:Y:S01]  /*3bd0*/  FMNMX.FTZ R64, R71, R64, !PT ;  /* 0x0000004047407209 */ /* 0x000fe20007810000 */
[----:B------:R-:W3:Y:S01]  /*3be0*/  MUFU.TANH R46, R46 ;  /* 0x0000002e002e7308 */ /* 0x000ee20000002400 */
[----:B------:R-:W-:Y:S02]  /*3bf0*/  ISETP.GT.AND P0, PT, R76, 0x51, PT ;  /* 0x000000514c00780c */ /* 0x000fe40003f04270 */
[----:B0-----:R-:W-:Y:S02]  /*3c00*/  FSEL R67, R66, -INF , P2 ;  /* 0xff80000042437808 */ /* 0x001fe40001000000 */
[----:B------:R-:W-:Y:S02]  /*3c10*/  FMNMX.FTZ R64, R69, R64, !PT ;  /* 0x0000004045407209 */ /* 0x000fe40007810000 */
[----:B------:R-:W-:Y:S01]  /*3c20*/  ISETP.GT.AND P2, PT, R76, 0x58, PT ;  /* 0x000000584c00780c */ /* 0x000fe20003f44270 */
[----:B------:R-:W0:Y:S01]  /*3c30*/  MUFU.TANH R47, R47 ;  /* 0x0000002f002f7308 */ /* 0x000e220000002400 */
[----:B------:R-:W-:-:S02]  /*3c40*/  FSEL R66, R65, -INF , P0 ;  /* 0xff80000041427808 */ /* 0x000fc40000000000 */
[----:B------:R-:W-:Y:S02]  /*3c50*/  FMNMX.FTZ R41, R67, R64, !PT ;  /* 0x0000004043297209 */ /* 0x000fe40007810000 */
[----:B------:R-:W-:Y:S02]  /*3c60*/  ISETP.GT.AND P0, PT, R76, 0x59, PT ;  /* 0x000000594c00780c */ /* 0x000fe40003f04270 */
[----:B--2---:R-:W-:Y:S01]  /*3c70*/  FSEL R65, R70, -INF , P2 ;  /* 0xff80000046417808 */ /* 0x004fe20001000000 */
[----:B------:R-:W-:Y:S01]  /*3c80*/  MUFU.TANH R78, R50 ;  /* 0x00000032004e7308 */ /* 0x000fe20000002400 */
[----:B-----5:R-:W-:Y:S02]  /*3c90*/  FMNMX.FTZ R42, R66, R41, !PT ;  /* 0x00000029422a7209 */ /* 0x020fe40007810000 */
[----:B------:R-:W-:Y:S02]  /*3ca0*/  ISETP.GT.AND P2, PT, R76, 0x60, PT ;  /* 0x000000604c00780c */ /* 0x000fe40003f44270 */
[----:B----4-:R-:W-:Y:S01]  /*3cb0*/  FSEL R64, R92, -INF , P0 ;  /* 0xff8000005c407808 */ /* 0x010fe20000000000 */
[----:B------:R-:W-:Y:S01]  /*3cc0*/  FMUL.FTZ R92, R0, R49 ;  /* 0x00000031005c7220 */ /* 0x000fe20000410000 */
[----:B-1----:R-:W-:Y:S01]  /*3cd0*/  FMNMX.FTZ R43, R65, R42, !PT ;  /* 0x0000002a412b7209 */ /* 0x002fe20007810000 */
[----:B------:R1:W-:Y:S01]  /*3ce0*/  MUFU.TANH R84, R26 ;  /* 0x0000001a00547308 */ /* 0x0003e20000002400 */
[----:B------:R-:W-:-:S02]  /*3cf0*/  ISETP.GT.AND P0, PT, R76, 0x61, PT ;  /* 0x000000614c00780c */ /* 0x000fc40003f04270 */
[----:B------:R-:W-:Y:S01]  /*3d00*/  FSEL R41, R90, -INF , P2 ;  /* 0xff8000005a297808 */ /* 0x000fe20001000000 */
[----:B------:R-:W-:Y:S01]  /*3d10*/  FMUL.FTZ R90, R0, R25 ;  /* 0x00000019005a7220 */ /* 0x000fe20000410000 */
[----:B------:R-:W-:Y:S02]  /*3d20*/  ISETP.GT.AND P2, PT, R76, 0x68, PT ;  /* 0x000000684c00780c */ /* 0x000fe40003f44270 */
[----:B------:R-:W-:Y:S01]  /*3d30*/  ISETP.GT.AND P3, PT, R95, 0x8, PT ;  /* 0x000000085f00780c */ /* 0x000fe20003f64270 */
[----:B------:R2:W4:Y:S01]  /*3d40*/  MUFU.TANH R82, R51 ;  /* 0x0000003300527308 */ /* 0x0005220000002400 */
[----:B-1----:R-:W-:Y:S02]  /*3d50*/  FMNMX.FTZ R26, R64, R43, !PT ;  /* 0x0000002b401a7209 */ /* 0x002fe40007810000 */
[----:B---3--:R-:W-:Y:S02]  /*3d60*/  FSEL R50, R46, -INF , P2 ;  /* 0xff8000002e327808 */ /* 0x008fe40001000000 */
[----:B------:R-:W-:-:S02]  /*3d70*/  FMNMX.FTZ R26, R41, R26, !PT ;  /* 0x0000001a291a7209 */ /* 0x000fc40007810000 */
[----:B------:R-:W-:Y:S01]  /*3d80*/  ISETP.GT.AND P2, PT, R76, 0x70, PT ;  /* 0x000000704c00780c */ /* 0x000fe20003f44270 */
[----:B------:R-:W1:Y:S01]  /*3d90*/  MUFU.TANH R54, R54 ;  /* 0x0000003600367308 */ /* 0x000e620000002400 */
[----:B--2---:R-:W-:Y:S01]  /*3da0*/  FSEL R51, R94, -INF , P0 ;  /* 0xff8000005e337808 */ /* 0x004fe20000000000 */
[----:B------:R-:W-:Y:S01]  /*3db0*/  FMUL.FTZ R94, R0, R28 ;  /* 0x0000001c005e7220 */ /* 0x000fe20000410000 */
[----:B------:R-:W-:-:S04]  /*3dc0*/  ISETP.GT.AND P0, PT, R76, 0x69, PT ;  /* 0x000000694c00780c */ /* 0x000fc80003f04270 */
[----:B0-----:R-:W-:Y:S01]  /*3dd0*/  FSEL R42, R47, -INF , P0 ;  /* 0xff8000002f2a7808 */ /* 0x001fe20000000000 */
[----:B------:R0:W-:Y:S01]  /*3de0*/  MUFU.TANH R70, R27 ;  /* 0x0000001b00467308 */ /* 0x0001e20000002400 */
[----:B------:R-:W-:-:S04]  /*3df0*/  ISETP.GT.AND P0, PT, R76, 0x71, PT ;  /* 0x000000714c00780c */ /* 0x000fc80003f04270 */
[----:B----4-:R-:W-:Y:S02]  /*3e00*/  FSEL R47, R82, -INF , P0 ;  /* 0xff800000522f7808 */ /* 0x010fe40000000000 */
[----:B------:R-:W-:Y:S01]  /*3e10*/  ISETP.GT.AND P0, PT, R76, 0x79, PT ;  /* 0x000000794c00780c */ /* 0x000fe20003f04270 */
[----:B------:R2:W3:Y:S01]  /*3e20*/  MUFU.TANH R80, R55 ;  /* 0x0000003700507308 */ /* 0x0004e20000002400 */
[----:B0-----:R-:W-:Y:S01]  /*3e30*/  FMNMX.FTZ R27, R51, R26, !PT ;  /* 0x0000001a331b7209 */ /* 0x001fe20007810000 */
[----:B------:R-:W-:-:S03]  /*3e40*/  FMUL.FTZ R26, R0, R34 ;  /* 0x00000022001a7220 */ /* 0x000fc60000410000 */
[----:B------:R-:W-:-:S03]  /*3e50*/  FMNMX.FTZ R27, R50, R27, !PT ;  /* 0x0000001b321b7209 */ /* 0x000fc60007810000 */
[----:B------:R0:W4:Y:S01]  /*3e60*/  MUFU.TANH R86, R30 ;  /* 0x0000001e00567308 */ /* 0x0001220000002400 */
[----:B--2---:R-:W-:Y:S02]  /*3e70*/  FSEL R55, R78, -INF , P2 ;  /* 0xff8000004e377808 */ /* 0x004fe40001000000 */
[----:B------:R-:W-:-:S04]  /*3e80*/  ISETP.GT.AND P2, PT, R76, 0x78, PT ;  /* 0x000000784c00780c */ /* 0x000fc80003f44270 */
[----:B-1----:R-:W-:Y:S01]  /*3e90*/  FSEL R46, R54, -INF , P2 ;  /* 0xff800000362e7808 */ /* 0x002fe20001000000 */
[----:B------:R-:W1:Y:S01]  /*3ea0*/  MUFU.TANH R31, R31 ;  /* 0x0000001f001f7308 */ /* 0x000e620000002400 */
[----:B0-----:R-:W-:Y:S02]  /*3eb0*/  FMNMX.FTZ R30, R42, R27, !PT ;  /* 0x0000001b2a1e7209 */ /* 0x001fe40007810000 */
[----:B------:R-:W-:Y:S02]  /*3ec0*/  ISETP.GT.AND P2, PT, R76, 0x80, PT ;  /* 0x000000804c00780c */ /* 0x000fe40003f44270 */
[----:B------:R-:W-:Y:S02]  /*3ed0*/  FMNMX.FTZ R30, R55, R30, !PT ;  /* 0x0000001e371e7209 */ /* 0x000fe40007810000 */
[----:B---3--:R-:W-:Y:S01]  /*3ee0*/  FSEL R34, R80, -INF , P0 ;  /* 0xff80000050227808 */ /* 0x008fe20000000000 */
[----:B------:R0:W2:Y:S01]  /*3ef0*/  MUFU.TANH R78, R26 ;  /* 0x0000001a004e7308 */ /* 0x0000a20000002400 */
[----:B------:R-:W-:-:S02]  /*3f00*/  FMNMX.FTZ R27, R47, R30, !PT ;  /* 0x0000001e2f1b7209 */ /* 0x000fc40007810000 */
[----:B------:R-:W-:Y:S02]  /*3f10*/  ISETP.GT.AND P0, PT, R76, 0x81, PT ;  /* 0x000000814c00780c */ /* 0x000fe40003f04270 */
[----:B------:R-:W-:Y:S02]  /*3f20*/  FMNMX.FTZ R27, R46, R27, !PT ;  /* 0x0000001b2e1b7209 */ /* 0x000fe40007810000 */
[----:B------:R-:W-:Y:S01]  /*3f30*/  FSEL R54, R84, -INF , P2 ;  /* 0xff80000054367808 */ /* 0x000fe20001000000 */
[----:B------:R1:W3:Y:S01]  /*3f40*/  MUFU.TANH R82, R35 ;  /* 0x0000002300527308 */ /* 0x0002e20000002400 */
[----:B------:R-:W-:Y:S01]  /*3f50*/  FMNMX.FTZ R27, R34, R27, !PT ;  /* 0x0000001b221b7209 */ /* 0x000fe20007810000 */
[----:B0-----:R-:W-:Y:S01]  /*3f60*/  FMUL.FTZ R26, R0, R38 ;  /* 0x00000026001a7220 */ /* 0x001fe20000410000 */
[----:B------:R-:W-:Y:S01]  /*3f70*/  ISETP.GT.AND P2, PT, R76, 0x88, PT ;  /* 0x000000884c00780c */ /* 0x000fe20003f44270 */
[----:B------:R-:W-:Y:S01]  /*3f80*/  FMUL.FTZ R84, R0, R53 ;  /* 0x0000003500547220 */ /* 0x000fe20000410000 */
[----:B------:R-:W-:Y:S01]  /*3f90*/  FSEL R43, R70, -INF , P0 ;  /* 0xff800000462b7808 */ /* 0x000fe20000000000 */
[----:B------:R-:W-:Y:S01]  /*3fa0*/  FMUL.FTZ R70, R0, R44 ;  /* 0x0000002c00467220 */ /* 0x000fe20000410000 */
[----:B------:R-:W-:Y:S01]  /*3fb0*/  FMNMX.FTZ R30, R54, R27, !PT ;  /* 0x0000001b361e7209 */ /* 0x000fe20007810000 */
[----:B------:R0:W5:Y:S01]  /*3fc0*/  MUFU.TANH R80, R26 ;  /* 0x0000001a00507308 */ /* 0x0001620000002400 */
[----:B------:R-:W-:-:S02]  /*3fd0*/  ISETP.GT.AND P0, PT, R76, 0x89, PT ;  /* 0x000000894c00780c */ /* 0x000fc40003f04270 */
[----:B----4-:R-:W-:Y:S01]  /*3fe0*/  FSEL R38, R86, -INF , P2 ;  /* 0xff80000056267808 */ /* 0x010fe20001000000 */
[----:B------:R-:W-:Y:S01]  /*3ff0*/  FMUL.FTZ R86, R0, R37 ;  /* 0x0000002500567220 */ /* 0x000fe20000410000 */
[----:B------:R-:W-:Y:S02]  /*4000*/  FMNMX.FTZ R27, R43, R30, !PT ;  /* 0x0000001e2b1b7209 */ /* 0x000fe40007810000 */
[----:B------:R-:W-:Y:S01]  /*4010*/  ISETP.GT.AND P2, PT, R76, 0x90, PT ;  /* 0x000000904c00780c */ /* 0x000fe20003f44270 */
[----:B------:R-:W4:Y:S01]  /*4020*/  MUFU.TANH R39, R39 ;  /* 0x0000002700277308 */ /* 0x000f220000002400 */
[----:B-1----:R-:W-:Y:S02]  /*4030*/  FSEL R35, R31, -INF , P0 ;  /* 0xff8000001f237808 */ /* 0x002fe40000000000 */
[----:B0-----:R-:W-:Y:S02]  /*4040*/  FMNMX.FTZ R26, R38, R27, !PT ;  /* 0x0000001b261a7209 */ /* 0x001fe40007810000 */
[----:B------:R-:W-:-:S02]  /*4050*/  ISETP.GT.AND P0, PT, R76, 0x91, PT ;  /* 0x000000914c00780c */ /* 0x000fc40003f04270 */
[----:B--2---:R-:W-:Y:S01]  /*4060*/  FSEL R30, R78, -INF , P2 ;  /* 0xff8000004e1e7808 */ /* 0x004fe20001000000 */
[----:B------:R-:W-:Y:S01]  /*4070*/  MUFU.TANH R3, R3 ;  /* 0x0000000300037308 */ /* 0x000fe20000002400 */
[----:B------:R-:W-:Y:S01]  /*4080*/  FMNMX.FTZ R31, R35, R26, !PT ;  /* 0x0000001a231f7209 */ /* 0x000fe20007810000 */
[----:B------:R-:W-:Y:S01]  /*4090*/  FMUL.FTZ R78, R0, R45 ;  /* 0x0000002d004e7220 */ /* 0x000fe20000410000 */
[----:B------:R-:W-:Y:S02]  /*40a0*/  ISETP.GT.AND P2, PT, R76, 0x98, PT ;  /* 0x000000984c00780c */ /* 0x000fe40003f44270 */
[----:B---3--:R-:W-:Y:S01]  /*40b0*/  FSEL R27, R82, -INF , P0 ;  /* 0xff800000521b7808 */ /* 0x008fe20000000000 */
[----:B------:R-:W-:Y:S01]  /*40c0*/  FMUL.FTZ R82, R0, R32 ;  /* 0x0000002000527220 */ /* 0x000fe20000410000 */
[----:B------:R-:W-:Y:S01]  /*40d0*/  FMNMX.FTZ R26, R30, R31, !PT ;  /* 0x0000001f1e1a7209 */ /* 0x000fe20007810000 */
[----:B------:R-:W-:Y:S01]  /*40e0*/  MUFU.TANH R4, R4 ;  /* 0x0000000400047308 */ /* 0x000fe20000002400 */
[----:B------:R-:W-:Y:S01]  /*40f0*/  ISETP.GT.AND P0, PT, R76, 0x99, PT ;  /* 0x000000994c00780c */ /* 0x000fe20003f04270 */
[----:B------:R-:W-:Y:S01]  /*4100*/  FMUL.FTZ R76, R0, R33 ;  /* 0x00000021004c7220 */ /* 0x000fe20000410000 */
[----:B-----5:R-:W-:Y:S01]  /*4110*/  FSEL R31, R80, -INF , P2 ;  /* 0xff800000501f7808 */ /* 0x020fe20001000000 */
[----:B------:R-:W-:Y:S01]  /*4120*/  FMUL.FTZ R80, R0, R29 ;  /* 0x0000001d00507220 */ /* 0x000fe20000410000 */
[----:B------:R-:W-:-:S02]  /*4130*/  FMNMX.FTZ R44, R27, R26, !PT ;  /* 0x0000001a1b2c7209 */ /* 0x000fc40007810000 */
[----:B----4-:R-:W-:Y:S01]  /*4140*/  FSEL R26, R39, -INF , P0 ;  /* 0xff800000271a7808 */ /* 0x010fe20000000000 */
[----:B------:R-:W0:Y:S01]  /*4150*/  MUFU.TANH R6, R6 ;  /* 0x0000000600067308 */ /* 0x000e220000002400 */
[----:B------:R-:W-:Y:S02]  /*4160*/  FMNMX.FTZ R39, R31, R44, !PT ;  /* 0x0000002c1f277209 */ /* 0x000fe40007810000 */
[----:B------:R-:W-:Y:S02]  /*4170*/  ISETP.GT.AND P2, PT, R95, 0x1, PT ;  /* 0x000000015f00780c */ /* 0x000fe40003f44270 */
[----:B------:R-:W-:-:S03]  /*4180*/  FMNMX.FTZ R39, R26, R39, !PT ;  /* 0x000000271a277209 */ /* 0x000fc60007810000 */
[----:B------:R-:W-:Y:S02]  /*4190*/  MUFU.TANH R5, R5 ;  /* 0x0000000500057308 */ /* 0x000fe40000002400 */
[----:B------:R-:W1:Y:S06]  /*41a0*/  SHFL.BFLY PT, R44, R39, 0x2, 0x1f ;  /* 0x0c401f00272c7f89 */ /* 0x000e6c00000e0000 */
[----:B------:R-:W2:Y:S01]  /*41b0*/  MUFU.TANH R7, R7 ;  /* 0x0000000700077308 */ /* 0x000ea20000002400 */
[----:B0-----:R-:W-:-:S07]  /*41c0*/  FSEL R37, R6, -INF , P3 ;  /* 0xff80000006257808 */ /* 0x001fce0001800000 */
[----:B------:R-:W-:Y:S08]  /*41d0*/  MUFU.TANH R8, R8 ;  /* 0x0000000800087308 */ /* 0x000ff00000002400 */
[----:B------:R-:W0:Y:S01]  /*41e0*/  MUFU.TANH R9, R9 ;  /* 0x0000000900097308 */ /* 0x000e220000002400 */
[----:B-1----:R-:W-:Y:S02]  /*41f0*/  FMNMX.FTZ R44, R39, R44, !PT ;  /* 0x0000002c272c7209 */ /* 0x002fe40007810000 */
[----:B------:R-:W-:-:S02]  /*4200*/  FSEL R39, R4, -INF , P2 ;  /* 0xff80000004277808 */ /* 0x000fc40001000000 */
[----:B------:R-:W-:Y:S01]  /*4210*/  ISETP.GT.AND P2, PT, R95, 0x10, PT ;  /* 0x000000105f00780c */ /* 0x000fe20003f44270 */
[----:B------:R-:W1:Y:S02]  /*4220*/  SHFL.BFLY PT, R121, R44, 0x1, 0x1f ;  /* 0x0c201f002c797f89 */ /* 0x000e6400000e0000 */
[----:B------:R-:W-:Y:S01]  /*4230*/  MUFU.TANH R10, R10 ;  /* 0x0000000a000a7308 */ /* 0x000fe20000002400 */
[----:B--2---:R-:W-:Y:S02]  /*4240*/  FSEL R7, R7, -INF , P2 ;  /* 0xff80000007077808 */ /* 0x004fe40001000000 */
[----:B------:R-:W-:-:S05]  /*4250*/  ISETP.GT.AND P2, PT, R95, 0x18, PT ;  /* 0x000000185f00780c */ /* 0x000fca0003f44270 */
[----:B------:R-:W2:Y:S01]  /*4260*/  MUFU.TANH R11, R11 ;  /* 0x0000000b000b7308 */ /* 0x000ea20000002400 */
[----:B0-----:R-:W-:Y:S02]  /*4270*/  FSEL R9, R9, -INF , P2 ;  /* 0xff80000009097808 */ /* 0x001fe40001000000 */
[----:B------:R-:W-:-:S05]  /*4280*/  ISETP.GT.AND P2, PT, R95, 0x20, PT ;  /* 0x000000205f00780c */ /* 0x000fca0003f44270 */
[----:B------:R-:W0:Y:S01]  /*4290*/  MUFU.TANH R12, R12 ;  /* 0x0000000c000c7308 */ /* 0x000e220000002400 */
[----:B-1----:R-:W-:-:S07]  /*42a0*/  FMNMX.FTZ R121, R44, R121, !PT ;  /* 0x000000792c797209 */ /* 0x002fce0007810000 */
[----:B------:R-:W1:Y:S01]  /*42b0*/  MUFU.TANH R13, R13 ;  /* 0x0000000d000d7308 */ /* 0x000e620000002400 */
[----:B--2---:R-:W-:Y:S02]  /*42c0*/  FSEL R48, R11, -INF , P2 ;  /* 0xff8000000b307808 */ /* 0x004fe40001000000 */
[C---:B------:R-:W-:Y:S01]  /*42d0*/  FSETP.NEU.FTZ.AND P0, PT, R121.reuse, -INF , PT ;  /* 0xff8000007900780b */ /* 0x040fe20003f1d000 */
[----:B------:R-:W-:-:S01]  /*42e0*/  FFMA.FTZ R24, R121, R24, -8 ;  /* 0xc100000079187423 */ /* 0x000fc20000010018 */
[----:B------:R-:W-:-:S03]  /*42f0*/  ISETP.GT.AND P2, PT, R95, 0x28, PT ;  /* 0x000000285f00780c */ /* 0x000fc60003f44270 */
[----:B------:R-:W2:Y:S01]  /*4300*/  MUFU.TANH R14, R14 ;  /* 0x0000000e000e7308 */ /* 0x000ea20000002400 */
[----:B------:R-:W-:Y:S02]  /*4310*/  FSEL R24, R24, RZ, P0 ;  /* 0x000000ff18187208 */ /* 0x000fe40000000000 */
[----:B------:R-:W-:-:S03]  /*4320*/  ISETP.GT.AND P0, PT, R95, RZ, PT ;  /* 0x000000ff5f00720c */ /* 0x000fc60003f04270 */
[--C-:B------:R-:W-:Y:S01]  /*4330*/  FFMA.FTZ R87, R87, UR59, -R24.reuse ;  /* 0x0000003b57577c23 */ /* 0x100fe20008010818 */
[----:B------:R-:W-:Y:S01]  /*4340*/  FSEL R36, R3, -INF , P0 ;  /* 0xff80000003247808 */ /* 0x000fe20000000000 */
[----:B------:R-:W3:Y:S01]  /*4350*/  MUFU.TANH R15, R15 ;  /* 0x0000000f000f7308 */ /* 0x000ee20000002400 */
[----:B------:R-:W-:Y:S01]  /*4360*/  ISETP.GT.AND P0, PT, R95, 0x9, PT ;  /* 0x000000095f00780c */ /* 0x000fe20003f04270 */
[--C-:B------:R-:W-:Y:S01]  /*4370*/  FFMA.FTZ R85, R85, UR59, -R24.reuse ;  /* 0x0000003b55557c23 */ /* 0x100fe20008010818 */
[----:B------:R-:W-:Y:S01]  /*4380*/  FMNMX.FTZ R6, R36, R39, !PT ;  /* 0x0000002724067209 */ /* 0x000fe20007810000 */
[--C-:B------:R-:W-:Y:S01]  /*4390*/  FFMA.FTZ R66, R66, UR59, -R24.reuse ;  /* 0x0000003b42427c23 */ /* 0x100fe20008010818 */
[----:B------:R-:W-:Y:S01]  /*43a0*/  FSEL R44, R5, -INF , P0 ;  /* 0xff800000052c7808 */ /* 0x000fe20000000000 */
[--C-:B------:R-:W-:Y:S01]  /*43b0*/  FFMA.FTZ R25, R111, UR59, -R24.reuse ;  /* 0x0000003b6f197c23 */ /* 0x100fe20008010818 */
[----:B------:R-:W-:Y:S01]  /*43c0*/  FMNMX.FTZ R5, R37, R6, !PT ;  /* 0x0000000625057209 */ /* 0x000fe20007810000 */
[----:B------:R-:W4:Y:S01]  /*43d0*/  MUFU.TANH R20, R20 ;  /* 0x0000001400147308 */ /* 0x000f220000002400 */
[----:B------:R-:W-:Y:S01]  /*43e0*/  ISETP.GT.AND P0, PT, R95, 0x11, PT ;  /* 0x000000115f00780c */ /* 0x000fe20003f04270 */
[--C-:B------:R-:W-:Y:S01]  /*43f0*/  FFMA.FTZ R28, R105, UR59, -R24.reuse ;  /* 0x0000003b691c7c23 */ /* 0x100fe20008010818 */
[----:B------:R-:W-:Y:S01]  /*4400*/  FMNMX.FTZ R6, R44, R5, !PT ;  /* 0x000000052c067209 */ /* 0x000fe20007810000 */
[--C-:B------:R-:W-:Y:S01]  /*4410*/  FFMA.FTZ R29, R107, UR59, -R24.reuse ;  /* 0x0000003b6b1d7c23 */ /* 0x100fe20008010818 */
[----:B------:R-:W-:Y:S01]  /*4420*/  FSEL R45, R8, -INF , P0 ;  /* 0xff800000082d7808 */ /* 0x000fe20000000000 */
[--C-:B------:R-:W-:Y:S01]  /*4430*/  FFMA.FTZ R69, R69, UR59, -R24.reuse ;  /* 0x0000003b45457c23 */ /* 0x100fe20008010818 */
[----:B------:R-:W-:Y:S01]  /*4440*/  FMNMX.FTZ R8, R7, R6, !PT ;  /* 0x0000000607087209 */ /* 0x000fe20007810000 */
[----:B------:R-:W5:Y:S01]  /*4450*/  MUFU.TANH R72, R72 ;  /* 0x0000004800487308 */ /* 0x000f620000002400 */
        /* <DEDUP_REMOVED lines=12> */
[----:B0-----:R-:W-:Y:S01]  /*4520*/  FSEL R12, R12, -INF , P0 ;  /* 0xff8000000c0c7808 */ /* 0x001fe20000000000 */
[--C-:B------:R-:W-:Y:S01]  /*4530*/  FFMA.FTZ R5, R93, UR59, -R24.reuse ;  /* 0x0000003b5d057c23 */ /* 0x100fe20008010818 */
[----:B------:R-:W-:Y:S01]  /*4540*/  FMNMX.FTZ R11, R48, R49, !PT ;  /* 0x00000031300b7209 */ /* 0x000fe20007810000 */
[----:B------:R-:W0:Y:S01]  /*4550*/  MUFU.TANH R73, R73 ;  /* 0x0000004900497308 */ /* 0x000e220000002400 */
[----:B------:R-:W-:Y:S01]  /*4560*/  ISETP.GT.AND P0, PT, R95, 0x29, PT ;  /* 0x000000295f00780c */ /* 0x000fe20003f04270 */
[--C-:B------:R-:W-:Y:S01]  /*4570*/  FFMA.FTZ R8, R91, UR59, -R24.reuse ;  /* 0x0000003b5b087c23 */ /* 0x100fe20008010818 */
[----:B-1----:R-:W-:Y:S01]  /*4580*/  FSEL R49, R13, -INF , P2 ;  /* 0xff8000000d317808 */ /* 0x002fe20001000000 */
[--C-:B------:R-:W-:Y:S01]  /*4590*/  FFMA.FTZ R65, R65, UR59, -R24.reuse ;  /* 0x0000003b41417c23 */ /* 0x100fe20008010818 */
[----:B------:R-:W-:Y:S01]  /*45a0*/  FMNMX.FTZ R68, R12, R11, !PT ;  /* 0x0000000b0c447209 */ /* 0x000fe20007810000 */
[--C-:B------:R-:W-:Y:S01]  /*45b0*/  FFMA.FTZ R11, R89, UR59, -R24.reuse ;  /* 0x0000003b590b7c23 */ /* 0x100fe20008010818 */
[----:B------:R-:W-:Y:S01]  /*45c0*/  ISETP.GT.AND P2, PT, R95, 0x30, PT ;  /* 0x000000305f00780c */ /* 0x000fe20003f44270 */
[----:B------:R-:W1:Y:S01]  /*45d0*/  MUFU.TANH R56, R56 ;  /* 0x0000003800387308 */ /* 0x000e620000002400 */
[----:B--2---:R-:W-:Y:S01]  /*45e0*/  FSEL R52, R14, -INF , P0 ;  /* 0xff8000000e347808 */ /* 0x004fe20000000000 */
[--C-:B------:R-:W-:Y:S01]  /*45f0*/  FFMA.FTZ R41, R41, UR59, -R24.reuse ;  /* 0x0000003b29297c23 */ /* 0x100fe20008010818 */
[----:B------:R-:W-:Y:S01]  /*4600*/  FMNMX.FTZ R13, R49, R68, !PT ;  /* 0x00000044310d7209 */ /* 0x000fe20007810000 */
[--C-:B------:R-:W-:Y:S01]  /*4610*/  FFMA.FTZ R50, R50, UR59, -R24.reuse ;  /* 0x0000003b32327c23 */ /* 0x100fe20008010818 */
[----:B------:R-:W-:Y:S01]  /*4620*/  ISETP.GT.AND P0, PT, R95, 0x31, PT ;  /* 0x000000315f00780c */ /* 0x000fe20003f04270 */
[--C-:B------:R-:W-:Y:S01]  /*4630*/  FFMA.FTZ R47, R47, UR59, -R24.reuse ;  /* 0x0000003b2f2f7c23 */ /* 0x100fe20008010818 */
[----:B---3--:R-:W-:Y:S01]  /*4640*/  FSEL R15, R15, -INF , P2 ;  /* 0xff8000000f0f7808 */ /* 0x008fe20001000000 */
[----:B------:R-:W2:Y:S01]  /*4650*/  MUFU.TANH R57, R57 ;  /* 0x0000003900397308 */ /* 0x000ea20000002400 */
[----:B------:R-:W-:Y:S01]  /*4660*/  FMNMX.FTZ R14, R52, R13, !PT ;  /* 0x0000000d340e7209 */ /* 0x000fe20007810000 */
[--C-:B------:R-:W-:Y:S01]  /*4670*/  FFMA.FTZ R46, R46, UR59, -R24.reuse ;  /* 0x0000003b2e2e7c23 */ /* 0x100fe20008010818 */
[----:B----4-:R-:W-:Y:S01]  /*4680*/  FSEL R53, R20, -INF , P0 ;  /* 0xff80000014357808 */ /* 0x010fe20000000000 */
[--C-:B------:R-:W-:Y:S01]  /*4690*/  FFMA.FTZ R43, R43, UR59, -R24.reuse ;  /* 0x0000003b2b2b7c23 */ /* 0x100fe20008010818 */
[----:B------:R-:W-:Y:S01]  /*46a0*/  ISETP.GT.AND P2, PT, R95, 0x38, PT ;  /* 0x000000385f00780c */ /* 0x000fe20003f44270 */
[--C-:B------:R-:W-:Y:S01]  /*46b0*/  FFMA.FTZ R38, R38, UR59, -R24.reuse ;  /* 0x0000003b26267c23 */ /* 0x100fe20008010818 */
[----:B------:R-:W-:Y:S01]  /*46c0*/  FMNMX.FTZ R20, R15, R14, !PT ;  /* 0x0000000e0f147209 */ /* 0x000fe20007810000 */
[----:B------:R-:W3:Y:S01]  /*46d0*/  MUFU.TANH R58, R58 ;  /* 0x0000003a003a7308 */ /* 0x000ee20000002400 */
[----:B------:R-:W-:Y:S01]  /*46e0*/  ISETP.GT.AND P0, PT, R95, 0x39, PT ;  /* 0x000000395f00780c */ /* 0x000fe20003f04270 */
[--C-:B------:R-:W-:Y:S01]  /*46f0*/  FFMA.FTZ R35, R35, UR59, -R24.reuse ;  /* 0x0000003b23237c23 */ /* 0x100fe20008010818 */
[----:B-----5:R-:W-:Y:S01]  /*4700*/  FSEL R72, R72, -INF , P2 ;  /* 0xff80000048487808 */ /* 0x020fe20001000000 */
[--C-:B------:R-:W-:Y:S01]  /*4710*/  FFMA.FTZ R30, R30, UR59, -R24.reuse ;  /* 0x0000003b1e1e7c23 */ /* 0x100fe20008010818 */
[----:B------:R-:W-:Y:S01]  /*4720*/  FMNMX.FTZ R13, R53, R20, !PT ;  /* 0x00000014350d7209 */ /* 0x000fe20007810000 */
[--C-:B------:R-:W-:Y:S01]  /*4730*/  FFMA.FTZ R27, R27, UR59, -R24.reuse ;  /* 0x0000003b1b1b7c23 */ /* 0x100fe20008010818 */
[----:B------:R-:W-:Y:S01]  /*4740*/  ISETP.GT.AND P2, PT, R95, 0x40, PT ;  /* 0x000000405f00780c */ /* 0x000fe20003f44270 */
[----:B------:R-:W4:Y:S01]  /*4750*/  MUFU.TANH R59, R59 ;  /* 0x0000003b003b7308 */ /* 0x000f220000002400 */
[----:B------:R-:W-:Y:S01]  /*4760*/  FSEL R21, R21, -INF , P0 ;  /* 0xff80000015157808 */ /* 0x000fe20000000000 */
[----:B------:R-:W-:Y:S01]  /*4770*/  FFMA.FTZ R31, R31, UR59, -R24 ;  /* 0x0000003b1f1f7c23 */ /* 0x000fe20008010818 */
[----:B------:R-:W-:-:S02]  /*4780*/  FMNMX.FTZ R20, R72, R13, !PT ;  /* 0x0000000d48147209 */ /* 0x000fc40007810000 */
[----:B------:R-:W-:Y:S02]  /*4790*/  CS2R R110, SRZ ;  /* 0x00000000006e7805 */ /* 0x000fe4000001ff00 */
[----:B------:R-:W-:Y:S02]  /*47a0*/  ISETP.GT.AND P0, PT, R95, 0x41, PT ;  /* 0x000000415f00780c */ /* 0x000fe40003f04270 */
[----:B0-----:R-:W-:Y:S01]  /*47b0*/  FSEL R73, R73, -INF , P2 ;  /* 0xff80000049497808 */ /* 0x001fe20001000000 */
[----:B------:R0:W-:Y:S01]  /*47c0*/  MUFU.EX2 R14, R87 ;  /* 0x00000057000e7308 */ /* 0x0001e20000000800 */
[----:B------:R-:W-:Y:S02]  /*47d0*/  FMNMX.FTZ R20, R21, R20, !PT ;  /* 0x0000001415147209 */ /* 0x000fe40007810000 */
[----:B------:R-:W-:Y:S02]  /*47e0*/  ISETP.GT.AND P2, PT, R95, 0x48, PT ;  /* 0x000000485f00780c */ /* 0x000fe40003f44270 */
[----:B-1----:R-:W-:Y:S01]  /*47f0*/  FSEL R68, R56, -INF , P0 ;  /* 0xff80000038447808 */ /* 0x002fe20000000000 */
[--C-:B------:R-:W-:Y:S01]  /*4800*/  FFMA.FTZ R56, R81, UR59, -R24.reuse ;  /* 0x0000003b51387c23 */ /* 0x100fe20008010818 */
[----:B------:R-:W-:Y:S01]  /*4810*/  ISETP.GT.AND P0, PT, R95, 0x49, PT ;  /* 0x000000495f00780c */ /* 0x000fe20003f04270 */
[----:B------:R-:W-:Y:S01]  /*4820*/  MUFU.TANH R60, R60 ;  /* 0x0000003c003c7308 */ /* 0x000fe20000002400 */
[----:B0-----:R-:W-:-:S01]  /*4830*/  FFMA.FTZ R87, R83, UR59, -R24 ;  /* 0x0000003b53577c23 */ /* 0x001fc20008010818 */
[----:B------:R-:W-:-:S02]  /*4840*/  FMNMX.FTZ R83, R73, R20, !PT ;  /* 0x0000001449537209 */ /* 0x000fc40007810000 */
[----:B--2---:R-:W-:Y:S02]  /*4850*/  FSEL R74, R57, -INF , P2 ;  /* 0xff800000394a7808 */ /* 0x004fe40001000000 */
[----:B------:R-:W-:Y:S02]  /*4860*/  FMNMX.FTZ R57, R68, R83, !PT ;  /* 0x0000005344397209 */ /* 0x000fe40007810000 */
[----:B------:R-:W0:Y:S01]  /*4870*/  MUFU.TANH R62, R62 ;  /* 0x0000003e003e7308 */ /* 0x000e220000002400 */
[----:B---3--:R-:W-:Y:S02]  /*4880*/  FSEL R83, R58, -INF , P0 ;  /* 0xff8000003a537808 */ /* 0x008fe40000000000 */
[C---:B------:R-:W-:Y:S02]  /*4890*/  ISETP.GT.AND P2, PT, R95.reuse, 0x50, PT ;  /* 0x000000505f00780c */ /* 0x040fe40003f44270 */
[----:B------:R-:W-:Y:S02]  /*48a0*/  FMNMX.FTZ R58, R74, R57, !PT ;  /* 0x000000394a3a7209 */ /* 0x000fe40007810000 */
[----:B------:R-:W-:Y:S01]  /*48b0*/  ISETP.GT.AND P0, PT, R95, 0x51, PT ;  /* 0x000000515f00780c */ /* 0x000fe20003f04270 */
[----:B------:R-:W1:Y:S01]  /*48c0*/  MUFU.TANH R61, R61 ;  /* 0x0000003d003d7308 */ /* 0x000e620000002400 */
[----:B----4-:R-:W-:Y:S01]  /*48d0*/  FSEL R81, R59, -INF , P2 ;  /* 0xff8000003b517808 */ /* 0x010fe20001000000 */
[----:B------:R-:W-:Y:S01]  /*48e0*/  FFMA.FTZ R59, R79, UR59, -R24 ;  /* 0x0000003b4f3b7c23 */ /* 0x000fe20008010818 */
[----:B------:R-:W-:-:S02]  /*48f0*/  FMNMX.FTZ R58, R83, R58, !PT ;  /* 0x0000003a533a7209 */ /* 0x000fc40007810000 */
[----:B------:R-:W-:Y:S02]  /*4900*/  ISETP.GT.AND P2, PT, R95, 0x58, PT ;  /* 0x000000585f00780c */ /* 0x000fe40003f44270 */
[----:B------:R-:W-:Y:S01]  /*4910*/  FMNMX.FTZ R58, R81, R58, !PT ;  /* 0x0000003a513a7209 */ /* 0x000fe20007810000 */
[----:B------:R-:W2:Y:S01]  /*4920*/  MUFU.TANH R63, R63 ;  /* 0x0000003f003f7308 */ /* 0x000ea20000002400 */
[----:B0-----:R-:W-:Y:S02]  /*4930*/  FSEL R62, R62, -INF , P2 ;  /* 0xff8000003e3e7808 */ /* 0x001fe40001000000 */
[----:B------:R-:W-:-:S05]  /*4940*/  ISETP.GT.AND P2, PT, R95, 0x60, PT ;  /* 0x000000605f00780c */ /* 0x000fca0003f44270 */
[----:B------:R-:W-:Y:S08]  /*4950*/  MUFU.TANH R40, R40 ;  /* 0x0000002800287308 */ /* 0x000ff00000002400 */
[----:B------:R0:W-:Y:S08]  /*4960*/  MUFU.EX2 R13, R85 ;  /* 0x00000055000d7308 */ /* 0x0001f00000000800 */
[----:B------:R-:W3:Y:S01]  /*4970*/  MUFU.TANH R70, R70 ;  /* 0x0000004600467308 */ /* 0x000ee20000002400 */
[----:B0-----:R-:W-:Y:S01]  /*4980*/  FSEL R85, R60, -INF , P0 ;  /* 0xff8000003c557808 */ /* 0x001fe20000000000 */
[----:B------:R-:W-:Y:S01]  /*4990*/  FFMA.FTZ R60, R77, UR59, -R24 ;  /* 0x0000003b4d3c7c23 */ /* 0x000fe20008010818 */
[----:B------:R-:W-:-:S02]  /*49a0*/  ISETP.GT.AND P0, PT, R95, 0x59, PT ;  /* 0x000000595f00780c */ /* 0x000fc40003f04270 */
[----:B------:R-:W-:Y:S02]  /*49b0*/  FMNMX.FTZ R57, R85, R58, !PT ;  /* 0x0000003a55397209 */ /* 0x000fe40007810000 */
[----:B-1----:R-:W-:Y:S01]  /*49c0*/  FSEL R79, R61, -INF , P0 ;  /* 0xff8000003d4f7808 */ /* 0x002fe20000000000 */
[----:B------:R-:W-:Y:S01]  /*49d0*/  MUFU.TANH R78, R78 ;  /* 0x0000004e004e7308 */ /* 0x000fe20000002400 */
[----:B------:R-:W-:Y:S02]  /*49e0*/  FMNMX.FTZ R58, R62, R57, !PT ;  /* 0x000000393e3a7209 */ /* 0x000fe40007810000 */
[----:B------:R-:W-:Y:S02]  /*49f0*/  ISETP.GT.AND P0, PT, R95, 0x61, PT ;  /* 0x000000615f00780c */ /* 0x000fe40003f04270 */
[----:B--2---:R-:W-:Y:S02]  /*4a00*/  FSEL R77, R63, -INF , P2 ;  /* 0xff8000003f4d7808 */ /* 0x004fe40001000000 */
[----:B------:R-:W-:Y:S01]  /*4a10*/  FMNMX.FTZ R58, R79, R58, !PT ;  /* 0x0000003a4f3a7209 */ /* 0x000fe20007810000 */
[----:B------:R-:W0:Y:S01]  /*4a20*/  MUFU.TANH R100, R100 ;  /* 0x0000006400647308 */ /* 0x000e220000002400 */
[----:B------:R-:W-:-:S02]  /*4a30*/  ISETP.GT.AND P2, PT, R95, 0x68, PT ;  /* 0x000000685f00780c */ /* 0x000fc40003f44270 */
[----:B------:R-:W-:Y:S02]  /*4a40*/  FMNMX.FTZ R58, R77, R58, !PT ;  /* 0x0000003a4d3a7209 */ /* 0x000fe40007810000 */
[----:B---3--:R-:W-:Y:S02]  /*4a50*/  FSEL R70, R70, -INF , P2 ;  /* 0xff80000046467808 */ /* 0x008fe40001000000 */
[----:B------:R-:W-:Y:S01]  /*4a60*/  ISETP.GT.AND P2, PT, R95, 0x70, PT ;  /* 0x000000705f00780c */ /* 0x000fe20003f44270 */
[----:B------:R-:W1:Y:S08]  /*4a70*/  MUFU.TANH R92, R92 ;  /* 0x0000005c005c7308 */ /* 0x000e700000002400 */
[----:B------:R2:W-:Y:S01]  /*4a80*/  MUFU.EX2 R20, R87 ;  /* 0x0000005700147308 */ /* 0x0005e20000000800 */
[----:B0-----:R-:W-:-:S02]  /*4a90*/  FSEL R100, R100, -INF , P2 ;  /* 0xff80000064647808 */ /* 0x001fc40001000000 */
[----:B------:R-:W-:-:S05]  /*4aa0*/  ISETP.GT.AND P2, PT, R95, 0x78, PT ;  /* 0x000000785f00780c */ /* 0x000fca0003f44270 */
[----:B------:R-:W0:Y:S01]  /*4ab0*/  MUFU.TANH R96, R96 ;  /* 0x0000006000607308 */ /* 0x000e220000002400 */
[----:B--2---:R-:W-:Y:S01]  /*4ac0*/  FSEL R87, R40, -INF , P0 ;  /* 0xff80000028577808 */ /* 0x004fe20000000000 */
[--C-:B------:R-:W-:Y:S01]  /*4ad0*/  FFMA.FTZ R40, R75, UR59, -R24.reuse ;  /* 0x0000003b4b287c23 */ /* 0x100fe20008010818 */
[----:B------:R-:W-:Y:S02]  /*4ae0*/  ISETP.GT.AND P0, PT, R95, 0x69, PT ;  /* 0x000000695f00780c */ /* 0x000fe40003f04270 */
[----:B------:R-:W-:Y:S01]  /*4af0*/  FMNMX.FTZ R61, R87, R58, !PT ;  /* 0x0000003a573d7209 */ /* 0x000fe20007810000 */
[----:B------:R-:W-:-:S01]  /*4b00*/  FFMA.FTZ R58, R71, UR59, -R24 ;  /* 0x0000003b473a7c23 */ /* 0x000fc20008010818 */
[----:B------:R-:W-:Y:S01]  /*4b10*/  FSEL R78, R78, -INF , P0 ;  /* 0xff8000004e4e7808 */ /* 0x000fe20000000000 */
[----:B------:R-:W2:Y:S01]  /*4b20*/  MUFU.TANH R84, R84 ;  /* 0x0000005400547308 */ /* 0x000ea20000002400 */
[----:B------:R-:W-:Y:S02]  /*4b30*/  FMNMX.FTZ R61, R70, R61, !PT ;  /* 0x0000003d463d7209 */ /* 0x000fe40007810000 */
[----:B------:R-:W-:-:S02]  /*4b40*/  ISETP.GT.AND P0, PT, R95, 0x71, PT ;  /* 0x000000715f00780c */ /* 0x000fc40003f04270 */
[----:B------:R-:W-:Y:S02]  /*4b50*/  FMNMX.FTZ R61, R78, R61, !PT ;  /* 0x0000003d4e3d7209 */ /* 0x000fe40007810000 */
[----:B-1----:R-:W-:Y:S01]  /*4b60*/  FSEL R92, R92, -INF , P0 ;  /* 0xff8000005c5c7808 */ /* 0x002fe20000000000 */
[----:B------:R-:W1:Y:S01]  /*4b70*/  MUFU.TANH R88, R88 ;  /* 0x0000005800587308 */ /* 0x000e620000002400 */
[----:B------:R-:W-:Y:S02]  /*4b80*/  FMNMX.FTZ R63, R100, R61, !PT ;  /* 0x0000003d643f7209 */ /* 0x000fe40007810000 */
[C---:B------:R-:W-:Y:S02]  /*4b90*/  ISETP.GT.AND P0, PT, R95.reuse, 0x79, PT ;  /* 0x000000795f00780c */ /* 0x040fe40003f04270 */
[----:B0-----:R-:W-:Y:S02]  /*4ba0*/  FSEL R96, R96, -INF , P2 ;  /* 0xff80000060607808 */ /* 0x001fe40001000000 */
[----:B------:R-:W-:Y:S01]  /*4bb0*/  FMNMX.FTZ R63, R92, R63, !PT ;  /* 0x0000003f5c3f7209 */ /* 0x000fe20007810000 */
[----:B------:R-:W0:Y:S01]  /*4bc0*/  MUFU.TANH R90, R90 ;  /* 0x0000005a005a7308 */ /* 0x000e220000002400 */
[----:B------:R-:W-:-:S02]  /*4bd0*/  ISETP.GT.AND P2, PT, R95, 0x80, PT ;  /* 0x000000805f00780c */ /* 0x000fc40003f44270 */
[----:B--2---:R-:W-:Y:S02]  /*4be0*/  FSEL R84, R84, -INF , P0 ;  /* 0xff80000054547808 */ /* 0x004fe40000000000 */
[----:B------:R-:W-:Y:S02]  /*4bf0*/  FMNMX.FTZ R63, R96, R63, !PT ;  /* 0x0000003f603f7209 */ /* 0x000fe40007810000 */
[C---:B------:R-:W-:Y:S01]  /*4c00*/  ISETP.GT.AND P0, PT, R95.reuse, 0x81, PT ;  /* 0x000000815f00780c */ /* 0x040fe20003f04270 */
[----:B------:R-:W2:Y:S01]  /*4c10*/  MUFU.TANH R94, R94 ;  /* 0x0000005e005e7308 */ /* 0x000ea20000002400 */
[----:B-1----:R-:W-:Y:S02]  /*4c20*/  FSEL R88, R88, -INF , P2 ;  /* 0xff80000058587808 */ /* 0x002fe40001000000 */
[----:B------:R-:W-:Y:S02]  /*4c30*/  FMNMX.FTZ R63, R84, R63, !PT ;  /* 0x0000003f543f7209 */ /* 0x000fe40007810000 */
[----:B------:R-:W-:-:S03]  /*4c40*/  ISETP.GT.AND P2, PT, R95, 0x88, PT ;  /* 0x000000885f00780c */ /* 0x000fc60003f44270 */
[----:B------:R-:W1:Y:S01]  /*4c50*/  MUFU.TANH R80, R80 ;  /* 0x0000005000507308 */ /* 0x000e620000002400 */
[----:B0-----:R-:W-:Y:S02]  /*4c60*/  FSEL R90, R90, -INF , P0 ;  /* 0xff8000005a5a7808 */ /* 0x001fe40000000000 */
[----:B------:R-:W-:-:S05]  /*4c70*/  ISETP.GT.AND P0, PT, R95, 0x89, PT ;  /* 0x000000895f00780c */ /* 0x000fca0003f04270 */
[----:B------:R-:W0:Y:S01]  /*4c80*/  MUFU.TANH R82, R82 ;  /* 0x0000005200527308 */ /* 0x000e220000002400 */
[----:B--2---:R-:W-:Y:S02]  /*4c90*/  FSEL R94, R94, -INF , P2 ;  /* 0xff8000005e5e7808 */ /* 0x004fe40001000000 */
[----:B------:R-:W-:-:S05]  /*4ca0*/  ISETP.GT.AND P2, PT, R95, 0x90, PT ;  /* 0x000000905f00780c */ /* 0x000fca0003f44270 */
[----:B------:R2:W-:Y:S01]  /*4cb0*/  MUFU.EX2 R57, R60 ;  /* 0x0000003c00397308 */ /* 0x0005e20000000800 */
[----:B-1----:R-:W-:Y:S02]  /*4cc0*/  FSEL R80, R80, -INF , P0 ;  /* 0xff80000050507808 */ /* 0x002fe40000000000 */
[----:B------:R-:W-:-:S05]  /*4cd0*/  ISETP.GT.AND P0, PT, R95, 0x91, PT ;  /* 0x000000915f00780c */ /* 0x000fca0003f04270 */
[----:B------:R-:W1:Y:S01]  /*4ce0*/  MUFU.TANH R76, R76 ;  /* 0x0000004c004c7308 */ /* 0x000e620000002400 */
[----:B--2---:R-:W-:-:S01]  /*4cf0*/  FFMA.FTZ R60, R67, UR59, -R24 ;  /* 0x0000003b433c7c23 */ /* 0x004fc20008010818 */
[----:B------:R-:W-:Y:S02]  /*4d00*/  FMNMX.FTZ R67, R88, R63, !PT ;  /* 0x0000003f58437209 */ /* 0x000fe40007810000 */
[----:B0-----:R-:W-:Y:S02]  /*4d10*/  FSEL R82, R82, -INF , P2 ;  /* 0xff80000052527808 */ /* 0x001fe40001000000 */
[----:B------:R-:W-:Y:S02]  /*4d20*/  FMNMX.FTZ R67, R90, R67, !PT ;  /* 0x000000435a437209 */ /* 0x000fe40007810000 */
[----:B------:R-:W0:Y:S01]  /*4d30*/  MUFU.TANH R98, R98 ;  /* 0x0000006200627308 */ /* 0x000e220000002400 */
[----:B------:R-:W-:Y:S02]  /*4d40*/  ISETP.GT.AND P2, PT, R95, 0x98, PT ;  /* 0x000000985f00780c */ /* 0x000fe40003f44270 */
[----:B------:R-:W-:-:S04]  /*4d50*/  FMNMX.FTZ R67, R94, R67, !PT ;  /* 0x000000435e437209 */ /* 0x000fc80007810000 */
[----:B------:R-:W-:Y:S01]  /*4d60*/  FMNMX.FTZ R67, R80, R67, !PT ;  /* 0x0000004350437209 */ /* 0x000fe20007810000 */
[----:B------:R-:W2:Y:S01]  /*4d70*/  MUFU.TANH R86, R86 ;  /* 0x0000005600567308 */ /* 0x000ea20000002400 */
[----:B-1----:R-:W-:Y:S02]  /*4d80*/  FSEL R76, R76, -INF , P0 ;  /* 0xff8000004c4c7808 */ /* 0x002fe40000000000 */
[----:B------:R-:W-:Y:S02]  /*4d90*/  FMNMX.FTZ R67, R82, R67, !PT ;  /* 0x0000004352437209 */ /* 0x000fe40007810000 */
[----:B------:R-:W-:Y:S02]  /*4da0*/  ISETP.GT.AND P0, PT, R95, 0x99, PT ;  /* 0x000000995f00780c */ /* 0x000fe40003f04270 */
[----:B------:R-:W-:Y:S01]  /*4db0*/  FMNMX.FTZ R67, R76, R67, !PT ;  /* 0x000000434c437209 */ /* 0x000fe20007810000 */
[----:B------:R1:W-:Y:S01]  /*4dc0*/  MUFU.EX2 R63, R66 ;  /* 0x00000042003f7308 */ /* 0x0003e20000000800 */
[----:B0-----:R-:W-:-:S04]  /*4dd0*/  FSEL R98, R98, -INF , P2 ;  /* 0xff80000062627808 */ /* 0x001fc80001000000 */
[----:B------:R-:W-:-:S03]  /*4de0*/  FMNMX.FTZ R67, R98, R67, !PT ;  /* 0x0000004362437209 */ /* 0x000fc60007810000 */
[----:B------:R-:W-:Y:S01]  /*4df0*/  MUFU.EX2 R25, R25 ;  /* 0x0000001900197308 */ /* 0x000fe20000000800 */
[----:B--2---:R-:W-:Y:S01]  /*4e00*/  FSEL R86, R86, -INF , P0 ;  /* 0xff80000056567808 */ /* 0x004fe20000000000 */
[--C-:B-1----:R-:W-:Y:S01]  /*4e10*/  FFMA.FTZ R66, R64, UR59, -R24.reuse ;  /* 0x0000003b40427c23 */ /* 0x102fe20008010818 */
[----:B------:R-:W-:-:S01]  /*4e20*/  FFMA.FTZ R64, R51, UR59, -R24 ;  /* 0x0000003b33407c23 */ /* 0x000fc20008010818 */
[--C-:B------:R-:W-:Y:S01]  /*4e30*/  FFMA.FTZ R51, R42, UR59, -R24.reuse ;  /* 0x0000003b2a337c23 */ /* 0x100fe20008010818 */
[----:B------:R-:W-:Y:S01]  /*4e40*/  FMNMX.FTZ R67, R86, R67, !PT ;  /* 0x0000004356437209 */ /* 0x000fe20007810000 */
[--C-:B------:R-:W-:Y:S01]  /*4e50*/  FFMA.FTZ R42, R55, UR59, -R24.reuse ;  /* 0x0000003b372a7c23 */ /* 0x100fe20008010818 */
[----:B------:R-:W-:-:S01]  /*4e60*/  FFMA.FTZ R55, R34, UR59, -R24 ;  /* 0x0000003b22377c23 */ /* 0x000fc20008010818 */
[--C-:B------:R-:W-:Y:S01]  /*4e70*/  FFMA.FTZ R34, R54, UR59, -R24.reuse ;  /* 0x0000003b36227c23 */ /* 0x100fe20008010818 */
[----:B------:R-:W-:Y:S01]  /*4e80*/  MUFU.EX2 R28, R28 ;  /* 0x0000001c001c7308 */ /* 0x000fe20000000800 */
[----:B------:R-:W0:Y:S01]  /*4e90*/  SHFL.BFLY PT, R102, R67, 0x2, 0x1f ;  /* 0x0c401f0043667f89 */ /* 0x000e2200000e0000 */
[----:B------:R-:W-:-:S06]  /*4ea0*/  FFMA.FTZ R24, R26, UR59, -R24 ;  /* 0x0000003b1a187c23 */ /* 0x000fcc0008010818 */
[----:B------:R-:W-:Y:S08]  /*4eb0*/  MUFU.EX2 R61, R69 ;  /* 0x00000045003d7308 */ /* 0x000ff00000000800 */
[----:B------:R-:W-:Y:S08]  /*4ec0*/  MUFU.EX2 R29, R29 ;  /* 0x0000001d001d7308 */ /* 0x000ff00000000800 */
[----:B------:R-:W1:Y:S01]  /*4ed0*/  MUFU.EX2 R32, R32 ;  /* 0x0000002000207308 */ /* 0x000e620000000800 */
[----:B0-----:R-:W-:-:S05]  /*4ee0*/  FMNMX.FTZ R102, R67, R102, !PT ;  /* 0x0000006643667209 */ /* 0x001fca0007810000 */
[----:B------:R-:W0:Y:S02]  /*4ef0*/  SHFL.BFLY PT, R67, R102, 0x1, 0x1f ;  /* 0x0c201f0066437f89 */ /* 0x000e2400000e0000 */
[----:B------:R-:W-:Y:S08]  /*4f00*/  MUFU.EX2 R33, R33 ;  /* 0x0000002100217308 */ /* 0x000ff00000000800 */
[----:B------:R-:W-:Y:S01]  /*4f10*/  MUFU.EX2 R4, R101 ;  /* 0x0000006500047308 */ /* 0x000fe20000000800 */
[----:B-1----:R-:W-:-:S04]  /*4f20*/  F2FP.SATFINITE.E4M3.F32.PACK_AB_MERGE_C R217, R32, R29, RZ ;  /* 0x0000001d20d9723e */ /* 0x002fc800048070ff */
[----:B------:R-:W-:-:S03]  /*4f30*/  F2FP.SATFINITE.E4M3.F32.PACK_AB_MERGE_C R217, R28, R25, R217 ;  /* 0x000000191cd9723e */ /* 0x000fc600048070d9 */
[----:B------:R-:W-:Y:S01]  /*4f40*/  MUFU.EX2 R3, R3 ;  /* 0x0000000300037308 */ /* 0x000fe20000000800 */
[----:B0-----:R-:W-:Y:S01]  /*4f50*/  FMNMX.FTZ R120, R102, R67, !PT ;  /* 0x0000004366787209 */ /* 0x001fe20007810000 */
[----:B------:R-:W-:-:S06]  /*4f60*/  IMAD.U32 R67, RZ, RZ, UR59 ;  /* 0x0000003bff437e24 */ /* 0x000fcc000f8e00ff */
[----:B------:R-:W0:Y:S01]  /*4f70*/  MUFU.EX2 R6, R97 ;  /* 0x0000006100067308 */ /* 0x000e220000000800 */
[C---:B------:R-:W-:Y:S01]  /*4f80*/  FSETP.NEU.FTZ.AND P0, PT, R120.reuse, -INF , PT ;  /* 0xff8000007800780b */ /* 0x040fe20003f1d000 */
[----:B------:R-:W-:-:S05]  /*4f90*/  FFMA.FTZ R54, R120, R67, -8 ;  /* 0xc100000078367423 */ /* 0x000fca0000010043 */
        /* <DEDUP_REMOVED lines=22> */
[----:B0-----:R-:W-:Y:S01]  /*5100*/  F2FP.SATFINITE.E4M3.F32.PACK_AB_MERGE_C R219, R6, R3, RZ ;  /* 0x0000000306db723e */ /* 0x001fe200048070ff */
[--C-:B------:R-:W-:Y:S01]  /*5110*/  FFMA.FTZ R70, R70, UR59, -R67.reuse ;  /* 0x0000003b46467c23 */ /* 0x100fe20008010843 */
[----:B------:R-:W-:-:S01]  /*5120*/  FFMA.FTZ R78, R78, UR59, -R67 ;  /* 0x0000003b4e4e7c23 */ /* 0x000fc20008010843 */
[----:B------:R0:W-:Y:S01]  /*5130*/  MUFU.EX2 R69, R37 ;  /* 0x0000002500457308 */ /* 0x0001e20000000800 */
[----:B------:R-:W-:-:S01]  /*5140*/  FFMA.FTZ R100, R100, UR59, -R67 ;  /* 0x0000003b64647c23 */ /* 0x000fc20008010843 */
[----:B------:R-:W-:Y:S01]  /*5150*/  FFMA.FTZ R92, R92, UR59, -R67 ;  /* 0x0000003b5c5c7c23 */ /* 0x000fe20008010843 */
[----:B------:R-:W-:Y:S01]  /*5160*/  F2FP.SATFINITE.E4M3.F32.PACK_AB_MERGE_C R219, R4, R33, R219 ;  /* 0x0000002104db723e */ /* 0x000fe200048070db */
[--C-:B------:R-:W-:Y:S01]  /*5170*/  FFMA.FTZ R96, R96, UR59, -R67.reuse ;  /* 0x0000003b60607c23 */ /* 0x100fe20008010843 */
[----:B------:R-:W-:-:S01]  /*5180*/  FFMA.FTZ R84, R84, UR59, -R67 ;  /* 0x0000003b54547c23 */ /* 0x000fc20008010843 */
[--C-:B------:R-:W-:Y:S01]  /*5190*/  FFMA.FTZ R88, R88, UR59, -R67.reuse ;  /* 0x0000003b58587c23 */ /* 0x100fe20008010843 */
[----:B------:R-:W-:-:S01]  /*51a0*/  FFMA.FTZ R90, R90, UR59, -R67 ;  /* 0x0000003b5a5a7c23 */ /* 0x000fc20008010843 */
[----:B------:R1:W2:Y:S01]  /*51b0*/  MUFU.EX2 R102, R54 ;  /* 0x0000003600667308 */ /* 0x0002a20000000800 */
[----:B0-----:R-:W-:-:S01]  /*51c0*/  FFMA.FTZ R37, R48, UR59, -R67 ;  /* 0x0000003b30257c23 */ /* 0x001fc20008010843 */
        /* <DEDUP_REMOVED lines=8> */
[----:B------:R-:W-:-:S06]  /*5250*/  FFMA.FTZ R98, R98, UR59, -R67 ;  /* 0x0000003b62627c23 */ /* 0x000fcc0008010843 */
[----:B------:R1:W-:Y:S01]  /*5260*/  MUFU.EX2 R106, R52 ;  /* 0x00000034006a7308 */ /* 0x0003e20000000800 */
[----:B--2---:R-:W-:-:S04]  /*5270*/  F2FP.SATFINITE.E4M3.F32.PACK_AB_MERGE_C R216, R102, R69, RZ ;  /* 0x0000004566d8723e */ /* 0x004fc800048070ff */
[----:B------:R-:W-:-:S03]  /*5280*/  F2FP.SATFINITE.E4M3.F32.PACK_AB_MERGE_C R216, R39, R36, R216 ;  /* 0x0000002427d8723e */ /* 0x000fc600048070d8 */
[----:B------:R-:W2:Y:S01]  /*5290*/  MUFU.EX2 R44, R44 ;  /* 0x0000002c002c7308 */ /* 0x000ea20000000800 */
[----:B-1----:R-:W-:-:S01]  /*52a0*/  FFMA.FTZ R52, R68, UR59, -R67 ;  /* 0x0000003b44347c23 */ /* 0x002fc20008010843 */
[----:B------:R-:W-:-:S04]  /*52b0*/  FADD.FTZ R68, R25, R28 ;  /* 0x0000001c19447221 */ /* 0x000fc80000010000 */
[----:B------:R-:W-:Y:S02]  /*52c0*/  FADD.FTZ R75, R29, R68 ;  /* 0x000000441d4b7221 */ /* 0x000fe40000010000 */
[----:B------:R1:W-:Y:S02]  /*52d0*/  MUFU.EX2 R71, R9 ;  /* 0x0000000900477308 */ /* 0x0003e40000000800 */
[----:B------:R-:W-:-:S04]  /*52e0*/  FADD.FTZ R108, R32, R75 ;  /* 0x0000004b206c7221 */ /* 0x000fc80000010000 */
[----:B------:R-:W-:Y:S01]  /*52f0*/  FADD.FTZ R75, R33, R108 ;  /* 0x0000006c214b7221 */ /* 0x000fe20000010000 */
[----:B------:R-:W-:Y:S01]  /*5300*/  CS2R R108, SRZ ;  /* 0x00000000006c7805 */ /* 0x000fe2000001ff00 */
[----:B------:R3:W4:Y:S01]  /*5310*/  MUFU.EX2 R104, R10 ;  /* 0x0000000a00687308 */ /* 0x0007220000000800 */
[----:B-1----:R-:W-:-:S01]  /*5320*/  FFMA.FTZ R9, R15, UR59, -R67 ;  /* 0x0000003b0f097c23 */ /* 0x002fc20008010843 */
[----:B------:R-:W-:Y:S01]  /*5330*/  FFMA.FTZ R15, R73, UR59, -R67 ;  /* 0x0000003b490f7c23 */ /* 0x000fe20008010843 */
[----:B------:R-:W-:-:S01]  /*5340*/  FADD.FTZ R73, R69, R54 ;  /* 0x0000003645497221 */ /* 0x000fc20000010000 */
[----:B------:R-:W-:-:S03]  /*5350*/  FFMA.FTZ R54, R87, UR59, -R67 ;  /* 0x0000003b57367c23 */ /* 0x000fc60008010843 */
[----:B------:R-:W-:Y:S01]  /*5360*/  FADD.FTZ R68, R102, R73 ;  /* 0x0000004966447221 */ /* 0x000fe20000010000 */
[----:B------:R-:W1:Y:S01]  /*5370*/  MUFU.EX2 R37, R37 ;  /* 0x0000002500257308 */ /* 0x000e620000000800 */
[----:B---3--:R-:W-:-:S01]  /*5380*/  FFMA.FTZ R10, R53, UR59, -R67 ;  /* 0x0000003b350a7c23 */ /* 0x008fc20008010843 */
[----:B------:R-:W-:Y:S01]  /*5390*/  CS2R R102, SRZ ;  /* 0x0000000000667805 */ /* 0x000fe2000001ff00 */
[----:B0-----:R-:W-:-:S01]  /*53a0*/  FADD.FTZ R73, R7, R68 ;  /* 0x0000004407497221 */ /* 0x001fc20000010000 */
[----:B------:R-:W-:-:S03]  /*53b0*/  FADD.FTZ R68, R4, R75 ;  /* 0x0000004b04447221 */ /* 0x000fc60000010000 */
[----:B--2---:R-:W-:Y:S01]  /*53c0*/  FADD.FTZ R2, R44, R73 ;  /* 0x000000492c027221 */ /* 0x004fe20000010000 */
[----:B------:R-:W0:Y:S01]  /*53d0*/  MUFU.EX2 R8, R8 ;  /* 0x0000000800087308 */ /* 0x000e220000000800 */
[----:B------:R-:W-:-:S01]  /*53e0*/  FADD.FTZ R75, R3, R68 ;  /* 0x00000044034b7221 */ /* 0x000fc20000010000 */
[----:B----4-:R-:W-:Y:S01]  /*53f0*/  F2FP.SATFINITE.E4M3.F32.PACK_AB_MERGE_C R218, R104, R71, RZ ;  /* 0x0000004768da723e */ /* 0x010fe200048070ff */
[----:B------:R-:W-:-:S01]  /*5400*/  FADD.FTZ R73, R71, R2 ;  /* 0x0000000247497221 */ /* 0x000fc20000010000 */
[----:B------:R-:W-:Y:S01]  /*5410*/  CS2R R68, SRZ ;  /* 0x0000000000447805 */ /* 0x000fe2000001ff00 */
[----:B------:R-:W-:-:S01]  /*5420*/  FADD.FTZ R26, R6, R75 ;  /* 0x0000004b061a7221 */ /* 0x000fc20000010000 */
[----:B------:R-:W-:Y:S01]  /*5430*/  F2FP.SATFINITE.E4M3.F32.PACK_AB_MERGE_C R218, R44, R7, R218 ;  /* 0x000000072cda723e */ /* 0x000fe200048070da */
[----:B------:R-:W-:-:S01]  /*5440*/  FADD.FTZ R2, R104, R73 ;  /* 0x0000004968027221 */ /* 0x000fc20000010000 */
[----:B------:R-:W2:Y:S01]  /*5450*/  MUFU.EX2 R48, R48 ;  /* 0x0000003000307308 */ /* 0x000ea20000000800 */
[----:B------:R-:W-:-:S01]  /*5460*/  FADD.FTZ R77, R5, R26 ;  /* 0x0000001a054d7221 */ /* 0x000fc20000010000 */
[----:B------:R-:W-:Y:S01]  /*5470*/  CS2R R104, SRZ ;  /* 0x0000000000687805 */ /* 0x000fe2000001ff00 */
[----:B-1----:R-:W-:-:S05]  /*5480*/  FADD.FTZ R75, R37, R2 ;  /* 0x00000002254b7221 */ /* 0x002fca0000010000 */
[----:B------:R-:W1:Y:S01]  /*5490*/  MUFU.EX2 R11, R11 ;  /* 0x0000000b000b7308 */ /* 0x000e620000000800 */
[----:B0-----:R-:W-:-:S07]  /*54a0*/  FADD.FTZ R26, R8, R77 ;  /* 0x0000004d081a7221 */ /* 0x001fce0000010000 */
[----:B------:R-:W0:Y:S01]  /*54b0*/  MUFU.EX2 R49, R49 ;  /* 0x0000003100317308 */ /* 0x000e220000000800 */
[----:B--2---:R-:W-:-:S07]  /*54c0*/  FADD.FTZ R2, R48, R75 ;  /* 0x0000004b30027221 */ /* 0x004fce0000010000 */
[----:B------:R-:W2:Y:S01]  /*54d0*/  MUFU.EX2 R9, R9 ;  /* 0x0000000900097308 */ /* 0x000ea20000000800 */
[----:B-1----:R-:W-:-:S01]  /*54e0*/  FADD.FTZ R77, R11, R26 ;  /* 0x0000001a0b4d7221 */ /* 0x002fc20000010000 */
[----:B------:R-:W-:-:S03]  /*54f0*/  F2FP.SATFINITE.E4M3.F32.PACK_AB_MERGE_C R213, R14, R11, RZ ;  /* 0x0000000b0ed5723e */ /* 0x000fc600048070ff */
[----:B------:R-:W-:Y:S01]  /*5500*/  FADD.FTZ R26, R14, R77 ;  /* 0x0000004d0e1a7221 */ /* 0x000fe20000010000 */
[----:B------:R-:W-:Y:S02]  /*5510*/  F2FP.SATFINITE.E4M3.F32.PACK_AB_MERGE_C R213, R8, R5, R213 ;  /* 0x0000000508d5723e */ /* 0x000fe400048070d5 */
[----:B------:R-:W1:Y:S01]  /*5520*/  MUFU.EX2 R10, R10 ;  /* 0x0000000a000a7308 */ /* 0x000e620000000800 */
[----:B0-----:R-:W-:-:S01]  /*5530*/  FADD.FTZ R75, R49, R2 ;  /* 0x00000002314b7221 */ /* 0x001fc20000010000 */
[----:B------:R-:W-:Y:S01]  /*5540*/  FADD.FTZ R81, R13, R26 ;  /* 0x0000001a0d517221 */ /* 0x000fe20000010000 */
[C---:B------:R-:W-:Y:S02]  /*5550*/  F2FP.SATFINITE.E4M3.F32.PACK_AB_MERGE_C R212, R106.reuse, R49, RZ ;  /* 0x000000316ad4723e */ /* 0x040fe400048070ff */
[----:B------:R-:W-:Y:S01]  /*5560*/  FADD.FTZ R2, R106, R75 ;  /* 0x0000004b6a027221 */ /* 0x000fe20000010000 */
[----:B------:R-:W-:-:S01]  /*5570*/  FADD.FTZ R81, R20, R81 ;  /* 0x0000005114517221 */ /* 0x000fc20000010000 */
[----:B------:R-:W-:Y:S01]  /*5580*/  F2FP.SATFINITE.E4M3.F32.PACK_AB_MERGE_C R212, R48, R37, R212 ;  /* 0x0000002530d4723e */ /* 0x000fe200048070d4 */
[----:B------:R-:W0:Y:S01]  /*5590*/  MUFU.EX2 R56, R56 ;  /* 0x0000003800387308 */ /* 0x000e220000000800 */
[----:B--2---:R-:W-:-:S01]  /*55a0*/  FADD.FTZ R77, R9, R2 ;  /* 0x00000002094d7221 */ /* 0x004fc20000010000 */
[----:B------:R-:W-:-:S02]  /*55b0*/  CS2R R36, SRZ ;  /* 0x0000000000247805 */ /* 0x000fc4000001ff00 */
[----:B------:R-:W-:-:S04]  /*55c0*/  CS2R R106, SRZ ;  /* 0x00000000006a7805 */ /* 0x000fc8000001ff00 */
[----:B------:R-:W2:Y:S01]  /*55d0*/  MUFU.EX2 R72, R72 ;  /* 0x0000004800487308 */ /* 0x000ea20000000800 */
[----:B-1----:R-:W-:-:S07]  /*55e0*/  FADD.FTZ R77, R10, R77 ;  /* 0x0000004d0a4d7221 */ /* 0x002fce0000010000 */
[----:B------:R-:W1:Y:S01]  /*55f0*/  MUFU.EX2 R59, R59 ;  /* 0x0000003b003b7308 */ /* 0x000e620000000800 */
[----:B0-----:R-:W-:-:S07]  /*5600*/  FADD.FTZ R26, R56, R81 ;  /* 0x00000051381a7221 */ /* 0x001fce0000010000 */
[----:B------:R0:W3:Y:S01]  /*5610*/  MUFU.EX2 R53, R21 ;  /* 0x0000001500357308 */ /* 0x0000e20000000800 */
[----:B--2---:R-:W-:-:S07]  /*5620*/  FADD.FTZ R2, R72, R77 ;  /* 0x0000004d48027221 */ /* 0x004fce0000010000 */
[----:B------:R-:W2:Y:S01]  /*5630*/  MUFU.EX2 R15, R15 ;  /* 0x0000000f000f7308 */ /* 0x000ea20000000800 */
[----:B-1----:R-:W-:-:S01]  /*5640*/  FADD.FTZ R26, R59, R26 ;  /* 0x0000001a3b1a7221 */ /* 0x002fc20000010000 */
[--C-:B0-----:R-:W-:Y:S01]  /*5650*/  FFMA.FTZ R21, R85, UR59, -R67.reuse ;  /* 0x0000003b55157c23 */ /* 0x101fe20008010843 */
[----:B------:R-:W-:-:S01]  /*5660*/  FFMA.FTZ R67, R86, UR59, -R67 ;  /* 0x0000003b56437c23 */ /* 0x000fc20008010843 */
[----:B------:R-:W-:Y:S01]  /*5670*/  F2FP.SATFINITE.E4M3.F32.PACK_AB_MERGE_C R215, R59, R56, RZ ;  /* 0x000000383bd7723e */ /* 0x000fe200048070ff */
[----:B------:R-:W-:-:S01]  /*5680*/  FADD.FTZ R77, R57, R26 ;  /* 0x0000001a394d7221 */ /* 0x000fc20000010000 */
[----:B------:R-:W-:Y:S02]  /*5690*/  CS2R R86, SRZ ;  /* 0x0000000000567805 */ /* 0x000fe4000001ff00 */
[----:B------:R-:W0:Y:S01]  /*56a0*/  MUFU.EX2 R40, R40 ;  /* 0x0000002800287308 */ /* 0x000e220000000800 */
[----:B---3--:R-:W-:-:S01]  /*56b0*/  FADD.FTZ R2, R53, R2 ;  /* 0x0000000235027221 */ /* 0x008fc20000010000 */
[----:B------:R-:W-:-:S02]  /*56c0*/  F2FP.SATFINITE.E4M3.F32.PACK_AB_MERGE_C R214, R53, R72, RZ ;  /* 0x0000004835d6723e */ /* 0x000fc400048070ff */
[----:B------:R-:W-:Y:S02]  /*56d0*/  F2FP.SATFINITE.E4M3.F32.PACK_AB_MERGE_C R215, R20, R13, R215 ;  /* 0x0000000d14d7723e */ /* 0x000fe400048070d7 */
        /* <DEDUP_REMOVED lines=9> */
[----:B------:R-:W-:-:S03]  /*5770*/  F2FP.SATFINITE.E4M3.F32.PACK_AB_MERGE_C R58, R61, R58, RZ ;  /* 0x0000003a3d3a723e */ /* 0x000fc600048070ff */
[----:B------:R-:W-:Y:S01]  /*5780*/  FADD.FTZ R49, R61, R6 ;  /* 0x000000063d317221 */ /* 0x000fe20000010000 */
[----:B------:R-:W-:Y:S02]  /*5790*/  F2FP.SATFINITE.E4M3.F32.PACK_AB_MERGE_C R209, R40, R57, R58 ;  /* 0x0000003928d1723e */ /* 0x000fe4000480703a */
[----:B------:R-:W-:Y:S01]  /*57a0*/  CS2R R56, SRZ ;  /* 0x0000000000387805 */ /* 0x000fe2000001ff00 */
[----:B------:R-:W2:Y:S01]  /*57b0*/  MUFU.EX2 R60, R60 ;  /* 0x0000003c003c7308 */ /* 0x000ea20000000800 */
[----:B0-----:R-:W-:-:S01]  /*57c0*/  FADD.FTZ R2, R74, R29 ;  /* 0x0000001d4a027221 */ /* 0x001fc20000010000 */
[----:B------:R-:W-:-:S06]  /*57d0*/  CS2R R58, SRZ ;  /* 0x00000000003a7805 */ /* 0x000fcc000001ff00 */
[----:B------:R-:W0:Y:S01]  /*57e0*/  MUFU.EX2 R12, R12 ;  /* 0x0000000c000c7308 */ /* 0x000e220000000800 */
[----:B-1----:R-:W-:-:S01]  /*57f0*/  FADD.FTZ R29, R83, R2 ;  /* 0x00000002531d7221 */ /* 0x002fc20000010000 */
[----:B------:R-:W-:-:S04]  /*5800*/  F2FP.SATFINITE.E4M3.F32.PACK_AB_MERGE_C R74, R83, R74, RZ ;  /* 0x0000004a534a723e */ /* 0x000fc800048070ff */
[----:B------:R-:W-:Y:S02]  /*5810*/  F2FP.SATFINITE.E4M3.F32.PACK_AB_MERGE_C R208, R52, R15, R74 ;  /* 0x0000000f34d0723e */ /* 0x000fe4000480704a */
[----:B------:R-:W-:Y:S01]  /*5820*/  CS2R R52, SRZ ;  /* 0x0000000000347805 */ /* 0x000fe2000001ff00 */
[----:B------:R-:W1:Y:S01]  /*5830*/  MUFU.EX2 R21, R21 ;  /* 0x0000001500157308 */ /* 0x000e620000000800 */
[----:B--2---:R-:W-:-:S01]  /*5840*/  FADD.FTZ R6, R60, R49 ;  /* 0x000000313c067221 */ /* 0x004fc20000010000 */
[----:B------:R-:W-:-:S03]  /*5850*/  CS2R R48, SRZ ;  /* 0x0000000000307805 */ /* 0x000fc6000001ff00 */
        /* <DEDUP_REMOVED lines=10> */
[C---:B-1----:R-:W-:Y:S01]  /*5900*/  F2FP.SATFINITE.E4M3.F32.PACK_AB_MERGE_C R65, R66.reuse, R65, RZ ;  /* 0x000000414241723e */ /* 0x042fe200048070ff */
[----:B------:R-:W-:-:S03]  /*5910*/  FADD.FTZ R66, R66, R29 ;  /* 0x0000001d42427221 */ /* 0x000fc60000010000 */
[----:B------:R-:W-:Y:S02]  /*5920*/  F2FP.SATFINITE.E4M3.F32.PACK_AB_MERGE_C R211, R63, R60, R65 ;  /* 0x0000003c3fd3723e */ /* 0x000fe40004807041 */
[----:B------:R-:W-:Y:S01]  /*5930*/  CS2R R60, SRZ ;  /* 0x00000000003c7805 */ /* 0x000fe2000001ff00 */
[----:B------:R-:W1:Y:S01]  /*5940*/  MUFU.EX2 R45, R45 ;  /* 0x0000002d002d7308 */ /* 0x000e620000000800 */
[----:B--2---:R-:W-:-:S01]  /*5950*/  FADD.FTZ R2, R79, R2 ;  /* 0x000000024f027221 */ /* 0x004fc20000010000 */
[----:B------:R-:W-:-:S04]  /*5960*/  F2FP.SATFINITE.E4M3.F32.PACK_AB_MERGE_C R62, R79, R62, RZ ;  /* 0x0000003e4f3e723e */ /* 0x000fc800048070ff */
[----:B------:R-:W-:Y:S02]  /*5970*/  F2FP.SATFINITE.E4M3.F32.PACK_AB_MERGE_C R210, R21, R12, R62 ;  /* 0x0000000c15d2723e */ /* 0x000fe4000480703e */
[----:B------:R-:W-:Y:S01]  /*5980*/  CS2R R62, SRZ ;  /* 0x00000000003e7805 */ /* 0x000fe2000001ff00 */
        /* <DEDUP_REMOVED lines=10> */
[----:B------:R-:W-:-:S06]  /*5a30*/  CS2R R32, SRZ ;  /* 0x0000000000207805 */ /* 0x000fcc000001ff00 */
[----:B------:R1:W3:Y:S01]  /*5a40*/  MUFU.EX2 R73, R78 ;  /* 0x0000004e00497308 */ /* 0x0002e20000000800 */
[----:B--2---:R-:W-:-:S01]  /*5a50*/  FADD.FTZ R2, R70, R29 ;  /* 0x0000001d46027221 */ /* 0x004fc20000010000 */
[----:B------:R-:W-:-:S06]  /*5a60*/  CS2R R28, SRZ ;  /* 0x00000000001c7805 */ /* 0x000fcc000001ff00 */
[----:B------:R-:W2:Y:S01]  /*5a70*/  MUFU.EX2 R42, R42 ;  /* 0x0000002a002a7308 */ /* 0x000ea20000000800 */
[C---:B0-----:R-:W-:Y:S01]  /*5a80*/  F2FP.SATFINITE.E4M3.F32.PACK_AB_MERGE_C R50, R51.reuse, R50, RZ ;  /* 0x000000323332723e */ /* 0x041fe200048070ff */
[----:B------:R-:W-:Y:S01]  /*5a90*/  FADD.FTZ R51, R51, R4 ;  /* 0x0000000433337221 */ /* 0x000fe20000010000 */
[----:B-1----:R-:W-:Y:S02]  /*5aa0*/  CS2R R78, SRZ ;  /* 0x00000000004e7805 */ /* 0x002fe4000001ff00 */
[----:B------:R-:W-:Y:S02]  /*5ab0*/  F2FP.SATFINITE.E4M3.F32.PACK_AB_MERGE_C R205, R64, R41, R50 ;  /* 0x0000002940cd723e */ /* 0x000fe40004807032 */
[----:B------:R-:W-:Y:S02]  /*5ac0*/  CS2R R40, SRZ ;  /* 0x0000000000287805 */ /* 0x000fe4000001ff00 */
[----:B------:R-:W-:Y:S01]  /*5ad0*/  CS2R R64, SRZ ;  /* 0x0000000000407805 */ /* 0x000fe2000001ff00 */
[----:B------:R-:W0:Y:S01]  /*5ae0*/  MUFU.EX2 R100, R100 ;  /* 0x0000006400647308 */ /* 0x000e220000000800 */
[C---:B---3--:R-:W-:Y:S01]  /*5af0*/  F2FP.SATFINITE.E4M3.F32.PACK_AB_MERGE_C R70, R73.reuse, R70, RZ ;  /* 0x000000464946723e */ /* 0x048fe200048070ff */
[----:B------:R-:W-:-:S03]  /*5b00*/  FADD.FTZ R73, R73, R2 ;  /* 0x0000000249497221 */ /* 0x000fc60000010000 */
[----:B------:R-:W-:Y:S02]  /*5b10*/  F2FP.SATFINITE.E4M3.F32.PACK_AB_MERGE_C R204, R54, R45, R70 ;  /* 0x0000002d36cc723e */ /* 0x000fe40004807046 */
[----:B------:R-:W-:Y:S02]  /*5b20*/  CS2R R44, SRZ ;  /* 0x00000000002c7805 */ /* 0x000fe4000001ff00 */
[----:B------:R-:W-:Y:S01]  /*5b30*/  CS2R R70, SRZ ;  /* 0x0000000000467805 */ /* 0x000fe2000001ff00 */
[----:B------:R-:W1:Y:S01]  /*5b40*/  MUFU.EX2 R47, R47 ;  /* 0x0000002f002f7308 */ /* 0x000e620000000800 */
[----:B--2---:R-:W-:-:S01]  /*5b50*/  FADD.FTZ R4, R42, R51 ;  /* 0x000000332a047221 */ /* 0x004fc20000010000 */
[----:B------:R-:W-:-:S06]  /*5b60*/  CS2R R50, SRZ ;  /* 0x0000000000327805 */ /* 0x000fcc000001ff00 */
[----:B------:R2:W3:Y:S01]  /*5b70*/  MUFU.EX2 R75, R92 ;  /* 0x0000005c004b7308 */ /* 0x0004e20000000800 */
[----:B0-----:R-:W-:-:S01]  /*5b80*/  FADD.FTZ R2, R100, R73 ;  /* 0x0000004964027221 */ /* 0x001fc20000010000 */
[----:B------:R-:W-:-:S06]  /*5b90*/  CS2R R72, SRZ ;  /* 0x0000000000487805 */ /* 0x000fcc000001ff00 */
[----:B------:R-:W0:Y:S01]  /*5ba0*/  MUFU.EX2 R46, R46 ;  /* 0x0000002e002e7308 */ /* 0x000e220000000800 */
[----:B-1----:R-:W-:-:S01]  /*5bb0*/  FADD.FTZ R9, R47, R4 ;  /* 0x000000042f097221 */ /* 0x002fc20000010000 */
[----:B--2---:R-:W-:-:S06]  /*5bc0*/  CS2R R92, SRZ ;  /* 0x00000000005c7805 */ /* 0x004fcc000001ff00 */
[----:B------:R-:W1:Y:S01]  /*5bd0*/  MUFU.EX2 R96, R96 ;  /* 0x0000006000607308 */ /* 0x000e620000000800 */
[----:B---3--:R-:W-:-:S07]  /*5be0*/  FADD.FTZ R7, R75, R2 ;  /* 0x000000024b077221 */ /* 0x008fce0000010000 */
[----:B------:R-:W2:Y:S01]  /*5bf0*/  MUFU.EX2 R55, R55 ;  /* 0x0000003700377308 */ /* 0x000ea20000000800 */
[----:B0-----:R-:W-:-:S07]  /*5c00*/  FADD.FTZ R4, R46, R9 ;  /* 0x000000092e047221 */ /* 0x001fce0000010000 */
[----:B------:R0:W3:Y:S01]  /*5c10*/  MUFU.EX2 R3, R84 ;  /* 0x0000005400037308 */ /* 0x0000e20000000800 */
[----:B-1----:R-:W-:-:S07]  /*5c20*/  FADD.FTZ R2, R96, R7 ;  /* 0x0000000760027221 */ /* 0x002fce0000010000 */
[----:B------:R-:W1:Y:S01]  /*5c30*/  MUFU.EX2 R34, R34 ;  /* 0x0000002200227308 */ /* 0x000e620000000800 */
[C---:B--2---:R-:W-:Y:S01]  /*5c40*/  F2FP.SATFINITE.E4M3.F32.PACK_AB_MERGE_C R46, R55.reuse, R46, RZ ;  /* 0x0000002e372e723e */ /* 0x044fe200048070ff */
[----:B------:R-:W-:Y:S01]  /*5c50*/  FADD.FTZ R55, R55, R4 ;  /* 0x0000000437377221 */ /* 0x000fe20000010000 */
[----:B0-----:R-:W-:Y:S02]  /*5c60*/  CS2R R84, SRZ ;  /* 0x0000000000547805 */ /* 0x001fe4000001ff00 */
[----:B------:R-:W-:Y:S02]  /*5c70*/  F2FP.SATFINITE.E4M3.F32.PACK_AB_MERGE_C R207, R47, R42, R46 ;  /* 0x0000002a2fcf723e */ /* 0x000fe4000480702e */
[----:B------:R-:W-:Y:S01]  /*5c80*/  CS2R R46, SRZ ;  /* 0x00000000002e7805 */ /* 0x000fe2000001ff00 */
[----:B------:R-:W0:Y:S01]  /*5c90*/  MUFU.EX2 R88, R88 ;  /* 0x0000005800587308 */ /* 0x000e220000000800 */
[C---:B---3--:R-:W-:Y:S01]  /*5ca0*/  F2FP.SATFINITE.E4M3.F32.PACK_AB_MERGE_C R96, R3.reuse, R96, RZ ;  /* 0x000000600360723e */ /* 0x048fe200048070ff */
[----:B------:R-:W-:-:S03]  /*5cb0*/  FADD.FTZ R3, R3, R2 ;  /* 0x0000000203037221 */ /* 0x000fc60000010000 */
[----:B------:R-:W-:Y:S02]  /*5cc0*/  F2FP.SATFINITE.E4M3.F32.PACK_AB_MERGE_C R206, R75, R100, R96 ;  /* 0x000000644bce723e */ /* 0x000fe40004807060 */
[----:B------:R-:W-:Y:S02]  /*5cd0*/  CS2R R74, SRZ ;  /* 0x00000000004a7805 */ /* 0x000fe4000001ff00 */
[----:B------:R-:W-:Y:S01]  /*5ce0*/  CS2R R96, SRZ ;  /* 0x0000000000607805 */ /* 0x000fe2000001ff00 */
[----:B------:R-:W2:Y:S01]  /*5cf0*/  MUFU.EX2 R43, R43 ;  /* 0x0000002b002b7308 */ /* 0x000ea20000000800 */
[----:B-1----:R-:W-:-:S01]  /*5d00*/  FADD.FTZ R4, R34, R55 ;  /* 0x0000003722047221 */ /* 0x002fc20000010000 */
[----:B------:R-:W-:Y:S02]  /*5d10*/  CS2R R54, SRZ ;  /* 0x0000000000367805 */ /* 0x000fe4000001ff00 */
[----:B------:R-:W-:-:S04]  /*5d20*/  CS2R R100, SRZ ;  /* 0x0000000000647805 */ /* 0x000fc8000001ff00 */
[----:B------:R1:W3:Y:S01]  /*5d30*/  MUFU.EX2 R11, R90 ;  /* 0x0000005a000b7308 */ /* 0x0002e20000000800 */
[----:B0-----:R-:W-:-:S07]  /*5d40*/  FADD.FTZ R2, R88, R3 ;  /* 0x0000000358027221 */ /* 0x001fce0000010000 */
[----:B------:R-:W0:Y:S01]  /*5d50*/  MUFU.EX2 R38, R38 ;  /* 0x0000002600267308 */ /* 0x000e220000000800 */
[----:B--2---:R-:W-:-:S01]  /*5d60*/  FADD.FTZ R7, R43, R4 ;  /* 0x000000042b077221 */ /* 0x004fc20000010000 */
[----:B-1----:R-:W-:-:S06]  /*5d70*/  CS2R R90, SRZ ;  /* 0x00000000005a7805 */ /* 0x002fcc000001ff00 */
        /* <DEDUP_REMOVED lines=21> */
[----:B------:R-:W-:-:S06]  /*5ed0*/  CS2R R34, SRZ ;  /* 0x0000000000227805 */ /* 0x000fcc000001ff00 */
[----:B------:R1:W3:Y:S01]  /*5ee0*/  MUFU.EX2 R5, R76 ;  /* 0x0000004c00057308 */ /* 0x0002e20000000800 */
[----:B0-----:R-:W-:-:S07]  /*5ef0*/  FADD.FTZ R2, R82, R25 ;  /* 0x0000001952027221 */ /* 0x001fce0000010000 */
[----:B------:R-:W-:Y:S01]  /*5f00*/  MUFU.EX2 R31, R31 ;  /* 0x0000001f001f7308 */ /* 0x000fe20000000800 */
[----:B--2---:R-:W-:-:S01]  /*5f10*/  FADD.FTZ R4, R27, R4 ;  /* 0x000000041b047221 */ /* 0x004fc20000010000 */
[----:B-1----:R-:W-:-:S06]  /*5f20*/  CS2R R76, SRZ ;  /* 0x00000000004c7805 */ /* 0x002fcc000001ff00 */
[----:B------:R-:W-:Y:S01]  /*5f30*/  MUFU.EX2 R98, R98 ;  /* 0x0000006200627308 */ /* 0x000fe20000000800 */
[----:B---3--:R-:W-:-:S07]  /*5f40*/  FADD.FTZ R3, R5, R2 ;  /* 0x0000000205037221 */ /* 0x008fce0000010000 */
[----:B------:R-:W0:Y:S08]  /*5f50*/  MUFU.EX2 R67, R67 ;  /* 0x0000004300437308 */ /* 0x000e300000000800 */
[----:B------:R-:W1:Y:S01]  /*5f60*/  MUFU.EX2 R24, R24 ;  /* 0x0000001800187308 */ /* 0x000e620000000800 */
[----:B0-----:R-:W-:Y:S01]  /*5f70*/  F2FP.SATFINITE.E4M3.F32.PACK_AB_MERGE_C R2, R67, R98, RZ ;  /* 0x000000624302723e */ /* 0x001fe200048070ff */
[----:B------:R-:W-:-:S03]  /*5f80*/  FADD.FTZ R98, R98, R3 ;  /* 0x0000000362627221 */ /* 0x000fc60000010000 */
[----:B------:R-:W-:Y:S01]  /*5f90*/  F2FP.SATFINITE.E4M3.F32.PACK_AB_MERGE_C R202, R5, R82, R2 ;  /* 0x0000005205ca723e */ /* 0x000fe20004807002 */
[----:B------:R-:W-:-:S01]  /*5fa0*/  FADD.FTZ R3, R67, R98 ;  /* 0x0000006243037221 */ /* 0x000fc20000010000 */
[----:B------:R-:W-:Y:S02]  /*5fb0*/  CS2R R66, SRZ ;  /* 0x0000000000427805 */ /* 0x000fe4000001ff00 */
[----:B------:R-:W-:Y:S02]  /*5fc0*/  CS2R R82, SRZ ;  /* 0x0000000000527805 */ /* 0x000fe4000001ff00 */
[----:B-1----:R-:W-:Y:S01]  /*5fd0*/  F2FP.SATFINITE.E4M3.F32.PACK_AB_MERGE_C R6, R24, R31, RZ ;  /* 0x0000001f1806723e */ /* 0x002fe200048070ff */
[----:B------:R-:W-:-:S01]  /*5fe0*/  FADD.FTZ R31, R31, R4 ;  /* 0x000000041f1f7221 */ /* 0x000fc20000010000 */
        /* <DEDUP_REMOVED lines=60> */
.L_x_2511:
[----:B------:R-:W-:Y:S01]  /*63b0*/  ISETP.NE.AND P2, PT, RZ, UR49, PT ;  /* 0x00000031ff007c0c */ /* 0x000fe2000bf45270 */
[----:B------:R-:W-:-:S04]  /*63c0*/  UISETP.NE.AND UP0, UPT, UR5, 0x1, UPT ;  /* 0x000000010500788c */ /* 0x000fc8000bf05270 */
[----:B------:R-:W-:-:S04]  /*63d0*/  USEL UR44, URZ, 0x1, UP0 ;  /* 0x000000013f2c7887 */ /* 0x000fc80008000000 */
[----:B------:R-:W-:-:S04]  /*63e0*/  ULOP3.LUT UR44, UR7, UR44, URZ, 0x3c, !UPT ;  /* 0x0000002c072c7292 */ /* 0x000fc8000f8e3c3f */
[----:B------:R-:W-:Y:S08]  /*63f0*/  @P2 BRA `(.L_x_2501) ;  /* 0x0000000000382947 */ /* 0x000ff00003800000 */
[----:B------:R-:W-:Y:S05]  /*6400*/  @!P1 BRA `(.L_x_2502) ;  /* 0x0000000000049947 */ /* 0x000fea0003800000 */
[----:B------:R-:W-:Y:S01]  /*6410*/  BPT.TRAP 0x1 ;  /* 0x000000040000795c */ /* 0x000fe20000300000 */
.L_x_2502:
        /* <DEDUP_REMOVED lines=9> */
.L_x_2503:
[----:B-1----:R-:W-:Y:S05]  /*64b0*/  @P0 BRA `(.L_x_2501) ;  /* 0x0000000000080947 */ /* 0x002fea0003800000 */
[----:B------:R-:W1:Y:S02]  /*64c0*/  SYNCS.PHASECHK.TRANS64.TRYWAIT P0, [UR6+0x33430], R6 ;  /* 0x03343006ff0075a7 */ /* 0x000e640008000146 */
[----:B-1----:R-:W-:Y:S05]  /*64d0*/  @!P0 BRA `(.L_x_2504) ;  /* 0x0000015000b88947 */ /* 0x002fea0003800000 */
.L_x_2501:
        /* <DEDUP_REMOVED lines=49> */
[----:B------:R-:W-:Y:S02]  /*67f0*/  UIADD3 UR10, UR6, 0x202, URZ ;  /* 0x00000202060a7890 */ /* 0x000fe4000fffe03f */
        /* <DEDUP_REMOVED lines=142> */
.L_x_2506:
[----:B------:R-:W-:Y:S01]  /*70e0*/  ULEA UR6, UR5, UR39, 0x3 ;  /* 0x0000002705067291 */ /* 0x000fe2000f8e183f */
[----:B------:R-:W-:-:S05]  /*70f0*/  IMAD.U32 R6, RZ, RZ, UR7 ;  /* 0x00000007ff067e24 */ /* 0x000fca000f8e00ff */
[----:B------:R-:W-:-:S04]  /*7100*/  SHF.L.U32 R6, R6, 0x1f, RZ ;  /* 0x0000001f06067819 */ /* 0x000fc800000006ff */
[----:B------:R0:W1:Y:S01]  /*7110*/  SYNCS.PHASECHK.TRANS64.TRYWAIT P0, [UR6+0x33450], R6 ;  /* 0x03345006ff0075a7 */ /* 0x0000620008000146 */
[----:B------:R-:W-:Y:S05]  /*7120*/  @!P1 BRA `(.L_x_2507) ;  /* 0x0000000000049947 */ /* 0x000fea0003800000 */
[----:B------:R-:W-:Y:S01]  /*7130*/  BPT.TRAP 0x1 ;  /* 0x000000040000795c */ /* 0x000fe20000300000 */
.L_x_2507:
[----:B-1----:R-:W-:Y:S05]  /*7140*/  @P0 BRA `(.L_x_2505) ;  /* 0x0000000000080947 */ /* 0x002fea0003800000 */
[----:B------:R-:W1:Y:S02]  /*7150*/  SYNCS.PHASECHK.TRANS64.TRYWAIT P0, [UR6+0x33450], R6 ;  /* 0x03345006ff0075a7 */ /* 0x000e640008000146 */
[----:B-1----:R-:W-:Y:S05]  /*7160*/  @!P0 BRA `(.L_x_2508) ;  /* 0x0000014400ac8947 */ /* 0x002fea0003800000 */
.L_x_2505:
        /* <DEDUP_REMOVED lines=36> */
.L_x_2509:
[----:B------:R-:W-:Y:S01]  /*73b0*/  UISETP.NE.AND UP0, UPT, UR51, URZ, UPT ;  /* 0x0000003f3300728c */ /* 0x000fe2000bf05270 */
[C---:B------:R-:W-:Y:S01]  /*73c0*/  FMUL.FTZ R12, R0.reuse, R190 ;  /* 0x000000be000c7220 */ /* 0x040fe20000410000 */
[----:B------:R-:W-:Y:S02]  /*73d0*/  VIADD R190, R17, UR48 ;  /* 0x0000003011be7c36 */ /* 0x000fe40008000000 */
[C---:B------:R-:W-:Y:S01]  /*73e0*/  FMUL.FTZ R11, R0.reuse, R189 ;  /* 0x000000bd000b7220 */ /* 0x040fe20000410000 */
[C---:B------:R-:W-:Y:S01]  /*73f0*/  FMUL.FTZ R10, R0.reuse, R188 ;  /* 0x000000bc000a7220 */ /* 0x040fe20000410000 */
[C---:B------:R-:W-:Y:S01]  /*7400*/  FMUL.FTZ R188, R0.reuse, R144 ;  /* 0x0000009000bc7220 */ /* 0x040fe20000410000 */
[----:B------:R-:W-:Y:S01]  /*7410*/  PLOP3.LUT P0, PT, PT, PT, UP0, 0x80, 0x0 ;  /* 0x000000000000781c */ /* 0x000fe20003f0f008 */
[----:B------:R-:W-:Y:S01]  /*7420*/  IMAD.MOV.U32 R144, RZ, RZ, R190 ;  /* 0x000000ffff907224 */ /* 0x000fe200078e00be */
[----:B------:R-:W-:Y:S01]  /*7430*/  PLOP3.LUT P2, PT, PT, PT, UP0, 0x80, 0x0 ;  /* 0x000000000000781c */ /* 0x000fe20003f4f008 */
[C---:B------:R-:W-:Y:S01]  /*7440*/  FMUL.FTZ R15, R0.reuse, R193 ;  /* 0x000000c1000f7220 */ /* 0x040fe20000410000 */
[C---:B0-----:R-:W-:Y:S01]  /*7450*/  FMUL.FTZ R6, R0.reuse, R184 ;  /* 0x000000b800067220 */ /* 0x041fe20000410000 */
[----:B------:R-:W-:Y:S01]  /*7460*/  @UP0 ULDC UR6, c[0x0][0x44c] ;  /* 0x0001130000060ab9 */ /* 0x000fe20000000800 */
[C---:B------:R-:W-:Y:S01]  /*7470*/  FMUL.FTZ R7, R0.reuse, R185 ;  /* 0x000000b900077220 */ /* 0x040fe20000410000 */
[----:B------:R-:W-:Y:S01]  /*7480*/  FMUL.FTZ R13, R0, R191 ;  /* 0x000000bf000d7220 */ /* 0x000fe20000410000 */
[----:B------:R-:W-:-:S02]  /*7490*/  IMAD.U32 R191, RZ, RZ, UR45 ;  /* 0x0000002dffbf7e24 */ /* 0x000fc4000f8e00ff */
[C---:B------:R-:W-:Y:S01]  /*74a0*/  FMUL.FTZ R14, R0.reuse, R192 ;  /* 0x000000c0000e7220 */ /* 0x040fe20000410000 */
[C---:B------:R-:W-:Y:S01]  /*74b0*/  FMUL.FTZ R184, R0.reuse, R196 ;  /* 0x000000c400b87220 */ /* 0x040fe20000410000 */
[C---:B------:R-:W-:Y:S01]  /*74c0*/  FMUL.FTZ R185, R0.reuse, R197 ;  /* 0x000000c500b97220 */ /* 0x040fe20000410000 */
[----:B------:R-:W-:Y:S01]  /*74d0*/  FMUL.FTZ R168, R0, R168 ;  /* 0x000000a800a87220 */ /* 0x000fe20000410000 */
[----:B------:R-:W-:Y:S01]  /*74e0*/  @P0 IMAD.HI.U32 R189, R190, UR6, RZ ;  /* 0x00000006bebd0c27 */ /* 0x000fe2000f8e00ff */
[----:B------:R-:W-:-:S03]  /*74f0*/  @UP0 ULDC UR6, c[0x0][0x450] ;  /* 0x0001140000060ab9 */ /* 0x000fc60000000800 */
[C---:B------:R-:W-:Y:S01]  /*7500*/  FMUL.FTZ R169, R0.reuse, R169 ;  /* 0x000000a900a97220 */ /* 0x040fe20000410000 */
[----:B------:R-:W0:Y:S01]  /*7510*/  MUFU.TANH R6, R6 ;  /* 0x0000000600067308 */ /* 0x000e220000002400 */
[C---:B------:R-:W-:Y:S01]  /*7520*/  FMUL.FTZ R172, R0.reuse, R172 ;  /* 0x000000ac00ac7220 */ /* 0x040fe20000410000 */
[----:B------:R-:W-:Y:S01]  /*7530*/  @P2 SHF.R.U32.HI R144, RZ, UR6, R189 ;  /* 0x00000006ff902c19 */ /* 0x000fe200080116bd */
[----:B------:R-:W-:Y:S01]  /*7540*/  UIMAD UR6, UR4, -0xa0, URZ ;  /* 0xffffff60040678a4 */ /* 0x000fe2000f8e023f */
[C---:B------:R-:W-:Y:S01]  /*7550*/  FMUL.FTZ R173, R0.reuse, R173 ;  /* 0x000000ad00ad7220 */ /* 0x040fe20000410000 */
[C---:B------:R-:W-:Y:S01]  /*7560*/  FMUL.FTZ R176, R0.reuse, R176 ;  /* 0x000000b000b07220 */ /* 0x040fe20000410000 */
[----:B------:R-:W-:Y:S01]  /*7570*/  FMUL.FTZ R177, R0, R177 ;  /* 0x000000b100b17220 */ /* 0x000fe20000410000 */
[----:B------:R-:W1:Y:S01]  /*7580*/  SHFL.IDX PT, R193, R144, RZ, 0x1c1f ;  /* 0x001c1fff90c17589 */ /* 0x000e6200000e0000 */
[----:B------:R-:W2:Y:S01]  /*7590*/  MUFU.TANH R7, R7 ;  /* 0x0000000700077308 */ /* 0x000ea20000002400 */
[----:B------:R-:W-:-:S02]  /*75a0*/  IMAD.U32 R189, RZ, RZ, UR6 ;  /* 0x00000006ffbd7e24 */ /* 0x000fc4000f8e00ff */
[C---:B------:R-:W-:Y:S01]  /*75b0*/  FMUL.FTZ R180, R0.reuse, R180 ;  /* 0x000000b400b47220 */ /* 0x040fe20000410000 */
[C---:B------:R-:W-:Y:S01]  /*75c0*/  FMUL.FTZ R181, R0.reuse, R181 ;  /* 0x000000b500b57220 */ /* 0x040fe20000410000 */
[C---:B------:R-:W-:Y:S01]  /*75d0*/  FMUL.FTZ R152, R0.reuse, R152 ;  /* 0x0000009800987220 */ /* 0x040fe20000410000 */
[----:B------:R-:W-:Y:S01]  /*75e0*/  FMUL.FTZ R153, R0, R153 ;  /* 0x0000009900997220 */ /* 0x000fe20000410000 */
[----:B------:R-:W-:Y:S01]  /*75f0*/  IADD3 R190, -R16, 0x1, R189 ;  /* 0x0000000110be7810 */ /* 0x000fe20007ffe1bd */
[C---:B------:R-:W-:Y:S01]  /*7600*/  FMUL.FTZ R189, R0.reuse, R120 ;  /* 0x0000007800bd7220 */ /* 0x040fe20000410000 */
[----:B------:R-:W3:Y:S01]  /*7610*/  MUFU.TANH R10, R10 ;  /* 0x0000000a000a7308 */ /* 0x000ee20000002400 */
[C---:B------:R-:W-:Y:S01]  /*7620*/  FMUL.FTZ R156, R0.reuse, R156 ;  /* 0x0000009c009c7220 */ /* 0x040fe20000410000 */
[----:B------:R-:W-:Y:S01]  /*7630*/  IADD3 R120, -R191, UR50, R190 ;  /* 0x00000032bf787c10 */ /* 0x000fe2000fffe1be */
        /* <DEDUP_REMOVED lines=11> */
[----:B------:R-:W-:Y:S01]  /*76f0*/  FMUL.FTZ R145, R0, R145 ;  /* 0x0000009100917220 */ /* 0x000fe20000410000 */
[----:B-1----:R-:W-:Y:S01]  /*7700*/  IMAD.IADD R121, R120, 0x1, R193 ;  /* 0x0000000178797824 */ /* 0x002fe200078e02c1 */
[----:B------:R-:W1:Y:S01]  /*7710*/  MUFU.TANH R14, R14 ;  /* 0x0000000e000e7308 */ /* 0x000e620000002400 */
[C---:B------:R-:W-:Y:S01]  /*7720*/  FMUL.FTZ R148, R0.reuse, R148 ;  /* 0x0000009400947220 */ /* 0x040fe20000410000 */
[C---:B------:R-:W-:Y:S01]  /*7730*/  FMUL.FTZ R149, R0.reuse, R149 ;  /* 0x0000009500957220 */ /* 0x040fe20000410000 */
[C---:B------:R-:W-:Y:S01]  /*7740*/  FMUL.FTZ R190, R0.reuse, R183 ;  /* 0x000000b700be7220 */ /* 0x040fe20000410000 */
[C---:B------:R-:W-:Y:S01]  /*7750*/  ISETP.GT.AND P2, PT, R121.reuse, RZ, PT ;  /* 0x000000ff7900720c */ /* 0x040fe20003f44270 */
[C---:B------:R-:W-:Y:S01]  /*7760*/  FMUL.FTZ R124, R0.reuse, R124 ;  /* 0x0000007c007c7220 */ /* 0x040fe20000410000 */
[C---:B------:R-:W-:Y:S01]  /*7770*/  ISETP.GT.AND P3, PT, R121.reuse, 0x1, PT ;  /* 0x000000017900780c */ /* 0x040fe20003f64270 */
[C---:B------:R-:W-:Y:S01]  /*7780*/  FMUL.FTZ R125, R0.reuse, R125 ;  /* 0x0000007d007d7220 */ /* 0x040fe20000410000 */
[----:B------:R-:W5:Y:S01]  /*7790*/  MUFU.TANH R15, R15 ;  /* 0x0000000f000f7308 */ /* 0x000f620000002400 */
[C---:B------:R-:W-:Y:S01]  /*77a0*/  ISETP.GT.AND P4, PT, R121.reuse, 0x8, PT ;  /* 0x000000087900780c */ /* 0x040fe20003f84270 */
[C---:B------:R-:W-:Y:S01]  /*77b0*/  FMUL.FTZ R128, R0.reuse, R128 ;  /* 0x0000008000807220 */ /* 0x040fe20000410000 */
[----:B------:R-:W-:Y:S01]  /*77c0*/  ISETP.GT.AND P5, PT, R121, 0x9, PT ;  /* 0x000000097900780c */ /* 0x000fe20003fa4270 */
[----:B------:R-:W-:Y:S01]  /*77d0*/  FMUL.FTZ R129, R0, R129 ;  /* 0x0000008100817220 */ /* 0x000fe20000410000 */
[----:B0-----:R-:W-:Y:S01]  /*77e0*/  FSEL R6, R6, -INF , P2 ;  /* 0xff80000006067808 */ /* 0x001fe20001000000 */
[----:B------:R-:W-:Y:S01]  /*77f0*/  FMUL.FTZ R8, R0, R186 ;  /* 0x000000ba00087220 */ /* 0x000fe20000410000 */
[----:B--2---:R-:W-:Y:S01]  /*7800*/  FSEL R7, R7, -INF , P3 ;  /* 0xff80000007077808 */ /* 0x004fe20001800000 */
[----:B------:R-:W0:Y:S01]  /*7810*/  MUFU.TANH R184, R184 ;  /* 0x000000b800b87308 */ /* 0x000e220000002400 */
[----:B---3--:R-:W-:Y:S01]  /*7820*/  FSEL R10, R10, -INF , P4 ;  /* 0xff8000000a0a7808 */ /* 0x008fe20002000000 */
[C---:B------:R-:W-:Y:S01]  /*7830*/  FMUL.FTZ R9, R0.reuse, R187 ;  /* 0x000000bb00097220 */ /* 0x040fe20000410000 */
[----:B----4-:R-:W-:Y:S01]  /*7840*/  FSEL R11, R11, -INF , P5 ;  /* 0xff8000000b0b7808 */ /* 0x010fe20002800000 */
[C---:B------:R-:W-:Y:S01]  /*7850*/  FMUL.FTZ R20, R0.reuse, R194 ;  /* 0x000000c200147220 */ /* 0x040fe20000410000 */
[C---:B------:R-:W-:Y:S01]  /*7860*/  ISETP.GT.AND P6, PT, R121.reuse, 0x10, PT ;  /* 0x000000107900780c */ /* 0x040fe20003fc4270 */
[C---:B------:R-:W-:Y:S01]  /*7870*/  FMUL.FTZ R21, R0.reuse, R195 ;  /* 0x000000c300157220 */ /* 0x040fe20000410000 */
[C---:B------:R-:W-:Y:S01]  /*7880*/  ISETP.GT.AND P0, PT, R121.reuse, 0x11, PT ;  /* 0x000000117900780c */ /* 0x040fe20003f04270 */
[----:B------:R-:W2:Y:S01]  /*7890*/  MUFU.TANH R185, R185 ;  /* 0x000000b900b97308 */ /* 0x000ea20000002400 */
[C---:B------:R-:W-:Y:S01]  /*78a0*/  ISETP.GT.AND P2, PT, R121.reuse, 0x18, PT ;  /* 0x000000187900780c */ /* 0x040fe20003f44270 */
[C---:B------:R-:W-:Y:S01]  /*78b0*/  FMUL.FTZ R186, R0.reuse, R198 ;  /* 0x000000c600ba7220 */ /* 0x040fe20000410000 */
[C---:B------:R-:W-:Y:S01]  /*78c0*/  ISETP.GT.AND P3, PT, R121.reuse, 0x19, PT ;  /* 0x000000197900780c */ /* 0x040fe20003f64270 */
[C---:B------:R-:W-:Y:S01]  /*78d0*/  FMUL.FTZ R187, R0.reuse, R199 ;  /* 0x000000c700bb7220 */ /* 0x040fe20000410000 */
[C---:B------:R-:W-:Y:S01]  /*78e0*/  ISETP.GT.AND P4, PT, R121.reuse, 0x20, PT ;  /* 0x000000207900780c */ /* 0x040fe20003f84270 */
[----:B------:R-:W-:Y:S01]  /*78f0*/  FMUL.FTZ R170, R0, R170 ;  /* 0x000000aa00aa7220 */ /* 0x000fe20000410000 */
[----:B------:R-:W-:Y:S01]  /*7900*/  ISETP.GT.AND P5, PT, R121, 0x21, PT ;  /* 0x000000217900780c */ /* 0x000fe20003fa4270 */
[----:B------:R-:W3:Y:S01]  /*7910*/  MUFU.TANH R168, R168 ;  /* 0x000000a800a87308 */ /* 0x000ee20000002400 */
[----:B-1----:R-:W-:Y:S01]  /*7920*/  FSEL R14, R14, -INF , P6 ;  /* 0xff8000000e0e7808 */ /* 0x002fe20003000000 */
[C---:B------:R-:W-:Y:S01]  /*7930*/  FMUL.FTZ R174, R0.reuse, R174 ;  /* 0x000000ae00ae7220 */ /* 0x040fe20000410000 */
[----:B-----5:R-:W-:Y:S01]  /*7940*/  FSEL R15, R15, -INF , P0 ;  /* 0xff8000000f0f7808 */ /* 0x020fe20000000000 */
[----:B------:R-:W-:Y:S01]  /*7950*/  FMUL.FTZ R175, R0, R175 ;  /* 0x000000af00af7220 */ /* 0x000fe20000410000 */
[----:B0-----:R-:W-:Y:S01]  /*7960*/  FSEL R184, R184, -INF , P2 ;  /* 0xff800000b8b87808 */ /* 0x001fe20001000000 */
[C---:B------:R-:W-:Y:S01]  /*7970*/  FMUL.FTZ R178, R0.reuse, R178 ;  /* 0x000000b200b27220 */ /* 0x040fe20000410000 */
[----:B------:R-:W-:Y:S01]  /*7980*/  ISETP.GT.AND P6, PT, R121, 0x28, PT ;  /* 0x000000287900780c */ /* 0x000fe20003fc4270 */
[----:B------:R-:W0:Y:S01]  /*7990*/  MUFU.TANH R169, R169 ;  /* 0x000000a900a97308 */ /* 0x000e220000002400 */
[----:B--2---:R-:W-:Y:S01]  /*79a0*/  FSEL R185, R185, -INF , P3 ;  /* 0xff800000b9b97808 */ /* 0x004fe20001800000 */
[C---:B------:R-:W-:Y:S01]  /*79b0*/  FMUL.FTZ R179, R0.reuse, R179 ;  /* 0x000000b300b37220 */ /* 0x040fe20000410000 */
[C---:B------:R-:W-:Y:S01]  /*79c0*/  ISETP.GT.AND P0, PT, R121.reuse, 0x29, PT ;  /* 0x000000297900780c */ /* 0x040fe20003f04270 */
[C---:B------:R-:W-:Y:S01]  /*79d0*/  FMUL.FTZ R182, R0.reuse, R182 ;  /* 0x000000b600b67220 */ /* 0x040fe20000410000 */
[C---:B------:R-:W-:Y:S01]  /*79e0*/  ISETP.GT.AND P2, PT, R121.reuse, 0x30, PT ;  /* 0x000000307900780c */ /* 0x040fe20003f44270 */
[----:B------:R-:W-:Y:S01]  /*79f0*/  FMUL.FTZ R171, R0, R171 ;  /* 0x000000ab00ab7220 */ /* 0x000fe20000410000 */
[C---:B------:R-:W-:Y:S01]  /*7a00*/  ISETP.GT.AND P3, PT, R121.reuse, 0x31, PT ;  /* 0x000000317900780c */ /* 0x040fe20003f64270 */
[----:B------:R-:W1:Y:S01]  /*7a10*/  MUFU.TANH R172, R172 ;  /* 0x000000ac00ac7308 */ /* 0x000e620000002400 */
[----:B---3--:R-:W-:Y:S01]  /*7a20*/  FSEL R168, R168, -INF , P4 ;  /* 0xff800000a8a87808 */ /* 0x008fe20002000000 */
[C---:B------:R-:W-:Y:S01]  /*7a30*/  FMUL.FTZ R138, R0.reuse, R138 ;  /* 0x0000008a008a7220 */ /* 0x040fe20000410000 */
[----:B------:R-:W-:Y:S01]  /*7a40*/  ISETP.GT.AND P4, PT, R121, 0x38, PT ;  /* 0x000000387900780c */ /* 0x000fe20003f84270 */
[----:B------:R-:W-:Y:S01]  /*7a50*/  FMUL.FTZ R139, R0, R139 ;  /* 0x0000008b008b7220 */ /* 0x000fe20000410000 */
[----:B------:R-:W-:Y:S01]  /*7a60*/  FMNMX.FTZ R192, R6, R5, !PT ;  /* 0x0000000506c07209 */ /* 0x000fe20007810000 */
[C---:B------:R-:W-:Y:S01]  /*7a70*/  FMUL.FTZ R142, R0.reuse, R142 ;  /* 0x0000008e008e7220 */ /* 0x040fe20000410000 */
[C---:B------:R-:W-:Y:S01]  /*7a80*/  FMUL.FTZ R147, R0.reuse, R147 ;  /* 0x0000009300937220 */ /* 0x040fe20000410000 */
[----:B------:R-:W2:Y:S01]  /*7a90*/  MUFU.TANH R173, R173 ;  /* 0x000000ad00ad7308 */ /* 0x000ea20000002400 */
[----:B0-----:R-:W-:Y:S01]  /*7aa0*/  FSEL R169, R169, -INF , P5 ;  /* 0xff800000a9a97808 */ /* 0x001fe20002800000 */
[C---:B------:R-:W-:Y:S01]  /*7ab0*/  FMUL.FTZ R150, R0.reuse, R150 ;  /* 0x0000009600967220 */ /* 0x040fe20000410000 */
[C---:B------:R-:W-:Y:S01]  /*7ac0*/  ISETP.GT.AND P5, PT, R121.reuse, 0x39, PT ;  /* 0x000000397900780c */ /* 0x040fe20003fa4270 */
[C---:B------:R-:W-:Y:S01]  /*7ad0*/  FMUL.FTZ R151, R0.reuse, R151 ;  /* 0x0000009700977220 */ /* 0x040fe20000410000 */
[C---:B------:R-:W-:Y:S01]  /*7ae0*/  FMUL.FTZ R122, R0.reuse, R122 ;  /* 0x0000007a007a7220 */ /* 0x040fe20000410000 */
[C---:B------:R-:W-:Y:S01]  /*7af0*/  FMUL.FTZ R123, R0.reuse, R123 ;  /* 0x0000007b007b7220 */ /* 0x040fe20000410000 */
[----:B------:R-:W-:Y:S01]  /*7b00*/  FMUL.FTZ R126, R0, R126 ;  /* 0x0000007e007e7220 */ /* 0x000fe20000410000 */
[----:B------:R-:W0:Y:S01]  /*7b10*/  MUFU.TANH R176, R176 ;  /* 0x000000b000b07308 */ /* 0x000e220000002400 */
[----:B-1----:R-:W-:Y:S01]  /*7b20*/  FSEL R172, R172, -INF , P6 ;  /* 0xff800000acac7808 */ /* 0x002fe20003000000 */
[----:B------:R-:W-:Y:S01]  /*7b30*/  IMAD.U32 R193, RZ, RZ, UR59 ;  /* 0x0000003bffc17e24 */ /* 0x000fe2000f8e00ff */
[----:B------:R-:W-:Y:S01]  /*7b40*/  ISETP.GT.AND P6, PT, R121, 0x40, PT ;  /* 0x000000407900780c */ /* 0x000fe20003fc4270 */
[C---:B------:R-:W-:Y:S01]  /*7b50*/  FMUL.FTZ R127, R0.reuse, R127 ;  /* 0x0000007f007f7220 */ /* 0x040fe20000410000 */
[C---:B------:R-:W-:Y:S01]  /*7b60*/  FMUL.FTZ R130, R0.reuse, R130 ;  /* 0x0000008200827220 */ /* 0x040fe20000410000 */
[C---:B------:R-:W-:Y:S01]  /*7b70*/  FMUL.FTZ R131, R0.reuse, R131 ;  /* 0x0000008300837220 */ /* 0x040fe20000410000 */
[C---:B------:R-:W-:Y:S01]  /*7b80*/  FMUL.FTZ R134, R0.reuse, R134 ;  /* 0x0000008600867220 */ /* 0x040fe20000410000 */
[----:B------:R-:W1:Y:S01]  /*7b90*/  MUFU.TANH R177, R177 ;  /* 0x000000b100b17308 */ /* 0x000e620000002400 */
[----:B--2---:R-:W-:Y:S01]  /*7ba0*/  FSEL R173, R173, -INF , P0 ;  /* 0xff800000adad7808 */ /* 0x004fe20000000000 */
[----:B------:R-:W-:Y:S01]  /*7bb0*/  FMUL.FTZ R135, R0, R135 ;  /* 0x0000008700877220 */ /* 0x000fe20000410000 */
[----:B------:R-:W-:Y:S01]  /*7bc0*/  ISETP.GT.AND P0, PT, R121, 0x41, PT ;  /* 0x000000417900780c */ /* 0x000fe20003f04270 */
[----:B------:R-:W-:-:S04]  /*7bd0*/  ULEA UR6, UR38, UR39, 0x3 ;  /* 0x0000002726067291 */ /* 0x000fc8000f8e183f */
[----:B------:R-:W2:Y:S01]  /*7be0*/  MUFU.TANH R180, R180 ;  /* 0x000000b400b47308 */ /* 0x000ea20000002400 */
[----:B0-----:R-:W-:Y:S01]  /*7bf0*/  FSEL R176, R176, -INF , P2 ;  /* 0xff800000b0b07808 */ /* 0x001fe20001000000 */
[----:B------:R-:W-:Y:S01]  /*7c00*/  UIADD3 UR6, UR6, 0x33440, URZ ;  /* 0x0003344006067890 */ /* 0x000fe2000fffe03f */
[----:B------:R-:W-:-:S03]  /*7c10*/  ISETP.GT.AND P2, PT, R121, 0x48, PT ;  /* 0x000000487900780c */ /* 0x000fc60003f44270 */
[----:B------:R-:W-:Y:S02]  /*7c20*/  UPRMT UR6, UR55, 0x654, UR6 ;  /* 0x0000065437067896 */ /* 0x000fe40008000006 */
[----:B------:R-:W0:Y:S01]  /*7c30*/  MUFU.TANH R181, R181 ;  /* 0x000000b500b57308 */ /* 0x000e220000002400 */
[----:B-1----:R-:W-:Y:S02]  /*7c40*/  FSEL R177, R177, -INF , P3 ;  /* 0xff800000b1b17808 */ /* 0x002fe40001800000 */
[----:B------:R-:W-:-:S04]  /*7c50*/  ISETP.GT.AND P3, PT, R121, 0x49, PT ;  /* 0x000000497900780c */ /* 0x000fc80003f64270 */
[----:B------:R-:W-:Y:S01]  /*7c60*/  SYNCS.ARRIVE.TRANS64.RED.A1T0 RZ, [UR6], RZ ;  /* 0x000000ffffff79a7 */ /* 0x000fe20008100406 */
[----:B------:R-:W1:Y:S01]  /*7c70*/  MUFU.TANH R152, R152 ;  /* 0x0000009800987308 */ /* 0x000e620000002400 */
[----:B--2---:R-:W-:Y:S02]  /*7c80*/  FSEL R180, R180, -INF , P4 ;  /* 0xff800000b4b47808 */ /* 0x004fe40002000000 */
[----:B------:R-:W-:-:S05]  /*7c90*/  ISETP.GT.AND P4, PT, R121, 0x50, PT ;  /* 0x000000507900780c */ /* 0x000fca0003f84270 */
[----:B------:R-:W2:Y:S01]  /*7ca0*/  MUFU.TANH R153, R153 ;  /* 0x0000009900997308 */ /* 0x000ea20000002400 */
[----:B0-----:R-:W-:Y:S02]  /*7cb0*/  FSEL R181, R181, -INF , P5 ;  /* 0xff800000b5b57808 */ /* 0x001fe40002800000 */
[----:B------:R-:W-:-:S05]  /*7cc0*/  ISETP.GT.AND P5, PT, R121, 0x51, PT ;  /* 0x000000517900780c */ /* 0x000fca0003fa4270 */
[----:B------:R-:W0:Y:S01]  /*7cd0*/  MUFU.TANH R156, R156 ;  /* 0x0000009c009c7308 */ /* 0x000e220000002400 */
[----:B-1----:R-:W-:Y:S02]  /*7ce0*/  FSEL R152, R152, -INF , P6 ;  /* 0xff80000098987808 */ /* 0x002fe40003000000 */
[----:B------:R-:W-:-:S05]  /*7cf0*/  ISETP.GT.AND P6, PT, R121, 0x58, PT ;  /* 0x000000587900780c */ /* 0x000fca0003fc4270 */
        /* <DEDUP_REMOVED lines=42> */
[----:B------:R0:W3:Y:S01]  /*7fa0*/  MUFU.TANH R183, R191 ;  /* 0x000000bf00b77308 */ /* 0x0000e20000002400 */
[----:B-1----:R-:W-:Y:S02]  /*7fb0*/  FSEL R149, R149, -INF , P3 ;  /* 0xff80000095957808 */ /* 0x002fe40001800000 */
[----:B------:R-:W-:-:S05]  /*7fc0*/  ISETP.GT.AND P3, PT, R121, 0x91, PT ;  /* 0x000000917900780c */ /* 0x000fca0003f64270 */
[----:B------:R-:W1:Y:S01]  /*7fd0*/  MUFU.TANH R124, R124 ;  /* 0x0000007c007c7308 */ /* 0x000e620000002400 */
[----:B0-----:R-:W-:Y:S02]  /*7fe0*/  FMNMX.FTZ R191, R7, R192, !PT ;  /* 0x000000c007bf7209 */ /* 0x001fe40007810000 */
[----:B--2---:R-:W-:Y:S02]  /*7ff0*/  FSEL R189, R189, -INF , P4 ;  /* 0xff800000bdbd7808 */ /* 0x004fe40002000000 */
[----:B------:R-:W-:Y:S02]  /*8000*/  FMNMX.FTZ R192, R10, R191, !PT ;  /* 0x000000bf0ac07209 */ /* 0x000fe40007810000 */
[----:B------:R-:W-:Y:S01]  /*8010*/  ISETP.GT.AND P4, PT, R121, 0x98, PT ;  /* 0x000000987900780c */ /* 0x000fe20003f84270 */
[----:B------:R-:W0:Y:S01]  /*8020*/  MUFU.TANH R125, R125 ;  /* 0x0000007d007d7308 */ /* 0x000e220000002400 */
[----:B---3--:R-:W-:Y:S02]  /*8030*/  FSEL R183, R183, -INF , P5 ;  /* 0xff800000b7b77808 */ /* 0x008fe40002800000 */
[----:B------:R-:W-:Y:S01]  /*8040*/  ISETP.GT.AND P5, PT, R121, 0x99, PT ;  /* 0x000000997900780c */ /* 0x000fe20003fa4270 */
[C---:B------:R-:W-:Y:S01]  /*8050*/  FMUL.FTZ R121, R0.reuse, R154 ;  /* 0x0000009a00797220 */ /* 0x040fe20000410000 */
[----:B------:R-:W-:Y:S01]  /*8060*/  FMUL.FTZ R154, R0, R155 ;  /* 0x0000009b009a7220 */ /* 0x000fe20000410000 */
[----:B------:R-:W-:-:S02]  /*8070*/  FMNMX.FTZ R155, R11, R192, !PT ;  /* 0x000000c00b9b7209 */ /* 0x000fc40007810000 */
[----:B------:R-:W2:Y:S01]  /*8080*/  MUFU.TANH R128, R128 ;  /* 0x0000008000807308 */ /* 0x000ea20000002400 */
[----:B-1----:R-:W-:Y:S02]  /*8090*/  FSEL R124, R124, -INF , P6 ;  /* 0xff8000007c7c7808 */ /* 0x002fe40003000000 */
[----:B------:R-:W-:Y:S01]  /*80a0*/  FMNMX.FTZ R192, R14, R155, !PT ;  /* 0x0000009b0ec07209 */ /* 0x000fe20007810000 */
[C---:B------:R-:W-:Y:S01]  /*80b0*/  FMUL.FTZ R155, R0.reuse, R158 ;  /* 0x0000009e009b7220 */ /* 0x040fe20000410000 */
[----:B------:R-:W-:Y:S02]  /*80c0*/  FMUL.FTZ R158, R0, R159 ;  /* 0x0000009f009e7220 */ /* 0x000fe40000410000 */
[----:B------:R-:W-:Y:S01]  /*80d0*/  FMNMX.FTZ R191, R15, R192, !PT ;  /* 0x000000c00fbf7209 */ /* 0x000fe20007810000 */
[----:B------:R-:W1:Y:S01]  /*80e0*/  MUFU.TANH R129, R129 ;  /* 0x0000008100817308 */ /* 0x000e620000002400 */
[----:B0-----:R-:W-:Y:S02]  /*80f0*/  FSEL R125, R125, -INF , P0 ;  /* 0xff8000007d7d7808 */ /* 0x001fe40000000000 */
[----:B------:R-:W-:-:S04]  /*8100*/  FMNMX.FTZ R192, R184, R191, !PT ;  /* 0x000000bfb8c07209 */ /* 0x000fc80007810000 */
[----:B------:R-:W-:Y:S01]  /*8110*/  FMNMX.FTZ R159, R185, R192, !PT ;  /* 0x000000c0b99f7209 */ /* 0x000fe20007810000 */
[----:B------:R-:W-:Y:S01]  /*8120*/  MUFU.TANH R8, R8 ;  /* 0x0000000800087308 */ /* 0x000fe20000002400 */
[----:B--2---:R-:W-:Y:S02]  /*8130*/  FSEL R128, R128, -INF , P2 ;  /* 0xff80000080807808 */ /* 0x004fe40001000000 */
[----:B------:R-:W-:Y:S01]  /*8140*/  FMNMX.FTZ R192, R168, R159, !PT ;  /* 0x0000009fa8c07209 */ /* 0x000fe20007810000 */
[C---:B------:R-:W-:Y:S01]  /*8150*/  FMUL.FTZ R159, R0.reuse, R162 ;  /* 0x000000a2009f7220 */ /* 0x040fe20000410000 */
[----:B------:R-:W-:Y:S02]  /*8160*/  FMUL.FTZ R162, R0, R163 ;  /* 0x000000a300a27220 */ /* 0x000fe40000410000 */
[----:B------:R-:W-:Y:S01]  /*8170*/  FMNMX.FTZ R191, R169, R192, !PT ;  /* 0x000000c0a9bf7209 */ /* 0x000fe20007810000 */
[----:B------:R-:W-:Y:S01]  /*8180*/  MUFU.TANH R9, R9 ;  /* 0x0000000900097308 */ /* 0x000fe20000002400 */
[----:B-1----:R-:W-:-:S02]  /*8190*/  FSEL R129, R129, -INF , P3 ;  /* 0xff80000081817808 */ /* 0x002fc40001800000 */
[----:B------:R-:W-:-:S04]  /*81a0*/  FMNMX.FTZ R192, R172, R191, !PT ;  /* 0x000000bfacc07209 */ /* 0x000fc80007810000 */
[----:B------:R-:W-:Y:S01]  /*81b0*/  FMNMX.FTZ R163, R173, R192, !PT ;  /* 0x000000c0ada37209 */ /* 0x000fe20007810000 */
[----:B------:R-:W-:Y:S03]  /*81c0*/  MUFU.TANH R12, R12 ;  /* 0x0000000c000c7308 */ /* 0x000fe60000002400 */
[----:B------:R-:W-:Y:S01]  /*81d0*/  FMNMX.FTZ R192, R176, R163, !PT ;  /* 0x000000a3b0c07209 */ /* 0x000fe20007810000 */
[C---:B------:R-:W-:Y:S01]  /*81e0*/  FMUL.FTZ R163, R0.reuse, R166 ;  /* 0x000000a600a37220 */ /* 0x040fe20000410000 */
[----:B------:R-:W-:Y:S02]  /*81f0*/  FMUL.FTZ R166, R0, R167 ;  /* 0x000000a700a67220 */ /* 0x000fe40000410000 */
[----:B------:R-:W-:Y:S01]  /*8200*/  FMNMX.FTZ R191, R177, R192, !PT ;  /* 0x000000c0b1bf7209 */ /* 0x000fe20007810000 */
[----:B------:R-:W-:Y:S03]  /*8210*/  MUFU.TANH R20, R20 ;  /* 0x0000001400147308 */ /* 0x000fe60000002400 */
[----:B------:R-:W-:Y:S01]  /*8220*/  FMNMX.FTZ R192, R180, R191, !PT ;  /* 0x000000bfb4c07209 */ /* 0x000fe20007810000 */
[----:B------:R-:W-:-:S03]  /*8230*/  FMUL.FTZ R191, R0, R133 ;  /* 0x0000008500bf7220 */ /* 0x000fc60000410000 */
[----:B------:R-:W-:Y:S01]  /*8240*/  FMNMX.FTZ R167, R181, R192, !PT ;  /* 0x000000c0b5a77209 */ /* 0x000fe20007810000 */
[----:B------:R-:W-:Y:S03]  /*8250*/  MUFU.TANH R21, R21 ;  /* 0x0000001500157308 */ /* 0x000fe60000002400 */
[----:B------:R-:W-:-:S04]  /*8260*/  FMNMX.FTZ R192, R152, R167, !PT ;  /* 0x000000a798c07209 */ /* 0x000fc80007810000 */
[----:B------:R-:W-:Y:S01]  /*8270*/  FMNMX.FTZ R167, R153, R192, !PT ;  /* 0x000000c099a77209 */ /* 0x000fe20007810000 */
[----:B------:R-:W0:Y:S03]  /*8280*/  MUFU.TANH R191, R191 ;  /* 0x000000bf00bf7308 */ /* 0x000e260000002400 */
[----:B------:R-:W-:-:S04]  /*8290*/  FMNMX.FTZ R192, R156, R167, !PT ;  /* 0x000000a79cc07209 */ /* 0x000fc80007810000 */
[----:B------:R-:W-:Y:S01]  /*82a0*/  FMNMX.FTZ R167, R157, R192, !PT ;  /* 0x000000c09da77209 */ /* 0x000fe20007810000 */
[----:B------:R-:W-:Y:S03]  /*82b0*/  MUFU.TANH R186, R186 ;  /* 0x000000ba00ba7308 */ /* 0x000fe60000002400 */
        /* <DEDUP_REMOVED lines=15> */
[----:B------:R-:W-:Y:S01]  /*83b0*/  FMNMX.FTZ R192, R148, R167, !PT ;  /* 0x000000a794c07209 */ /* 0x000fe20007810000 */
[C---:B------:R-:W-:Y:S01]  /*83c0*/  FMUL.FTZ R167, R0.reuse, R132 ;  /* 0x0000008400a77220 */ /* 0x040fe20000410000 */
[C---:B------:R-:W-:Y:S01]  /*83d0*/  FMUL.FTZ R132, R0.reuse, R143 ;  /* 0x0000008f00847220 */ /* 0x040fe20000410000 */
[----:B------:R-:W-:Y:S01]  /*83e0*/  FMUL.FTZ R143, R0, R146 ;  /* 0x00000092008f7220 */ /* 0x000fe20000410000 */
[----:B------:R-:W-:Y:S01]  /*83f0*/  FMNMX.FTZ R192, R149, R192, !PT ;  /* 0x000000c095c07209 */ /* 0x000fe20007810000 */
[----:B------:R-:W-:Y:S01]  /*8400*/  MUFU.TANH R179, R179 ;  /* 0x000000b300b37308 */ /* 0x000fe20000002400 */
[----:B0-----:R-:W-:-:S02]  /*8410*/  FSEL R146, R191, -INF , P5 ;  /* 0xff800000bf927808 */ /* 0x001fc40002800000 */
[----:B------:R-:W-:-:S04]  /*8420*/  FMNMX.FTZ R192, R189, R192, !PT ;  /* 0x000000c0bdc07209 */ /* 0x000fc80007810000 */
[----:B------:R-:W-:Y:S01]  /*8430*/  FMNMX.FTZ R133, R183, R192, !PT ;  /* 0x000000c0b7857209 */ /* 0x000fe20007810000 */
[----:B------:R-:W0:Y:S03]  /*8440*/  MUFU.TANH R167, R167 ;  /* 0x000000a700a77308 */ /* 0x000e260000002400 */
[----:B------:R-:W-:-:S04]  /*8450*/  FMNMX.FTZ R192, R124, R133, !PT ;  /* 0x000000857cc07209 */ /* 0x000fc80007810000 */
[----:B------:R-:W-:Y:S01]  /*8460*/  FMNMX.FTZ R133, R125, R192, !PT ;  /* 0x000000c07d857209 */ /* 0x000fe20007810000 */
[----:B------:R-:W1:Y:S03]  /*8470*/  MUFU.TANH R182, R182 ;  /* 0x000000b600b67308 */ /* 0x000e660000002400 */
[----:B------:R-:W-:-:S04]  /*8480*/  FMNMX.FTZ R192, R128, R133, !PT ;  /* 0x0000008580c07209 */ /* 0x000fc80007810000 */
[----:B------:R-:W-:Y:S01]  /*8490*/  FMNMX.FTZ R192, R129, R192, !PT ;  /* 0x000000c081c07209 */ /* 0x000fe20007810000 */
[----:B------:R-:W2:Y:S01]  /*84a0*/  MUFU.TANH R13, R13 ;  /* 0x0000000d000d7308 */ /* 0x000ea20000002400 */
[----:B0-----:R-:W-:-:S04]  /*84b0*/  FSEL R133, R167, -INF , P4 ;  /* 0xff800000a7857808 */ /* 0x001fc80002000000 */
[----:B------:R-:W-:-:S03]  /*84c0*/  FMNMX.FTZ R167, R133, R192, !PT ;  /* 0x000000c085a77209 */ /* 0x000fc60007810000 */
[----:B------:R-:W0:Y:S01]  /*84d0*/  MUFU.TANH R190, R190 ;  /* 0x000000be00be7308 */ /* 0x000e220000002400 */
[----:B------:R-:W-:-:S05]  /*84e0*/  FMNMX.FTZ R167, R146, R167, !PT ;  /* 0x000000a792a77209 */ /* 0x000fca0007810000 */
[----:B------:R-:W3:Y:S02]  /*84f0*/  SHFL.BFLY PT, R192, R167, 0x2, 0x1f ;  /* 0x0c401f00a7c07f89 */ /* 0x000ee400000e0000 */
[----:B------:R-:W4:Y:S08]  /*8500*/  MUFU.TANH R121, R121 ;  /* 0x0000007900797308 */ /* 0x000f300000002400 */
[----:B------:R-:W5:Y:S08]  /*8510*/  MUFU.TANH R154, R154 ;  /* 0x0000009a009a7308 */ /* 0x000f700000002400 */
[----:B------:R-:W5:Y:S01]  /*8520*/  MUFU.TANH R155, R155 ;  /* 0x0000009b009b7308 */ /* 0x000f620000002400 */
[----:B---3--:R-:W-:-:S02]  /*8530*/  FMNMX.FTZ R192, R167, R192, !PT ;  /* 0x000000c0a7c07209 */ /* 0x008fc40007810000 */
[----:B------:R-:W3:Y:S05]  /*8540*/  SHFL.IDX PT, R167, R144, 0x1, 0x1c1f ;  /* 0x003c1f0090a77f89 */ /* 0x000eea00000e0000 */
[----:B------:R-:W5:Y:S01]  /*8550*/  MUFU.TANH R158, R158 ;  /* 0x0000009e009e7308 */ /* 0x000f620000002400 */
[----:B------:R-:W1:Y:S07]  /*8560*/  SHFL.BFLY PT, R191, R192, 0x1, 0x1f ;  /* 0x0c201f00c0bf7f89 */ /* 0x000e6e00000e0000 */
[----:B------:R-:W5:Y:S08]  /*8570*/  MUFU.TANH R171, R171 ;  /* 0x000000ab00ab7308 */ /* 0x000f700000002400 */
[----:B------:R-:W5:Y:S01]  /*8580*/  MUFU.TANH R159, R159 ;  /* 0x0000009f009f7308 */ /* 0x000f620000002400 */
[----:B---3--:R-:W-:-:S07]  /*8590*/  IMAD.IADD R167, R120, 0x1, R167 ;  /* 0x0000000178a77824 */ /* 0x008fce00078e02a7 */
[----:B------:R-:W3:Y:S01]  /*85a0*/  MUFU.TANH R162, R162 ;  /* 0x000000a200a27308 */ /* 0x000ee20000002400 */
[----:B-1----:R-:W-:Y:S02]  /*85b0*/  FMNMX.FTZ R120, R192, R191, !PT ;  /* 0x000000bfc0787209 */ /* 0x002fe40007810000 */
[C---:B------:R-:W-:Y:S02]  /*85c0*/  ISETP.GT.AND P6, PT, R167.reuse, RZ, PT ;  /* 0x000000ffa700720c */ /* 0x040fe40003fc4270 */
[----:B------:R-:W-:-:S03]  /*85d0*/  ISETP.GT.AND P2, PT, R167, 0x1, PT ;  /* 0x00000001a700780c */ /* 0x000fc60003f44270 */
[----:B------:R-:W1:Y:S01]  /*85e0*/  MUFU.TANH R163, R163 ;  /* 0x000000a300a37308 */ /* 0x000e620000002400 */
[----:B------:R-:W-:Y:S02]  /*85f0*/  ISETP.GT.AND P3, PT, R167, 0x8, PT ;  /* 0x00000008a700780c */ /* 0x000fe40003f64270 */
[----:B------:R-:W-:Y:S01]  /*8600*/  FSEL R191, R8, -INF , P6 ;  /* 0xff80000008bf7808 */ /* 0x000fe20003000000 */
[----:B------:R-:W-:-:S01]  /*8610*/  FFMA.FTZ R8, R120, R193, -8 ;  /* 0xc100000078087423 */ /* 0x000fc200000100c1 */
[----:B------:R-:W-:Y:S02]  /*8620*/  FSEL R9, R9, -INF , P2 ;  /* 0xff80000009097808 */ /* 0x000fe40001000000 */
[----:B------:R-:W-:Y:S01]  /*8630*/  FSEL R12, R12, -INF , P3 ;  /* 0xff8000000c0c7808 */ /* 0x000fe20001800000 */
[----:B------:R-:W1:Y:S01]  /*8640*/  MUFU.TANH R166, R166 ;  /* 0x000000a600a67308 */ /* 0x000e620000002400 */
[C---:B------:R-:W-:Y:S02]  /*8650*/  ISETP.GT.AND P4, PT, R167.reuse, 0x10, PT ;  /* 0x00000010a700780c */ /* 0x040fe40003f84270 */
[----:B------:R-:W-:-:S02]  /*8660*/  ISETP.GT.AND P5, PT, R167, 0x11, PT ;  /* 0x00000011a700780c */ /* 0x000fc40003fa4270 */
[C---:B------:R-:W-:Y:S02]  /*8670*/  ISETP.GT.AND P6, PT, R167.reuse, 0x18, PT ;  /* 0x00000018a700780c */ /* 0x040fe40003fc4270 */
[C---:B------:R-:W-:Y:S01]  /*8680*/  ISETP.GT.AND P2, PT, R167.reuse, 0x19, PT ;  /* 0x00000019a700780c */ /* 0x040fe20003f44270 */
[----:B------:R-:W1:Y:S01]  /*8690*/  MUFU.TANH R138, R138 ;  /* 0x0000008a008a7308 */ /* 0x000e620000002400 */
[----:B------:R-:W-:Y:S02]  /*86a0*/  ISETP.GT.AND P3, PT, R167, 0x20, PT ;  /* 0x00000020a700780c */ /* 0x000fe40003f64270 */
[----:B------:R-:W-:Y:S02]  /*86b0*/  FSEL R20, R20, -INF , P4 ;  /* 0xff80000014147808 */ /* 0x000fe40002000000 */
[----:B------:R-:W-:Y:S02]  /*86c0*/  FSEL R21, R21, -INF , P5 ;  /* 0xff80000015157808 */ /* 0x000fe40002800000 */
[----:B------:R-:W-:Y:S01]  /*86d0*/  FSEL R186, R186, -INF , P6 ;  /* 0xff800000baba7808 */ /* 0x000fe20003000000 */
[----:B------:R-:W1:Y:S01]  /*86e0*/  MUFU.TANH R139, R139 ;  /* 0x0000008b008b7308 */ /* 0x000e620000002400 */
[----:B------:R-:W-:-:S02]  /*86f0*/  FSEL R187, R187, -INF , P2 ;  /* 0xff800000bbbb7808 */ /* 0x000fc40001000000 */
[----:B------:R-:W-:Y:S02]  /*8700*/  FSEL R170, R170, -INF , P3 ;  /* 0xff800000aaaa7808 */ /* 0x000fe40001800000 */
[C---:B------:R-:W-:Y:S02]  /*8710*/  ISETP.GT.AND P4, PT, R167.reuse, 0x28, PT ;  /* 0x00000028a700780c */ /* 0x040fe40003f84270 */
[C---:B------:R-:W-:Y:S01]  /*8720*/  ISETP.GT.AND P5, PT, R167.reuse, 0x29, PT ;  /* 0x00000029a700780c */ /* 0x040fe20003fa4270 */
[----:B------:R-:W1:Y:S01]  /*8730*/  MUFU.TANH R142, R142 ;  /* 0x0000008e008e7308 */ /* 0x000e620000002400 */
[C---:B------:R-:W-:Y:S02]  /*8740*/  ISETP.GT.AND P6, PT, R167.reuse, 0x30, PT ;  /* 0x00000030a700780c */ /* 0x040fe40003fc4270 */
[C---:B------:R-:W-:Y:S02]  /*8750*/  ISETP.GT.AND P2, PT, R167.reuse, 0x31, PT ;  /* 0x00000031a700780c */ /* 0x040fe40003f44270 */
[----:B------:R-:W-:-:S02]  /*8760*/  ISETP.GT.AND P3, PT, R167, 0x38, PT ;  /* 0x00000038a700780c */ /* 0x000fc40003f64270 */
[----:B------:R-:W-:Y:S01]  /*8770*/  ISETP.GT.AND P0, PT, R167, 0x9, PT ;  /* 0x00000009a700780c */ /* 0x000fe20003f04270 */
[----:B------:R-:W1:Y:S01]  /*8780*/  MUFU.TANH R132, R132 ;  /* 0x0000008400847308 */ /* 0x000e620000002400 */
[----:B------:R-:W-:Y:S02]  /*8790*/  FSEL R174, R174, -INF , P4 ;  /* 0xff800000aeae7808 */ /* 0x000fe40002000000 */
[----:B------:R-:W-:Y:S02]  /*87a0*/  FSEL R175, R175, -INF , P5 ;  /* 0xff800000afaf7808 */ /* 0x000fe40002800000 */
[----:B------:R-:W-:Y:S02]  /*87b0*/  FSEL R178, R178, -INF , P6 ;  /* 0xff800000b2b27808 */ /* 0x000fe40003000000 */
[----:B------:R-:W-:Y:S01]  /*87c0*/  FSEL R179, R179, -INF , P2 ;  /* 0xff800000b3b37808 */ /* 0x000fe20001000000 */
[----:B------:R-:W1:Y:S01]  /*87d0*/  MUFU.TANH R143, R143 ;  /* 0x0000008f008f7308 */ /* 0x000e620000002400 */
[----:B------:R-:W-:-:S02]  /*87e0*/  FSEL R182, R182, -INF , P3 ;  /* 0xff800000b6b67808 */ /* 0x000fc40001800000 */
[C---:B------:R-:W-:Y:S02]  /*87f0*/  ISETP.GT.AND P4, PT, R167.reuse, 0x39, PT ;  /* 0x00000039a700780c */ /* 0x040fe40003f84270 */
[C---:B------:R-:W-:Y:S02]  /*8800*/  ISETP.GT.AND P5, PT, R167.reuse, 0x40, PT ;  /* 0x00000040a700780c */ /* 0x040fe40003fa4270 */
[C---:B------:R-:W-:Y:S01]  /*8810*/  ISETP.GT.AND P6, PT, R167.reuse, 0x41, PT ;  /* 0x00000041a700780c */ /* 0x040fe20003fc4270 */
[----:B------:R-:W1:Y:S01]  /*8820*/  MUFU.TANH R147, R147 ;  /* 0x0000009300937308 */ /* 0x000e620000002400 */
[C---:B------:R-:W-:Y:S02]  /*8830*/  ISETP.GT.AND P2, PT, R167.reuse, 0x48, PT ;  /* 0x00000048a700780c */ /* 0x040fe40003f44270 */
[----:B------:R-:W-:Y:S02]  /*8840*/  ISETP.GT.AND P3, PT, R167, 0x49, PT ;  /* 0x00000049a700780c */ /* 0x000fe40003f64270 */
[----:B--2---:R-:W-:-:S02]  /*8850*/  FSEL R13, R13, -INF , P0 ;  /* 0xff8000000d0d7808 */ /* 0x004fc40000000000 */
[----:B------:R-:W-:Y:S01]  /*8860*/  ISETP.GT.AND P0, PT, R167, 0x21, PT ;  /* 0x00000021a700780c */ /* 0x000fe20003f04270 */
[----:B------:R-:W2:Y:S01]  /*8870*/  MUFU.TANH R150, R150 ;  /* 0x0000009600967308 */ /* 0x000ea20000002400 */
[----:B0-----:R-:W-:Y:S02]  /*8880*/  FSEL R190, R190, -INF , P4 ;  /* 0xff800000bebe7808 */ /* 0x001fe40002000000 */
[----:B----4-:R-:W-:Y:S02]  /*8890*/  FSEL R144, R121, -INF , P5 ;  /* 0xff80000079907808 */ /* 0x010fe40002800000 */
[----:B-----5:R-:W-:Y:S02]  /*88a0*/  FSEL R154, R154, -INF , P6 ;  /* 0xff8000009a9a7808 */ /* 0x020fe40003000000 */
[----:B------:R-:W-:Y:S01]  /*88b0*/  FSEL R155, R155, -INF , P2 ;  /* 0xff8000009b9b7808 */ /* 0x000fe20001000000 */
[----:B------:R-:W0:Y:S01]  /*88c0*/  MUFU.TANH R151, R151 ;  /* 0x0000009700977308 */ /* 0x000e220000002400 */
[----:B------:R-:W-:-:S02]  /*88d0*/  FSEL R158, R158, -INF , P3 ;  /* 0xff8000009e9e7808 */ /* 0x000fc40001800000 */
[C---:B------:R-:W-:Y:S02]  /*88e0*/  ISETP.GT.AND P4, PT, R167.reuse, 0x50, PT ;  /* 0x00000050a700780c */ /* 0x040fe40003f84270 */
[C---:B------:R-:W-:Y:S02]  /*88f0*/  ISETP.GT.AND P5, PT, R167.reuse, 0x51, PT ;  /* 0x00000051a700780c */ /* 0x040fe40003fa4270 */
[C---:B------:R-:W-:Y:S01]  /*8900*/  ISETP.GT.AND P6, PT, R167.reuse, 0x58, PT ;  /* 0x00000058a700780c */ /* 0x040fe20003fc4270 */
[----:B------:R-:W4:Y:S01]  /*8910*/  MUFU.TANH R122, R122 ;  /* 0x0000007a007a7308 */ /* 0x000f220000002400 */
[C---:B------:R-:W-:Y:S02]  /*8920*/  ISETP.GT.AND P2, PT, R167.reuse, 0x59, PT ;  /* 0x00000059a700780c */ /* 0x040fe40003f44270 */
[----:B------:R-:W-:Y:S02]  /*8930*/  ISETP.GT.AND P3, PT, R167, 0x60, PT ;  /* 0x00000060a700780c */ /* 0x000fe40003f64270 */
[----:B------:R-:W-:-:S02]  /*8940*/  FSEL R171, R171, -INF , P0 ;  /* 0xff800000abab7808 */ /* 0x000fc40000000000 */
[----:B------:R-:W-:Y:S01]  /*8950*/  FSETP.NEU.FTZ.AND P0, PT, R120, -INF , PT ;  /* 0xff8000007800780b */ /* 0x000fe20003f1d000 */
[----:B------:R-:W5:Y:S01]  /*8960*/  MUFU.TANH R123, R123 ;  /* 0x0000007b007b7308 */ /* 0x000f620000002400 */
[----:B------:R-:W-:Y:S02]  /*8970*/  FSEL R159, R159, -INF , P4 ;  /* 0xff8000009f9f7808 */ /* 0x000fe40002000000 */
[----:B---3--:R-:W-:Y:S02]  /*8980*/  FSEL R162, R162, -INF , P5 ;  /* 0xff800000a2a27808 */ /* 0x008fe40002800000 */
[----:B-1----:R-:W-:Y:S02]  /*8990*/  FSEL R163, R163, -INF , P6 ;  /* 0xff800000a3a37808 */ /* 0x002fe40003000000 */
[----:B------:R-:W-:Y:S01]  /*89a0*/  FSEL R166, R166, -INF , P2 ;  /* 0xff800000a6a67808 */ /* 0x000fe20001000000 */
[----:B------:R-:W1:Y:S01]  /*89b0*/  MUFU.TANH R126, R126 ;  /* 0x0000007e007e7308 */ /* 0x000e620000002400 */
[----:B------:R-:W-:-:S02]  /*89c0*/  FSEL R138, R138, -INF , P3 ;  /* 0xff8000008a8a7808 */ /* 0x000fc40001800000 */
[C---:B------:R-:W-:Y:S02]  /*89d0*/  ISETP.GT.AND P4, PT, R167.reuse, 0x61, PT ;  /* 0x00000061a700780c */ /* 0x040fe40003f84270 */
[C---:B------:R-:W-:Y:S02]  /*89e0*/  ISETP.GT.AND P5, PT, R167.reuse, 0x68, PT ;  /* 0x00000068a700780c */ /* 0x040fe40003fa4270 */
[C---:B------:R-:W-:Y:S01]  /*89f0*/  ISETP.GT.AND P6, PT, R167.reuse, 0x69, PT ;  /* 0x00000069a700780c */ /* 0x040fe20003fc4270 */
[----:B------:R-:W3:Y:S01]  /*8a00*/  MUFU.TANH R127, R127 ;  /* 0x0000007f007f7308 */ /* 0x000ee20000002400 */
[C---:B------:R-:W-:Y:S02]  /*8a10*/  ISETP.GT.AND P2, PT, R167.reuse, 0x70, PT ;  /* 0x00000070a700780c */ /* 0x040fe40003f44270 */
[----:B------:R-:W-:Y:S02]  /*8a20*/  ISETP.GT.AND P3, PT, R167, 0x71, PT ;  /* 0x00000071a700780c */ /* 0x000fe40003f64270 */
[----:B------:R-:W-:-:S02]  /*8a30*/  FSEL R8, R8, RZ, P0 ;  /* 0x000000ff08087208 */ /* 0x000fc40000000000 */
[----:B------:R-:W-:Y:S01]  /*8a40*/  FSEL R139, R139, -INF , P4 ;  /* 0xff8000008b8b7808 */ /* 0x000fe20002000000 */
[----:B------:R-:W-:Y:S01]  /*8a50*/  MUFU.TANH R130, R130 ;  /* 0x0000008200827308 */ /* 0x000fe20000002400 */
[----:B------:R-:W-:Y:S01]  /*8a60*/  FSEL R142, R142, -INF , P5 ;  /* 0xff8000008e8e7808 */ /* 0x000fe20002800000 */
[--C-:B------:R-:W-:Y:S01]  /*8a70*/  FFMA.FTZ R193, R184, UR59, -R8.reuse ;  /* 0x0000003bb8c17c23 */ /* 0x100fe20008010808 */
[----:B------:R-:W-:Y:S01]  /*8a80*/  FSEL R132, R132, -INF , P6 ;  /* 0xff80000084847808 */ /* 0x000fe20003000000 */
[--C-:B------:R-:W-:Y:S01]  /*8a90*/  FFMA.FTZ R192, R185, UR59, -R8.reuse ;  /* 0x0000003bb9c07c23 */ /* 0x100fe20008010808 */
[----:B------:R-:W-:Y:S01]  /*8aa0*/  FSEL R143, R143, -INF , P2 ;  /* 0xff8000008f8f7808 */ /* 0x000fe20001000000 */
[--C-:B------:R-:W-:Y:S01]  /*8ab0*/  FFMA.FTZ R6, R6, UR59, -R8.reuse ;  /* 0x0000003b06067c23 */ /* 0x100fe20008010808 */
[----:B------:R-:W-:Y:S01]  /*8ac0*/  FSEL R147, R147, -INF , P3 ;  /* 0xff80000093937808 */ /* 0x000fe20001800000 */
[----:B------:R-:W3:Y:S01]  /*8ad0*/  MUFU.TANH R131, R131 ;  /* 0x0000008300837308 */ /* 0x000ee20000002400 */
[----:B------:R-:W-:Y:S01]  /*8ae0*/  FMNMX.FTZ R194, R191, R4, !PT ;  /* 0x00000004bfc27209 */ /* 0x000fe20007810000 */
[--C-:B------:R-:W-:Y:S01]  /*8af0*/  FFMA.FTZ R7, R7, UR59, -R8.reuse ;  /* 0x0000003b07077c23 */ /* 0x100fe20008010808 */
[C---:B------:R-:W-:Y:S01]  /*8b00*/  ISETP.GT.AND P4, PT, R167.reuse, 0x78, PT ;  /* 0x00000078a700780c */ /* 0x040fe20003f84270 */
[--C-:B------:R-:W-:Y:S01]  /*8b10*/  FFMA.FTZ R10, R10, UR59, -R8.reuse ;  /* 0x0000003b0a0a7c23 */ /* 0x100fe20008010808 */
[----:B------:R-:W-:Y:S01]  /*8b20*/  ISETP.GT.AND P5, PT, R167, 0x79, PT ;  /* 0x00000079a700780c */ /* 0x000fe20003fa4270 */
[--C-:B------:R-:W-:Y:S01]  /*8b30*/  FFMA.FTZ R11, R11, UR59, -R8.reuse ;  /* 0x0000003b0b0b7c23 */ /* 0x100fe20008010808 */
[C---:B------:R-:W-:Y:S01]  /*8b40*/  ISETP.GT.AND P6, PT, R167.reuse, 0x80, PT ;  /* 0x00000080a700780c */ /* 0x040fe20003fc4270 */
[----:B------:R-:W3:Y:S01]  /*8b50*/  MUFU.TANH R134, R134 ;  /* 0x0000008600867308 */ /* 0x000ee20000002400 */
[C---:B------:R-:W-:Y:S01]  /*8b60*/  ISETP.GT.AND P2, PT, R167.reuse, 0x81, PT ;  /* 0x00000081a700780c */ /* 0x040fe20003f44270 */
[--C-:B------:R-:W-:Y:S01]  /*8b70*/  FFMA.FTZ R14, R14, UR59, -R8.reuse ;  /* 0x0000003b0e0e7c23 */ /* 0x100fe20008010808 */
[----:B------:R-:W-:Y:S01]  /*8b80*/  ISETP.GT.AND P3, PT, R167, 0x88, PT ;  /* 0x00000088a700780c */ /* 0x000fe20003f64270 */
[--C-:B------:R-:W-:Y:S01]  /*8b90*/  FFMA.FTZ R15, R15, UR59, -R8.reuse ;  /* 0x0000003b0f0f7c23 */ /* 0x100fe20008010808 */
[----:B------:R-:W-:Y:S01]  /*8ba0*/  FMNMX.FTZ R121, R9, R194, !PT ;  /* 0x000000c209797209 */ /* 0x000fe20007810000 */
[--C-:B------:R-:W-:Y:S01]  /*8bb0*/  FFMA.FTZ R152, R152, UR59, -R8.reuse ;  /* 0x0000003b98987c23 */ /* 0x100fe20008010808 */
[----:B--2---:R-:W-:Y:S01]  /*8bc0*/  FSEL R150, R150, -INF , P4 ;  /* 0xff80000096967808 */ /* 0x004fe20002000000 */
[----:B------:R-:W2:Y:S01]  /*8bd0*/  MUFU.TANH R135, R135 ;  /* 0x0000008700877308 */ /* 0x000ea20000002400 */
[----:B0-----:R-:W-:Y:S01]  /*8be0*/  FSEL R151, R151, -INF , P5 ;  /* 0xff80000097977808 */ /* 0x001fe20002800000 */
[--C-:B------:R-:W-:Y:S01]  /*8bf0*/  FFMA.FTZ R153, R153, UR59, -R8.reuse ;  /* 0x0000003b99997c23 */ /* 0x100fe20008010808 */
[----:B----4-:R-:W-:Y:S01]  /*8c00*/  FSEL R122, R122, -INF , P6 ;  /* 0xff8000007a7a7808 */ /* 0x010fe20003000000 */
[--C-:B------:R-:W-:Y:S01]  /*8c10*/  FFMA.FTZ R156, R156, UR59, -R8.reuse ;  /* 0x0000003b9c9c7c23 */ /* 0x100fe20008010808 */
[----:B-----5:R-:W-:Y:S01]  /*8c20*/  FSEL R184, R123, -INF , P2 ;  /* 0xff8000007bb87808 */ /* 0x020fe20001000000 */
[--C-:B------:R-:W-:Y:S01]  /*8c30*/  FFMA.FTZ R157, R157, UR59, -R8.reuse ;  /* 0x0000003b9d9d7c23 */ /* 0x100fe20008010808 */
[----:B-1----:R-:W-:Y:S01]  /*8c40*/  FSEL R126, R126, -INF , P3 ;  /* 0xff8000007e7e7808 */ /* 0x002fe20001800000 */
[--C-:B------:R-:W-:Y:S01]  /*8c50*/  FFMA.FTZ R160, R160, UR59, -R8.reuse ;  /* 0x0000003ba0a07c23 */ /* 0x100fe20008010808 */
[----:B------:R-:W-:Y:S01]  /*8c60*/  ISETP.GT.AND P4, PT, R167, 0x89, PT ;  /* 0x00000089a700780c */ /* 0x000fe20003f84270 */
[--C-:B------:R-:W-:Y:S01]  /*8c70*/  FFMA.FTZ R161, R161, UR59, -R8.reuse ;  /* 0x0000003ba1a17c23 */ /* 0x100fe20008010808 */
[C---:B------:R-:W-:Y:S01]  /*8c80*/  ISETP.GT.AND P5, PT, R167.reuse, 0x90, PT ;  /* 0x00000090a700780c */ /* 0x040fe20003fa4270 */
[--C-:B------:R-:W-:Y:S01]  /*8c90*/  FFMA.FTZ R164, R164, UR59, -R8.reuse ;  /* 0x0000003ba4a47c23 */ /* 0x100fe20008010808 */
[----:B------:R-:W-:Y:S01]  /*8ca0*/  ISETP.GT.AND P6, PT, R167, 0x91, PT ;  /* 0x00000091a700780c */ /* 0x000fe20003fc4270 */
[--C-:B------:R-:W-:Y:S01]  /*8cb0*/  FFMA.FTZ R165, R165, UR59, -R8.reuse ;  /* 0x0000003ba5a57c23 */ /* 0x100fe20008010808 */
[----:B------:R-:W-:Y:S01]  /*8cc0*/  ISETP.GT.AND P2, PT, R167, 0x98, PT ;  /* 0x00000098a700780c */ /* 0x000fe20003f44270 */
[--C-:B------:R-:W-:Y:S01]  /*8cd0*/  FFMA.FTZ R137, R137, UR59, -R8.reuse ;  /* 0x0000003b89897c23 */ /* 0x100fe20008010808 */
[----:B------:R-:W-:Y:S01]  /*8ce0*/  ISETP.GT.AND P3, PT, R167, 0x99, PT ;  /* 0x00000099a700780c */ /* 0x000fe20003f64270 */
[--C-:B------:R-:W-:Y:S01]  /*8cf0*/  FFMA.FTZ R167, R168, UR59, -R8.reuse ;  /* 0x0000003ba8a77c23 */ /* 0x100fe20008010808 */
[----:B------:R-:W-:Y:S01]  /*8d00*/  FMNMX.FTZ R168, R12, R121, !PT ;  /* 0x000000790ca87209 */ /* 0x000fe20007810000 */
[--C-:B------:R-:W-:Y:S01]  /*8d10*/  FFMA.FTZ R140, R140, UR59, -R8.reuse ;  /* 0x0000003b8c8c7c23 */ /* 0x100fe20008010808 */
[----:B---3--:R-:W-:Y:S01]  /*8d20*/  FSEL R127, R127, -INF , P4 ;  /* 0xff8000007f7f7808 */ /* 0x008fe20002000000 */
[--C-:B------:R-:W-:Y:S01]  /*8d30*/  FFMA.FTZ R141, R141, UR59, -R8.reuse ;  /* 0x0000003b8d8d7c23 */ /* 0x100fe20008010808 */
[----:B------:R-:W-:Y:S01]  /*8d40*/  FMNMX.FTZ R121, R13, R168, !PT ;  /* 0x000000a80d797209 */ /* 0x000fe20007810000 */
[--C-:B------:R-:W-:Y:S01]  /*8d50*/  FFMA.FTZ R168, R169, UR59, -R8.reuse ;  /* 0x0000003ba9a87c23 */ /* 0x100fe20008010808 */
[----:B------:R-:W-:-:S01]  /*8d60*/  FFMA.FTZ R169, R172, UR59, -R8 ;  /* 0x0000003baca97c23 */ /* 0x000fc20008010808 */
[----:B------:R-:W-:Y:S01]  /*8d70*/  FSEL R131, R131, -INF , P6 ;  /* 0xff80000083837808 */ /* 0x000fe20003000000 */
[----:B------:R-:W-:-:S01]  /*8d80*/  FFMA.FTZ R124, R124, UR59, -R8 ;  /* 0x0000003b7c7c7c23 */ /* 0x000fc20008010808 */
[----:B------:R-:W-:Y:S01]  /*8d90*/  FMNMX.FTZ R194, R20, R121, !PT ;  /* 0x0000007914c27209 */ /* 0x000fe20007810000 */
[----:B------:R-:W-:-:S01]  /*8da0*/  FFMA.FTZ R125, R125, UR59, -R8 ;  /* 0x0000003b7d7d7c23 */ /* 0x000fc20008010808 */
[----:B------:R-:W-:Y:S01]  /*8db0*/  FSEL R134, R134, -INF , P2 ;  /* 0xff80000086867808 */ /* 0x000fe20001000000 */
[----:B------:R-:W-:-:S01]  /*8dc0*/  FFMA.FTZ R128, R128, UR59, -R8 ;  /* 0x0000003b80807c23 */ /* 0x000fc20008010808 */
[----:B------:R-:W-:Y:S01]  /*8dd0*/  FMNMX.FTZ R121, R21, R194, !PT ;  /* 0x000000c215797209 */ /* 0x000fe20007810000 */
[----:B------:R-:W-:-:S01]  /*8de0*/  FFMA.FTZ R129, R129, UR59, -R8 ;  /* 0x0000003b81817c23 */ /* 0x000fc20008010808 */
[----:B--2---:R-:W-:Y:S01]  /*8df0*/  FSEL R135, R135, -INF , P3 ;  /* 0xff80000087877808 */ /* 0x004fe20001800000 */
[----:B------:R-:W-:-:S01]  /*8e00*/  FFMA.FTZ R133, R133, UR59, -R8 ;  /* 0x0000003b85857c23 */ /* 0x000fc20008010808 */
[----:B------:R-:W-:Y:S01]  /*8e10*/  FMNMX.FTZ R172, R186, R121, !PT ;  /* 0x00000079baac7209 */ /* 0x000fe20007810000 */
[----:B------:R-:W-:Y:S03]  /*8e20*/  MUFU.EX2 R6, R6 ;  /* 0x0000000600067308 */ /* 0x000fe60000000800 */
[----:B------:R-:W-:Y:S01]  /*8e30*/  FMNMX.FTZ R121, R187, R172, !PT ;  /* 0x000000acbb797209 */ /* 0x000fe20007810000 */
[--C-:B------:R-:W-:Y:S01]  /*8e40*/  FFMA.FTZ R172, R173, UR59, -R8.reuse ;  /* 0x0000003badac7c23 */ /* 0x100fe20008010808 */
[----:B------:R-:W-:-:S02]  /*8e50*/  FFMA.FTZ R173, R176, UR59, -R8 ;  /* 0x0000003bb0ad7c23 */ /* 0x000fc40008010808 */
        /* <DEDUP_REMOVED lines=10> */
[----:B------:R-:W-:Y:S01]  /*8f00*/  FFMA.FTZ R181, R136, UR59, -R8 ;  /* 0x0000003b88b57c23 */ /* 0x000fe20008010808 */
[----:B------:R-:W-:Y:S01]  /*8f10*/  FSEL R136, R130, -INF , P5 ;  /* 0xff80000082887808 */ /* 0x000fe20002800000 */
        /* <DEDUP_REMOVED lines=8> */
[--C-:B0-----:R-:W-:Y:S01]  /*8fa0*/  FFMA.FTZ R181, R188, UR59, -R8.reuse ;  /* 0x0000003bbcb57c23 */ /* 0x101fe20008010808 */
[----:B------:R-:W-:-:S01]  /*8fb0*/  FFMA.FTZ R188, R145, UR59, -R8 ;  /* 0x0000003b91bc7c23 */ /* 0x000fc20008010808 */
[--C-:B------:R-:W-:Y:S01]  /*8fc0*/  FFMA.FTZ R145, R148, UR59, -R8.reuse ;  /* 0x0000003b94917c23 */ /* 0x100fe20008010808 */
[----:B------:R-:W-:Y:S01]  /*8fd0*/  FMNMX.FTZ R121, R155, R194, !PT ;  /* 0x000000c29b797209 */ /* 0x000fe20007810000 */
[--C-:B------:R-:W-:Y:S01]  /*8fe0*/  FFMA.FTZ R148, R149, UR59, -R8.reuse ;  /* 0x0000003b95947c23 */ /* 0x100fe20008010808 */
        /* <DEDUP_REMOVED lines=37> */
[----:B0-----:R-:W-:Y:S01]  /*9240*/  FMNMX.FTZ R185, R194, R121, !PT ;  /* 0x00000079c2b97209 */ /* 0x001fe20007810000 */
[--C-:B------:R-:W-:Y:S01]  /*9250*/  FFMA.FTZ R194, R183, UR59, -R8.reuse ;  /* 0x0000003bb7c27c23 */ /* 0x100fe20008010808 */
[----:B------:R-:W-:-:S05]  /*9260*/  FFMA.FTZ R8, R146, UR59, -R8 ;  /* 0x0000003b92087c23 */ /* 0x000fca0008010808 */
        /* <DEDUP_REMOVED lines=22> */
[----:B------:R-:W-:Y:S01]  /*93d0*/  FSEL R190, R120, RZ, P0 ;  /* 0x000000ff78be7208 */ /* 0x000fe20000000000 */
[--C-:B------:R-:W-:Y:S01]  /*93e0*/  FFMA.FTZ R185, R191, UR59, -R183.reuse ;  /* 0x0000003bbfb97c23 */ /* 0x100fe200080108b7 */
[----:B------:R-:W-:Y:S01]  /*93f0*/  FSEL R155, R121, RZ, P2 ;  /* 0x000000ff799b7208 */ /* 0x000fe20001000000 */
[----:B------:R-:W-:Y:S01]  /*9400*/  MUFU.EX2 R146, R146 ;  /* 0x0000009200927308 */ /* 0x000fe20000000800 */
[----:B------:R-:W-:-:S01]  /*9410*/  FFMA.FTZ R159, R159, UR59, -R183 ;  /* 0x0000003b9f9f7c23 */ /* 0x000fc200080108b7 */
[----:B------:R-:W-:Y:S01]  /*9420*/  FADD.FTZ R190, -R190, R5 ;  /* 0x00000005bebe7221 */ /* 0x000fe20000010100 */
[----:B------:R-:W-:-:S01]  /*9430*/  FFMA.FTZ R5, R158, UR59, -R183 ;  /* 0x0000003b9e057c23 */ /* 0x000fc200080108b7 */
[----:B------:R-:W-:Y:S01]  /*9440*/  FADD.FTZ R4, -R155, R4 ;  /* 0x000000049b047221 */ /* 0x000fe20000010100 */
[----:B------:R-:W-:-:S01]  /*9450*/  FFMA.FTZ R158, R143, UR59, -R183 ;  /* 0x0000003b8f9e7c23 */ /* 0x000fc200080108b7 */
[----:B------:R-:W-:Y:S01]  /*9460*/  FMUL.FTZ R155, R190, UR59 ;  /* 0x0000003bbe9b7c20 */ /* 0x000fe20008410000 */
[----:B------:R-:W-:-:S01]  /*9470*/  FFMA.FTZ R170, R170, UR59, -R183 ;  /* 0x0000003baaaa7c23 */ /* 0x000fc200080108b7 */
[----:B------:R-:W-:Y:S01]  /*9480*/  FMUL.FTZ R4, R4, UR59 ;  /* 0x0000003b04047c20 */ /* 0x000fe20008410000 */
        /* <DEDUP_REMOVED lines=29> */
[----:B------:R-:W-:-:S03]  /*9660*/  FFMA.FTZ R135, R135, UR59, -R183 ;  /* 0x0000003b87877c23 */ /* 0x000fc600080108b7 */
[----:B------:R-:W0:Y:S01]  /*9670*/  MUFU.EX2 R12, R12 ;  /* 0x0000000c000c7308 */ /* 0x000e220000000800 */
[----:B-1----:R-:W-:-:S04]  /*9680*/  FFMA.FTZ R3, R4, R2, R185 ;  /* 0x0000000204037223 */ /* 0x002fc800000100b9 */
        /* <DEDUP_REMOVED lines=45> */
[----:B------:R-:W-:-:S06]  /*9960*/  FADD.FTZ R2, R152, R183 ;  /* 0x000000b798027221 */ /* 0x000fcc0000010000 */
[----:B------:R-:W1:Y:S08]  /*9970*/  MUFU.EX2 R154, R154 ;  /* 0x0000009a009a7308 */ /* 0x000e700000000800 */
[----:B------:R-:W3:Y:S08]  /*9980*/  MUFU.EX2 R5, R5 ;  /* 0x0000000500057308 */ /* 0x000ef00000000800 */
[----:B------:R2:W-:Y:S08]  /*9990*/  MUFU.EX2 R159, R132 ;  /* 0x00000084009f7308 */ /* 0x0005f00000000800 */
[----:B------:R-:W4:Y:S01]  /*99a0*/  MUFU.EX2 R162, R162 ;  /* 0x000000a200a27308 */ /* 0x000f220000000800 */
[----:B--2---:R-:W-:-:S01]  /*99b0*/  FADD.FTZ R132, R144, R3 ;  /* 0x0000000390847221 */ /* 0x004fc20000010000 */
[----:B------:R-:W-:-:S03]  /*99c0*/  FADD.FTZ R3, R153, R2 ;  /* 0x0000000299037221 */ /* 0x000fc60000010000 */
[----:B0-----:R-:W-:Y:S01]  /*99d0*/  FADD.FTZ R183, R189, R132 ;  /* 0x00000084bdb77221 */ /* 0x001fe20000010000 */
[----:B------:R-:W-:-:S02]  /*99e0*/  FADD.FTZ R2, R156, R3 ;  /* 0x000000039c027221 */ /* 0x000fc40000010000 */
[----:B------:R-:W0:Y:S01]  /*99f0*/  MUFU.EX2 R163, R163 ;  /* 0x000000a300a37308 */ /* 0x000e220000000800 */
[----:B-1----:R-:W-:-:S01]  /*9a00*/  FADD.FTZ R132, R154, R183 ;  /* 0x000000b79a847221 */ /* 0x002fc20000010000 */
[----:B------:R-:W-:-:S03]  /*9a10*/  FADD.FTZ R3, R157, R2 ;  /* 0x000000029d037221 */ /* 0x000fc60000010000 */
[----:B---3--:R-:W-:Y:S01]  /*9a20*/  FADD.FTZ R132, R5, R132 ;  /* 0x0000008405847221 */ /* 0x008fe20000010000 */
[----:B------:R-:W-:-:S02]  /*9a30*/  FADD.FTZ R2, R160, R3 ;  /* 0x00000003a0027221 */ /* 0x000fc40000010000 */
[----:B------:R-:W1:Y:S01]  /*9a40*/  MUFU.EX2 R166, R166 ;  /* 0x000000a600a67308 */ /* 0x000e620000000800 */
[----:B------:R-:W-:-:S01]  /*9a50*/  FADD.FTZ R3, R143, R132 ;  /* 0x000000848f037221 */ /* 0x000fc20000010000 */
[----:B------:R-:W-:-:S03]  /*9a60*/  FADD.FTZ R183, R161, R2 ;  /* 0x00000002a1b77221 */ /* 0x000fc60000010000 */
[----:B----4-:R-:W-:Y:S01]  /*9a70*/  FADD.FTZ R2, R162, R3 ;  /* 0x00000003a2027221 */ /* 0x010fe20000010000 */
[----:B------:R-:W-:-:S02]  /*9a80*/  FADD.FTZ R132, R164, R183 ;  /* 0x000000b7a4847221 */ /* 0x000fc40000010000 */
[----:B------:R-:W2:Y:S01]  /*9a90*/  MUFU.EX2 R138, R138 ;  /* 0x0000008a008a7308 */ /* 0x000ea20000000800 */
[----:B0-----:R-:W-:-:S01]  /*9aa0*/  FADD.FTZ R3, R163, R2 ;  /* 0x00000002a3037221 */ /* 0x001fc20000010000 */
[----:B------:R-:W-:-:S04]  /*9ab0*/  FADD.FTZ R191, R165, R132 ;  /* 0x00000084a5bf7221 */ /* 0x000fc80000010000 */
[----:B------:R-:W-:Y:S02]  /*9ac0*/  FADD.FTZ R2, R130, R191 ;  /* 0x000000bf82027221 */ /* 0x000fe40000010000 */
[----:B------:R-:W0:Y:S01]  /*9ad0*/  MUFU.EX2 R139, R139 ;  /* 0x0000008b008b7308 */ /* 0x000e220000000800 */
[----:B-1----:R-:W-:-:S07]  /*9ae0*/  FADD.FTZ R3, R166, R3 ;  /* 0x00000003a6037221 */ /* 0x002fce0000010000 */
        /* <DEDUP_REMOVED lines=60> */
.L_x_2510:
        /* <DEDUP_REMOVED lines=148> */
.L_x_2500:
[----:B------:R-:W-:-:S06]  /*a7f0*/  UISETP.GE.AND UP0, UPT, UR4, UR52, UPT ;  /* 0x000000340400728c */ /* 0x000fcc000bf06270 */
[----:B------:R-:W-:-:S13]  /*a800*/  PLOP3.LUT P0, PT, PT, PT, UP0, 0x80, 0x0 ;  /* 0x000000000000781c */ /* 0x000fda0003f0f008 */
[----:B------:R-:W-:Y:S05]  /*a810*/  @!P0 BRA `(.L_x_2512) ;  /* 0x0000003800388947 */ /* 0x000fea0003800000 */
[----:B------:R-:W-:Y:S01]  /*a820*/  IMAD.MOV.U32 R4, RZ, RZ, R121 ;  /* 0x000000ffff047224 */ /* 0x000fe200078e0079 */
[----:B------:R-:W-:Y:S01]  /*a830*/  UMOV UR7, UR44 ;  /* 0x0000002c00077c82 */ /* 0x000fe20008000000 */
[----:B------:R-:W-:Y:S01]  /*a840*/  IMAD.MOV.U32 R5, RZ, RZ, R120 ;  /* 0x000000ffff057224 */ /* 0x000fe200078e0078 */
[----:B------:R-:W-:Y:S01]  /*a850*/  UMOV UR5, UR38 ;  /* 0x0000002600057c82 */ /* 0x000fe20008000000 */
[----:B------:R-:W-:-:S05]  /*a860*/  ULDC UR45, c[0x0][0x988] ;  /* 0x00026200002d7ab9 */ /* 0x000fca0000000800 */
.L_x_2523:
        /* <DEDUP_REMOVED lines=9> */
.L_x_2514:
[----:B------:R-:W-:Y:S01]  /*a900*/  ULEA UR6, UR38, UR39, 0x3 ;  /* 0x0000002726067291 */ /* 0x000fe2000f8e183f */
[----:B------:R-:W-:-:S05]  /*a910*/  IMAD.U32 R6, RZ, RZ, UR44 ;  /* 0x0000002cff067e24 */ /* 0x000fca000f8e00ff */
[----:B------:R-:W-:-:S04]  /*a920*/  SHF.L.U32 R6, R6, 0x1f, RZ ;  /* 0x0000001f06067819 */ /* 0x000fc800000006ff */
[----:B------:R0:W1:Y:S01]  /*a930*/  SYNCS.PHASECHK.TRANS64.TRYWAIT P0, [UR6+0x33430], R6 ;  /* 0x03343006ff0075a7 */ /* 0x0000620008000146 */
[----:B------:R-:W-:Y:S05]  /*a940*/  @!P1 BRA `(.L_x_2515) ;  /* 0x0000000000049947 */ /* 0x000fea0003800000 */
[----:B------:R-:W-:Y:S01]  /*a950*/  BPT.TRAP 0x1 ;  /* 0x000000040000795c */ /* 0x000fe20000300000 */
.L_x_2515:
[----:B-1----:R-:W-:Y:S05]  /*a960*/  @P0 BRA `(.L_x_2513) ;  /* 0x0000000000080947 */ /* 0x002fea0003800000 */
[----:B------:R-:W1:Y:S02]  /*a970*/  SYNCS.PHASECHK.TRANS64.TRYWAIT P0, [UR6+0x33430], R6 ;  /* 0x03343006ff0075a7 */ /* 0x000e640008000146 */
[----:B-1----:R-:W-:Y:S05]  /*a980*/  @!P0 BRA `(.L_x_2516) ;  /* 0x0000010c00bc8947 */ /* 0x002fea0003800000 */
.L_x_2513:
[----:B-1----:R-:W1:Y:S01]  /*a990*/  S2R R7, SR_TID.X ;  /* 0x0000000000077919 */ /* 0x002e620000002100 */
[----:B------:R-:W-:Y:S01]  /*a9a0*/  UIMAD UR6, UR38, 0x780, UR47 ;  /* 0x00000780260678a4 */ /* 0x000fe2000f8e022f */
[----:B------:R-:W-:Y:S01]  /*a9b0*/  UMOV UR11, 0x80000020 ;  /* 0x80000020000b7882 */ /* 0x000fe20000000000 */
[----:B------:R-:W-:Y:S02]  /*a9c0*/  UMOV UR32, UR8 ;  /* 0x0000000800207c82 */ /* 0x000fe40008000000 */
[----:B------:R-:W-:Y:S01]  /*a9d0*/  UIADD3 UR34, UR6, 0x80, URZ ;  /* 0x0000008006227890 */ /* 0x000fe2000fffe03f */
[----:B------:R-:W-:Y:S02]  /*a9e0*/  UMOV UR33, UR9 ;  /* 0x0000000900217c82 */ /* 0x000fe40008000000 */
[----:B------:R-:W-:Y:S01]  /*a9f0*/  UMOV UR10, UR6 ;  /* 0x00000006000a7c82 */ /* 0x000fe20008000000 */
[----:B------:R-:W-:Y:S01]  /*aa00*/  UMOV UR35, 0x80000020 ;  /* 0x8000002000237882 */ /* 0x000fe20000000000 */
        /* <DEDUP_REMOVED lines=181> */
.L_x_2518:
[----:B------:R-:W-:Y:S01]  /*b560*/  ULEA UR6, UR5, UR39, 0x3 ;  /* 0x0000002705067291 */ /* 0x000fe2000f8e183f */
[----:B------:R-:W-:-:S05]  /*b570*/  IMAD.U32 R6, RZ, RZ, UR7 ;  /* 0x00000007ff067e24 */ /* 0x000fca000f8e00ff */
[----:B------:R-:W-:-:S04]  /*b580*/  SHF.L.U32 R6, R6, 0x1f, RZ ;  /* 0x0000001f06067819 */ /* 0x000fc800000006ff */
[----:B------:R0:W1:Y:S01]  /*b590*/  SYNCS.PHASECHK.TRANS64.TRYWAIT P0, [UR6+0x33450], R6 ;  /* 0x03345006ff0075a7 */ /* 0x0000620008000146 */
[----:B------:R-:W-:Y:S05]  /*b5a0*/  @!P1 BRA `(.L_x_2519) ;  /* 0x0000000000049947 */ /* 0x000fea0003800000 */
[----:B------:R-:W-:Y:S01]  /*b5b0*/  BPT.TRAP 0x1 ;  /* 0x000000040000795c */ /* 0x000fe20000300000 */
.L_x_2519:
[----:B-1----:R-:W-:Y:S05]  /*b5c0*/  @P0 BRA `(.L_x_2517) ;  /* 0x0000000000080947 */ /* 0x002fea0003800000 */
[----:B------:R-:W1:Y:S02]  /*b5d0*/  SYNCS.PHASECHK.TRANS64.TRYWAIT P0, [UR6+0x33450], R6 ;  /* 0x03345006ff0075a7 */ /* 0x000e640008000146 */
[----:B-1----:R-:W-:Y:S05]  /*b5e0*/  @!P0 BRA `(.L_x_2520) ;  /* 0x0000010000bc8947 */ /* 0x002fea0003800000 */
.L_x_2517:
        /* <DEDUP_REMOVED lines=36> */
.L_x_2521:
        /* <DEDUP_REMOVED lines=101> */
[----:B------:R-:W-:Y:S01]  /*be80*/  UMOV UR59, UR45 ;  /* 0x0000002d003b7c82 */ /* 0x000fe20008000000 */
[----:B------:R-:W0:Y:S01]  /*be90*/  MUFU.TANH R184, R184 ;  /* 0x000000b800b87308 */ /* 0x000e220000002400 */
[----:B-1----:R-:W-:Y:S01]  /*bea0*/  FMNMX.FTZ R189, R15, R190, !PT ;  /* 0x000000be0fbd7209 */ /* 0x002fe20007810000 */
[----:B------:R-:W-:-:S04]  /*beb0*/  ULEA UR6, UR38, UR39, 0x3 ;  /* 0x0000002726067291 */ /* 0x000fc8000f8e183f */
[----:B------:R-:W-:Y:S02]  /*bec0*/  UIADD3 UR6, UR6, 0x33440, URZ ;  /* 0x0003344006067890 */ /* 0x000fe4000fffe03f */
[----:B------:R-:W1:Y:S01]  /*bed0*/  MUFU.TANH R186, R186 ;  /* 0x000000ba00ba7308 */ /* 0x000e620000002400 */
[----:B--2---:R-:W-:Y:S01]  /*bee0*/  FMNMX.FTZ R191, R21, R120, !PT ;  /* 0x0000007815bf7209 */ /* 0x004fe20007810000 */
[----:B------:R-:W-:-:S06]  /*bef0*/  UPRMT UR6, UR55, 0x654, UR6 ;  /* 0x0000065437067896 */ /* 0x000fcc0008000006 */
[----:B------:R-:W2:Y:S01]  /*bf00*/  MUFU.TANH R185, R185 ;  /* 0x000000b900b97308 */ /* 0x000ea20000002400 */
[----:B0-----:R-:W-:Y:S01]  /*bf10*/  FMNMX.FTZ R120, R184, R189, !PT ;  /* 0x000000bdb8787209 */ /* 0x001fe20007810000 */
[----:B------:R-:W-:Y:S01]  /*bf20*/  FMUL.FTZ R189, R0, R121 ;  /* 0x0000007900bd7220 */ /* 0x000fe20000410000 */
[----:B------:R-:W-:Y:S05]  /*bf30*/  SYNCS.ARRIVE.TRANS64.RED.A1T0 RZ, [UR6], RZ ;  /* 0x000000ffffff79a7 */ /* 0x000fea0008100406 */
        /* <DEDUP_REMOVED lines=134> */
[----:B0-----:R-:W-:Y:S01]  /*c7a0*/  FMNMX.FTZ R192, R191, R120, !PT ;  /* 0x00000078bfc07209 */ /* 0x001fe20007810000 */
[----:B------:R-:W-:Y:S01]  /*c7b0*/  IMAD.U32 R191, RZ, RZ, UR59 ;  /* 0x0000003bffbf7e24 */ /* 0x000fe2000f8e00ff */
[----:B-1----:R-:W-:-:S03]  /*c7c0*/  FMNMX.FTZ R193, R190, R121, !PT ;  /* 0x00000079bec17209 */ /* 0x002fc60007810000 */
        /* <DEDUP_REMOVED lines=50> */
[----:B------:R-:W-:-:S02]  /*caf0*/  FFMA.FTZ R189, R121, R190, -8 ;  /* 0xc100000079bd7423 */ /* 0x000fc400000100be */
[----:B------:R-:W-:Y:S02]  /*cb00*/  FMUL.FTZ R5, R5, UR59 ;  /* 0x0000003b05057c20 */ /* 0x000fe40008410000 */
        /* <DEDUP_REMOVED lines=47> */
[----:B------:R-:W-:-:S04]  /*ce00*/  FFMA.FTZ R135, R135, UR59, -R189 ;  /* 0x0000003b87877c23 */ /* 0x000fc800080108bd */
[----:B------:R-:W3:Y:S08]  /*ce10*/  MUFU.EX2 R8, R8 ;  /* 0x0000000800087308 */ /* 0x000ef00000000800 */
[----:B------:R-:W4:Y:S08]  /*ce20*/  MUFU.EX2 R10, R10 ;  /* 0x0000000a000a7308 */ /* 0x000f300000000800 */
[----:B------:R-:W5:Y:S08]  /*ce30*/  MUFU.EX2 R13, R13 ;  /* 0x0000000d000d7308 */ /* 0x000f700000000800 */
[----:B------:R-:W5:Y:S08]  /*ce40*/  MUFU.EX2 R11, R11 ;  /* 0x0000000b000b7308 */ /* 0x000f700000000800 */
[----:B------:R-:W5:Y:S08]  /*ce50*/  MUFU.EX2 R12, R12 ;  /* 0x0000000c000c7308 */ /* 0x000f700000000800 */
[----:B------:R-:W5:Y:S08]  /*ce60*/  MUFU.EX2 R14, R14 ;  /* 0x0000000e000e7308 */ /* 0x000f700000000800 */
[----:B------:R0:W-:Y:S08]  /*ce70*/  MUFU.EX2 R146, R186 ;  /* 0x000000ba00927308 */ /* 0x0001f00000000800 */
[----:B------:R-:W5:Y:S01]  /*ce80*/  MUFU.EX2 R21, R21 ;  /* 0x0000001500157308 */ /* 0x000f620000000800 */
[----:B0-----:R-:W-:-:S01]  /*ce90*/  FADD.FTZ R186, R6, R3 ;  /* 0x0000000306ba7221 */ /* 0x001fc20000010000 */
[----:B--2---:R-:W-:-:S03]  /*cea0*/  FADD.FTZ R3, R9, R2 ;  /* 0x0000000209037221 */ /* 0x004fc60000010000 */
[----:B-1----:R-:W-:Y:S01]  /*ceb0*/  FADD.FTZ R189, R7, R186 ;  /* 0x000000ba07bd7221 */ /* 0x002fe20000010000 */
[----:B---3--:R-:W-:-:S02]  /*cec0*/  FADD.FTZ R2, R8, R3 ;  /* 0x0000000308027221 */ /* 0x008fc40000010000 */
[----:B------:R-:W0:Y:S01]  /*ced0*/  MUFU.EX2 R15, R15 ;  /* 0x0000000f000f7308 */ /* 0x000e220000000800 */
[----:B----4-:R-:W-:-:S01]  /*cee0*/  FADD.FTZ R186, R10, R189 ;  /* 0x000000bd0aba7221 */ /* 0x010fc20000010000 */
[----:B-----5:R-:W-:-:S03]  /*cef0*/  FADD.FTZ R3, R13, R2 ;  /* 0x000000020d037221 */ /* 0x020fc60000010000 */
[----:B------:R-:W-:Y:S01]  /*cf00*/  FADD.FTZ R189, R11, R186 ;  /* 0x000000ba0bbd7221 */ /* 0x000fe20000010000 */
[----:B------:R-:W-:-:S02]  /*cf10*/  FADD.FTZ R2, R12, R3 ;  /* 0x000000030c027221 */ /* 0x000fc40000010000 */
[----:B------:R-:W1:Y:S01]  /*cf20*/  MUFU.EX2 R20, R20 ;  /* 0x0000001400147308 */ /* 0x000e620000000800 */
[----:B------:R-:W-:-:S01]  /*cf30*/  FADD.FTZ R186, R14, R189 ;  /* 0x000000bd0eba7221 */ /* 0x000fc20000010000 */
        /* <DEDUP_REMOVED lines=136> */
.L_x_2522:
        /* <DEDUP_REMOVED lines=148> */
.L_x_2512:
[----:B------:R-:W-:Y:S06]  /*e100*/  BAR.ARV 0x8, 0x180 ;  /* 0x0206000000007b1d */ /* 0x000fec0000002000 */
[----:B------:R-:W-:Y:S05]  /*e110*/  @!P1 BRA `(.L_x_2524) ;  /* 0x0000000000049947 */ /* 0x000fea0003800000 */
[----:B------:R-:W-:Y:S01]  /*e120*/  BPT.TRAP 0x1 ;  /* 0x000000040000795c */ /* 0x000fe20000300000 */
.L_x_2524:
[----:B------:R-:W-:Y:S01]  /*e130*/  ULEA UR5, UR38, UR39, 0x3 ;  /* 0x0000002726057291 */ /* 0x000fe2000f8e183f */
[----:B------:R-:W-:-:S05]  /*e140*/  IMAD.U32 R0, RZ, RZ, UR44 ;  /* 0x0000002cff007e24 */ /* 0x000fca000f8e00ff */
[----:B------:R-:W-:-:S04]  /*e150*/  SHF.L.U32 R0, R0, 0x1f, RZ ;  /* 0x0000001f00007819 */ /* 0x000fc800000006ff */
[----:B------:R0:W1:Y:S01]  /*e160*/  SYNCS.PHASECHK.TRANS64.TRYWAIT P0, [UR5+0x33450], R0 ;  /* 0x03345000ff0075a7 */ /* 0x0000620008000145 */
[----:B------:R-:W-:Y:S05]  /*e170*/  @!P1 BRA `(.L_x_2525) ;  /* 0x0000000000049947 */ /* 0x000fea0003800000 */
[----:B------:R-:W-:Y:S01]  /*e180*/  BPT.TRAP 0x1 ;  /* 0x000000040000795c */ /* 0x000fe20000300000 */
.L_x_2525:
[----:B-1----:R-:W-:Y:S05]  /*e190*/  @P0 BRA `(.L_x_2526) ;  /* 0x0000000000080947 */ /* 0x002fea0003800000 */
[----:B------:R-:W1:Y:S02]  /*e1a0*/  SYNCS.PHASECHK.TRANS64.TRYWAIT P0, [UR5+0x33450], R0 ;  /* 0x03345000ff0075a7 */ /* 0x000e640008000145 */
[----:B-1----:R-:W-:Y:S05]  /*e1b0*/  @!P0 BRA `(.L_x_2527) ;  /* 0x000000d400e08947 */ /* 0x002fea0003800000 */
.L_x_2526:
        /* <DEDUP_REMOVED lines=19> */
[----:B------:R-:W-:Y:S02]  /*e2f0*/  ULDC.64 UR6, c[0x0][0x9a0] ;  /* 0x0002680000067ab9 */ /* 0x000fe40000000a00 */
[----:B------:R-:W-:-:S04]  /*e300*/  ISETP.NE.U32.AND P0, PT, RZ, UR6, PT ;  /* 0x00000006ff007c0c */ /* 0x000fc8000bf05070 */
[----:B------:R-:W-:-:S13]  /*e310*/  ISETP.NE.AND.EX P0, PT, RZ, UR7, PT, P0 ;  /* 0x00000007ff007c0c */ /* 0x000fda000bf05300 */
[----:B------:R-:W0:Y:S08]  /*e320*/  @P0 LDC.64 R6, c[0x0][0x9c8] ;  /* 0x00027200ff060b82 */ /* 0x000e300000000a00 */
[----:B------:R-:W2:Y:S01]  /*e330*/  @P0 LDC.64 R8, c[0x0][0x9d0] ;  /* 0x00027400ff080b82 */ /* 0x000ea20000000a00 */
[C---:B01----:R-:W-:Y:S02]  /*e340*/  @P0 IMAD R0, R6.reuse, UR57, RZ ;  /* 0x0000003906000c24 */ /* 0x043fe4000f8e02ff */
[----:B------:R-:W-:-:S04]  /*e350*/  @P0 IMAD.WIDE.U32 R4, R6, UR53, RZ ;  /* 0x0000003506040c25 */ /* 0x000fc8000f8e00ff */
[----:B------:R-:W-:-:S04]  /*e360*/  @P0 IMAD R7, R7, UR53, R0 ;  /* 0x0000003507070c24 */ /* 0x000fc8000f8e0200 */
[----:B------:R-:W-:Y:S02]  /*e370*/  @P0 IMAD.IADD R5, R5, 0x1, R7 ;  /* 0x0000000105050824 */ /* 0x000fe400078e0207 */
[----:B--2---:R-:W-:-:S04]  /*e380*/  @P0 IMAD.WIDE.U32 R4, R8, UR54, R4 ;  /* 0x0000003608040c25 */ /* 0x004fc8000f8e0004 */
[----:B------:R-:W-:Y:S01]  /*e390*/  @P0 IMAD R5, R9, UR54, R5 ;  /* 0x0000003609050c24 */ /* 0x000fe2000f8e0205 */
[----:B------:R-:W-:-:S04]  /*e3a0*/  @P0 LEA R6, P2, R4, UR6, 0x2 ;  /* 0x0000000604060c11 */ /* 0x000fc8000f8410ff */
[----:B------:R-:W-:Y:S01]  /*e3b0*/  @P0 LEA.HI.X R7, R4, UR7, R5, 0x2, P2 ;  /* 0x0000000704070c11 */ /* 0x000fe200090f1405 */
[----:B------:R-:W-:-:S06]  /*e3c0*/  IMAD.MOV.U32 R4, RZ, RZ, 0x3f800000 ;  /* 0x3f800000ff047424 */ /* 0x000fcc00078e00ff */
[----:B------:R0:W2:Y:S01]  /*e3d0*/  @P0 LDG.E R4, desc[UR36][R6.64] ;  /* 0x0000002406040981 */ /* 0x0000a2000c1e1900 */
[----:B------:R-:W-:Y:S01]  /*e3e0*/  UIADD3 UR6, UR4, 0x480, URZ ;  /* 0x0000048004067890 */ /* 0x000fe2000fffe03f */
[----:B------:R-:W-:Y:S01]  /*e3f0*/  UMOV UR7, 0xc0000010 ;  /* 0xc000001000077882 */ /* 0x000fe20000000000 */
[----:B------:R-:W-:Y:S02]  /*e400*/  WARPGROUP.DEPBAR.LE gsb0, 0x0 ;  /* 0x00008000000079c5 */ /* 0x000fe40000010000 */
[----:B------:R-:W-:-:S06]  /*e410*/  WARPGROUP.ARRIVE ;  /* 0x00000000000079c5 */ /* 0x000fcc0000000000 */
[----:B------:R-:W-:Y:S01]  /*e420*/  QGMMA.64x192x32.F32.E4M3.E4M3 R24, R204, gdesc[UR4], R24, gsb0 ;  /* 0x02e00004cc187df3 */ /* 0x000fe20008000818 */
[----:B------:R-:W-:Y:S01]  /*e430*/  UIADD3 UR6, UR4, 0x600, URZ ;  /* 0x0000060004067890 */ /* 0x000fe2000fffe03f */
[----:B------:R-:W-:Y:S01]  /*e440*/  UMOV UR7, 0xc0000010 ;  /* 0xc000001000077882 */ /* 0x000fe20000000000 */
[----:B------:R-:W1:Y:S04]  /*e450*/  SHFL.BFLY PT, R0, R3, 0x2, 0x1f ;  /* 0x0c401f0003007f89 */ /* 0x000e6800000e0000 */
[----:B------:R-:W3:Y:S01]  /*e460*/  SHFL.BFLY PT, R9, R2, 0x2, 0x1f ;  /* 0x0c401f0002097f89 */ /* 0x000ee200000e0000 */
[----:B-1----:R-:W-:-:S01]  /*e470*/  FADD.FTZ R0, R0, R3 ;  /* 0x0000000300007221 */ /* 0x002fc20000010000 */
[----:B---3--:R-:W-:-:S04]  /*e480*/  FADD.FTZ R9, R9, R2 ;  /* 0x0000000209097221 */ /* 0x008fc80000010000 */
[----:B------:R-:W1:Y:S04]  /*e490*/  SHFL.BFLY PT, R5, R0, 0x1, 0x1f ;  /* 0x0c201f0000057f89 */ /* 0x000e6800000e0000 */
[----:B0-----:R-:W0:Y:S01]  /*e4a0*/  SHFL.BFLY PT, R6, R9, 0x1, 0x1f ;  /* 0x0c201f0009067f89 */ /* 0x001e2200000e0000 */
[----:B------:R-:W-:Y:S02]  /*e4b0*/  IMAD.MOV.U32 R3, RZ, RZ, RZ ;  /* 0x000000ffff037224 */ /* 0x000fe400078e00ff */
[----:B-1----:R-:W-:Y:S01]  /*e4c0*/  FADD.FTZ R5, R0, R5 ;  /* 0x0000000500057221 */ /* 0x002fe20000010000 */
[----:B0-----:R-:W-:-:S04]  /*e4d0*/  FADD.FTZ R10, R9, R6 ;  /* 0x00000006090a7221 */ /* 0x001fc80000010000 */
        /* <DEDUP_REMOVED lines=29> */
.L_x_2528:
        /* <DEDUP_REMOVED lines=44> */
[----:B------:R-:W-:Y:S01]  /*e970*/  SYNCS.ARRIVE.TRANS64.RED.A1T0 RZ, [UR4], RZ ;  /* 0x000000ffffff79a7 */ /* 0x000fe20008100404 */
        /* <DEDUP_REMOVED lines=54> */
[----:B------:R-:W-:Y:S01]  /*ece0*/  FMUL.FTZ R118, R118, R135 ;  /* 0x0000008776767220 */ /* 0x000fe20000410000 */
[----:B------:R-:W-:Y:S01]  /*ecf0*/  FMUL.FTZ R127, R113, R127 ;  /* 0x0000007f717f7220 */ /* 0x000fe20000410000 */
[----:B------:R-:W-:Y:S01]  /*ed00*/  PLOP3.LUT P0, PT, PT, PT, PT, 0x8, 0x0 ;  /* 0x000000000000781c */ /* 0x000fe20003f0e170 */
[----:B------:R-:W-:Y:S01]  /*ed10*/  FMUL.FTZ R135, R115, R135 ;  /* 0x0000008773877220 */ /* 0x000fe20000410000 */
[----:B------:R-:W-:-:S02]  /*ed20*/  UIADD3 UR60, UR60, 0x1, URZ ;  /* 0x000000013c3c7890 */ /* 0x000fc4000fffe03f */
[----:B------:R-:W-:Y:S02]  /*ed30*/  USEL UR38, UR38, URZ, UP0 ;  /* 0x0000003f26267287 */ /* 0x000fe40008000000 */
[----:B------:R-:W-:-:S12]  /*ed40*/  ULOP3.LUT UR44, UR44, UR4, URZ, 0x3c, !UPT ;  /* 0x000000042c2c7292 */ /* 0x000fd8000f8e3c3f */
.L_x_2492:
        /* <DEDUP_REMOVED lines=27> */
[----:B------:R-:W-:Y:S01]  /*ef00*/  IMAD.MOV.U32 R12, RZ, RZ, 0x2 ;  /* 0x00000002ff0c7424 */ /* 0x000fe200078e00ff */
[----:B------:R-:W-:Y:S01]  /*ef10*/  UMOV UR10, UR8 ;  /* 0x00000008000a7c82 */ /* 0x000fe20008000000 */
[----:B-1----:R-:W-:Y:S01]  /*ef20*/  UMOV UR11, UR4 ;  /* 0x00000004000b7c82 */ /* 0x002fe20008000000 */
[----:B------:R-:W-:Y:S01]  /*ef30*/  UIMAD.WIDE UR12, UR53, 0x4, UR12 ;  /* 0x00000004350c78a5 */ /* 0x000fe2000f8e020c */
        /* <DEDUP_REMOVED lines=96> */
[----:B--2---:R-:W-:Y:S01]  /*f540*/  LOP3.LUT R92, R24, 0x2, RZ, 0x3c, !PT ;  /* 0x00000002185c7812 */ /* 0x004fe200078e3cff */
[----:B------:R-:W-:Y:S04]  /*f550*/  SHFL.IDX PT, R130, R81, R24, 0x1c1f ;  /* 0x001c1f1851827589 */ /* 0x000fe800000e0000 */
[----:B------:R-:W-:Y:S04]  /*f560*/  SHFL.IDX PT, R98, R95, R24, 0x1c1f ;  /* 0x001c1f185f627589 */ /* 0x000fe800000e0000 */
[----:B------:R-:W-:Y:S01]  /*f570*/  SHFL.IDX PT, R183, R183, R24, 0x1c1f ;  /* 0x001c1f18b7b77589 */ /* 0x000fe200000e0000 */
[----:B---3--:R-:W-:-:S03]  /*f580*/  IMAD.WIDE R12, R10, R12, UR10 ;  /* 0x0000000a0a0c7e25 */ /* 0x008fc6000f8e020c */
[----:B------:R-:W0:Y:S01]  /*f590*/  SHFL.IDX PT, R118, R118, R92, 0x1c1f ;  /* 0x001c1f5c76767589 */ /* 0x000e2200000e0000 */
[C---:B------:R-:W-:Y:S02]  /*f5a0*/  LOP3.LUT R3, R12.reuse, 0x380, RZ, 0xc0, !PT ;  /* 0x000003800c037812 */ /* 0x040fe400078ec0ff */
[C---:B------:R-:W-:Y:S01]  /*f5b0*/  IADD3 R191, P3, R12.reuse, 0x8040, RZ ;  /* 0x000080400cbf7810 */ /* 0x040fe20007f7e0ff */
[----:B------:R-:W-:Y:S01]  /*f5c0*/  SHFL.IDX PT, R87, R87, R24, 0x1c1f ;  /* 0x001c1f1857577589 */ /* 0x000fe200000e0000 */
[C---:B------:R-:W-:Y:S02]  /*f5d0*/  IADD3 R193, P4, R12.reuse, 0x8060, RZ ;  /* 0x000080600cc17810 */ /* 0x040fe40007f9e0ff */
        /* <DEDUP_REMOVED lines=12> */
[----:B------:R-:W-:-:S02]  /*f6a0*/  IADD3 R37, P1, R12, 0x4040, RZ ;  /* 0x000040400c257810 */ /* 0x000fc40007f3e0ff */
[C---:B------:R-:W-:Y:S01]  /*f6b0*/  IADD3 R6, P4, R12.reuse, 0x4020, RZ ;  /* 0x000040200c067810 */ /* 0x040fe20007f9e0ff */
[----:B------:R-:W-:Y:S01]  /*f6c0*/  SHFL.IDX PT, R95, R26, R92, 0x1c1f ;  /* 0x001c1f5c1a5f7589 */ /* 0x000fe200000e0000 */
        /* <DEDUP_REMOVED lines=14> */
[----:B------:R-:W-:-:S02]  /*f7b0*/  LOP3.LUT R134, R14, R191, RZ, 0x3c, !PT ;  /* 0x000000bf0e867212 */ /* 0x000fc400078e3cff */
[----:B------:R-:W-:Y:S01]  /*f7c0*/  LOP3.LUT R14, R3, R10, RZ, 0x3c, !PT ;  /* 0x0000000a030e7212 */ /* 0x000fe200078e3cff */
[----:B------:R-:W-:Y:S01]  /*f7d0*/  SHFL.IDX PT, R126, R51, R92, 0x1c1f ;  /* 0x001c1f5c337e7589 */ /* 0x000fe200000e0000 */
[----:B------:R-:W-:Y:S02]  /*f7e0*/  LOP3.LUT R8, R37, 0x380, RZ, 0xc0, !PT ;  /* 0x0000038025087812 */ /* 0x000fe400078ec0ff */
[----:B------:R-:W-:Y:S01]  /*f7f0*/  LOP3.LUT R3, R6, 0x380, RZ, 0xc0, !PT ;  /* 0x0000038006037812 */ /* 0x000fe200078ec0ff */
[----:B------:R-:W-:Y:S01]  /*f800*/  SHFL.IDX PT, R54, R54, R92, 0x1c1f ;  /* 0x001c1f5c36367589 */ /* 0x000fe200000e0000 */
[----:B------:R-:W-:Y:S02]  /*f810*/  LOP3.LUT R50, R189, 0x380, RZ, 0xc0, !PT ;  /* 0x00000380bd327812 */ /* 0x000fe400078ec0ff */
[----:B------:R-:W-:Y:S01]  /*f820*/  SHF.R.U64 R8, R8, 0x3, RZ ;  /* 0x0000000308087819 */ /* 0x000fe200000012ff */
[----:B------:R-:W-:Y:S01]  /*f830*/  SHFL.IDX PT, R84, R69, R24, 0x1c1f ;  /* 0x001c1f1845547589 */ /* 0x000fe200000e0000 */
[----:B------:R-:W-:-:S02]  /*f840*/  SHF.R.U64 R3, R3, 0x3, RZ ;  /* 0x0000000303037819 */ /* 0x000fc400000012ff */
[----:B------:R-:W-:Y:S01]  /*f850*/  SHF.R.U64 R50, R50, 0x3, RZ ;  /* 0x0000000332327819 */ /* 0x000fe200000012ff */
[----:B------:R-:W-:Y:S01]  /*f860*/  SHFL.IDX PT, R89, R89, R24, 0x1c1f ;  /* 0x001c1f1859597589 */ /* 0x000fe200000e0000 */
[----:B------:R-:W-:Y:S02]  /*f870*/  LOP3.LUT R138, R8, R37, RZ, 0x3c, !PT ;  /* 0x00000025088a7212 */ /* 0x000fe400078e3cff */
[----:B------:R-:W-:Y:S01]  /*f880*/  LOP3.LUT R8, R3, R6, RZ, 0x3c, !PT ;  /* 0x0000000603087212 */ /* 0x000fe200078e3cff */
[----:B------:R-:W-:Y:S01]  /*f890*/  SHFL.IDX PT, R88, R133, R24, 0x1c1f ;  /* 0x001c1f1885587589 */ /* 0x000fe200000e0000 */
[----:B------:R-:W-:Y:S02]  /*f8a0*/  LOP3.LUT R6, R185, 0x380, RZ, 0xc0, !PT ;  /* 0x00000380b9067812 */ /* 0x000fe400078ec0ff */
[----:B------:R-:W-:Y:S01]  /*f8b0*/  LOP3.LUT R136, R50, R189, RZ, 0x3c, !PT ;  /* 0x000000bd32887212 */ /* 0x000fe200078e3cff */
[----:B------:R-:W-:Y:S01]  /*f8c0*/  SHFL.IDX PT, R30, R30, R92, 0x1c1f ;  /* 0x001c1f5c1e1e7589 */ /* 0x000fe200000e0000 */
[----:B------:R-:W-:-:S02]  /*f8d0*/  LOP3.LUT R3, R4, 0x380, RZ, 0xc0, !PT ;  /* 0x0000038004037812 */ /* 0x000fc400078ec0ff */
[----:B------:R-:W-:Y:S01]  /*f8e0*/  LOP3.LUT R50, R119, 0x380, RZ, 0xc0, !PT ;  /* 0x0000038077327812 */ /* 0x000fe200078ec0ff */
        /* <DEDUP_REMOVED lines=10> */
[----:B------:R-:W-:Y:S02]  /*f990*/  SHF.R.U64 R20, R20, 0x3, RZ ;  /* 0x0000000314147819 */ /* 0x000fe400000012ff */
[----:B------:R-:W-:Y:S01]  /*f9a0*/  SHF.R.U64 R10, R10, 0x3, RZ ;  /* 0x000000030a0a7819 */ /* 0x000fe200000012ff */
[----:B------:R-:W-:Y:S01]  /*f9b0*/  SHFL.IDX PT, R157, R157, R24, 0x1c1f ;  /* 0x001c1f189d9d7589 */ /* 0x000fe200000e0000 */
[----:B------:R-:W-:Y:S02]  /*f9c0*/  SHF.R.U64 R37, R37, 0x3, RZ ;  /* 0x0000000325257819 */ /* 0x000fe400000012ff */
[----:B------:R-:W-:Y:S01]  /*f9d0*/  LOP3.LUT R140, R6, R185, RZ, 0x3c, !PT ;  /* 0x000000b9068c7212 */ /* 0x000fe200078e3cff */
[----:B------:R-:W-:Y:S01]  /*f9e0*/  SHFL.IDX PT, R86, R159, R24, 0x1c1f ;  /* 0x001c1f189f567589 */ /* 0x000fe200000e0000 */
[----:B------:R-:W-:-:S02]  /*f9f0*/  LOP3.LUT R6, R3, R4, RZ, 0x3c, !PT ;  /* 0x0000000403067212 */ /* 0x000fc400078e3cff */
[----:B------:R-:W-:Y:S01]  /*fa00*/  LOP3.LUT R4, R50, R119, RZ, 0x3c, !PT ;  /* 0x0000007732047212 */ /* 0x000fe200078e3cff */
[----:B------:R-:W-:Y:S01]  /*fa10*/  SHFL.IDX PT, R80, R161, R24, 0x1c1f ;  /* 0x001c1f18a1507589 */ /* 0x000fe200000e0000 */
[----:B------:R-:W-:Y:S02]  /*fa20*/  LOP3.LUT R20, R20, R193, RZ, 0x3c, !PT ;  /* 0x000000c114147212 */ /* 0x000fe400078e3cff */
[----:B------:R-:W-:Y:S01]  /*fa30*/  LOP3.LUT R10, R10, R187, RZ, 0x3c, !PT ;  /* 0x000000bb0a0a7212 */ /* 0x000fe200078e3cff */
[----:B------:R-:W-:Y:S01]  /*fa40*/  SHFL.IDX PT, R119, R131, R24, 0x1c1f ;  /* 0x001c1f1883777589 */ /* 0x000fe200000e0000 */
[----:B------:R-:W-:Y:S02]  /*fa50*/  LOP3.LUT R142, R37, R42, RZ, 0x3c, !PT ;  /* 0x0000002a258e7212 */ /* 0x000fe400078e3cff */
[----:B------:R-:W-:Y:S01]  /*fa60*/  MOV R134, R134 ;  /* 0x0000008600867202 */ /* 0x000fe20000000f00 */
[----:B------:R-:W1:Y:S01]  /*fa70*/  SHFL.IDX PT, R131, R25, R92, 0x1c1f ;  /* 0x001c1f5c19837589 */ /* 0x000e6200000e0000 */
[----:B------:R-:W-:-:S02]  /*fa80*/  MOV R136, R136 ;  /* 0x0000008800887202 */ /* 0x000fc40000000f00 */
[----:B------:R-:W-:Y:S01]  /*fa90*/  MOV R138, R138 ;  /* 0x0000008a008a7202 */ /* 0x000fe20000000f00 */
[----:B------:R-:W-:Y:S01]  /*faa0*/  SHFL.IDX PT, R25, R47, R92, 0x1c1f ;  /* 0x001c1f5c2f197589 */ /* 0x000fe200000e0000 */
[----:B------:R-:W-:Y:S02]  /*fab0*/  MOV R140, R140 ;  /* 0x0000008c008c7202 */ /* 0x000fe40000000f00 */
[----:B------:R-:W-:Y:S01]  /*fac0*/  MOV R142, R142 ;  /* 0x0000008e008e7202 */ /* 0x000fe20000000f00 */
[----:B------:R-:W-:Y:S01]  /*fad0*/  SHFL.IDX PT, R31, R44, R92, 0x1c1f ;  /* 0x001c1f5c2c1f7589 */ /* 0x000fe200000e0000 */
[----:B------:R-:W-:Y:S02]  /*fae0*/  MOV R13, R12 ;  /* 0x0000000c000d7202 */ /* 0x000fe40000000f00 */
[----:B------:R-:W-:Y:S01]  /*faf0*/  MOV R3, R20 ;  /* 0x0000001400037202 */ /* 0x000fe20000000f00 */
[----:B------:R-:W2:Y:S01]  /*fb00*/  SHFL.IDX PT, R39, R52, R92, 0x1c1f ;  /* 0x001c1f5c34277589 */ /* 0x000ea200000e0000 */
[----:B------:R-:W-:-:S02]  /*fb10*/  MOV R135, R14 ;  /* 0x0000000e00877202 */ /* 0x000fc40000000f00 */
[----:B------:R-:W-:Y:S01]  /*fb20*/  MOV R137, R10 ;  /* 0x0000000a00897202 */ /* 0x000fe20000000f00 */
[----:B------:R-:W3:Y:S01]  /*fb30*/  SHFL.IDX PT, R62, R62, R92, 0x1c1f ;  /* 0x001c1f5c3e3e7589 */ /* 0x000ee200000e0000 */
[----:B------:R-:W-:Y:S02]  /*fb40*/  MOV R139, R8 ;  /* 0x00000008008b7202 */ /* 0x000fe40000000f00 */
[----:B------:R-:W-:Y:S01]  /*fb50*/  MOV R37, R6 ;  /* 0x0000000600257202 */ /* 0x000fe20000000f00 */
[----:B------:R-:W4:Y:S01]  /*fb60*/  SHFL.IDX PT, R47, R64, R92, 0x1c1f ;  /* 0x001c1f5c402f7589 */ /* 0x000f2200000e0000 */
[----:B------:R-:W-:Y:S02]  /*fb70*/  MOV R141, R4 ;  /* 0x00000004008d7202 */ /* 0x000fe40000000f00 */
[----:B0-----:R-:W-:Y:S01]  /*fb80*/  SEL R21, R118, R183, P0 ;  /* 0x000000b776157207 */ /* 0x001fe20000000000 */
[----:B------:R-:W-:Y:S01]  /*fb90*/  SHFL.IDX PT, R63, R63, R92, 0x1c1f ;  /* 0x001c1f5c3f3f7589 */ /* 0x000fe200000e0000 */
[----:B-1----:R-:W-:-:S02]  /*fba0*/  SEL R132, R130, R131, P0 ;  /* 0x0000008382847207 */ /* 0x002fc40000000000 */
        /* <DEDUP_REMOVED lines=12> */
[----:B--2---:R-:W-:Y:S01]  /*fc70*/  SEL R129, R96, R39, P0 ;  /* 0x0000002760817207 */ /* 0x004fe20000000000 */
[----:B------:R-:W-:Y:S01]  /*fc80*/  SHFL.IDX PT, R29, R53, R92, 0x1c1f ;  /* 0x001c1f5c351d7589 */ /* 0x000fe200000e0000 */
[----:B------:R-:W-:Y:S02]  /*fc90*/  SEL R127, R39, R96, P0 ;  /* 0x00000060277f7207 */ /* 0x000fe40000000000 */
[----:B---3--:R-:W-:Y:S01]  /*fca0*/  SEL R95, R62, R157, P0 ;  /* 0x0000009d3e5f7207 */ /* 0x008fe20000000000 */
[----:B------:R-:W-:Y:S01]  /*fcb0*/  SHFL.IDX PT, R44, R65, R92, 0x1c1f ;  /* 0x001c1f5c412c7589 */ /* 0x000fe200000e0000 */
[----:B----4-:R-:W-:-:S03]  /*fcc0*/  SEL R87, R47, R80, P0 ;  /* 0x000000502f577207 */ /* 0x010fc60000000000 */
[----:B------:R-:W1:Y:S04]  /*fcd0*/  SHFL.IDX PT, R52, R71, R92, 0x1c1f ;  /* 0x001c1f5c47347589 */ /* 0x000e6800000e0000 */
[----:B------:R-:W-:Y:S04]  /*fce0*/  SHFL.IDX PT, R85, R85, R24, 0x1c1f ;  /* 0x001c1f1855557589 */ /* 0x000fe800000e0000 */
[----:B------:R-:W2:Y:S04]  /*fcf0*/  SHFL.IDX PT, R91, R91, R24, 0x1c1f ;  /* 0x001c1f185b5b7589 */ /* 0x000ea800000e0000 */
[----:B------:R-:W-:Y:S01]  /*fd00*/  SHFL.IDX PT, R93, R93, R24, 0x1c1f ;  /* 0x001c1f185d5d7589 */ /* 0x000fe200000e0000 */
[----:B0-----:R-:W-:-:S02]  /*fd10*/  SEL R124, R83, R122, P0 ;  /* 0x0000007a537c7207 */ /* 0x001fc40000000000 */
[----:B------:R-:W-:Y:S01]  /*fd20*/  SEL R122, R122, R83, P0 ;  /* 0x000000537a7a7207 */ /* 0x000fe20000000000 */
[----:B------:R-:W-:Y:S04]  /*fd30*/  SHFL.IDX PT, R77, R77, R24, 0x1c1f ;  /* 0x001c1f184d4d7589 */ /* 0x000fe800000e0000 */
[----:B------:R0:W-:Y:S04]  /*fd40*/  SHFL.IDX PT, R90, R97, R24, 0x1c1f ;  /* 0x001c1f18615a7589 */ /* 0x0001e800000e0000 */
[----:B------:R-:W-:Y:S01]  /*fd50*/  SHFL.IDX PT, R69, R99, R24, 0x1c1f ;  /* 0x001c1f1863457589 */ /* 0x000fe200000e0000 */
[----:B-1----:R-:W-:-:S03]  /*fd60*/  SEL R64, R143, R52, P0 ;  /* 0x000000348f407207 */ /* 0x002fc60000000000 */
[----:B------:R-:W-:Y:S01]  /*fd70*/  SHFL.IDX PT, R82, R101, R24, 0x1c1f ;  /* 0x001c1f1865527589 */ /* 0x000fe200000e0000 */
[----:B0-----:R-:W-:-:S03]  /*fd80*/  SEL R97, R157, R62, P0 ;  /* 0x0000003e9d617207 */ /* 0x001fc60000000000 */
[----:B------:R-:W0:Y:S01]  /*fd90*/  SHFL.IDX PT, R15, R103, R24, 0x1c1f ;  /* 0x001c1f18670f7589 */ /* 0x000e2200000e0000 */
[----:B------:R-:W-:Y:S02]  /*fda0*/  SEL R62, R52, R143, P0 ;  /* 0x0000008f343e7207 */ /* 0x000fe40000000000 */
[----:B--2---:R-:W-:Y:S01]  /*fdb0*/  SEL R108, R91, R106, P0 ;  /* 0x0000006a5b6c7207 */ /* 0x004fe20000000000 */
[----:B------:R-:W-:Y:S01]  /*fdc0*/  SHFL.IDX PT, R74, R105, R24, 0x1c1f ;  /* 0x001c1f18694a7589 */ /* 0x000fe200000e0000 */
[----:B------:R-:W-:-:S03]  /*fdd0*/  SEL R106, R106, R91, P0 ;  /* 0x0000005b6a6a7207 */ /* 0x000fc60000000000 */
[----:B------:R-:W-:Y:S04]  /*fde0*/  SHFL.IDX PT, R12, R107, R24, 0x1c1f ;  /* 0x001c1f186b0c7589 */ /* 0x000fe800000e0000 */
[----:B------:R-:W-:Y:S04]  /*fdf0*/  SHFL.IDX PT, R66, R109, R24, 0x1c1f ;  /* 0x001c1f186d427589 */ /* 0x000fe800000e0000 */
[----:B------:R-:W-:Y:S04]  /*fe00*/  SHFL.IDX PT, R10, R111, R24, 0x1c1f ;  /* 0x001c1f186f0a7589 */ /* 0x000fe800000e0000 */
[----:B------:R-:W-:Y:S04]  /*fe10*/  SHFL.IDX PT, R58, R113, R24, 0x1c1f ;  /* 0x001c1f18713a7589 */ /* 0x000fe800000e0000 */
[----:B------:R1:W-:Y:S01]  /*fe20*/  SHFL.IDX PT, R7, R115, R24, 0x1c1f ;  /* 0x001c1f1873077589 */ /* 0x0003e200000e0000 */
[----:B0-----:R-:W-:-:S03]  /*fe30*/  SEL R83, R26, R15, P0 ;  /* 0x0000000f1a537207 */ /* 0x001fc60000000000 */
[----:B------:R0:W-:Y:S04]  /*fe40*/  SHFL.IDX PT, R50, R117, R24, 0x1c1f ;  /* 0x001c1f1875327589 */ /* 0x0001e800000e0000 */
[----:B------:R2:W-:Y:S01]  /*fe50*/  SHFL.IDX PT, R5, R121, R24, 0x1c1f ;  /* 0x001c1f1879057589 */ /* 0x0005e200000e0000 */
[----:B-1----:R-:W-:-:S03]  /*fe60*/  SEL R115, R30, R89, P0 ;  /* 0x000000591e737207 */ /* 0x002fc60000000000 */
[----:B------:R-:W-:Y:S01]  /*fe70*/  SHFL.IDX PT, R42, R123, R24, 0x1c1f ;  /* 0x001c1f187b2a7589 */ /* 0x000fe200000e0000 */
[----:B0-----:R-:W-:-:S03]  /*fe80*/  SEL R117, R89, R30, P0 ;  /* 0x0000001e59757207 */ /* 0x001fc60000000000 */
[----:B------:R-:W-:Y:S01]  /*fe90*/  SHFL.IDX PT, R4, R125, R24, 0x1c1f ;  /* 0x001c1f187d047589 */ /* 0x000fe200000e0000 */
        /* <DEDUP_REMOVED lines=21> */
[----:B------:R-:W-:Y:S04]  /*fff0*/  SHFL.IDX PT, R24, R49, R92, 0x1c1f ;  /* 0x001c1f5c31187589 */ /* 0x000fe800000e0000 */
[----:B------:R3:W4:Y:S04]  /*10000*/  SHFL.IDX PT, R111, R56, R92, 0x1c1f ;  /* 0x001c1f5c386f7589 */ /* 0x00072800000e0000 */
[----:B------:R-:W4:Y:S01]  /*10010*/  SHFL.IDX PT, R32, R32, R92, 0x1c1f ;  /* 0x001c1f5c20207589 */ /* 0x000f2200000e0000 */
        /* <DEDUP_REMOVED lines=10> */
[----:B------:R-:W-:Y:S01]  /*100c0*/  F2FP.BF16.F32.PACK_AB R26, R131, R130 ;  /* 0x00000082831a723e */ /* 0x000fe200000010ff */
[----:B------:R-:W3:Y:S01]  /*100d0*/  SHFL.IDX PT, R36, R36, R92, 0x1c1f ;  /* 0x001c1f5c24247589 */ /* 0x000ee200000e0000 */
[----:B------:R-:W-:-:S03]  /*100e0*/  F2FP.BF16.F32.PACK_AB R27, R127, R126 ;  /* 0x0000007e7f1b723e */ /* 0x000fc600000010ff */
[----:B------:R-:W-:Y:S01]  /*100f0*/  SHFL.IDX PT, R159, R40, R92, 0x1c1f ;  /* 0x001c1f5c289f7589 */ /* 0x000fe200000e0000 */
[----:B----4-:R-:W-:Y:S02]  /*10100*/  SEL R112, R110, R111, P0 ;  /* 0x0000006f6e707207 */ /* 0x010fe40000000000 */
[----:B------:R-:W-:Y:S01]  /*10110*/  SEL R110, R111, R110, P0 ;  /* 0x0000006e6f6e7207 */ /* 0x000fe20000000000 */
[----:B------:R-:W-:Y:S01]  /*10120*/  SHFL.IDX PT, R43, R43, R92, 0x1c1f ;  /* 0x001c1f5c2b2b7589 */ /* 0x000fe200000e0000 */
[----:B------:R-:W-:Y:S02]  /*10130*/  SEL R109, R93, R32, P0 ;  /* 0x000000205d6d7207 */ /* 0x000fe40000000000 */
[----:B------:R-:W-:Y:S01]  /*10140*/  SEL R107, R32, R93, P0 ;  /* 0x0000005d206b7207 */ /* 0x000fe20000000000 */
[----:B------:R-:W4:Y:S01]  /*10150*/  SHFL.IDX PT, R38, R57, R92, 0x1c1f ;  /* 0x001c1f5c39267589 */ /* 0x000f2200000e0000 */
[----:B0-----:R-:W-:Y:S02]  /*10160*/  SEL R84, R82, R161, P0 ;  /* 0x000000a152547207 */ /* 0x001fe40000000000 */
[----:B------:R-:W-:Y:S01]  /*10170*/  SEL R82, R161, R82, P0 ;  /* 0x00000052a1527207 */ /* 0x000fe20000000000 */
[----:B------:R-:W0:Y:S01]  /*10180*/  SHFL.IDX PT, R102, R59, R92, 0x1c1f ;  /* 0x001c1f5c3b667589 */ /* 0x000e2200000e0000 */
[----:B-1----:R-:W-:-:S02]  /*10190*/  SEL R72, R145, R68, P0 ;  /* 0x0000004491487207 */ /* 0x002fc40000000000 */
[----:B------:R-:W-:Y:S01]  /*101a0*/  F2FP.BF16.F32.PACK_AB R32, R85, R84 ;  /* 0x000000545520723e */ /* 0x000fe200000010ff */
[----:B------:R-:W-:Y:S01]  /*101b0*/  SHFL.IDX PT, R67, R67, R92, 0x1c1f ;  /* 0x001c1f5c43437589 */ /* 0x000fe200000e0000 */
[----:B--2---:R-:W-:Y:S02]  /*101c0*/  SEL R100, R98, R99, P0 ;  /* 0x0000006362647207 */ /* 0x004fe40000000000 */
[----:B------:R-:W-:Y:S01]  /*101d0*/  SEL R98, R99, R98, P0 ;  /* 0x0000006263627207 */ /* 0x000fe20000000000 */
[----:B------:R-:W1:Y:S01]  /*101e0*/  SHFL.IDX PT, R45, R45, R92, 0x1c1f ;  /* 0x001c1f5c2d2d7589 */ /* 0x000e6200000e0000 */
[----:B---3--:R-:W-:Y:S02]  /*101f0*/  SEL R93, R69, R36, P0 ;  /* 0x00000024455d7207 */ /* 0x008fe40000000000 */
[----:B------:R-:W-:Y:S01]  /*10200*/  SEL R91, R36, R69, P0 ;  /* 0x00000045245b7207 */ /* 0x000fe20000000000 */
[----:B------:R-:W2:Y:S04]  /*10210*/  SHFL.IDX PT, R48, R48, R92, 0x1c1f ;  /* 0x001c1f5c30307589 */ /* 0x000ea800000e0000 */
[----:B------:R-:W3:Y:S04]  /*10220*/  SHFL.IDX PT, R60, R60, R92, 0x1c1f ;  /* 0x001c1f5c3c3c7589 */ /* 0x000ee800000e0000 */
[----:B------:R2:W3:Y:S01]  /*10230*/  SHFL.IDX PT, R40, R61, R92, 0x1c1f ;  /* 0x001c1f5c3d287589 */ /* 0x0004e200000e0000 */
[----:B----4-:R-:W-:-:S02]  /*10240*/  SEL R113, R149, R38, P0 ;  /* 0x0000002695717207 */ /* 0x010fc40000000000 */
[----:B------:R-:W-:Y:S01]  /*10250*/  SEL R111, R38, R149, P0 ;  /* 0x00000095266f7207 */ /* 0x000fe20000000000 */
[----:B------:R-:W4:Y:S01]  /*10260*/  SHFL.IDX PT, R34, R34, R92, 0x1c1f ;  /* 0x001c1f5c22227589 */ /* 0x000f2200000e0000 */
[----:B0-----:R-:W-:Y:S02]  /*10270*/  SEL R104, R151, R102, P0 ;  /* 0x0000006697687207 */ /* 0x001fe40000000000 */
[----:B------:R-:W-:Y:S01]  /*10280*/  SEL R102, R102, R151, P0 ;  /* 0x0000009766667207 */ /* 0x000fe20000000000 */
[----:B------:R-:W0:Y:S04]  /*10290*/  SHFL.IDX PT, R163, R35, R92, 0x1c1f ;  /* 0x001c1f5c23a37589 */ /* 0x000e2800000e0000 */
[----:B------:R3:W0:Y:S01]  /*102a0*/  SHFL.IDX PT, R49, R70, R92, 0x1c1f ;  /* 0x001c1f5c46317589 */ /* 0x00062200000e0000 */
[----:B-1----:R-:W-:-:S03]  /*102b0*/  SEL R69, R10, R45, P0 ;  /* 0x0000002d0a457207 */ /* 0x002fc60000000000 */
[----:B------:R-:W1:Y:S01]  /*102c0*/  SHFL.IDX PT, R46, R76, R92, 0x1c1f ;  /* 0x001c1f5c4c2e7589 */ /* 0x000e6200000e0000 */
[----:B--2---:R-:W-:Y:S02]  /*102d0*/  SEL R61, R7, R48, P0 ;  /* 0x00000030073d7207 */ /* 0x004fe40000000000 */
[----:B------:R-:W-:Y:S01]  /*102e0*/  SEL R59, R48, R7, P0 ;  /* 0x00000007303b7207 */ /* 0x000fe20000000000 */
[----:B------:R2:W1:Y:S01]  /*102f0*/  SHFL.IDX PT, R33, R78, R92, 0x1c1f ;  /* 0x001c1f5c4e217589 */ /* 0x00046200000e0000 */
[----:B---3--:R-:W-:Y:S02]  /*10300*/  SEL R105, R153, R60, P0 ;  /* 0x0000003c99697207 */ /* 0x008fe40000000000 */
[----:B------:R-:W-:Y:S01]  /*10310*/  SEL R70, R68, R145, P0 ;  /* 0x0000009144467207 */ /* 0x000fe20000000000 */
[----:B------:R-:W3:Y:S01]  /*10320*/  SHFL.IDX PT, R28, R75, R92, 0x1c1f ;  /* 0x001c1f5c4b1c7589 */ /* 0x000ee200000e0000 */
[----:B------:R-:W-:Y:S02]  /*10330*/  SEL R68, R66, R43, P0 ;  /* 0x0000002b42447207 */ /* 0x000fe40000000000 */
[----:B------:R-:W-:Y:S01]  /*10340*/  SEL R103, R60, R153, P0 ;  /* 0x000000993c677207 */ /* 0x000fe20000000000 */
[----:B------:R4:W3:Y:S01]  /*10350*/  SHFL.IDX PT, R35, R79, R92, 0x1c1f ;  /* 0x001c1f5c4f237589 */ /* 0x0008e200000e0000 */
[----:B------:R-:W-:-:S02]  /*10360*/  SEL R96, R155, R40, P0 ;  /* 0x000000289b607207 */ /* 0x000fc40000000000 */
[----:B--2---:R-:W-:Y:S01]  /*10370*/  SEL R78, R44, R81, P0 ;  /* 0x000000512c4e7207 */ /* 0x004fe20000000000 */
[----:B------:R2:W3:Y:S01]  /*10380*/  SHFL.IDX PT, R147, R41, R92, 0x1c1f ;  /* 0x001c1f5c29937589 */ /* 0x0004e200000e0000 */
[----:B------:R-:W-:Y:S02]  /*10390*/  SEL R44, R42, R25, P0 ;  /* 0x000000192a2c7207 */ /* 0x000fe40000000000 */
[----:B------:R-:W-:Y:S02]  /*103a0*/  SEL R42, R25, R42, P0 ;  /* 0x0000002a192a7207 */ /* 0x000fe40000000000 */
[----:B------:R-:W-:Y:S02]  /*103b0*/  F2FP.BF16.F32.PACK_AB R25, R129, R128 ;  /* 0x000000808119723e */ /* 0x000fe400000010ff */
[----:B------:R-:W-:Y:S02]  /*103c0*/  SEL R81, R146, R67, P0 ;  /* 0x0000004392517207 */ /* 0x000fe40000000000 */
[----:B----4-:R-:W-:-:S02]  /*103d0*/  SEL R79, R67, R146, P0 ;  /* 0x00000092434f7207 */ /* 0x010fc40000000000 */
[----:B--2---:R-:W-:Y:S02]  /*103e0*/  SEL R41, R183, R118, P0 ;  /* 0x00000076b7297207 */ /* 0x004fe40000000000 */
        /* <DEDUP_REMOVED lines=8> */
[----:B------:R-:W-:Y:S02]  /*10470*/  F2FP.BF16.F32.PACK_AB R24, R133, R132 ;  /* 0x000000848518723e */ /* 0x000fe400000010ff */
[----:B------:R-:W-:Y:S02]  /*10480*/  SEL R94, R40, R155, P0 ;  /* 0x0000009b285e7207 */ /* 0x000fe40000000000 */
[----:B------:R-:W-:Y:S01]  /*10490*/  SEL R66, R43, R66, P0 ;  /* 0x000000422b427207 */ /* 0x000fe20000000000 */
[----:B------:R2:W-:Y:S01]  /*104a0*/  STSM.16.M88.4 [R13], R24 ;  /* 0x000000180d007844 */ /* 0x0005e20000000200 */
[----:B------:R-:W-:-:S02]  /*104b0*/  SEL R67, R45, R10, P0 ;  /* 0x0000000a2d437207 */ /* 0x000fc40000000000 */
[----:B------:R-:W-:Y:S02]  /*104c0*/  SEL R101, R77, R34, P0 ;  /* 0x000000224d657207 */ /* 0x000fe40000000000 */
[----:B------:R-:W-:Y:S02]  /*104d0*/  SEL R99, R34, R77, P0 ;  /* 0x0000004d22637207 */ /* 0x000fe40000000000 */
[----:B0-----:R-:W-:Y:S02]  /*104e0*/  SEL R92, R90, R163, P0 ;  /* 0x000000a35a5c7207 */ /* 0x001fe40000000000 */
[----:B------:R-:W-:Y:S02]  /*104f0*/  SEL R73, R144, R49, P0 ;  /* 0x0000003190497207 */ /* 0x000fe40000000000 */
[----:B------:R-:W-:Y:S02]  /*10500*/  SEL R71, R49, R144, P0 ;  /* 0x0000009031477207 */ /* 0x000fe40000000000 */
[----:B-1----:R-:W-:-:S02]  /*10510*/  SEL R48, R9, R46, P0 ;  /* 0x0000002e09307207 */ /* 0x002fc40000000000 */
[----:B------:R-:W-:Y:S02]  /*10520*/  SEL R45, R4, R29, P0 ;  /* 0x0000001d042d7207 */ /* 0x000fe40000000000 */
[----:B------:R-:W-:Y:S02]  /*10530*/  SEL R43, R29, R4, P0 ;  /* 0x000000041d2b7207 */ /* 0x000fe40000000000 */
[----:B------:R-:W-:Y:S02]  /*10540*/  SEL R40, R6, R33, P0 ;  /* 0x0000002106287207 */ /* 0x000fe40000000000 */
[----:B------:R-:W-:Y:S02]  /*10550*/  SEL R20, R33, R6, P0 ;  /* 0x0000000621147207 */ /* 0x000fe40000000000 */
[----:B------:R-:W-:Y:S02]  /*10560*/  SEL R90, R163, R90, P0 ;  /* 0x0000005aa35a7207 */ /* 0x000fe40000000000 */
[----:B---3--:R-:W-:-:S02]  /*10570*/  SEL R57, R11, R28, P0 ;  /* 0x0000001c0b397207 */ /* 0x008fc40000000000 */
[----:B------:R-:W-:Y:S02]  /*10580*/  SEL R55, R28, R11, P0 ;  /* 0x0000000b1c377207 */ /* 0x000fe40000000000 */
[----:B------:R-:W-:Y:S02]  /*10590*/  SEL R46, R46, R9, P0 ;  /* 0x000000092e2e7207 */ /* 0x000fe40000000000 */
[----:B------:R-:W-:Y:S02]  /*105a0*/  SEL R49, R8, R35, P0 ;  /* 0x0000002308317207 */ /* 0x000fe40000000000 */
[----:B------:R-:W-:Y:S02]  /*105b0*/  SEL R47, R35, R8, P0 ;  /* 0x00000008232f7207 */ /* 0x000fe40000000000 */
[----:B------:R-:W-:Y:S02]  /*105c0*/  F2FP.BF16.F32.PACK_AB R4, R125, R124 ;  /* 0x0000007c7d04723e */ /* 0x000fe400000010ff */
[----:B------:R-:W-:-:S02]  /*105d0*/  F2FP.BF16.F32.PACK_AB R5, R121, R120 ;  /* 0x000000787905723e */ /* 0x000fc400000010ff */
[----:B------:R-:W-:Y:S02]  /*105e0*/  F2FP.BF16.F32.PACK_AB R6, R123, R122 ;  /* 0x0000007a7b06723e */ /* 0x000fe400000010ff */
[----:B------:R-:W-:Y:S02]  /*105f0*/  F2FP.BF16.F32.PACK_AB R7, R119, R118 ;  /* 0x000000767707723e */ /* 0x000fe400000010ff */
[----:B------:R-:W-:Y:S02]  /*10600*/  SEL R76, R74, R159, P0 ;  /* 0x0000009f4a4c7207 */ /* 0x000fe40000000000 */
[----:B------:R-:W-:Y:S01]  /*10610*/  SEL R77, R12, R147, P0 ;  /* 0x000000930c4d7207 */ /* 0x000fe20000000000 */
[----:B------:R0:W-:Y:S01]  /*10620*/  STSM.16.M88.4 [R37], R4 ;  /* 0x0000000425007844 */ /* 0x0001e20000000200 */
[----:B------:R-:W-:Y:S02]  /*10630*/  SEL R75, R147, R12, P0 ;  /* 0x0000000c934b7207 */ /* 0x000fe40000000000 */
[----:B------:R-:W-:-:S02]  /*10640*/  F2FP.BF16.F32.PACK_AB R8, R117, R116 ;  /* 0x000000747508723e */ /* 0x000fc400000010ff */
[----:B------:R-:W-:Y:S02]  /*10650*/  F2FP.BF16.F32.PACK_AB R10, R115, R114 ;  /* 0x00000072730a723e */ /* 0x000fe400000010ff */
[----:B------:R-:W-:Y:S02]  /*10660*/  F2FP.BF16.F32.PACK_AB R11, R111, R110 ;  /* 0x0000006e6f0b723e */ /* 0x000fe400000010ff */
[----:B------:R-:W-:Y:S02]  /*10670*/  F2FP.BF16.F32.PACK_AB R9, R113, R112 ;  /* 0x000000707109723e */ /* 0x000fe400000010ff */
[----:B------:R-:W-:Y:S02]  /*10680*/  SEL R74, R159, R74, P0 ;  /* 0x0000004a9f4a7207 */ /* 0x000fe40000000000 */
[----:B------:R-:W-:Y:S01]  /*10690*/  SEL R60, R58, R31, P0 ;  /* 0x0000001f3a3c7207 */ /* 0x000fe20000000000 */
[----:B------:R-:W-:Y:S01]  /*106a0*/  STSM.16.M88.4 [R142], R8 ;  /* 0x000000088e007844 */ /* 0x000fe20000000200 */
[----:B------:R-:W-:-:S02]  /*106b0*/  F2FP.BF16.F32.PACK_AB R12, R109, R108 ;  /* 0x0000006c6d0c723e */ /* 0x000fc400000010ff */
[----:B------:R-:W-:Y:S02]  /*106c0*/  F2FP.BF16.F32.PACK_AB R14, R107, R106 ;  /* 0x0000006a6b0e723e */ /* 0x000fe400000010ff */
[----:B------:R-:W-:Y:S02]  /*106d0*/  F2FP.BF16.F32.PACK_AB R15, R103, R102 ;  /* 0x00000066670f723e */ /* 0x000fe400000010ff */
[----:B--2---:R-:W-:Y:S02]  /*106e0*/  F2FP.BF16.F32.PACK_AB R13, R105, R104 ;  /* 0x00000068690d723e */ /* 0x004fe400000010ff */
[----:B------:R-:W-:Y:S02]  /*106f0*/  SEL R58, R31, R58, P0 ;  /* 0x0000003a1f3a7207 */ /* 0x000fe40000000000 */
[----:B------:R-:W-:Y:S01]  /*10700*/  F2FP.BF16.F32.PACK_AB R24, R101, R100 ;  /* 0x000000646518723e */ /* 0x000fe200000010ff */
[----:B------:R-:W-:Y:S01]  /*10710*/  STSM.16.M88.4 [R141], R12 ;  /* 0x0000000c8d007844 */ /* 0x000fe20000000200 */
[----:B------:R-:W-:-:S02]  /*10720*/  F2FP.BF16.F32.PACK_AB R26, R99, R98 ;  /* 0x00000062631a723e */ /* 0x000fc400000010ff */
[----:B------:R-:W-:Y:S02]  /*10730*/  F2FP.BF16.F32.PACK_AB R27, R95, R94 ;  /* 0x0000005e5f1b723e */ /* 0x000fe400000010ff */
[----:B------:R-:W-:Y:S02]  /*10740*/  F2FP.BF16.F32.PACK_AB R25, R97, R96 ;  /* 0x000000606119723e */ /* 0x000fe400000010ff */
[----:B------:R-:W-:Y:S02]  /*10750*/  F2FP.BF16.F32.PACK_AB R28, R93, R92 ;  /* 0x0000005c5d1c723e */ /* 0x000fe400000010ff */
[----:B------:R-:W-:Y:S01]  /*10760*/  F2FP.BF16.F32.PACK_AB R30, R91, R90 ;  /* 0x0000005a5b1e723e */ /* 0x000fe200000010ff */
[----:B------:R-:W-:Y:S01]  /*10770*/  STSM.16.M88.4 [R140], R24 ;  /* 0x000000188c007844 */ /* 0x000fe20000000200 */
[----:B------:R-:W-:Y:S02]  /*10780*/  F2FP.BF16.F32.PACK_AB R31, R87, R86 ;  /* 0x00000056571f723e */ /* 0x000fe400000010ff */
[----:B------:R-:W-:-:S02]  /*10790*/  F2FP.BF16.F32.PACK_AB R29, R89, R88 ;  /* 0x00000058591d723e */ /* 0x000fc400000010ff */
[----:B------:R-:W-:Y:S02]  /*107a0*/  F2FP.BF16.F32.PACK_AB R34, R83, R82 ;  /* 0x000000525322723e */ /* 0x000fe400000010ff */
[----:B------:R-:W-:Y:S01]  /*107b0*/  F2FP.BF16.F32.PACK_AB R35, R79, R78 ;  /* 0x0000004e4f23723e */ /* 0x000fe200000010ff */
[----:B------:R1:W-:Y:S01]  /*107c0*/  STSM.16.M88.4 [R139], R28 ;  /* 0x0000001c8b007844 */ /* 0x0003e20000000200 */
[----:B------:R-:W-:Y:S02]  /*107d0*/  F2FP.BF16.F32.PACK_AB R33, R81, R80 ;  /* 0x000000505121723e */ /* 0x000fe400000010ff */
[----:B------:R-:W-:Y:S02]  /*107e0*/  F2FP.BF16.F32.PACK_AB R36, R77, R76 ;  /* 0x0000004c4d24723e */ /* 0x000fe400000010ff */
[----:B------:R-:W-:Y:S01]  /*107f0*/  F2FP.BF16.F32.PACK_AB R38, R75, R74 ;  /* 0x0000004a4b26723e */ /* 0x000fe200000010ff */
[----:B------:R-:W-:Y:S01]  /*10800*/  STSM.16.M88.4 [R138], R32 ;  /* 0x000000208a007844 */ /* 0x000fe20000000200 */
[----:B------:R-:W-:-:S02]  /*10810*/  F2FP.BF16.F32.PACK_AB R39, R71, R70 ;  /* 0x000000464727723e */ /* 0x000fc400000010ff */
[----:B0-----:R-:W-:Y:S02]  /*10820*/  F2FP.BF16.F32.PACK_AB R37, R73, R72 ;  /* 0x000000484925723e */ /* 0x001fe400000010ff */
[----:B------:R-:W-:Y:S02]  /*10830*/  F2FP.BF16.F32.PACK_AB R4, R69, R68 ;  /* 0x000000444504723e */ /* 0x000fe400000010ff */
[----:B------:R-:W-:Y:S01]  /*10840*/  F2FP.BF16.F32.PACK_AB R6, R67, R66 ;  /* 0x000000424306723e */ /* 0x000fe200000010ff */
[----:B------:R-:W-:Y:S01]  /*10850*/  STSM.16.M88.4 [R137], R36 ;  /* 0x0000002489007844 */ /* 0x000fe20000000200 */
[----:B------:R-:W-:Y:S01]  /*10860*/  F2FP.BF16.F32.PACK_AB R7, R63, R62 ;  /* 0x0000003e3f07723e */ /* 0x000fe200000010ff */
[----:B-1----:R-:W-:Y:S01]  /*10870*/  IMAD.U32 R28, RZ, RZ, UR12 ;  /* 0x0000000cff1c7e24 */ /* 0x002fe2000f8e00ff */
        /* <DEDUP_REMOVED lines=18> */
[----:B------:R-:W-:-:S03]  /*109a0*/  ISETP.NE.U32.AND P0, PT, RZ, UR14, PT ;  /* 0x0000000eff007c0c */ /* 0x000fc6000bf05070 */
[----:B------:R1:W-:Y:S01]  /*109b0*/  STSM.16.M88.4 [R3], R24 ;  /* 0x0000001803007844 */ /* 0x0003e20000000200 */
[----:B------:R-:W-:Y:S01]  /*109c0*/  BAR.SYNC.DEFER_BLOCKING 0x1, 0x100 ;  /* 0x0044000000007b1d */ /* 0x000fe20000010000 */
[----:B------:R-:W-:-:S07]  /*109d0*/  ISETP.NE.AND.EX P0, PT, RZ, UR15, PT, P0 ;  /* 0x0000000fff007c0c */ /* 0x000fce000bf05300 */
[----:B0-----:R-:W0:Y:S06]  /*109e0*/  LDC R134, c[0x0][0xbe8] ;  /* 0x0002fa00ff867b82 */ /* 0x001e2c0000000800 */
[----:B------:R-:W2:Y:S01]  /*109f0*/  @P0 LDG.E R30, desc[UR36][R28.64] ;  /* 0x000000241c1e0981 */ /* 0x000ea2000c1e1900 */
[----:B------:R-:W-:Y:S01]  /*10a00*/  UISETP.NE.U32.AND UP0, UPT, UR12, URZ, UPT ;  /* 0x0000003f0c00728c */ /* 0x000fe2000bf05070 */
[----:B------:R-:W-:Y:S01]  /*10a10*/  UMOV UR20, 0x9b8 ;  /* 0x000009b800147882 */ /* 0x000fe20000000000 */
[----:B------:R-:W-:Y:S02]  /*10a20*/  ULDC UR4, c[0x0][0xa88] ;  /* 0x0002a20000047ab9 */ /* 0x000fe40000000800 */
[----:B------:R-:W-:Y:S01]  /*10a30*/  UISETP.NE.AND.EX UP0, UPT, UR13, URZ, UPT, UP0 ;  /* 0x0000003f0d00728c */ /* 0x000fe2000bf05300 */
[----:B0-----:R-:W-:Y:S01]  /*10a40*/  ISETP.NE.AND P1, PT, R134, 0x1, PT ;  /* 0x000000018600780c */ /* 0x001fe20003f25270 */
[----:B------:R-:W-:-:S04]  /*10a50*/  IMAD.U32 R9, RZ, RZ, UR4 ;  /* 0x00000004ff097e24 */ /* 0x000fc8000f8e00ff */
[----:B------:R-:W-:-:S05]  /*10a60*/  PLOP3.LUT P4, PT, PT, PT, UP0, 0x80, 0x0 ;  /* 0x000000000000781c */ /* 0x000fca0003f8f008 */
[----:B------:R-:W-:-:S03]  /*10a70*/  @UP0 ULEA UR12, UP1, UR53, UR12, 0x2 ;  /* 0x0000000c350c0291 */ /* 0x000fc6000f82103f */
[----:B-1----:R-:W0:Y:S01]  /*10a80*/  @P1 LDC R3, c[0x0][0xbec] ;  /* 0x0002fb00ff031b82 */ /* 0x002e220000000800 */
[----:B------:R-:W-:Y:S02]  /*10a90*/  @UP0 ULEA.HI.X UR13, UR53, UR13, UR57, 0x2, UP1 ;  /* 0x0000000d350d0291 */ /* 0x000fe400088f1439 */
[----:B------:R-:W-:Y:S01]  /*10aa0*/  UISETP.GT.AND UP1, UPT, UR56, 0x1, UPT ;  /* 0x000000013800788c */ /* 0x000fe2000bf24270 */
[----:B------:R-:W-:-:S04]  /*10ab0*/  IMAD.U32 R4, RZ, RZ, UR12 ;  /* 0x0000000cff047e24 */ /* 0x000fc8000f8e00ff */
[----:B------:R-:W1:Y:S01]  /*10ac0*/  @P1 LDC R7, c[0x0][0xbf0] ;  /* 0x0002fc00ff071b82 */ /* 0x000e620000000800 */
[----:B------:R-:W-:Y:S01]  /*10ad0*/  USEL UR20, UR20, 0x978, UP1 ;  /* 0x0000097814147887 */ /* 0x000fe20008800000 */
[----:B------:R-:W-:Y:S01]  /*10ae0*/  IMAD.U32 R5, RZ, RZ, UR13 ;  /* 0x0000000dff057e24 */ /* 0x000fe2000f8e00ff */
[----:B------:R-:W-:Y:S01]  /*10af0*/  UISETP.NE.U32.AND UP0, UPT, UR14, URZ, UPT ;  /* 0x0000003f0e00728c */ /* 0x000fe2000bf05070 */
[----:B------:R-:W-:Y:S01]  /*10b00*/  VIADD R14, R17, UR48 ;  /* 0x00000030110e7c36 */ /* 0x000fe20008000000 */
[----:B------:R-:W-:Y:S02]  /*10b10*/  UMOV UR4, URZ ;  /* 0x0000003f00047c82 */ /* 0x000fe40008000000 */
[----:B------:R-:W-:Y:S01]  /*10b20*/  UISETP.NE.AND.EX UP0, UPT, UR15, URZ, UPT, UP0 ;  /* 0x0000003f0f00728c */ /* 0x000fe2000bf05300 */
[----:B------:R0:W5:Y:S01]  /*10b30*/  @P4 LDG.E R9, desc[UR36][R4.64] ;  /* 0x0000002404094981 */ /* 0x000162000c1e1900 */
[----:B------:R-:W-:Y:S02]  /*10b40*/  USEL UR9, UR58, URZ, UP1 ;  /* 0x0000003f3a097287 */ /* 0x000fe40008800000 */
[----:B------:R-:W-:-:S02]  /*10b50*/  USEL UR53, UR53, URZ, !UP0 ;  /* 0x0000003f35357287 */ /* 0x000fc4000c000000 */
[----:B------:R-:W-:Y:S01]  /*10b60*/  ULDC.64 UR16, c[0x0][UR20+0x218] ;  /* 0x0000860014107abb */ /* 0x000fe20008000a00 */
[----:B------:R-:W-:Y:S01]  /*10b70*/  ULDC.64 UR18, c[0x0][UR20+0x228] ;  /* 0x00008a0014127abb */ /* 0x000fe20008000a00 */
[----:B------:R-:W-:Y:S01]  /*10b80*/  ULDC.64 UR14, c[0x0][UR20+0x220] ;  /* 0x00008800140e7abb */ /* 0x000fe20008000a00 */
[----:B------:R-:W-:Y:S02]  /*10b90*/  UIMAD.WIDE.U32 UR12, UR16, UR54, URZ ;  /* 0x00000036100c72a5 */ /* 0x000fe4000f8e003f */
[----:B------:R-:W-:Y:S01]  /*10ba0*/  UIMAD.WIDE.U32 UR22, UR18, UR9, URZ ;  /* 0x00000009121672a5 */ /* 0x000fe2000f8e003f */
[----:B0-----:R-:W-:Y:S01]  /*10bb0*/  @P1 IMAD.HI.U32 R4, R14, R3, RZ ;  /* 0x000000030e041227 */ /* 0x001fe200078e00ff */
[----:B------:R-:W-:Y:S02]  /*10bc0*/  UIMAD UR16, UR17, UR54, URZ ;  /* 0x00000036111072a4 */ /* 0x000fe4000f8e023f */
[----:B------:R-:W-:Y:S01]  /*10bd0*/  UIMAD UR18, UR19, UR9, URZ ;  /* 0x00000009131272a4 */ /* 0x000fe2000f8e023f */
[----:B------:R-:W-:Y:S01]  /*10be0*/  IMAD.MOV.U32 R3, RZ, RZ, R14 ;  /* 0x000000ffff037224 */ /* 0x000fe200078e000e */
[----:B------:R-:W-:Y:S01]  /*10bf0*/  USEL UR57, UR57, URZ, !UP0 ;  /* 0x0000003f39397287 */ /* 0x000fe2000c000000 */
[----:B-1----:R-:W-:Y:S01]  /*10c00*/  @P1 SHF.R.U32.HI R3, RZ, R7, R4 ;  /* 0x00000007ff031219 */ /* 0x002fe20000011604 */
[----:B------:R-:W-:Y:S01]  /*10c10*/  UIMAD UR9, UR15, UR53, URZ ;  /* 0x000000350f0972a4 */ /* 0x000fe2000f8e023f */
[----:B------:R-:W-:Y:S01]  /*10c20*/  IMAD.U32 R4, RZ, RZ, UR22 ;  /* 0x00000016ff047e24 */ /* 0x000fe2000f8e00ff */
[----:B------:R-:W-:Y:S01]  /*10c30*/  UIADD3 UR13, UR13, UR16, URZ ;  /* 0x000000100d0d7290 */ /* 0x000fe2000fffe03f */
[----:B------:R-:W-:Y:S01]  /*10c40*/  IMAD.U32 R5, RZ, RZ, UR23 ;  /* 0x00000017ff057e24 */ /* 0x000fe2000f8e00ff */
[----:B------:R-:W-:Y:S01]  /*10c50*/  UIMAD.WIDE.U32 UR16, UR14, UR53, URZ ;  /* 0x000000350e1072a5 */ /* 0x000fe2000f8e003f */
[--C-:B------:R-:W-:Y:S01]  /*10c60*/  IMAD.MOV R7, RZ, RZ, -R3.reuse ;  /* 0x000000ffff077224 */ /* 0x100fe200078e0a03 */
[----:B------:R-:W-:Y:S01]  /*10c70*/  UIMAD UR9, UR14, UR57, UR9 ;  /* 0x000000390e0972a4 */ /* 0x000fe2000f8e0209 */
[----:B------:R-:W-:Y:S01]  /*10c80*/  SHF.R.S32.HI R5, RZ, 0x1f, R3 ;  /* 0x0000001fff057819 */ /* 0x000fe20000011403 */
[----:B------:R-:W-:Y:S01]  /*10c90*/  UIADD3 UR18, UR23, UR18, URZ ;  /* 0x0000001217127290 */ /* 0x000fe2000fffe03f */
[----:B------:R-:W-:Y:S01]  /*10ca0*/  IMAD R7, R134, R7, R14 ;  /* 0x0000000786077224 */ /* 0x000fe200078e020e */
[----:B------:R-:W-:-:S04]  /*10cb0*/  UIADD3 UR9, UR17, UR9, URZ ;  /* 0x0000000911097290 */ /* 0x000fc8000fffe03f */
[----:B------:R-:W-:Y:S01]  /*10cc0*/  IMAD.U32 R8, RZ, RZ, UR18 ;  /* 0x00000012ff087e24 */ /* 0x000fe2000f8e00ff */
        /* <DEDUP_REMOVED lines=8> */
[----:B------:R-:W-:Y:S01]  /*10d50*/  ULDC.64 UR12, c[0x0][UR20+0x210] ;  /* 0x00008400140c7abb */ /* 0x000fe20008000a00 */
[----:B------:R-:W-:Y:S01]  /*10d60*/  SHF.R.S32.HI R3, RZ, 0x1f, R7 ;  /* 0x0000001fff037819 */ /* 0x000fe20000011407 */
[----:B------:R-:W-:Y:S01]  /*10d70*/  IMAD R6, R7, UR13, RZ ;  /* 0x0000000d07067c24 */ /* 0x000fe2000f8e02ff */
[----:B------:R-:W-:-:S03]  /*10d80*/  IADD3.X R5, R5, UR9, R8, P2, P3 ;  /* 0x0000000905057c10 */ /* 0x000fc600097e6408 */
        /* <DEDUP_REMOVED lines=10> */
.L_x_2531:
[----:B------:R-:W2:Y:S01]  /*10e30*/  LDL R3, [R1+0x20] ;  /* 0x0000200001037983 */ /* 0x000ea20000100800 */
[----:B------:R-:W-:Y:S02]  /*10e40*/  LOP3.LUT P0, RZ, R228, 0x3, RZ, 0xc0, !PT ;  /* 0x00000003e4ff7812 */ /* 0x000fe4000780c0ff */
[----:B------:R-:W-:Y:S01]  /*10e50*/  PLOP3.LUT P3, PT, PT, PT, UP1, 0x80, 0x0 ;  /* 0x000000000000781c */ /* 0x000fe20003f6f018 */
[----:B------:R-:W-:Y:S04]  /*10e60*/  SHFL.IDX PT, R4, R10, RZ, 0x1c1f ;  /* 0x001c1fff0a047589 */ /* 0x000fe800000e0000 */
[----:B------:R-:W0:Y:S04]  /*10e70*/  SHFL.IDX PT, R5, R11, RZ, 0x1c1f ;  /* 0x001c1fff0b057589 */ /* 0x000e2800000e0000 */
[----:B------:R-:W-:Y:S04]  /*10e80*/  SHFL.IDX PT, R6, R10, 0x1, 0x1c1f ;  /* 0x003c1f000a067f89 */ /* 0x000fe800000e0000 */
[----:B------:R-:W1:Y:S01]  /*10e90*/  SHFL.IDX PT, R7, R11, 0x1, 0x1c1f ;  /* 0x003c1f000b077f89 */ /* 0x000e6200000e0000 */
[----:B--2---:R-:W-:-:S02]  /*10ea0*/  VIADD R12, R3, UR48 ;  /* 0x00000030030c7c36 */ /* 0x004fc40008000000 */
[----:B-----5:R-:W-:Y:S02]  /*10eb0*/  IMAD R3, R9, R134, RZ ;  /* 0x0000008609037224 */ /* 0x020fe400078e02ff */
[----:B------:R-:W-:-:S03]  /*10ec0*/  VIADD R8, R12, 0x8 ;  /* 0x000000080c087836 */ /* 0x000fc60000000000 */
[-C--:B------:R-:W-:Y:S02]  /*10ed0*/  ISETP.GE.OR P2, PT, R12, R3.reuse, P0 ;  /* 0x000000030c00720c */ /* 0x080fe40000746670 */
[----:B------:R-:W-:-:S11]  /*10ee0*/  ISETP.GE.OR P0, PT, R8, R3, P0 ;  /* 0x000000030800720c */ /* 0x000fd60000706670 */
        /* <DEDUP_REMOVED lines=12> */
[C---:B------:R-:W-:Y:S01]  /*10fb0*/  IADD3 R33, P2, R4.reuse, 0x5000, RZ ;  /* 0x0000500004217810 */ /* 0x040fe20007f5e0ff */
[----:B------:R-:W-:Y:S01]  /*10fc0*/  UIMAD UR9, UR14, UR12, URZ ;  /* 0x0000000c0e0972a4 */ /* 0x000fe2000f8e023f */
        /* <DEDUP_REMOVED lines=10> */
[----:B------:R-:W-:Y:S01]  /*11070*/  UIMAD.WIDE.U32 UR10, UR4, UR12, URZ ;  /* 0x0000000c040a72a5 */ /* 0x000fe2000f8e003f */
[----:B------:R-:W-:Y:S01]  /*11080*/  LOP3.LUT R8, R9, 0x380, RZ, 0xc0, !PT ;  /* 0x0000038009087812 */ /* 0x000fe200078ec0ff */
[----:B------:R-:W-:Y:S01]  /*11090*/  UIMAD UR9, UR4, UR13, UR9 ;  /* 0x0000000d040972a4 */ /* 0x000fe2000f8e0209 */
[----:B------:R-:W-:Y:S01]  /*110a0*/  SHF.R.U64 R0, R0, 0x3, RZ ;  /* 0x0000000300007819 */ /* 0x000fe200000012ff */
[----:B------:R-:W-:Y:S01]  /*110b0*/  IMAD.X R53, RZ, RZ, R5, P2 ;  /* 0x000000ffff357224 */ /* 0x000fe200010e0605 */
[----:B------:R-:W-:Y:S01]  /*110c0*/  LOP3.LUT R12, R13, 0x380, RZ, 0xc0, !PT ;  /* 0x000003800d0c7812 */ /* 0x000fe200078ec0ff */
[----:B------:R-:W-:Y:S01]  /*110d0*/  ULDC.64 UR12, c[0x0][0xae8] ;  /* 0x0002ba00000c7ab9 */ /* 0x000fe20000000a00 */
[----:B------:R-:W-:Y:S01]  /*110e0*/  LOP3.LUT R24, R25, 0x380, RZ, 0xc0, !PT ;  /* 0x0000038019187812 */ /* 0x000fe200078ec0ff */
[----:B------:R-:W5:Y:S01]  /*110f0*/  LD.E.128 R32, desc[UR36][R32.64] ;  /* 0x0000002420207980 */ /* 0x000f62000c101d00 */
[----:B------:R-:W-:-:S02]  /*11100*/  LOP3.LUT R28, R29, 0x380, RZ, 0xc0, !PT ;  /* 0x000003801d1c7812 */ /* 0x000fc400078ec0ff */
[----:B------:R-:W-:Y:S01]  /*11110*/  LOP3.LUT R52, R0, R7, RZ, 0x3c, !PT ;  /* 0x0000000700347212 */ /* 0x000fe200078e3cff */
[----:B------:R-:W-:Y:S01]  /*11120*/  IMAD R0, R18, 0x20, R227 ;  /* 0x0000002012007824 */ /* 0x000fe200078e02e3 */
[----:B------:R-:W-:Y:S01]  /*11130*/  UIADD3 UR11, UR11, UR9, URZ ;  /* 0x000000090b0b7290 */ /* 0x000fe2000fffe03f */
[----:B------:R-:W-:Y:S02]  /*11140*/  SHF.R.U64 R8, R8, 0x3, RZ ;  /* 0x0000000308087819 */ /* 0x000fe400000012ff */
[----:B------:R-:W-:Y:S02]  /*11150*/  SHF.R.U64 R12, R12, 0x3, RZ ;  /* 0x000000030c0c7819 */ /* 0x000fe400000012ff */
[----:B------:R-:W-:Y:S02]  /*11160*/  SHF.R.U64 R24, R24, 0x3, RZ ;  /* 0x0000000318187819 */ /* 0x000fe400000012ff */
[----:B------:R-:W-:Y:S01]  /*11170*/  SHF.R.U64 R28, R28, 0x3, RZ ;  /* 0x000000031c1c7819 */ /* 0x000fe200000012ff */
[----:B------:R-:W-:Y:S01]  /*11180*/  VIADD R2, R0, UR48 ;  /* 0x0000003000027c36 */ /* 0x000fe20008000000 */
[----:B------:R-:W-:Y:S01]  /*11190*/  UIMAD.WIDE.U32 UR10, UR54, UR12, UR10 ;  /* 0x0000000c360a72a5 */ /* 0x000fe2000f8e000a */
        /* <DEDUP_REMOVED lines=8> */
[C---:B------:R-:W-:Y:S01]  /*11220*/  IADD3 R37, P0, R4.reuse, 0x6000, RZ ;  /* 0x0000600004257810 */ /* 0x040fe20007f1e0ff */
[----:B------:R-:W-:Y:S01]  /*11230*/  USHF.R.S32.HI UR4, URZ, 0x1f, UR53 ;  /* 0x0000001f3f047899 */ /* 0x000fe20008011435 */
[----:B------:R-:W-:Y:S01]  /*11240*/  IADD3 R41, P4, R4, 0x7000, RZ ;  /* 0x0000700004297810 */ /* 0x000fe20007f9e0ff */
[----:B-1----:R-:W-:Y:S01]  /*11250*/  @P1 IMAD.HI.U32 R0, R2, R21, RZ ;  /* 0x0000001502001227 */ /* 0x002fe200078e00ff */
[C---:B------:R-:W-:Y:S01]  /*11260*/  IADD3 R57, P3, R4.reuse, 0x8000, RZ ;  /* 0x0000800004397810 */ /* 0x040fe20007f7e0ff */
[----:B------:R-:W-:Y:S01]  /*11270*/  UIMAD UR11, UR54, UR13, UR11 ;  /* 0x0000000d360b72a4 */ /* 0x000fe2000f8e020b */
[C---:B------:R-:W-:Y:S01]  /*11280*/  IADD3 R45, P6, R4.reuse, 0x9000, RZ ;  /* 0x00009000042d7810 */ /* 0x040fe20007fde0ff */
[----:B------:R-:W-:Y:S01]  /*11290*/  IMAD.MOV.U32 R61, RZ, RZ, R2 ;  /* 0x000000ffff3d7224 */ /* 0x000fe200078e0002 */
[----:B------:R-:W-:Y:S01]  /*112a0*/  IADD3 R49, P5, R4, 0xa000, RZ ;  /* 0x0000a00004317810 */ /* 0x000fe20007fbe0ff */
[----:B------:R-:W-:Y:S01]  /*112b0*/  ULDC.64 UR12, c[0x0][0xaf0] ;  /* 0x0002bc00000c7ab9 */ /* 0x000fe20000000a00 */
[----:B------:R-:W-:Y:S01]  /*112c0*/  LOP3.LUT R36, R37, 0x380, RZ, 0xc0, !PT ;  /* 0x0000038025247812 */ /* 0x000fe200078ec0ff */
[----:B------:R-:W-:Y:S01]  /*112d0*/  UIMAD UR4, UR4, UR12, URZ ;  /* 0x0000000c040472a4 */ /* 0x000fe2000f8e023f */
[----:B------:R-:W-:Y:S01]  /*112e0*/  LOP3.LUT R40, R41, 0x380, RZ, 0xc0, !PT ;  /* 0x0000038029287812 */ /* 0x000fe200078ec0ff */
[----:B------:R-:W5:Y:S01]  /*112f0*/  LD.E.128 R12, desc[UR36][R12.64] ;  /* 0x000000240c0c7980 */ /* 0x000f62000c101d00 */
[----:B------:R-:W-:-:S02]  /*11300*/  LOP3.LUT R56, R57, 0x380, RZ, 0xc0, !PT ;  /* 0x0000038039387812 */ /* 0x000fc400078ec0ff */
[----:B------:R-:W-:Y:S01]  /*11310*/  LOP3.LUT R44, R45, 0x380, RZ, 0xc0, !PT ;  /* 0x000003802d2c7812 */ /* 0x000fe200078ec0ff */
[----:B------:R-:W5:Y:S01]  /*11320*/  LD.E.128 R24, desc[UR36][R24.64] ;  /* 0x0000002418187980 */ /* 0x000f62000c101d00 */
[----:B------:R-:W-:Y:S02]  /*11330*/  LOP3.LUT R48, R49, 0x380, RZ, 0xc0, !PT ;  /* 0x0000038031307812 */ /* 0x000fe400078ec0ff */
[----:B------:R-:W-:Y:S01]  /*11340*/  LOP3.LUT R11, R4, 0x380, RZ, 0xc0, !PT ;  /* 0x00000380040b7812 */ /* 0x000fe200078ec0ff */
[----:B------:R-:W5:Y:S01]  /*11350*/  LD.E.128 R28, desc[UR36][R28.64] ;  /* 0x000000241c1c7980 */ /* 0x000f62000c101d00 */
[----:B0-----:R-:W-:Y:S01]  /*11360*/  @P1 SHF.R.U32.HI R61, RZ, R63, R0 ;  /* 0x0000003fff3d1219 */ /* 0x001fe20000011600 */
[----:B------:R-:W-:Y:S01]  /*11370*/  UIMAD UR4, UR53, UR13, UR4 ;  /* 0x0000000d350472a4 */ /* 0x000fe2000f8e0204 */
[----:B------:R-:W-:Y:S01]  /*11380*/  SHF.R.U64 R36, R36, 0x3, RZ ;  /* 0x0000000324247819 */ /* 0x000fe200000012ff */
[----:B------:R-:W-:Y:S01]  /*11390*/  UIMAD.WIDE.U32 UR10, UR53, UR12, UR10 ;  /* 0x0000000c350a72a5 */ /* 0x000fe2000f8e000a */
[----:B------:R-:W-:Y:S01]  /*113a0*/  SHF.R.U64 R40, R40, 0x3, RZ ;  /* 0x0000000328287819 */ /* 0x000fe200000012ff */
[----:B------:R-:W5:Y:S01]  /*113b0*/  LD.E.128 R52, desc[UR36][R52.64] ;  /* 0x0000002434347980 */ /* 0x000f62000c101d00 */
[----:B------:R-:W-:-:S02]  /*113c0*/  SHF.R.U64 R56, R56, 0x3, RZ ;  /* 0x0000000338387819 */ /* 0x000fc400000012ff */
[----:B------:R-:W-:Y:S02]  /*113d0*/  SHF.R.U64 R44, R44, 0x3, RZ ;  /* 0x000000032c2c7819 */ /* 0x000fe400000012ff */
[----:B------:R-:W-:Y:S01]  /*113e0*/  SHF.R.U64 R48, R48, 0x3, RZ ;  /* 0x0000000330307819 */ /* 0x000fe200000012ff */
[--C-:B------:R-:W-:Y:S01]  /*113f0*/  IMAD.MOV R63, RZ, RZ, -R61.reuse ;  /* 0x000000ffff3f7224 */ /* 0x100fe200078e0a3d */
[----:B------:R-:W-:Y:S02]  /*11400*/  SHF.R.U64 R11, R11, 0x3, RZ ;  /* 0x000000030b0b7819 */ /* 0x000fe400000012ff */
[----:B------:R-:W-:Y:S01]  /*11410*/  SHF.R.S32.HI R0, RZ, 0x1f, R61 ;  /* 0x0000001fff007819 */ /* 0x000fe2000001143d */
[----:B------:R-:W-:Y:S01]  /*11420*/  UIADD3 UR4, UR11, UR4, URZ ;  /* 0x000000040b047290 */ /* 0x000fe2000fffe03f */
[----:B------:R-:W-:Y:S01]  /*11430*/  LOP3.LUT R36, R36, R37, RZ, 0x3c, !PT ;  /* 0x0000002524247212 */ /* 0x000fe200078e3cff */
[----:B------:R-:W-:Y:S01]  /*11440*/  ULDC.64 UR12, c[0x0][0xae0] ;  /* 0x0002b800000c7ab9 */ /* 0x000fe20000000a00 */
        /* <DEDUP_REMOVED lines=10> */
[----:B------:R-:W5:Y:S01]  /*114f0*/  LD.E.128 R8, desc[UR36][R8.64] ;  /* 0x0000002408087980 */ /* 0x000f62000c101d00 */
[----:B------:R-:W-:-:S02]  /*11500*/  IMAD R0, R0, UR12, RZ ;  /* 0x0000000c00007c24 */ /* 0x000fc4000f8e02ff */
[----:B------:R-:W-:Y:S01]  /*11510*/  IMAD R63, R134, R63, R2 ;  /* 0x0000003f863f7224 */ /* 0x000fe200078e0202 */
[----:B------:R-:W5:Y:S01]  /*11520*/  LD.E.128 R4, desc[UR36][R4.64] ;  /* 0x0000002404047980 */ /* 0x000f62000c101d00 */
[----:B------:R-:W-:Y:S02]  /*11530*/  IMAD.U32 R21, RZ, RZ, UR11 ;  /* 0x0000000bff157e24 */ /* 0x000fe4000f8e00ff */
[----:B------:R-:W-:Y:S01]  /*11540*/  IMAD.U32 R20, RZ, RZ, UR10 ;  /* 0x0000000aff147e24 */ /* 0x000fe2000f8e00ff */
[----:B------:R-:W5:Y:S01]  /*11550*/  LD.E.128 R36, desc[UR36][R36.64] ;  /* 0x0000002424247980 */ /* 0x000f62000c101d00 */
[----:B------:R-:W-:Y:S01]  /*11560*/  IMAD.U32 R21, RZ, RZ, UR4 ;  /* 0x00000004ff157e24 */ /* 0x000fe2000f8e00ff */
[----:B------:R-:W-:Y:S01]  /*11570*/  ULDC.64 UR10, c[0x0][0xad8] ;  /* 0x0002b600000a7ab9 */ /* 0x000fe20000000a00 */
[----:B------:R-:W-:Y:S01]  /*11580*/  IMAD R65, R61, UR13, R0 ;  /* 0x0000000d3d417c24 */ /* 0x000fe2000f8e0200 */
[----:B------:R-:W5:Y:S01]  /*11590*/  LD.E.128 R40, desc[UR36][R40.64] ;  /* 0x0000002428287980 */ /* 0x000f62000c101d00 */
[----:B------:R-:W-:-:S03]  /*115a0*/  SHF.R.S32.HI R0, RZ, 0x1f, R63 ;  /* 0x0000001fff007819 */ /* 0x000fc6000001143f */
[----:B------:R-:W5:Y:S01]  /*115b0*/  LD.E.128 R56, desc[UR36][R56.64] ;  /* 0x0000002438387980 */ /* 0x000f62000c101d00 */
[----:B------:R-:W-:-:S03]  /*115c0*/  IMAD.WIDE.U32 R20, R61, UR12, R20 ;  /* 0x0000000c3d147c25 */ /* 0x000fc6000f8e0014 */
        /* <DEDUP_REMOVED lines=8> */
[----:B------:R-:W-:-:S02]  /*11650*/  IMAD R2, R0, UR10, RZ ;  /* 0x0000000a00027c24 */ /* 0x000fc4000f8e02ff */
[----:B------:R-:W-:Y:S02]  /*11660*/  VIADD R66, R227, UR48 ;  /* 0x00000030e3427c36 */ /* 0x000fe40008000000 */
[----:B------:R-:W-:Y:S02]  /*11670*/  IMAD.IADD R21, R21, 0x1, R65 ;  /* 0x0000000115157824 */ /* 0x000fe400078e0241 */
[C---:B------:R-:W-:Y:S02]  /*11680*/  IMAD R61, R63.reuse, UR11, R2 ;  /* 0x0000000b3f3d7c24 */ /* 0x040fe4000f8e0202 */
[C---:B------:R-:W-:Y:S01]  /*11690*/  VIADD R2, R66.reuse, 0x40 ;  /* 0x0000004042027836 */ /* 0x040fe20000000000 */
[----:B------:R-:W-:Y:S01]  /*116a0*/  UIADD3 UR8, UR8, 0x33420, URZ ;  /* 0x0003342008087890 */ /* 0x000fe2000fffe03f */
        /* <DEDUP_REMOVED lines=33> */
.L_x_2534:
[----:B------:R-:W-:Y:S05]  /*118c0*/  BSYNC B1 ;  /* 0x0000000000017941 */ /* 0x000fea0003800000 */
.L_x_2533:
[----:B--2---:R2:W4:Y:S01]  /*118d0*/  SHFL.IDX PT, R0, R64, 0x1, 0x181f ;  /* 0x00381f0040007f89 */ /* 0x00452200000e0000 */
[----:B------:R-:W-:Y:S03]  /*118e0*/  BSSY B1, `(.L_x_2535) ;  /* 0x0000010000017945 */ /* 0x000fe60003800000 */
[----:B---3--:R2:W3:Y:S01]  /*118f0*/  SHFL.IDX PT, R20, R2, 0x1, 0x181f ;  /* 0x00381f0002147f89 */ /* 0x0084e200000e0000 */
[----:B------:R-:W-:Y:S05]  /*11900*/  @P0 BRA `(.L_x_2536) ;  /* 0x0000000000340947 */ /* 0x000fea0003800000 */
[----:B------:R-:W-:Y:S02]  /*11910*/  ULDC UR4, c[0x0][0xac8] ;  /* 0x0002b20000047ab9 */ /* 0x000fe40000000800 */
[----:B------:R-:W-:Y:S02]  /*11920*/  ISETP.GE.AND P4, PT, R67, UR4, PT ;  /* 0x0000000443007c0c */ /* 0x000fe4000bf86270 */
[----:B------:R-:W-:Y:S02]  /*11930*/  ISETP.GE.AND P5, PT, R71, UR4, PT ;  /* 0x0000000447007c0c */ /* 0x000fe4000bfa6270 */
[----:B------:R-:W-:-:S09]  /*11940*/  ISETP.GE.AND P6, PT, R65, UR4, PT ;  /* 0x0000000441007c0c */ /* 0x000fd2000bfc6270 */
[-C--:B---3-5:R-:W-:Y:S02]  /*11950*/  @!P4 LEA R4, P0, R67, R20.reuse, 0x1 ;  /* 0x000000144304c211 */ /* 0x0a8fe400078008ff */
        /* <DEDUP_REMOVED lines=8> */
.L_x_2536:
[----:B------:R-:W-:Y:S05]  /*119e0*/  BSYNC B1 ;  /* 0x0000000000017941 */ /* 0x000fea0003800000 */
.L_x_2535:
[----:B----4-:R4:W0:Y:S01]  /*119f0*/  SHFL.IDX PT, R0, R64, 0x2, 0x181f ;  /* 0x00581f0040007f89 */ /* 0x01082200000e0000 */
[----:B------:R-:W-:Y:S03]  /*11a00*/  BSSY B1, `(.L_x_2537) ;  /* 0x0000010000017945 */ /* 0x000fe60003800000 */
[----:B---3-5:R4:W3:Y:S01]  /*11a10*/  SHFL.IDX PT, R8, R2, 0x2, 0x181f ;  /* 0x00581f0002087f89 */ /* 0x0288e200000e0000 */
        /* <DEDUP_REMOVED lines=14> */
.L_x_2538:
[----:B------:R-:W-:Y:S05]  /*11b00*/  BSYNC B1 ;  /* 0x0000000000017941 */ /* 0x000fea0003800000 */
.L_x_2537:
[----:B0-----:R-:W-:Y:S01]  /*11b10*/  VIADD R0, R66, 0x60 ;  /* 0x0000006042007836 */ /* 0x001fe20000000000 */
[----:B--2-4-:R-:W0:Y:S04]  /*11b20*/  SHFL.IDX PT, R64, R64, 0x3, 0x181f ;  /* 0x00781f0040407f89 */ /* 0x014e2800000e0000 */
[----:B------:R-:W-:Y:S01]  /*11b30*/  ISETP.GE.AND P0, PT, R0, R3, PT ;  /* 0x000000030000720c */ /* 0x000fe20003f06270 */
[----:B------:R2:W4:-:S12]  /*11b40*/  SHFL.IDX PT, R6, R2, 0x3, 0x181f ;  /* 0x00781f0002067f89 */ /* 0x00051800000e0000 */
[----:B--2---:R-:W-:Y:S05]  /*11b50*/  @P0 BRA `(.L_x_2539) ;  /* 0x00000020007c0947 */ /* 0x004fea0003800000 */
        /* <DEDUP_REMOVED lines=15> */
.L_x_2532:
[----:B------:R-:W-:Y:S01]  /*11c50*/  ULDC.64 UR12, c[0x0][0xb08] ;  /* 0x0002c200000c7ab9 */ /* 0x000fe20000000a00 */
[----:B------:R-:W1:Y:S01]  /*11c60*/  @P1 LDC R3, c[0x0][0xbec] ;  /* 0x0002fb00ff031b82 */ /* 0x000e620000000800 */
[----:B------:R-:W-:Y:S01]  /*11c70*/  UIMAD UR9, UR14, UR12, URZ ;  /* 0x0000000c0e0972a4 */ /* 0x000fe2000f8e023f */
[----:B0-----:R-:W-:Y:S01]  /*11c80*/  IMAD.MOV.U32 R5, RZ, RZ, R14 ;  /* 0x000000ffff057224 */ /* 0x001fe200078e000e */
[----:B------:R-:W-:Y:S01]  /*11c90*/  UIMAD.WIDE.U32 UR10, UR4, UR12, URZ ;  /* 0x0000000c040a72a5 */ /* 0x000fe2000f8e003f */
[----:B------:R-:W-:Y:S01]  /*11ca0*/  BSSY B1, `(.L_x_2540) ;  /* 0x00000af000017945 */ /* 0x000fe20003800000 */
[----:B------:R-:W-:Y:S01]  /*11cb0*/  UIMAD UR9, UR4, UR13, UR9 ;  /* 0x0000000d040972a4 */ /* 0x000fe2000f8e0209 */
[----:B------:R-:W-:Y:S01]  /*11cc0*/  SHF.R.S32.HI R26, RZ, 0x1f, R23 ;  /* 0x0000001fff1a7819 */ /* 0x000fe20000011417 */
[----:B------:R-:W-:Y:S01]  /*11cd0*/  USHF.R.S32.HI UR4, URZ, 0x1f, UR53 ;  /* 0x0000001f3f047899 */ /* 0x000fe20008011435 */
[----:B------:R-:W0:Y:S01]  /*11ce0*/  @P1 LDC R0, c[0x0][0xbf0] ;  /* 0x0002fc00ff001b82 */ /* 0x000e220000000800 */
        /* <DEDUP_REMOVED lines=14> */
[----:B-1----:R-:W-:Y:S01]  /*11dd0*/  @P1 IMAD.HI.U32 R3, R14, R3, RZ ;  /* 0x000000030e031227 */ /* 0x002fe200078e00ff */
[----:B------:R-:W-:Y:S01]  /*11de0*/  UIMAD.WIDE.U32 UR10, UR53, UR12, UR10 ;  /* 0x0000000c350a72a5 */ /* 0x000fe2000f8e000a */
[----:B------:R-:W-:Y:S01]  /*11df0*/  SYNCS.ARRIVE.TRANS64.RED.A1T0 RZ, [UR8], RZ ;  /* 0x000000ffffff79a7 */ /* 0x000fe20008100408 */
[----:B------:R-:W-:Y:S01]  /*11e00*/  UIMAD UR4, UR53, UR13, UR4 ;  /* 0x0000000d350472a4 */ /* 0x000fe2000f8e0204 */
[----:B------:R-:W-:Y:S02]  /*11e10*/  SHF.R.S32.HI R34, RZ, 0x1f, R226 ;  /* 0x0000001fff227819 */ /* 0x000fe400000114e2 */
[----:B------:R-:W-:Y:S01]  /*11e20*/  ULDC.64 UR12, c[0x0][0xb48] ;  /* 0x0002d200000c7ab9 */ /* 0x000fe20000000a00 */
[----:B------:R-:W-:Y:S01]  /*11e30*/  UIADD3 UR11, UR11, UR4, URZ ;  /* 0x000000040b0b7290 */ /* 0x000fe2000fffe03f */
[----:B0-----:R-:W-:-:S03]  /*11e40*/  @P1 SHF.R.U32.HI R5, RZ, R0, R3 ;  /* 0x00000000ff051219 */ /* 0x001fc60000011603 */
[----:B------:R-:W-:Y:S01]  /*11e50*/  UIMAD.WIDE.U32 UR10, UR58, UR12, UR10 ;  /* 0x0000000c3a0a72a5 */ /* 0x000fe2000f8e000a */
[--C-:B------:R-:W-:Y:S01]  /*11e60*/  SHF.R.S32.HI R0, RZ, 0x1f, R5.reuse ;  /* 0x0000001fff007819 */ /* 0x100fe20000011405 */
[----:B------:R-:W-:Y:S02]  /*11e70*/  IMAD.MOV R7, RZ, RZ, -R5 ;  /* 0x000000ffff077224 */ /* 0x000fe400078e0a05 */
[----:B------:R-:W-:Y:S02]  /*11e80*/  UIMAD UR58, UR58, UR13, UR11 ;  /* 0x0000000d3a3a72a4 */ /* 0x000fe4000f8e020b */
[----:B------:R-:W-:Y:S01]  /*11e90*/  IMAD R7, R134, R7, R14 ;  /* 0x0000000786077224 */ /* 0x000fe200078e020e */
[----:B------:R-:W-:Y:S01]  /*11ea0*/  ULDC.64 UR12, c[0x0][0xb30] ;  /* 0x0002cc00000c7ab9 */ /* 0x000fe20000000a00 */
[----:B------:R-:W-:Y:S02]  /*11eb0*/  IMAD.U32 R3, RZ, RZ, UR11 ;  /* 0x0000000bff037e24 */ /* 0x000fe4000f8e00ff */
[----:B------:R-:W-:-:S02]  /*11ec0*/  IMAD R0, R0, UR12, RZ ;  /* 0x0000000c00007c24 */ /* 0x000fc4000f8e02ff */
        /* <DEDUP_REMOVED lines=22> */
[C---:B------:R-:W-:Y:S01]  /*12030*/  VIADD R15, R16.reuse, 0x30 ;  /* 0x00000030100f7836 */ /* 0x040fe20000000000 */
[----:B------:R-:W-:Y:S01]  /*12040*/  ISETP.GE.AND P1, PT, R225, UR4, PT ;  /* 0x00000004e1007c0c */ /* 0x000fe2000bf26270 */
[C---:B------:R-:W-:Y:S01]  /*12050*/  VIADD R25, R16.reuse, 0x38 ;  /* 0x0000003810197836 */ /* 0x040fe20000000000 */
[----:B------:R-:W-:Y:S01]  /*12060*/  ISETP.GE.AND P4, PT, R11, UR4, PT ;  /* 0x000000040b007c0c */ /* 0x000fe2000bf86270 */
[----:B------:R-:W-:Y:S01]  /*12070*/  VIADD R27, R16, 0x48 ;  /* 0x00000048101b7836 */ /* 0x000fe20000000000 */
[----:B------:R-:W-:-:S02]  /*12080*/  SHF.R.S32.HI R12, RZ, 0x1f, R11 ;  /* 0x0000001fff0c7819 */ /* 0x000fc4000001140b */
[----:B------:R-:W-:-:S03]  /*12090*/  SHF.R.S32.HI R14, RZ, 0x1f, R13 ;  /* 0x0000001fff0e7819 */ /* 0x000fc6000001140d */
[----:B-12---:R-:W-:-:S04]  /*120a0*/  @!P3 IMAD.WIDE R4, R16, 0x4, R2 ;  /* 0x000000041004b825 */ /* 0x006fc800078e0202 */
[CC--:B------:R-:W-:Y:S01]  /*120b0*/  @!P1 LEA R8, P5, R225.reuse, R2.reuse, 0x2 ;  /* 0x00000002e1089211 */ /* 0x0c0fe200078a10ff */
[----:B------:R1:W-:Y:S01]  /*120c0*/  @!P3 ST.E.64 desc[UR36][R4.64], R132 ;  /* 0x000000840400b985 */ /* 0x0003e2000c101b24 */
[C---:B------:R-:W-:Y:S02]  /*120d0*/  @!P2 LEA R6, P3, R226.reuse, R2, 0x2 ;  /* 0x00000002e206a211 */ /* 0x040fe400078610ff */
[-C--:B------:R-:W-:Y:S02]  /*120e0*/  @!P1 LEA.HI.X R9, R225, R3.reuse, R29, 0x2, P5 ;  /* 0x00000003e1099211 */ /* 0x080fe400028f141d */
[----:B------:R-:W-:Y:S02]  /*120f0*/  @!P2 LEA.HI.X R7, R226, R3, R34, 0x2, P3 ;  /* 0x00000003e207a211 */ /* 0x000fe400018f1422 */
[----:B------:R-:W-:Y:S02]  /*12100*/  ISETP.GE.AND P3, PT, R13, UR4, PT ;  /* 0x000000040d007c0c */ /* 0x000fe4000bf66270 */
[----:B------:R-:W-:Y:S01]  /*12110*/  ISETP.GE.AND P5, PT, R19, UR4, PT ;  /* 0x0000000413007c0c */ /* 0x000fe2000bfa6270 */
[----:B------:R2:W-:Y:S01]  /*12120*/  @!P2 ST.E.64 desc[UR36][R6.64], R130 ;  /* 0x000000820600a985 */ /* 0x0005e2000c101b24 */
[----:B------:R-:W-:-:S02]  /*12130*/  ISETP.GE.AND P2, PT, R15, UR4, PT ;  /* 0x000000040f007c0c */ /* 0x000fc4000bf46270 */
[C---:B------:R-:W-:Y:S01]  /*12140*/  @!P4 LEA R10, P6, R11.reuse, R2, 0x2 ;  /* 0x000000020b0ac211 */ /* 0x040fe200078c10ff */
[----:B------:R3:W-:Y:S01]  /*12150*/  @!P1 ST.E.64 desc[UR36][R8.64], R124 ;  /* 0x0000007c08009985 */ /* 0x0007e2000c101b24 */
[----:B-1----:R-:W-:Y:S02]  /*12160*/  SHF.R.S32.HI R5, RZ, 0x1f, R19 ;  /* 0x0000001fff057819 */ /* 0x002fe40000011413 */
[----:B------:R-:W-:-:S03]  /*12170*/  @!P4 LEA.HI.X R11, R11, R3, R12, 0x2, P6 ;  /* 0x000000030b0bc211 */ /* 0x000fc600030f140c */
[-C--:B------:R-:W-:Y:S02]  /*12180*/  @!P3 LEA R12, P6, R13, R2.reuse, 0x2 ;  /* 0x000000020d0cb211 */ /* 0x080fe400078c10ff */
[-C--:B------:R-:W-:Y:S02]  /*12190*/  @!P5 LEA R4, P1, R19, R2.reuse, 0x2 ;  /* 0x000000021304d211 */ /* 0x080fe400078210ff */
[-C--:B------:R-:W-:Y:S02]  /*121a0*/  @!P3 LEA.HI.X R13, R13, R3.reuse, R14, 0x2, P6 ;  /* 0x000000030d0db211 */ /* 0x080fe400030f140e */
[----:B--2---:R-:W-:Y:S02]  /*121b0*/  SHF.R.S32.HI R7, RZ, 0x1f, R15 ;  /* 0x0000001fff077819 */ /* 0x004fe4000001140f */
[----:B------:R-:W-:Y:S02]  /*121c0*/  @!P2 LEA R6, P6, R15, R2, 0x2 ;  /* 0x000000020f06a211 */ /* 0x000fe400078c10ff */
[----:B------:R-:W-:-:S02]  /*121d0*/  @!P5 LEA.HI.X R5, R19, R3, R5, 0x2, P1 ;  /* 0x000000031305d211 */ /* 0x000fc400008f1405 */
[----:B------:R-:W-:Y:S01]  /*121e0*/  @!P2 LEA.HI.X R7, R15, R3, R7, 0x2, P6 ;  /* 0x000000030f07a211 */ /* 0x000fe200030f1407 */
[----:B------:R-:W-:Y:S01]  /*121f0*/  VIADD R15, R16, 0x40 ;  /* 0x00000040100f7836 */ /* 0x000fe20000000000 */
[----:B------:R-:W-:Y:S01]  /*12200*/  ISETP.GE.AND P1, PT, R25, UR4, PT ;  /* 0x0000000419007c0c */ /* 0x000fe2000bf26270 */
[----:B------:R1:W-:Y:S01]  /*12210*/  @!P5 ST.E.64 desc[UR36][R4.64], R122 ;  /* 0x0000007a0400d985 */ /* 0x0003e2000c101b24 */
[----:B---3--:R-:W-:Y:S02]  /*12220*/  SHF.R.S32.HI R9, RZ, 0x1f, R25 ;  /* 0x0000001fff097819 */ /* 0x008fe40000011419 */
[----:B------:R-:W-:Y:S01]  /*12230*/  ISETP.GE.AND P5, PT, R15, UR4, PT ;  /* 0x000000040f007c0c */ /* 0x000fe2000bfa6270 */
[----:B------:R2:W-:Y:S01]  /*12240*/  @!P4 ST.E.64 desc[UR36][R10.64], R116 ;  /* 0x000000740a00c985 */ /* 0x0005e2000c101b24 */
[----:B------:R-:W-:-:S03]  /*12250*/  ISETP.GE.AND P4, PT, R27, UR4, PT ;  /* 0x000000041b007c0c */ /* 0x000fc6000bf86270 */
[----:B------:R3:W-:Y:S04]  /*12260*/  @!P3 ST.E.64 desc[UR36][R12.64], R114 ;  /* 0x000000720c00b985 */ /* 0x0007e8000c101b24 */
[C---:B------:R-:W-:Y:S01]  /*12270*/  @!P1 LEA R8, P6, R25.reuse, R2, 0x2 ;  /* 0x0000000219089211 */ /* 0x040fe200078c10ff */
[----:B------:R4:W-:Y:S01]  /*12280*/  @!P2 ST.E.64 desc[UR36][R6.64], R108 ;  /* 0x0000006c0600a985 */ /* 0x0009e2000c101b24 */
[----:B-1----:R-:W-:Y:S02]  /*12290*/  SHF.R.S32.HI R5, RZ, 0x1f, R27 ;  /* 0x0000001fff057819 */ /* 0x002fe4000001141b */
[----:B------:R-:W-:Y:S02]  /*122a0*/  @!P1 LEA.HI.X R9, R25, R3, R9, 0x2, P6 ;  /* 0x0000000319099211 */ /* 0x000fe400030f1409 */
[----:B------:R-:W-:-:S02]  /*122b0*/  SHF.R.S32.HI R25, RZ, 0x1f, R15 ;  /* 0x0000001fff197819 */ /* 0x000fc4000001140f */
[CC--:B------:R-:W-:Y:S01]  /*122c0*/  @!P5 LEA R14, P6, R15.reuse, R2.reuse, 0x2 ;  /* 0x000000020f0ed211 */ /* 0x0c0fe200078c10ff */
[----:B------:R1:W-:Y:S03]  /*122d0*/  @!P1 ST.E.64 desc[UR36][R8.64], R106 ;  /* 0x0000006a08009985 */ /* 0x0003e6000c101b24 */
[----:B------:R-:W-:Y:S01]  /*122e0*/  @!P5 LEA.HI.X R15, R15, R3, R25, 0x2, P6 ;  /* 0x000000030f0fd211 */ /* 0x000fe200030f1419 */
[----:B------:R-:W-:Y:S01]  /*122f0*/  VIADD R25, R16, 0x50 ;  /* 0x0000005010197836 */ /* 0x000fe20000000000 */
[----:B------:R-:W-:-:S03]  /*12300*/  @!P4 LEA R4, P6, R27, R2, 0x2 ;  /* 0x000000021b04c211 */ /* 0x000fc600078c10ff */
[----:B------:R5:W-:Y:S01]  /*12310*/  @!P5 ST.E.64 desc[UR36][R14.64], R100 ;  /* 0x000000640e00d985 */ /* 0x000be2000c101b24 */
[----:B------:R-:W-:Y:S02]  /*12320*/  ISETP.GE.AND P3, PT, R25, UR4, PT ;  /* 0x0000000419007c0c */ /* 0x000fe4000bf66270 */
[----:B------:R-:W-:Y:S01]  /*12330*/  @!P4 LEA.HI.X R5, R27, R3, R5, 0x2, P6 ;  /* 0x000000031b05c211 */ /* 0x000fe200030f1405 */
[----:B------:R-:W-:Y:S01]  /*12340*/  VIADD R27, R16, 0x58 ;  /* 0x00000058101b7836 */ /* 0x000fe20000000000 */
[----:B--2---:R-:W-:-:S03]  /*12350*/  SHF.R.S32.HI R11, RZ, 0x1f, R25 ;  /* 0x0000001fff0b7819 */ /* 0x004fc60000011419 */
[----:B------:R2:W-:Y:S01]  /*12360*/  @!P4 ST.E.64 desc[UR36][R4.64], R98 ;  /* 0x000000620400c985 */ /* 0x0005e2000c101b24 */
[----:B------:R-:W-:Y:S02]  /*12370*/  ISETP.GE.AND P2, PT, R27, UR4, PT ;  /* 0x000000041b007c0c */ /* 0x000fe4000bf46270 */
[----:B---3--:R-:W-:-:S03]  /*12380*/  SHF.R.S32.HI R13, RZ, 0x1f, R27 ;  /* 0x0000001fff0d7819 */ /* 0x008fc6000001141b */
[----:B------:R-:W-:-:S04]  /*12390*/  @!P3 LEA R10, P6, R25, R2, 0x2 ;  /* 0x00000002190ab211 */ /* 0x000fc800078c10ff */
[----:B------:R-:W-:Y:S01]  /*123a0*/  @!P3 LEA.HI.X R11, R25, R3, R11, 0x2, P6 ;  /* 0x00000003190bb211 */ /* 0x000fe200030f140b */
[----:B------:R-:W-:-:S03]  /*123b0*/  VIADD R25, R16, 0x60 ;  /* 0x0000006010197836 */ /* 0x000fc60000000000 */
[----:B------:R-:W-:Y:S01]  /*123c0*/  @!P2 LEA R12, P6, R27, R2, 0x2 ;  /* 0x000000021b0ca211 */ /* 0x000fe200078c10ff */
[----:B------:R3:W-:Y:S01]  /*123d0*/  @!P3 ST.E.64 desc[UR36][R10.64], R92 ;  /* 0x0000005c0a00b985 */ /* 0x0007e2000c101b24 */
[----:B------:R-:W-:Y:S02]  /*123e0*/  ISETP.GE.AND P1, PT, R25, UR4, PT ;  /* 0x0000000419007c0c */ /* 0x000fe4000bf26270 */
[----:B------:R-:W-:Y:S01]  /*123f0*/  @!P2 LEA.HI.X R13, R27, R3, R13, 0x2, P6 ;  /* 0x000000031b0da211 */ /* 0x000fe200030f140d */
[----:B------:R-:W-:Y:S01]  /*12400*/  VIADD R27, R16, 0x68 ;  /* 0x00000068101b7836 */ /* 0x000fe20000000000 */
[----:B----4-:R-:W-:-:S03]  /*12410*/  SHF.R.S32.HI R7, RZ, 0x1f, R25 ;  /* 0x0000001fff077819 */ /* 0x010fc60000011419 */
[----:B------:R-:W-:Y:S01]  /*12420*/  @!P2 ST.E.64 desc[UR36][R12.64], R90 ;  /* 0x0000005a0c00a985 */ /* 0x000fe2000c101b24 */
[----:B------:R-:W-:Y:S02]  /*12430*/  ISETP.GE.AND P5, PT, R27, UR4, PT ;  /* 0x000000041b007c0c */ /* 0x000fe4000bfa6270 */
[----:B-1----:R-:W-:-:S03]  /*12440*/  SHF.R.S32.HI R9, RZ, 0x1f, R27 ;  /* 0x0000001fff097819 */ /* 0x002fc6000001141b */
        /* <DEDUP_REMOVED lines=8> */
[----:B-----5:R-:W-:Y:S02]  /*124d0*/  SHF.R.S32.HI R15, RZ, 0x1f, R25 ;  /* 0x0000001fff0f7819 */ /* 0x020fe40000011419 */
[----:B------:R-:W-:Y:S01]  /*124e0*/  ISETP.GE.AND P1, PT, R223, UR4, PT ;  /* 0x00000004df007c0c */ /* 0x000fe2000bf26270 */
[----:B------:R4:W-:Y:S01]  /*124f0*/  @!P5 ST.E.64 desc[UR36][R8.64], R82 ;  /* 0x000000520800d985 */ /* 0x0009e2000c101b24 */
[----:B------:R-:W-:-:S02]  /*12500*/  ISETP.GE.AND P3, PT, R27, UR4, PT ;  /* 0x000000041b007c0c */ /* 0x000fc4000bf66270 */
[----:B--2---:R-:W-:Y:S02]  /*12510*/  SHF.R.S32.HI R5, RZ, 0x1f, R27 ;  /* 0x0000001fff057819 */ /* 0x004fe4000001141b */
[----:B------:R-:W-:Y:S02]  /*12520*/  ISETP.GE.AND P5, PT, R224, UR4, PT ;  /* 0x00000004e0007c0c */ /* 0x000fe4000bfa6270 */
[----:B------:R-:W-:-:S04]  /*12530*/  @!P4 LEA R14, P6, R25, R2, 0x2 ;  /* 0x00000002190ec211 */ /* 0x000fc800078c10ff */
[-C--:B------:R-:W-:Y:S01]  /*12540*/  @!P4 LEA.HI.X R15, R25, R3.reuse, R15, 0x2, P6 ;  /* 0x00000003190fc211 */ /* 0x080fe200030f140f */
[----:B------:R-:W-:Y:S02]  /*12550*/  VIADD R25, R16, 0x80 ;  /* 0x0000008010197836 */ /* 0x000fe40000000000 */
[----:B------:R-:W-:Y:S02]  /*12560*/  @!P3 LEA R4, P6, R27, R2, 0x2 ;  /* 0x000000021b04b211 */ /* 0x000fe400078c10ff */
[----:B------:R-:W-:Y:S01]  /*12570*/  @!P4 ST.E.64 desc[UR36][R14.64], R76 ;  /* 0x0000004c0e00c985 */ /* 0x000fe2000c101b24 */
[----:B------:R-:W-:Y:S02]  /*12580*/  ISETP.GE.AND P2, PT, R25, UR4, PT ;  /* 0x0000000419007c0c */ /* 0x000fe4000bf46270 */
[----:B------:R-:W-:Y:S02]  /*12590*/  @!P3 LEA.HI.X R5, R27, R3, R5, 0x2, P6 ;  /* 0x000000031b05b211 */ /* 0x000fe400030f1405 */
[----:B---3--:R-:W-:-:S02]  /*125a0*/  SHF.R.S32.HI R11, RZ, 0x1f, R25 ;  /* 0x0000001fff0b7819 */ /* 0x008fc40000011419 */
[C---:B-1----:R-:W-:Y:S01]  /*125b0*/  @!P1 LEA R6, P4, R223.reuse, R2, 0x2 ;  /* 0x00000002df069211 */ /* 0x042fe200078810ff */
[----:B------:R1:W-:Y:S01]  /*125c0*/  @!P3 ST.E.64 desc[UR36][R4.64], R74 ;  /* 0x0000004a0400b985 */ /* 0x0003e2000c101b24 */
[----:B------:R-:W-:Y:S02]  /*125d0*/  ISETP.GE.AND P3, PT, R222, UR4, PT ;  /* 0x00000004de007c0c */ /* 0x000fe4000bf66270 */
[----:B------:R-:W-:-:S03]  /*125e0*/  @!P1 LEA.HI.X R7, R223, R3, R32, 0x2, P4 ;  /* 0x00000003df079211 */ /* 0x000fc600020f1420 */
[----:B------:R-:W-:-:S04]  /*125f0*/  @!P2 LEA R10, P6, R25, R2, 0x2 ;  /* 0x00000002190aa211 */ /* 0x000fc800078c10ff */
[-C--:B------:R-:W-:Y:S02]  /*12600*/  @!P2 LEA.HI.X R11, R25, R3.reuse, R11, 0x2, P6 ;  /* 0x00000003190ba211 */ /* 0x080fe400030f140b */
[-C--:B------:R-:W-:Y:S02]  /*12610*/  @!P5 LEA R12, P6, R224, R2.reuse, 0x2 ;  /* 0x00000002e00cd211 */ /* 0x080fe400078c10ff */
[----:B----4-:R-:W-:Y:S01]  /*12620*/  @!P3 LEA R8, P4, R222, R2, 0x2 ;  /* 0x00000002de08b211 */ /* 0x010fe200078810ff */
[----:B------:R2:W-:Y:S01]  /*12630*/  @!P2 ST.E.64 desc[UR36][R10.64], R68 ;  /* 0x000000440a00a985 */ /* 0x0005e2000c101b24 */
[----:B------:R-:W-:Y:S02]  /*12640*/  ISETP.GE.AND P2, PT, R221, UR4, PT ;  /* 0x00000004dd007c0c */ /* 0x000fe4000bf46270 */
[----:B------:R-:W-:Y:S02]  /*12650*/  @!P5 LEA.HI.X R13, R224, R3, R33, 0x2, P6 ;  /* 0x00000003e00dd211 */ /* 0x000fe400030f1421 */
[----:B------:R-:W-:-:S02]  /*12660*/  ISETP.GE.AND P6, PT, R23, UR4, PT ;  /* 0x0000000417007c0c */ /* 0x000fc4000bfc6270 */
[----:B------:R-:W-:Y:S01]  /*12670*/  @!P3 LEA.HI.X R9, R222, R3, R31, 0x2, P4 ;  /* 0x00000003de09b211 */ /* 0x000fe200020f141f */
[----:B------:R3:W-:Y:S01]  /*12680*/  @!P5 ST.E.64 desc[UR36][R12.64], R66 ;  /* 0x000000420c00d985 */ /* 0x0007e2000c101b24 */
[----:B------:R-:W-:-:S03]  /*12690*/  ISETP.GE.AND P5, PT, R220, UR4, PT ;  /* 0x00000004dc007c0c */ /* 0x000fc6000bfa6270 */
[----:B------:R4:W-:Y:S01]  /*126a0*/  @!P1 ST.E.64 desc[UR36][R6.64], R60 ;  /* 0x0000003c06009985 */ /* 0x0009e2000c101b24 */
[----:B------:R-:W-:Y:S02]  /*126b0*/  ISETP.GE.AND P1, PT, R22, UR4, PT ;  /* 0x0000000416007c0c */ /* 0x000fe4000bf26270 */
[C---:B-1----:R-:W-:Y:S01]  /*126c0*/  @!P2 LEA R4, P4, R221.reuse, R2, 0x2 ;  /* 0x00000002dd04a211 */ /* 0x042fe200078810ff */
[----:B------:R4:W-:Y:S03]  /*126d0*/  @!P3 ST.E.64 desc[UR36][R8.64], R58 ;  /* 0x0000003a0800b985 */ /* 0x0009e6000c101b24 */
[----:B------:R-:W-:-:S03]  /*126e0*/  @!P2 LEA.HI.X R5, R221, R3, R30, 0x2, P4 ;  /* 0x00000003dd05a211 */ /* 0x000fc600020f141e */
[-C--:B--2---:R-:W-:Y:S02]  /*126f0*/  @!P5 LEA R10, P3, R220, R2.reuse, 0x2 ;  /* 0x00000002dc0ad211 */ /* 0x084fe400078610ff */
[----:B------:R4:W-:Y:S01]  /*12700*/  @!P2 ST.E.64 desc[UR36][R4.64], R52 ;  /* 0x000000340400a985 */ /* 0x0009e2000c101b24 */
[CC--:B---3--:R-:W-:Y:S02]  /*12710*/  @!P6 LEA R12, P2, R23.reuse, R2.reuse, 0x2 ;  /* 0x00000002170ce211 */ /* 0x0c8fe400078410ff */
[----:B------:R-:W-:Y:S02]  /*12720*/  @!P1 LEA R2, P4, R22, R2, 0x2 ;  /* 0x0000000216029211 */ /* 0x000fe400078810ff */
[-C--:B------:R-:W-:Y:S02]  /*12730*/  @!P5 LEA.HI.X R11, R220, R3.reuse, R28, 0x2, P3 ;  /* 0x00000003dc0bd211 */ /* 0x080fe400018f141c */
[-C--:B------:R-:W-:Y:S02]  /*12740*/  @!P6 LEA.HI.X R13, R23, R3.reuse, R26, 0x2, P2 ;  /* 0x00000003170de211 */ /* 0x080fe400010f141a */
[----:B------:R-:W-:Y:S01]  /*12750*/  @!P1 LEA.HI.X R3, R22, R3, R229, 0x2, P4 ;  /* 0x0000000316039211 */ /* 0x000fe200020f14e5 */
[----:B------:R4:W-:Y:S04]  /*12760*/  @!P5 ST.E.64 desc[UR36][R10.64], R50 ;  /* 0x000000320a00d985 */ /* 0x0009e8000c101b24 */
[----:B------:R4:W-:Y:S04]  /*12770*/  @!P6 ST.E.64 desc[UR36][R12.64], R44 ;  /* 0x0000002c0c00e985 */ /* 0x0009e8000c101b24 */
[----:B------:R4:W-:Y:S02]  /*12780*/  @!P1 ST.E.64 desc[UR36][R2.64], R42 ;  /* 0x0000002a02009985 */ /* 0x0009e4000c101b24 */
.L_x_2541:
[----:B------:R-:W-:Y:S05]  /*12790*/  BSYNC B1 ;  /* 0x0000000000017941 */ /* 0x000fea0003800000 */
.L_x_2540:
[----:B----4-:R3:W4:Y:S04]  /*127a0*/  SHFL.IDX PT, R5, R24, 0x1, 0x1c1f ;  /* 0x003c1f0018057f89 */ /* 0x01072800000e0000 */
[----:B------:R3:W0:Y:S01]  /*127b0*/  SHFL.IDX PT, R4, R0, 0x1, 0x1c1f ;  /* 0x003c1f0000047f89 */ /* 0x00062200000e0000 */
[----:B------:R-:W-:Y:S05]  /*127c0*/  @P0 BRA `(.L_x_2539) ;  /* 0x0000001400600947 */ /* 0x000fea0003800000 */
[----:B------:R-:W-:Y:S01]  /*127d0*/  ULDC UR4, c[0x0][0xac8] ;  /* 0x0002b20000047ab9 */ /* 0x000fe20000000800 */
[----:B------:R-:W-:Y:S01]  /*127e0*/  VIADD R11, R16, 0x20 ;  /* 0x00000020100b7836 */ /* 0x000fe20000000000 */
[----:B------:R-:W-:Y:S01]  /*127f0*/  ISETP.GE.AND P2, PT, R226, UR4, PT ;  /* 0x00000004e2007c0c */ /* 0x000fe2000bf46270 */
[C---:B------:R-:W-:Y:S01]  /*12800*/  VIADD R13, R16.reuse, 0x28 ;  /* 0x00000028100d7836 */ /* 0x040fe20000000000 */
[C---:B------:R-:W-:Y:S01]  /*12810*/  ISETP.GE.AND P1, PT, R16.reuse, UR4, PT ;  /* 0x0000000410007c0c */ /* 0x040fe2000bf26270 */
[C---:B------:R-:W-:Y:S01]  /*12820*/  VIADD R25, R16.reuse, 0x30 ;  /* 0x0000003010197836 */ /* 0x040fe20000000000 */
[----:B------:R-:W-:Y:S01]  /*12830*/  ISETP.GE.AND P6, PT, R225, UR4, PT ;  /* 0x00000004e1007c0c */ /* 0x000fe2000bfc6270 */
[C---:B------:R-:W-:Y:S01]  /*12840*/  VIADD R27, R16.reuse, 0x38 ;  /* 0x00000038101b7836 */ /* 0x040fe20000000000 */
[----:B------:R-:W-:Y:S01]  /*12850*/  ISETP.GE.AND P3, PT, R11, UR4, PT ;  /* 0x000000040b007c0c */ /* 0x000fe2000bf66270 */
[----:B------:R-:W-:Y:S01]  /*12860*/  VIADD R15, R16, 0x40 ;  /* 0x00000040100f7836 */ /* 0x000fe20000000000 */
[----:B------:R-:W-:-:S02]  /*12870*/  ISETP.GE.AND P5, PT, R19, UR4, PT ;  /* 0x0000000413007c0c */ /* 0x000fc4000bfa6270 */
[----:B0--3--:R-:W-:-:S03]  /*12880*/  SHF.R.S32.HI R0, RZ, 0x1f, R13 ;  /* 0x0000001fff007819 */ /* 0x009fc6000001140d */
[-C--:B------:R-:W-:Y:S02]  /*12890*/  @!P2 LEA R6, P0, R226, R4.reuse, 0x2 ;  /* 0x00000004e206a211 */ /* 0x080fe400078010ff */
[----:B-12-4-:R-:W-:Y:S02]  /*128a0*/  @!P1 IMAD.WIDE R2, R16, 0x4, R4 ;  /* 0x0000000410029825 */ /* 0x016fe400078e0204 */
[----:B------:R-:W-:Y:S02]  /*128b0*/  @!P2 LEA.HI.X R7, R226, R5, R34, 0x2, P0 ;  /* 0x00000005e207a211 */ /* 0x000fe400000f1422 */
[----:B------:R-:W-:Y:S01]  /*128c0*/  ISETP.GE.AND P0, PT, R13, UR4, PT ;  /* 0x000000040d007c0c */ /* 0x000fe2000bf06270 */
[----:B------:R0:W-:Y:S01]  /*128d0*/  @!P1 ST.E.64 desc[UR36][R2.64], R128 ;  /* 0x0000008002009985 */ /* 0x0001e2000c101b24 */
[----:B------:R-:W-:Y:S02]  /*128e0*/  ISETP.GE.AND P1, PT, R25, UR4, PT ;  /* 0x0000000419007c0c */ /* 0x000fe4000bf26270 */
[-C--:B------:R-:W-:Y:S01]  /*128f0*/  @!P3 LEA R10, P4, R11, R4.reuse, 0x2 ;  /* 0x000000040b0ab211 */ /* 0x080fe200078810ff */
[----:B------:R1:W-:Y:S01]  /*12900*/  @!P2 ST.E.64 desc[UR36][R6.64], R126 ;  /* 0x0000007e0600a985 */ /* 0x0003e2000c101b24 */
[----:B------:R-:W-:-:S04]  /*12910*/  @!P6 LEA R8, P2, R225, R4, 0x2 ;  /* 0x00000004e108e211 */ /* 0x000fc800078410ff */
[-C--:B------:R-:W-:Y:S01]  /*12920*/  @!P6 LEA.HI.X R9, R225, R5.reuse, R29, 0x2, P2 ;  /* 0x00000005e109e211 */ /* 0x080fe200010f141d */
[----:B------:R-:W-:Y:S01]  /*12930*/  VIADD R29, R16, 0x58 ;  /* 0x00000058101d7836 */ /* 0x000fe20000000000 */
[----:B------:R-:W-:Y:S02]  /*12940*/  ISETP.GE.AND P2, PT, R27, UR4, PT ;  /* 0x000000041b007c0c */ /* 0x000fe4000bf46270 */
[----:B0-----:R-:W-:Y:S01]  /*12950*/  SHF.R.S32.HI R2, RZ, 0x1f, R11 ;  /* 0x0000001fff027819 */ /* 0x001fe2000001140b */
[----:B------:R0:W-:Y:S01]  /*12960*/  @!P6 ST.E.64 desc[UR36][R8.64], R120 ;  /* 0x000000780800e985 */ /* 0x0001e2000c101b24 */
[----:B------:R-:W-:Y:S02]  /*12970*/  SHF.R.S32.HI R3, RZ, 0x1f, R19 ;  /* 0x0000001fff037819 */ /* 0x000fe40000011413 */
[----:B------:R-:W-:Y:S02]  /*12980*/  @!P3 LEA.HI.X R11, R11, R5, R2, 0x2, P4 ;  /* 0x000000050b0bb211 */ /* 0x000fe400020f1402 */
[----:B-1----:R-:W-:-:S02]  /*12990*/  @!P0 LEA R6, P6, R13, R4, 0x2 ;  /* 0x000000040d068211 */ /* 0x002fc400078c10ff */
[-C--:B------:R-:W-:Y:S02]  /*129a0*/  @!P5 LEA R2, P4, R19, R4.reuse, 0x2 ;  /* 0x000000041302d211 */ /* 0x080fe400078810ff */
[-C--:B------:R-:W-:Y:S02]  /*129b0*/  @!P0 LEA.HI.X R7, R13, R5.reuse, R0, 0x2, P6 ;  /* 0x000000050d078211 */ /* 0x080fe400030f1400 */
[----:B------:R-:W-:Y:S02]  /*129c0*/  @!P5 LEA.HI.X R3, R19, R5, R3, 0x2, P4 ;  /* 0x000000051303d211 */ /* 0x000fe400020f1403 */
[----:B------:R-:W-:Y:S02]  /*129d0*/  SHF.R.S32.HI R0, RZ, 0x1f, R25 ;  /* 0x0000001fff007819 */ /* 0x000fe40000011419 */
[----:B------:R-:W-:Y:S01]  /*129e0*/  @!P1 LEA R12, P4, R25, R4, 0x2 ;  /* 0x00000004190c9211 */ /* 0x000fe200078810ff */
[----:B------:R1:W-:Y:S01]  /*129f0*/  @!P5 ST.E.64 desc[UR36][R2.64], R118 ;  /* 0x000000760200d985 */ /* 0x0003e2000c101b24 */
[----:B0-----:R-:W-:-:S02]  /*12a00*/  SHF.R.S32.HI R9, RZ, 0x1f, R27 ;  /* 0x0000001fff097819 */ /* 0x001fc4000001141b */
[-C--:B------:R-:W-:Y:S01]  /*12a10*/  @!P1 LEA.HI.X R13, R25, R5.reuse, R0, 0x2, P4 ;  /* 0x00000005190d9211 */ /* 0x080fe200020f1400 */
[C---:B------:R-:W-:Y:S01]  /*12a20*/  VIADD R25, R16.reuse, 0x48 ;  /* 0x0000004810197836 */ /* 0x040fe20000000000 */
[----:B------:R-:W-:Y:S01]  /*12a30*/  @!P2 LEA R8, P6, R27, R4, 0x2 ;  /* 0x000000041b08a211 */ /* 0x000fe200078c10ff */
[----:B------:R0:W-:Y:S01]  /*12a40*/  @!P3 ST.E.64 desc[UR36][R10.64], R112 ;  /* 0x000000700a00b985 */ /* 0x0001e2000c101b24 */
[----:B------:R-:W-:Y:S02]  /*12a50*/  ISETP.GE.AND P4, PT, R15, UR4, PT ;  /* 0x000000040f007c0c */ /* 0x000fe4000bf86270 */
[----:B------:R-:W-:Y:S01]  /*12a60*/  @!P2 LEA.HI.X R9, R27, R5, R9, 0x2, P6 ;  /* 0x000000051b09a211 */ /* 0x000fe200030f1409 */
[----:B------:R-:W-:Y:S01]  /*12a70*/  VIADD R27, R16, 0x50 ;  /* 0x00000050101b7836 */ /* 0x000fe20000000000 */
[----:B------:R-:W-:Y:S01]  /*12a80*/  ISETP.GE.AND P5, PT, R25, UR4, PT ;  /* 0x0000000419007c0c */ /* 0x000fe2000bfa6270 */
[----:B------:R2:W-:Y:S01]  /*12a90*/  @!P0 ST.E.64 desc[UR36][R6.64], R110 ;  /* 0x0000006e06008985 */ /* 0x0005e2000c101b24 */
[----:B------:R-:W-:-:S02]  /*12aa0*/  SHF.R.S32.HI R0, RZ, 0x1f, R15 ;  /* 0x0000001fff007819 */ /* 0x000fc4000001140f */
[----:B------:R-:W-:Y:S01]  /*12ab0*/  ISETP.GE.AND P3, PT, R27, UR4, PT ;  /* 0x000000041b007c0c */ /* 0x000fe2000bf66270 */
[----:B------:R3:W-:Y:S01]  /*12ac0*/  @!P1 ST.E.64 desc[UR36][R12.64], R104 ;  /* 0x000000680c009985 */ /* 0x0007e2000c101b24 */
[----:B------:R-:W-:-:S03]  /*12ad0*/  SHF.R.S32.HI R24, RZ, 0x1f, R27 ;  /* 0x0000001fff187819 */ /* 0x000fc6000001141b */
[CC--:B------:R-:W-:Y:S01]  /*12ae0*/  @!P4 LEA R14, P6, R15.reuse, R4.reuse, 0x2 ;  /* 0x000000040f0ec211 */ /* 0x0c0fe200078c10ff */
[----:B------:R4:W-:Y:S03]  /*12af0*/  @!P2 ST.E.64 desc[UR36][R8.64], R102 ;  /* 0x000000660800a985 */ /* 0x0009e6000c101b24 */
[----:B------:R-:W-:Y:S02]  /*12b00*/  @!P4 LEA.HI.X R15, R15, R5, R0, 0x2, P6 ;  /* 0x000000050f0fc211 */ /* 0x000fe400030f1400 */
[----:B------:R-:W-:Y:S02]  /*12b10*/  SHF.R.S32.HI R0, RZ, 0x1f, R25 ;  /* 0x0000001fff007819 */ /* 0x000fe40000011419 */
[-C--:B-1----:R-:W-:Y:S01]  /*12b20*/  @!P5 LEA R2, P0, R25, R4.reuse, 0x2 ;  /* 0x000000041902d211 */ /* 0x082fe200078010ff */
[----:B------:R1:W-:Y:S01]  /*12b30*/  @!P4 ST.E.64 desc[UR36][R14.64], R96 ;  /* 0x000000600e00c985 */ /* 0x0003e2000c101b24 */
[----:B0-----:R-:W-:-:S02]  /*12b40*/  @!P3 LEA R10, P6, R27, R4, 0x2 ;  /* 0x000000041b0ab211 */ /* 0x001fc400078c10ff */
[-C--:B------:R-:W-:Y:S01]  /*12b50*/  @!P5 LEA.HI.X R3, R25, R5.reuse, R0, 0x2, P0 ;  /* 0x000000051903d211 */ /* 0x080fe200000f1400 */
[C---:B------:R-:W-:Y:S01]  /*12b60*/  VIADD R25, R16.reuse, 0x60 ;  /* 0x0000006010197836 */ /* 0x040fe20000000000 */
[----:B------:R-:W-:Y:S02]  /*12b70*/  ISETP.GE.AND P0, PT, R29, UR4, PT ;  /* 0x000000041d007c0c */ /* 0x000fe4000bf06270 */
[----:B------:R-:W-:Y:S01]  /*12b80*/  @!P3 LEA.HI.X R11, R27, R5, R24, 0x2, P6 ;  /* 0x000000051b0bb211 */ /* 0x000fe200030f1418 */
[----:B------:R-:W-:Y:S01]  /*12b90*/  VIADD R27, R16, 0x68 ;  /* 0x00000068101b7836 */ /* 0x000fe20000000000 */
[----:B------:R-:W-:Y:S01]  /*12ba0*/  ISETP.GE.AND P2, PT, R25, UR4, PT ;  /* 0x0000000419007c0c */ /* 0x000fe2000bf46270 */
[----:B------:R-:W-:Y:S01]  /*12bb0*/  @!P5 ST.E.64 desc[UR36][R2.64], R94 ;  /* 0x0000005e0200d985 */ /* 0x000fe2000c101b24 */
[----:B------:R-:W-:Y:S02]  /*12bc0*/  SHF.R.S32.HI R0, RZ, 0x1f, R29 ;  /* 0x0000001fff007819 */ /* 0x000fe4000001141d */
[----:B------:R-:W-:Y:S01]  /*12bd0*/  ISETP.GE.AND P1, PT, R27, UR4, PT ;  /* 0x000000041b007c0c */ /* 0x000fe2000bf26270 */
[----:B------:R0:W-:Y:S01]  /*12be0*/  @!P3 ST.E.64 desc[UR36][R10.64], R88 ;  /* 0x000000580a00b985 */ /* 0x0001e2000c101b24 */
[----:B------:R-:W-:-:S03]  /*12bf0*/  SHF.R.S32.HI R24, RZ, 0x1f, R27 ;  /* 0x0000001fff187819 */ /* 0x000fc6000001141b */
[----:B--2---:R-:W-:-:S04]  /*12c00*/  @!P0 LEA R6, P6, R29, R4, 0x2 ;  /* 0x000000041d068211 */ /* 0x004fc800078c10ff */
[-C--:B------:R-:W-:Y:S01]  /*12c10*/  @!P0 LEA.HI.X R7, R29, R5.reuse, R0, 0x2, P6 ;  /* 0x000000051d078211 */ /* 0x080fe200030f1400 */
[C---:B------:R-:W-:Y:S01]  /*12c20*/  VIADD R29, R16.reuse, 0x70 ;  /* 0x00000070101d7836 */ /* 0x040fe20000000000 */
[----:B------:R-:W-:Y:S02]  /*12c30*/  SHF.R.S32.HI R0, RZ, 0x1f, R25 ;  /* 0x0000001fff007819 */ /* 0x000fe40000011419 */
[-C--:B---3--:R-:W-:Y:S01]  /*12c40*/  @!P2 LEA R12, P4, R25, R4.reuse, 0x2 ;  /* 0x00000004190ca211 */ /* 0x088fe200078810ff */
[----:B------:R2:W-:Y:S01]  /*12c50*/  @!P0 ST.E.64 desc[UR36][R6.64], R86 ;  /* 0x0000005606008985 */ /* 0x0005e2000c101b24 */
[----:B----4-:R-:W-:Y:S02]  /*12c60*/  @!P1 LEA R8, P6, R27, R4, 0x2 ;  /* 0x000000041b089211 */ /* 0x010fe400078c10ff */
[----:B------:R-:W-:Y:S01]  /*12c70*/  @!P2 LEA.HI.X R13, R25, R5, R0, 0x2, P4 ;  /* 0x00000005190da211 */ /* 0x000fe200020f1400 */
[----:B------:R-:W-:Y:S01]  /*12c80*/  VIADD R25, R16, 0x78 ;  /* 0x0000007810197836 */ /* 0x000fe20000000000 */
[----:B------:R-:W-:-:S02]  /*12c90*/  ISETP.GE.AND P4, PT, R29, UR4, PT ;  /* 0x000000041d007c0c */ /* 0x000fc4000bf86270 */
[----:B------:R-:W-:Y:S01]  /*12ca0*/  @!P1 LEA.HI.X R9, R27, R5, R24, 0x2, P6 ;  /* 0x000000051b099211 */ /* 0x000fe200030f1418 */
[----:B------:R-:W-:Y:S01]  /*12cb0*/  VIADD R27, R16, 0x80 ;  /* 0x00000080101b7836 */ /* 0x000fe20000000000 */
[----:B------:R-:W-:Y:S01]  /*12cc0*/  ISETP.GE.AND P5, PT, R25, UR4, PT ;  /* 0x0000000419007c0c */ /* 0x000fe2000bfa6270 */
[----:B------:R3:W-:Y:S01]  /*12cd0*/  @!P2 ST.E.64 desc[UR36][R12.64], R80 ;  /* 0x000000500c00a985 */ /* 0x0007e2000c101b24 */
[----:B------:R-:W-:Y:S02]  /*12ce0*/  SHF.R.S32.HI R0, RZ, 0x1f, R29 ;  /* 0x0000001fff007819 */ /* 0x000fe4000001141d */
[----:B------:R-:W-:Y:S01]  /*12cf0*/  ISETP.GE.AND P3, PT, R27, UR4, PT ;  /* 0x000000041b007c0c */ /* 0x000fe2000bf66270 */
[----:B------:R4:W-:Y:S01]  /*12d00*/  @!P1 ST.E.64 desc[UR36][R8.64], R78 ;  /* 0x0000004e08009985 */ /* 0x0009e2000c101b24 */
[----:B------:R-:W-:Y:S02]  /*12d10*/  ISETP.GE.AND P0, PT, R224, UR4, PT ;  /* 0x00000004e0007c0c */ /* 0x000fe4000bf06270 */
[----:B------:R-:W-:-:S02]  /*12d20*/  ISETP.GE.AND P1, PT, R223, UR4, PT ;  /* 0x00000004df007c0c */ /* 0x000fc4000bf26270 */
[CC--:B-1----:R-:W-:Y:S02]  /*12d30*/  @!P4 LEA R14, P6, R29.reuse, R4.reuse, 0x2 ;  /* 0x000000041d0ec211 */ /* 0x0c2fe400078c10ff */
[----:B------:R-:W-:Y:S02]  /*12d40*/  ISETP.GE.AND P2, PT, R222, UR4, PT ;  /* 0x00000004de007c0c */ /* 0x000fe4000bf46270 */
[----:B------:R-:W-:Y:S02]  /*12d50*/  @!P4 LEA.HI.X R15, R29, R5, R0, 0x2, P6 ;  /* 0x000000051d0fc211 */ /* 0x000fe400030f1400 */
[----:B------:R-:W-:Y:S02]  /*12d60*/  SHF.R.S32.HI R0, RZ, 0x1f, R25 ;  /* 0x0000001fff007819 */ /* 0x000fe40000011419 */
[-C--:B------:R-:W-:Y:S01]  /*12d70*/  @!P5 LEA R24, P6, R25, R4.reuse, 0x2 ;  /* 0x000000041918d211 */ /* 0x080fe200078c10ff */
[----:B------:R-:W-:Y:S01]  /*12d80*/  @!P4 ST.E.64 desc[UR36][R14.64], R72 ;  /* 0x000000480e00c985 */ /* 0x000fe2000c101b24 */
[----:B0-----:R-:W-:-:S02]  /*12d90*/  @!P0 LEA R10, P4, R224, R4, 0x2 ;  /* 0x00000004e00a8211 */ /* 0x001fc400078810ff */
[-C--:B------:R-:W-:Y:S02]  /*12da0*/  @!P5 LEA.HI.X R25, R25, R5.reuse, R0, 0x2, P6 ;  /* 0x000000051919d211 */ /* 0x080fe400030f1400 */
[----:B------:R-:W-:Y:S02]  /*12db0*/  SHF.R.S32.HI R0, RZ, 0x1f, R27 ;  /* 0x0000001fff007819 */ /* 0x000fe4000001141b */
[----:B------:R-:W-:Y:S01]  /*12dc0*/  @!P3 LEA R2, P6, R27, R4, 0x2 ;  /* 0x000000041b02b211 */ /* 0x000fe200078c10ff */
[----:B------:R-:W-:Y:S01]  /*12dd0*/  @!P5 ST.E.64 desc[UR36][R24.64], R70 ;  /* 0x000000461800d985 */ /* 0x000fe2000c101b24 */
[----:B------:R-:W-:Y:S02]  /*12de0*/  ISETP.GE.AND P5, PT, R221, UR4, PT ;  /* 0x00000004dd007c0c */ /* 0x000fe4000bfa6270 */
[-C--:B------:R-:W-:Y:S02]  /*12df0*/  @!P3 LEA.HI.X R3, R27, R5.reuse, R0, 0x2, P6 ;  /* 0x000000051b03b211 */ /* 0x080fe400030f1400 */
[----:B------:R-:W-:-:S02]  /*12e00*/  @!P0 LEA.HI.X R11, R224, R5, R33, 0x2, P4 ;  /* 0x00000005e00b8211 */ /* 0x000fc400020f1421 */
[----:B------:R-:W-:Y:S01]  /*12e10*/  ISETP.GE.AND P4, PT, R220, UR4, PT ;  /* 0x00000004dc007c0c */ /* 0x000fe2000bf86270 */
[----:B------:R0:W-:Y:S01]  /*12e20*/  @!P3 ST.E.64 desc[UR36][R2.64], R64 ;  /* 0x000000400200b985 */ /* 0x0001e2000c101b24 */
[----:B------:R-:W-:Y:S02]  /*12e30*/  ISETP.GE.AND P3, PT, R23, UR4, PT ;  /* 0x0000000417007c0c */ /* 0x000fe4000bf66270 */
[-C--:B--2---:R-:W-:Y:S01]  /*12e40*/  @!P1 LEA R6, P6, R223, R4.reuse, 0x2 ;  /* 0x00000004df069211 */ /* 0x084fe200078c10ff */
[----:B------:R1:W-:Y:S02]  /*12e50*/  @!P0 ST.E.64 desc[UR36][R10.64], R62 ;  /* 0x0000003e0a008985 */ /* 0x0003e4000c101b24 */
[-C--:B---3--:R-:W-:Y:S02]  /*12e60*/  @!P5 LEA R12, P0, R221, R4.reuse, 0x2 ;  /* 0x00000004dd0cd211 */ /* 0x088fe400078010ff */
[----:B------:R-:W-:Y:S02]  /*12e70*/  @!P1 LEA.HI.X R7, R223, R5, R32, 0x2, P6 ;  /* 0x00000005df079211 */ /* 0x000fe400030f1420 */
[----:B----4-:R-:W-:-:S02]  /*12e80*/  @!P2 LEA R8, P6, R222, R4, 0x2 ;  /* 0x00000004de08a211 */ /* 0x010fc400078c10ff */
[-C--:B------:R-:W-:Y:S01]  /*12e90*/  @!P5 LEA.HI.X R13, R221, R5.reuse, R30, 0x2, P0 ;  /* 0x00000005dd0dd211 */ /* 0x080fe200000f141e */
[----:B------:R1:W-:Y:S01]  /*12ea0*/  @!P1 ST.E.64 desc[UR36][R6.64], R56 ;  /* 0x0000003806009985 */ /* 0x0003e2000c101b24 */
[-C--:B------:R-:W-:Y:S02]  /*12eb0*/  @!P2 LEA.HI.X R9, R222, R5.reuse, R31, 0x2, P6 ;  /* 0x00000005de09a211 */ /* 0x080fe400030f141f */
[CC--:B0-----:R-:W-:Y:S02]  /*12ec0*/  @!P4 LEA R2, P1, R220.reuse, R4.reuse, 0x2 ;  /* 0x00000004dc02c211 */ /* 0x0c1fe400078210ff */
        /* <DEDUP_REMOVED lines=9> */
[----:B-1----:R-:W-:-:S04]  /*12f60*/  LEA R2, P0, R22, R4, 0x2 ;  /* 0x0000000416027211 */ /* 0x002fc800078010ff */
[----:B------:R-:W-:-:S05]  /*12f70*/  LEA.HI.X R3, R22, R5, R229, 0x2, P0 ;  /* 0x0000000516037211 */ /* 0x000fca00000f14e5 */
[----:B------:R0:W-:Y:S01]  /*12f80*/  ST.E.64 desc[UR36][R2.64], R20 ;  /* 0x0000001402007985 */ /* 0x0001e2000c101b24 */
[----:B------:R-:W-:Y:S05]  /*12f90*/  BRA `(.L_x_2539) ;  /* 0x0000000c006c7947 */ /* 0x000fea0003800000 */
.L_x_2530:
        /* <DEDUP_REMOVED lines=31> */
.L_x_2542:
[----:B------:R-:W-:Y:S01]  /*13190*/  USEL UR53, UR53, URZ, !UP0 ;  /* 0x0000003f35357287 */ /* 0x000fe2000c000000 */
[----:B------:R-:W-:Y:S01]  /*131a0*/  BSSY B1, `(.L_x_2543) ;  /* 0x0000038000017945 */ /* 0x000fe20003800000 */
[----:B------:R-:W-:-:S03]  /*131b0*/  USEL UR57, UR57, URZ, !UP0 ;  /* 0x0000003f39397287 */ /* 0x000fc6000c000000 */
[----:B------:R-:W-:Y:S09]  /*131c0*/  @P0 BRA `(.L_x_2544) ;  /* 0x0000000000d40947 */ /* 0x000ff20003800000 */
        /* <DEDUP_REMOVED lines=53> */
.L_x_2544:
[----:B------:R-:W-:Y:S05]  /*13520*/  BSYNC B1 ;  /* 0x0000000000017941 */ /* 0x000fea0003800000 */
.L_x_2543:
        /* <DEDUP_REMOVED lines=75> */
.L_x_2546:
[----:B------:R-:W-:Y:S05]  /*139e0*/  BSYNC B1 ;  /* 0x0000000000017941 */ /* 0x000fea0003800000 */
.L_x_2545:
        /* <DEDUP_REMOVED lines=17> */
.L_x_2548:
[----:B------:R-:W-:Y:S05]  /*13b00*/  BSYNC B1 ;  /* 0x0000000000017941 */ /* 0x000fea0003800000 */
.L_x_2547:
        /* <DEDUP_REMOVED lines=17> */
.L_x_2550:
[----:B------:R-:W-:Y:S05]  /*13c20*/  BSYNC B1 ;  /* 0x0000000000017941 */ /* 0x000fea0003800000 */
.L_x_2549:
        /* <DEDUP_REMOVED lines=18> */
.L_x_2539:
[----:B------:R-:W-:Y:S05]  /*13d50*/  BSYNC B0 ;  /* 0x0000000000007941 */ /* 0x000fea0003800000 */
.L_x_2529:
[----:B------:R-:W-:Y:S02]  /*13d60*/  ULDC UR4, c[0x0][0xc3c] ;  /* 0x00030f0000047ab9 */ /* 0x000fe40000000800 */
[----:B------:R-:W-:-:S06]  /*13d70*/  UISETP.GE.AND UP0, UPT, UR7, UR4, UPT ;  /* 0x000000040700728c */ /* 0x000fcc000bf06270 */
[----:B------:R-:W-:-:S13]  /*13d80*/  PLOP3.LUT P0, PT, PT, PT, UP0, 0x80, 0x0 ;  /* 0x000000000000781c */ /* 0x000fda0003f0f008 */
[----:B------:R-:W-:Y:S05]  /*13d90*/  @!P0 BRA `(.L_x_2551) ;  /* 0xfffffed000448947 */ /* 0x000fea000383ffff */
[----:B------:R-:W-:Y:S05]  /*13da0*/  EXIT ;  /* 0x000000000000794d */ /* 0x000fea0003800000 */
.L_x_2486:
[----:B------:R-:W-:-:S08]  /*13db0*/  NOP ;  /* 0x0000000000007918 */ /* 0x000fd00000000000 */
[----:B0-----:R-:W0:-:S00]  /*13dc0*/  USETMAXREG.DEALLOC.CTAPOOL 0x28 ;  /* 0x00000028000079c8 */ /* 0x001e0000080e0500 */
        /* <DEDUP_REMOVED lines=60> */
.L_x_2555:
        /* <DEDUP_REMOVED lines=36> */
.L_x_2553:
[----:B------:R-:W-:-:S04]  /*143d0*/  IMAD.IADD R8, R11, 0x1, -R8 ;  /* 0x000000010b087824 */ /* 0x000fc800078e0a08 */
[----:B------:R-:W-:-:S05]  /*143e0*/  IMAD R3, R5, R4, R8 ;  /* 0x0000000405037224 */ /* 0x000fca00078e0208 */
[----:B------:R-:W-:Y:S01]  /*143f0*/  ISETP.GT.AND P0, PT, R3, R6, PT ;  /* 0x000000060300720c */ /* 0x000fe20003f04270 */
[----:B------:R-:W-:-:S12]  /*14400*/  IMAD.MOV.U32 R3, RZ, RZ, RZ ;  /* 0x000000ffff037224 */ /* 0x000fd800078e00ff */
        /* <DEDUP_REMOVED lines=13> */
.L_x_2556:
[----:B01----:R-:W-:-:S04]  /*144e0*/  IMAD R2, R3, R4, R8 ;  /* 0x0000000403027224 */ /* 0x003fc800078e0208 */
[----:B------:R-:W-:Y:S01]  /*144f0*/  IMAD.IADD R5, R6, 0x1, -R2 ;  /* 0x0000000106057824 */ /* 0x000fe200078e0a02 */
[----:B------:R0:W-:Y:S01]  /*14500*/  STL [R1], R2 ;  /* 0x0000000201007387 */ /* 0x0001e20000100800 */
[----:B------:R-:W-:Y:S05]  /*14510*/  @!P1 BRA `(.L_x_2557) ;  /* 0x0000000000ec9947 */ /* 0x000fea0003800000 */
        /* <DEDUP_REMOVED lines=40> */
[----:B------:R-:W-:Y:S02]  /*147a0*/  IMAD R3, R2, R6, R3 ;  /* 0x0000000602037224 */ /* 0x000fe400078e0203 */
[----:B------:R-:W-:-:S03]  /*147b0*/  IMAD.MOV R6, RZ, RZ, -R8 ;  /* 0x000000ffff067224 */ /* 0x000fc600078e0a08 */
        /* <DEDUP_REMOVED lines=13> */
[----:B------:R-:W-:Y:S02]  /*14890*/  IMAD R2, R0, R6, R5 ;  /* 0x0000000600027224 */ /* 0x000fe400078e0205 */
[----:B------:R-:W-:-:S05]  /*148a0*/  IMAD R3, R3, 0x10000, R4 ;  /* 0x0001000003037824 */ /* 0x000fca00078e0204 */
[----:B------:R1:W-:Y:S01]  /*148b0*/  STL [R1+0x8], R3 ;  /* 0x0000080301007387 */ /* 0x0003e20000100800 */
[----:B------:R-:W-:Y:S05]  /*148c0*/  BRA `(.L_x_2558) ;  /* 0x0000000400007947 */ /* 0x000fea0003800000 */
.L_x_2557:
        /* <DEDUP_REMOVED lines=36> */
[-C--:B------:R-:W-:Y:S02]  /*14b10*/  IABS R8, R13.reuse ;  /* 0x0000000d00087213 */ /* 0x080fe40000000000 */
[----:B------:R-:W-:Y:S02]  /*14b20*/  IABS R10, R13 ;  /* 0x0000000d000a7213 */ /* 0x000fe40000000000 */
[----:B------:R-:W0:Y:S08]  /*14b30*/  I2F.RP R4, R8 ;  /* 0x0000000800047306 */ /* 0x000e300000209400 */
[----:B0-----:R-:W0:Y:S02]  /*14b40*/  MUFU.RCP R4, R4 ;  /* 0x0000000400047308 */ /* 0x001e240000001000 */
[----:B0-----:R-:W-:-:S02]  /*14b50*/  VIADD R3, R4, 0xffffffe ;  /* 0x0ffffffe04037836 */ /* 0x001fc40000000000 */
[----:B------:R-:W-:-:S04]  /*14b60*/  IMAD.MOV R4, RZ, RZ, -R13 ;  /* 0x000000ffff047224 */ /* 0x000fc800078e0a0d */
        /* <DEDUP_REMOVED lines=20> */
[----:B------:R-:W-:-:S05]  /*14cb0*/  IMAD R3, R2, R4, R3 ;  /* 0x0000000402037224 */ /* 0x000fca00078e0203 */
[----:B------:R0:W-:Y:S02]  /*14cc0*/  STL [R1+0x8], R3 ;  /* 0x0000080301007387 */ /* 0x0001e40000100800 */
.L_x_2558:
[----:B01----:R-:W-:-:S05]  /*14cd0*/  LOP3.LUT R3, RZ, R2, RZ, 0x33, !PT ;  /* 0x00000002ff037212 */ /* 0x003fca00078e33ff */
[----:B------:R-:W-:-:S05]  /*14ce0*/  IMAD.IADD R0, R0, 0x1, R3 ;  /* 0x0000000100007824 */ /* 0x000fca00078e0203 */
[----:B------:R1:W-:Y:S01]  /*14cf0*/  STL [R1+0x4], R0 ;  /* 0x0000040001007387 */ /* 0x0003e20000100800 */
[----:B------:R-:W-:Y:S05]  /*14d00*/  BRA `(.L_x_2559) ;  /* 0x0000000000107947 */ /* 0x000fea0003800000 */
.L_x_2554:
[----:B------:R0:W-:Y:S01]  /*14d10*/  STL [R1], R6 ;  /* 0x0000000601007387 */ /* 0x0001e20000100800 */
[----:B------:R-:W-:-:S03]  /*14d20*/  ULDC UR41, c[0x0][0xc3c] ;  /* 0x00030f0000297ab9 */ /* 0x000fc60000000800 */
[----:B------:R0:W-:Y:S04]  /*14d30*/  STL [R1+0x4], RZ ;  /* 0x000004ff01007387 */ /* 0x0001e80000100800 */
[----:B------:R0:W-:Y:S02]  /*14d40*/  STL [R1+0x8], RZ ;  /* 0x000008ff01007387 */ /* 0x0001e40000100800 */
.L_x_2559:
[----:B------:R-:W2:Y:S04]  /*14d50*/  LDL R8, [R1] ;  /* 0x0000000001087983 */ /* 0x000ea80000100800 */
[----:B------:R-:W2:Y:S04]  /*14d60*/  LDL R9, [R1+0x4] ;  /* 0x0000040001097983 */ /* 0x000ea80000100800 */
[----:B------:R-:W2:Y:S01]  /*14d70*/  LDL R10, [R1+0x8] ;  /* 0x00000800010a7983 */ /* 0x000ea20000100800 */
[----:B------:R-:W-:Y:S01]  /*14d80*/  ISETP.NE.AND P0, PT, R7, RZ, PT ;  /* 0x000000ff0700720c */ /* 0x000fe20003f05270 */
[----:B------:R-:W-:-:S12]  /*14d90*/  IMAD.U32 R2, RZ, RZ, UR41 ;  /* 0x00000029ff027e24 */ /* 0x000fd8000f8e00ff */
[----:B------:R-:W3:Y:S01]  /*14da0*/  @!P0 S2R R3, SR_CgaCtaId ;  /* 0x0000000000038919 */ /* 0x000ee20000008800 */
[----:B-1----:R-:W-:Y:S01]  /*14db0*/  @!P0 MOV R0, 0x400 ;  /* 0x0000040000008802 */ /* 0x002fe20000000f00 */
[----:B------:R-:W-:-:S03]  /*14dc0*/  @!P0 IMAD.MOV.U32 R11, RZ, RZ, R2 ;  /* 0x000000ffff0b8224 */ /* 0x000fc600078e0002 */
[----:B---3--:R-:W-:-:S05]  /*14dd0*/  @!P0 LEA R0, R3, R0, 0x18 ;  /* 0x0000000003008211 */ /* 0x008fca00078ec0ff */
[----:B--2---:R1:W-:Y:S01]  /*14de0*/  @!P0 STS.128 [R0+0x334d0], R8 ;  /* 0x0334d00800008388 */ /* 0x0043e20000000c00 */
[----:B------:R-:W-:Y:S06]  /*14df0*/  BAR.ARV 0x5, 0x180 ;  /* 0x0146000000007b1d */ /* 0x000fec0000002000 */
.L_x_2552:
[----:B------:R-:W-:Y:S01]  /*14e00*/  ULDC UR4, c[0x0][0xc3c] ;  /* 0x00030f0000047ab9 */ /* 0x000fe20000000800 */
[----:B------:R2:W-:Y:S01]  /*14e10*/  STL [R1+0x1c], RZ ;  /* 0x00001cff01007387 */ /* 0x0005e20000100800 */
[----:B------:R-:W-:Y:S01]  /*14e20*/  UISETP.GE.AND UP0, UPT, UR41, UR4, UPT ;  /* 0x000000042900728c */ /* 0x000fe2000bf06270 */
[----:B------:R-:W-:Y:S02]  /*14e30*/  IMAD.MOV.U32 R31, RZ, RZ, 0x1 ;  /* 0x00000001ff1f7424 */ /* 0x000fe400078e00ff */
[----:B------:R-:W-:-:S03]  /*14e40*/  IMAD.MOV.U32 R28, RZ, RZ, RZ ;  /* 0x000000ffff1c7224 */ /* 0x000fc600078e00ff */
[----:B------:R-:W-:-:S13]  /*14e50*/  PLOP3.LUT P0, PT, PT, PT, UP0, 0x80, 0x0 ;  /* 0x000000000000781c */ /* 0x000fda0003f0f008 */
[----:B--2---:R-:W-:Y:S05]  /*14e60*/  @P0 BRA `(.L_x_2560) ;  /* 0x0000006400180947 */ /* 0x004fea0003800000 */
[----:B-1----:R-:W2:Y:S01]  /*14e70*/  LDL R0, [R1+0x28] ;  /* 0x0000280001007983 */ /* 0x002ea20000100800 */
[----:B------:R-:W1:Y:S01]  /*14e80*/  S2UR UR4, SR_CgaCtaId ;  /* 0x00000000000479c3 */ /* 0x000e620000008800 */
[----:B------:R-:W-:Y:S01]  /*14e90*/  MOV R16, 0x400 ;  /* 0x0000040000107802 */ /* 0x000fe20000000f00 */
[----:B------:R-:W-:Y:S01]  /*14ea0*/  IMAD.MOV.U32 R31, RZ, RZ, 0x1 ;  /* 0x00000001ff1f7424 */ /* 0x000fe200078e00ff */
[----:B------:R-:W3:Y:S01]  /*14eb0*/  S2R R10, SR_TID.X ;  /* 0x00000000000a7919 */ /* 0x000ee20000002100 */
[----:B------:R-:W-:Y:S01]  /*14ec0*/  IMAD.MOV.U32 R28, RZ, RZ, RZ ;  /* 0x000000ffff1c7224 */ /* 0x000fe200078e00ff */
[----:B------:R-:W-:Y:S01]  /*14ed0*/  ULDC UR47, c[0x0][0xc] ;  /* 0x00000300002f7ab9 */ /* 0x000fe20000000800 */
[----:B-1----:R-:W-:-:S05]  /*14ee0*/  IMAD.U32 R37, RZ, RZ, UR4 ;  /* 0x00000004ff257e24 */ /* 0x002fca000f8e00ff */
[----:B------:R-:W-:Y:S02]  /*14ef0*/  LEA R16, R37, R16, 0x18 ;  /* 0x0000001025107211 */ /* 0x000fe400078ec0ff */
[----:B---3--:R-:W-:Y:S01]  /*14f00*/  SHF.R.U32.HI R3, RZ, 0x1, R10 ;  /* 0x00000001ff037819 */ /* 0x008fe2000001160a */
[C---:B0-----:R-:W-:Y:S02]  /*14f10*/  IMAD.SHL.U32 R4, R10.reuse, 0x20, RZ ;  /* 0x000000200a047824 */ /* 0x041fe400078e00ff */
[C---:B------:R-:W-:Y:S02]  /*14f20*/  IMAD.SHL.U32 R32, R10.reuse, 0x10, RZ ;  /* 0x000000100a207824 */ /* 0x040fe400078e00ff */
[----:B------:R-:W-:Y:S01]  /*14f30*/  IMAD.SHL.U32 R8, R10, 0x4, RZ ;  /* 0x000000040a087824 */ /* 0x000fe200078e00ff */
[----:B------:R-:W-:Y:S01]  /*14f40*/  LOP3.LUT R5, R4, 0x80, RZ, 0xc0, !PT ;  /* 0x0000008004057812 */ /* 0x000fe200078ec0ff */
[----:B------:R-:W-:Y:S01]  /*14f50*/  IMAD.SHL.U32 R9, R10, 0x2, RZ ;  /* 0x000000020a097824 */ /* 0x000fe200078e00ff */
[----:B------:R-:W-:-:S02]  /*14f60*/  LOP3.LUT R7, R32, 0x600, RZ, 0xc0, !PT ;  /* 0x0000060020077812 */ /* 0x000fc400078ec0ff */
[----:B------:R-:W-:Y:S02]  /*14f70*/  LOP3.LUT R5, R5, 0x10, R10, 0xf8, !PT ;  /* 0x0000001005057812 */ /* 0x000fe400078ef80a */
[----:B------:R-:W-:Y:S02]  /*14f80*/  LOP3.LUT R7, R7, 0x60, R4, 0xf8, !PT ;  /* 0x0000006007077812 */ /* 0x000fe400078ef804 */
[----:B------:R-:W-:Y:S02]  /*14f90*/  LOP3.LUT R5, R5, 0x10, R8, 0x78, !PT ;  /* 0x0000001005057812 */ /* 0x000fe400078e7808 */
[----:B------:R-:W-:-:S04]  /*14fa0*/  LOP3.LUT R6, R32, 0x1b0, RZ, 0xc0, !PT ;  /* 0x000001b020067812 */ /* 0x000fc800078ec0ff */
[----:B------:R-:W-:Y:S02]  /*14fb0*/  LOP3.LUT R9, R6, 0x30, R9, 0x78, !PT ;  /* 0x0000003006097812 */ /* 0x000fe400078e7809 */
[----:B--2---:R-:W-:Y:S01]  /*14fc0*/  R2UR UR5, R0 ;  /* 0x00000000000572ca */ /* 0x004fe200000e0000 */
[----:B------:R-:W-:-:S05]  /*14fd0*/  IMAD.SHL.U32 R0, R10, 0x40, RZ ;  /* 0x000000400a007824 */ /* 0x000fca00078e00ff */
[----:B------:R-:W-:-:S04]  /*14fe0*/  LOP3.LUT R2, R0, 0x180, RZ, 0xc0, !PT ;  /* 0x0000018000027812 */ /* 0x000fc800078ec0ff */
[----:B------:R-:W-:Y:S01]  /*14ff0*/  LOP3.LUT R2, R2, 0x30, R3, 0xf8, !PT ;  /* 0x0000003002027812 */ /* 0x000fe200078ef803 */
[----:B------:R-:W-:Y:S02]  /*15000*/  IMAD.SHL.U32 R3, R10, 0x8, RZ ;  /* 0x000000080a037824 */ /* 0x000fe400078e00ff */
[----:B------:R-:W-:Y:S02]  /*15010*/  ULOP3.LUT UR44, UR5, 0x2, URZ, 0xfc, !UPT ;  /* 0x00000002052c7892 */ /* 0x000fe4000f8efc3f */
[----:B------:R-:W-:Y:S01]  /*15020*/  ULOP3.LUT UR46, UR5, 0x1, URZ, 0xfc, !UPT ;  /* 0x00000001052e7892 */ /* 0x000fe2000f8efc3f */
[----:B------:R-:W-:Y:S02]  /*15030*/  LOP3.LUT R3, R2, 0x30, R3, 0x78, !PT ;  /* 0x0000003002037812 */ /* 0x000fe400078e7803 */
[----:B------:R-:W-:Y:S02]  /*15040*/  LOP3.LUT R2, R7, 0x100, R4, 0xf8, !PT ;  /* 0x0000010007027812 */ /* 0x000fe400078ef804 */
[----:B------:R-:W-:-:S02]  /*15050*/  LOP3.LUT R0, R3, 0x640, R0, 0xf8, !PT ;  /* 0x0000064003007812 */ /* 0x000fc400078ef800 */
[----:B------:R-:W-:-:S03]  /*15060*/  LOP3.LUT R2, R2, R5, RZ, 0xfc, !PT ;  /* 0x0000000502027212 */ /* 0x000fc600078efcff */
[----:B------:R0:W-:Y:S04]  /*15070*/  STL [R1+0x14], R0 ;  /* 0x0000140001007387 */ /* 0x0001e80000100800 */
        /* <DEDUP_REMOVED lines=13> */
.L_x_2638:
[----:B------:R-:W-:Y:S01]  /*15150*/  ULDC.64 UR4, c[0x0][0xc88] ;  /* 0x0003220000047ab9 */ /* 0x000fe20000000a00 */
[----:B------:R-:W-:Y:S01]  /*15160*/  ULDC.64 UR6, c[0x0][0xa18] ;  /* 0x0002860000067ab9 */ /* 0x000fe20000000a00 */
[----:B------:R-:W-:Y:S01]  /*15170*/  UIMAD.WIDE UR4, UR41, 0x4, UR4 ;  /* 0x00000004290478a5 */ /* 0x000fe2000f8e0204 */
[----:B------:R-:W-:Y:S01]  /*15180*/  IMAD.MOV.U32 R33, RZ, RZ, RZ ;  /* 0x000000ffff217224 */ /* 0x000fe200078e00ff */
[----:B01----:R-:W1:Y:S04]  /*15190*/  LDC.64 R4, c[0x0][0x418] ;  /* 0x00010600ff047b82 */ /* 0x003e680000000a00 */
[----:B------:R-:W-:Y:S02]  /*151a0*/  IMAD.U32 R2, RZ, RZ, UR4 ;  /* 0x00000004ff027e24 */ /* 0x000fe4000f8e00ff */
[----:B---3--:R-:W-:Y:S01]  /*151b0*/  IMAD.U32 R3, RZ, RZ, UR5 ;  /* 0x00000005ff037e24 */ /* 0x008fe2000f8e00ff */
        /* <DEDUP_REMOVED lines=44> */
.L_x_2561:
[----:B------:R-:W-:Y:S01]  /*15480*/  ULDC.64 UR4, c[0x0][0xa20] ;  /* 0x0002880000047ab9 */ /* 0x000fe20000000a00 */
[----:B------:R-:W-:Y:S01]  /*15490*/  ISETP.NE.AND.EX P0, PT, R5, RZ, PT, P0 ;  /* 0x000000ff0500720c */ /* 0x000fe20003f05300 */
[----:B------:R-:W-:Y:S01]  /*154a0*/  UMOV UR40, URZ ;  /* 0x0000003f00287c82 */ /* 0x000fe20008000000 */
[----:B------:R-:W-:Y:S01]  /*154b0*/  ISETP.NE.U32.AND P1, PT, RZ, UR4, PT ;  /* 0x00000004ff007c0c */ /* 0x000fe2000bf25070 */
[----:B------:R-:W-:Y:S01]  /*154c0*/  IMAD.U32 R30, RZ, RZ, UR43 ;  /* 0x0000002bff1e7e24 */ /* 0x000fe2000f8e00ff */
[----:B------:R-:W-:Y:S02]  /*154d0*/  SEL R0, R0, 0x1, P0 ;  /* 0x0000000100007807 */ /* 0x000fe40000000000 */
[----:B------:R-:W-:Y:S02]  /*154e0*/  ISETP.NE.AND.EX P1, PT, RZ, UR5, PT, P1 ;  /* 0x00000005ff007c0c */ /* 0x000fe4000bf25310 */
[----:B-----5:R-:W-:Y:S01]  /*154f0*/  @P2 R2UR UR40, R6 ;  /* 0x00000000062822ca */ /* 0x020fe200000e0000 */
[----:B------:R-:W-:-:S10]  /*15500*/  IMAD R0, R0, R7, RZ ;  /* 0x0000000700007224 */ /* 0x000fd400078e02ff */
[----:B------:R-:W-:Y:S05]  /*15510*/  @!P1 BRA `(.L_x_2562) ;  /* 0x0000000000189947 */ /* 0x000fea0003800000 */
[----:B------:R-:W-:-:S04]  /*15520*/  UIADD3 UR4, UP0, UR39, UR4, URZ ;  /* 0x0000000427047290 */ /* 0x000fc8000ff1e03f */
[----:B------:R-:W-:Y:S02]  /*15530*/  UIADD3.X UR5, UR38, UR5, URZ, UP0, !UPT ;  /* 0x0000000526057290 */ /* 0x000fe400087fe43f */
[----:B--2---:R-:W-:-:S04]  /*15540*/  IMAD.U32 R2, RZ, RZ, UR4 ;  /* 0x00000004ff027e24 */ /* 0x004fc8000f8e00ff */
[----:B------:R-:W-:-:S05]  /*15550*/  IMAD.U32 R3, RZ, RZ, UR5 ;  /* 0x00000005ff037e24 */ /* 0x000fca000f8e00ff */
[----:B------:R1:W5:Y:S01]  /*15560*/  LDG.E R0, desc[UR36][R2.64] ;  /* 0x0000002402007981 */ /* 0x000362000c1e1900 */
[----:B------:R-:W-:Y:S05]  /*15570*/  BRA `(.L_x_2563) ;  /* 0x0000000000247947 */ /* 0x000fea0003800000 */
.L_x_2562:
[----:B------:R-:W-:Y:S02]  /*15580*/  ULDC.64 UR4, c[0x0][0xa08] ;  /* 0x0002820000047ab9 */ /* 0x000fe40000000a00 */
[----:B------:R-:W-:-:S04]  /*15590*/  ISETP.NE.U32.AND P0, PT, RZ, UR4, PT ;  /* 0x00000004ff007c0c */ /* 0x000fc8000bf05070 */
[----:B------:R-:W-:-:S13]  /*155a0*/  ISETP.NE.AND.EX P0, PT, RZ, UR5, PT, P0 ;  /* 0x00000005ff007c0c */ /* 0x000fda000bf05300 */
[----:B------:R-:W-:Y:S05]  /*155b0*/  @!P0 BRA `(.L_x_2563) ;  /* 0x0000000000148947 */ /* 0x000fea0003800000 */
[----:B--2---:R-:W1:Y:S02]  /*155c0*/  LDC.64 R2, c[0x0][0xa08] ;  /* 0x00028200ff027b82 */ /* 0x004e640000000a00 */
[----:B-1----:R-:W-:-:S05]  /*155d0*/  IMAD.WIDE R2, R30, 0x4, R2 ;  /* 0x000000041e027825 */ /* 0x002fca00078e0202 */
[----:B------:R-:W2:Y:S04]  /*155e0*/  LDG.E R0, desc[UR36][R2.64] ;  /* 0x0000002402007981 */ /* 0x000ea8000c1e1900 */
[----:B------:R-:W2:Y:S02]  /*155f0*/  LDG.E R5, desc[UR36][R2.64+0x4] ;  /* 0x0000042402057981 */ /* 0x000ea4000c1e1900 */
[----:B--2---:R-:W-:-:S07]  /*15600*/  IMAD.IADD R0, R5, 0x1, -R0 ;  /* 0x0000000105007824 */ /* 0x004fce00078e0a00 */
.L_x_2563:
[----:B-12---:R-:W2:Y:S01]  /*15610*/  LDL R2, [R1+0x4] ;  /* 0x0000040001027983 */ /* 0x006ea20000100800 */
[----:B------:R-:W1:Y:S03]  /*15620*/  LDC R3, c[0x0][0x448] ;  /* 0x00011200ff037b82 */ /* 0x000e660000000800 */
[----:B------:R-:W3:Y:S01]  /*15630*/  LDL R18, [R1+0x8] ;  /* 0x0000080001127983 */ /* 0x000ee20000100800 */
[----:B-1----:R-:W-:-:S13]  /*15640*/  ISETP.NE.AND P0, PT, R3, 0x1, PT ;  /* 0x000000010300780c */ /* 0x002fda0003f05270 */
[----:B------:R-:W1:Y:S08]  /*15650*/  @P0 LDC R3, c[0x0][0x44c] ;  /* 0x00011300ff030b82 */ /* 0x000e700000000800 */
[----:B------:R-:W4:Y:S01]  /*15660*/  @P0 LDC R4, c[0x0][0x450] ;  /* 0x00011400ff040b82 */ /* 0x000f220000000800 */
[----:B-----5:R-:W-:-:S04]  /*15670*/  IMAD.IADD R19, R0, 0x1, -R33 ;  /* 0x0000000100137824 */ /* 0x020fc800078e0a21 */
[----:B------:R-:W-:-:S04]  /*15680*/  VIADD R0, R19, 0x9f ;  /* 0x0000009f13007836 */ /* 0x000fc80000000000 */
[----:B------:R-:W-:Y:S01]  /*15690*/  IMAD.HI R0, R0, 0x66666667, RZ ;  /* 0x6666666700007827 */ /* 0x000fe200078e02ff */
[----:B------:R-:W-:-:S04]  /*156a0*/  LOP3.LUT R17, R17, 0xfffffeff, RZ, 0xc0, !PT ;  /* 0xfffffeff11117812 */ /* 0x000fc800078ec0ff */
[----:B------:R-:W-:Y:S01]  /*156b0*/  @P0 LOP3.LUT R17, R17, 0x100, RZ, 0xfc, !PT ;  /* 0x0000010011110812 */ /* 0x000fe200078efcff */
[----:B--2---:R-:W-:-:S04]  /*156c0*/  IMAD.SHL.U32 R2, R2, 0x80, RZ ;  /* 0x0000008002027824 */ /* 0x004fc800078e00ff */
[----:B------:R-:W-:-:S04]  /*156d0*/  VIADD R2, R2, 0x7f ;  /* 0x0000007f02027836 */ /* 0x000fc80000000000 */
[----:B-1----:R-:W-:-:S05]  /*156e0*/  @P0 IMAD.HI.U32 R3, R2, R3, RZ ;  /* 0x0000000302030227 */ /* 0x002fca00078e00ff */
[----:B----4-:R-:W-:Y:S02]  /*156f0*/  @P0 SHF.R.U32.HI R2, RZ, R4, R3 ;  /* 0x00000004ff020219 */ /* 0x010fe40000011603 */
[----:B0-----:R-:W-:-:S05]  /*15700*/  IADD3 R3, R19, 0xa0, -R22 ;  /* 0x000000a013037810 */ /* 0x001fca0007ffe816 */
[----:B------:R-:W-:-:S04]  /*15710*/  IMAD.IADD R2, R3, 0x1, R2 ;  /* 0x0000000103027824 */ /* 0x000fc800078e0202 */
[----:B------:R-:W-:Y:S01]  /*15720*/  IMAD.HI R2, R2, 0x66666667, RZ ;  /* 0x6666666702027827 */ /* 0x000fe200078e02ff */
[----:B------:R-:W-:-:S04]  /*15730*/  SHF.R.U32.HI R3, RZ, 0x1f, R0 ;  /* 0x0000001fff037819 */ /* 0x000fc80000011600 */
[----:B------:R-:W-:Y:S02]  /*15740*/  SHF.R.U32.HI R5, RZ, 0x1f, R2 ;  /* 0x0000001fff057819 */ /* 0x000fe40000011602 */
[----:B------:R-:W-:Y:S02]  /*15750*/  LEA.HI.SX32 R3, R0, R3, 0x1a ;  /* 0x0000000300037211 */ /* 0x000fe400078fd2ff */
[----:B------:R-:W-:-:S04]  /*15760*/  LEA.HI.SX32 R2, R2, R5, 0x1a ;  /* 0x0000000502027211 */ /* 0x000fc800078fd2ff */
[----:B------:R-:W-:-:S04]  /*15770*/  VIMNMX R23, R3, R2, PT ;  /* 0x0000000203177248 */ /* 0x000fc80003fe0100 */
[----:B------:R-:W-:Y:S02]  /*15780*/  ISETP.GE.AND P0, PT, R23, 0x1, PT ;  /* 0x000000011700780c */ /* 0x000fe40003f06270 */
[C---:B---3--:R-:W-:Y:S02]  /*15790*/  LOP3.LUT R0, R18.reuse, 0xff000000, RZ, 0xc0, !PT ;  /* 0xff00000012007812 */ /* 0x048fe400078ec0ff */
[----:B------:R-:W-:Y:S02]  /*157a0*/  LOP3.LUT R3, R18, 0xff0000, RZ, 0xc0, !PT ;  /* 0x00ff000012037812 */ /* 0x000fe400078ec0ff */
[----:B------:R-:W-:-:S04]  /*157b0*/  SHF.R.U32.HI R0, RZ, 0x8, R0 ;  /* 0x00000008ff007819 */ /* 0x000fc80000011600 */
[----:B------:R-:W-:Y:S01]  /*157c0*/  LEA.HI R0, R3, R0, RZ, 0x10 ;  /* 0x0000000003007211 */ /* 0x000fe200078f80ff */
[----:B------:R-:W-:-:S03]  /*157d0*/  IMAD.MOV.U32 R3, RZ, RZ, RZ ;  /* 0x000000ffff037224 */ /* 0x000fc600078e00ff */
[----:B------:R-:W-:Y:S01]  /*157e0*/  LOP3.LUT R36, R0, 0xff, RZ, 0xc0, !PT ;  /* 0x000000ff00247812 */ /* 0x000fe200078ec0ff */
[----:B------:R-:W-:Y:S06]  /*157f0*/  @!P0 BRA `(.L_x_2564) ;  /* 0x0000000000748947 */ /* 0x000fec0003800000 */
[----:B------:R-:W-:-:S04]  /*15800*/  SHF.R.U32.HI R0, RZ, 0x10, R0 ;  /* 0x00000010ff007819 */ /* 0x000fc80000011600 */
[----:B------:R-:W-:-:S13]  /*15810*/  ISETP.NE.AND P0, PT, R0, RZ, PT ;  /* 0x000000ff0000720c */ /* 0x000fda0003f05270 */
[----:B------:R-:W0:Y:S02]  /*15820*/  @!P0 LDC R0, c[0x0][0x9f0] ;  /* 0x00027c00ff008b82 */ /* 0x000e240000000800 */
[-C--:B0-----:R-:W-:Y:S02]  /*15830*/  IABS R4, R0.reuse ;  /* 0x0000000000047213 */ /* 0x081fe40000000000 */
[----:B------:R-:W-:Y:S02]  /*15840*/  IADD3 R5, R0, -0x1, R23 ;  /* 0xffffffff00057810 */ /* 0x000fe40007ffe017 */
[----:B------:R-:W0:Y:S02]  /*15850*/  I2F.RP R6, R4 ;  /* 0x0000000400067306 */ /* 0x000e240000209400 */
[----:B------:R-:W-:-:S04]  /*15860*/  LOP3.LUT R2, R5, R0, RZ, 0x3c, !PT ;  /* 0x0000000005027212 */ /* 0x000fc800078e3cff */
[----:B------:R-:W-:Y:S01]  /*15870*/  ISETP.GE.AND P2, PT, R2, RZ, PT ;  /* 0x000000ff0200720c */ /* 0x000fe20003f46270 */
[----:B------:R-:W-:Y:S01]  /*15880*/  IMAD.MOV.U32 R2, RZ, RZ, RZ ;  /* 0x000000ffff027224 */ /* 0x000fe200078e00ff */
        /* <DEDUP_REMOVED lines=18> */
[----:B------:R-:W-:-:S05]  /*159b0*/  @!P1 LOP3.LUT R2, RZ, R0, RZ, 0x33, !PT ;  /* 0x00000000ff029212 */ /* 0x000fca00078e33ff */
[----:B------:R-:W-:-:S07]  /*159c0*/  IMAD.MOV.U32 R3, RZ, RZ, R2 ;  /* 0x000000ffff037224 */ /* 0x000fce00078e0002 */
.L_x_2564:
[-C--:B------:R-:W-:Y:S01]  /*159d0*/  IMAD R36, R36, R3.reuse, RZ ;  /* 0x0000000324247224 */ /* 0x080fe200078e02ff */
[----:B------:R-:W-:Y:S04]  /*159e0*/  BSSY B7, `(.L_x_2565) ;  /* 0x0000482000077945 */ /* 0x000fe80003800000 */
[----:B------:R-:W-:-:S04]  /*159f0*/  VIADDMNMX R23, R36, R3, R23, PT ;  /* 0x0000000324177246 */ /* 0x000fc80003800117 */
[----:B------:R-:W-:-:S13]  /*15a00*/  ISETP.GT.AND P0, PT, R23, R36, PT ;  /* 0x000000241700720c */ /* 0x000fda0003f04270 */
        /* <DEDUP_REMOVED lines=16> */
[----:B0-----:R-:W-:-:S05]  /*15b10*/  IADD3 R0, R0, UR47, R7 ;  /* 0x0000002f00007c10 */ /* 0x001fca000fffe007 */
[----:B------:R4:W-:Y:S01]  /*15b20*/  STL [R1], R0 ;  /* 0x0000000001007387 */ /* 0x0009e20000100800 */
[----:B------:R-:W-:Y:S05]  /*15b30*/  BRA `(.L_x_2567) ;  /* 0x0000004400b07947 */ /* 0x000fea0003800000 */
.L_x_2566:
        /* <DEDUP_REMOVED lines=20> */
.L_x_2569:
[----:B------:R-:W-:Y:S05]  /*15c80*/  BSYNC B6 ;  /* 0x0000000000067941 */ /* 0x000fea0003800000 */
.L_x_2568:
        /* <DEDUP_REMOVED lines=22> */
.L_x_2571:
[----:B------:R-:W-:Y:S05]  /*15df0*/  BSYNC B6 ;  /* 0x0000000000067941 */ /* 0x000fea0003800000 */
.L_x_2570:
        /* <DEDUP_REMOVED lines=20> */
.L_x_2573:
[----:B------:R-:W-:Y:S05]  /*15f40*/  BSYNC B6 ;  /* 0x0000000000067941 */ /* 0x000fea0003800000 */
.L_x_2572:
        /* <DEDUP_REMOVED lines=19> */
.L_x_2575:
[----:B------:R-:W-:Y:S05]  /*16080*/  BSYNC B6 ;  /* 0x0000000000067941 */ /* 0x000fea0003800000 */
.L_x_2574:
[----:B------:R-:W-:Y:S01]  /*16090*/  ULDC.64 UR4, c[0x0][0x9f8] ;  /* 0x00027e0000047ab9 */ /* 0x000fe20000000a00 */
[----:B------:R-:W0:Y:S01]  /*160a0*/  S2R R20, SR_TID.X ;  /* 0x0000000000147919 */ /* 0x000e220000002100 */
[----:B------:R-:W-:Y:S01]  /*160b0*/  UISETP.NE.U32.AND UP0, UPT, UR4, URZ, UPT ;  /* 0x0000003f0400728c */ /* 0x000fe2000bf05070 */
[----:B------:R-:W1:Y:S03]  /*160c0*/  LDC R9, c[0x0][0x430] ;  /* 0x00010c00ff097b82 */ /* 0x000e660000000800 */
[----:B------:R-:W-:-:S06]  /*160d0*/  UISETP.NE.AND.EX UP0, UPT, UR5, URZ, UPT, UP0 ;  /* 0x0000003f0500728c */ /* 0x000fcc000bf05300 */
[----:B------:R-:W-:-:S05]  /*160e0*/  PLOP3.LUT P0, PT, PT, PT, UP0, 0x80, 0x0 ;  /* 0x000000000000781c */ /* 0x000fca0003f0f008 */
[----:B------:R-:W-:-:S04]  /*160f0*/  @UP0 UIADD3 UR4, UP1, UR39, UR4, URZ ;  /* 0x0000000427040290 */ /* 0x000fc8000ff3e03f */
[----:B------:R-:W-:Y:S02]  /*16100*/  @UP0 UIADD3.X UR5, UR38, UR5, URZ, UP1, !UPT ;  /* 0x0000000526050290 */ /* 0x000fe40008ffe43f */
[----:B------:R-:W-:-:S04]  /*16110*/  IMAD.U32 R2, RZ, RZ, UR4 ;  /* 0x00000004ff027e24 */ /* 0x000fc8000f8e00ff */
[----:B------:R-:W-:-:S05]  /*16120*/  IMAD.U32 R3, RZ, RZ, UR5 ;  /* 0x00000005ff037e24 */ /* 0x000fca000f8e00ff */
[----:B------:R2:W3:Y:S01]  /*16130*/  @P0 LDG.E R30, desc[UR36][R2.64] ;  /* 0x00000024021e0981 */ /* 0x0004e2000c1e1900 */
[----:B-1----:R-:W-:Y:S01]  /*16140*/  ISETP.NE.AND P1, PT, R9, 0x1, PT ;  /* 0x000000010900780c */ /* 0x002fe20003f25270 */
[----:B------:R-:W-:Y:S01]  /*16150*/  IMAD.MOV.U32 R0, RZ, RZ, 0xa0 ;  /* 0x000000a0ff007424 */ /* 0x000fe200078e00ff */
[----:B0-----:R-:W-:Y:S01]  /*16160*/  LOP3.LUT R20, R20, 0x7f, RZ, 0xc0, !PT ;  /* 0x0000007f14147812 */ /* 0x001fe200078ec0ff */
[----:B------:R-:W0:Y:S01]  /*16170*/  S2R R21, SR_TID.X ;  /* 0x0000000000157919 */ /* 0x000e220000002100 */
[----:B------:R-:W-:Y:S01]  /*16180*/  LOP3.LUT R17, R17, 0xffffffbf, RZ, 0xc0, !PT ;  /* 0xffffffbf11117812 */ /* 0x000fe200078ec0ff */
[----:B------:R-:W-:Y:S01]  /*16190*/  IMAD R0, R23, R0, -0xa0 ;  /* 0xffffff6017007424 */ /* 0x000fe200078e0200 */
[----:B------:R-:W-:-:S07]  /*161a0*/  SHF.R.U32.HI R24, RZ, 0x2, R20 ;  /* 0x00000002ff187819 */ /* 0x000fce0000011614 */
[----:B--2---:R-:W1:Y:S01]  /*161b0*/  @P1 LDC R3, c[0x0][0x434] ;  /* 0x00010d00ff031b82 */ /* 0x004e620000000800 */
[----:B------:R-:W-:-:S07]  /*161c0*/  @P1 LOP3.LUT R17, R17, 0x40, RZ, 0xfc, !PT ;  /* 0x0000004011111812 */ /* 0x000fce00078efcff */
[----:B------:R-:W2:Y:S08]  /*161d0*/  @P1 LDC R2, c[0x0][0x438] ;  /* 0x00010e00ff021b82 */ /* 0x000eb00000000800 */
[----:B------:R-:W4:Y:S01]  /*161e0*/  @P1 LDC R8, c[0x0][0x434] ;  /* 0x00010d00ff081b82 */ /* 0x000f220000000800 */
[C---:B0-----:R-:W-:Y:S02]  /*161f0*/  IMAD.SHL.U32 R20, R21.reuse, 0x20, RZ ;  /* 0x0000002015147824 */ /* 0x041fe400078e00ff */
[----:B------:R-:W-:-:S05]  /*16200*/  IMAD.SHL.U32 R21, R21, 0x20, RZ ;  /* 0x0000002015157824 */ /* 0x000fca00078e00ff */
[----:B------:R-:W0:Y:S01]  /*16210*/  @P1 LDC R7, c[0x0][0x438] ;  /* 0x00010e00ff071b82 */ /* 0x000e220000000800 */
[C---:B------:R-:W-:Y:S02]  /*16220*/  LOP3.LUT R20, R24.reuse, 0x60, R20, 0xf8, !PT ;  /* 0x0000006018147812 */ /* 0x040fe400078ef814 */
[----:B------:R-:W-:Y:S02]  /*16230*/  LOP3.LUT R21, R24, 0x60, R21, 0xf8, !PT ;  /* 0x0000006018157812 */ /* 0x000fe400078ef815 */
[----:B------:R-:W-:-:S05]  /*16240*/  LOP3.LUT R20, R20, 0x80, RZ, 0xfc, !PT ;  /* 0x0000008014147812 */ /* 0x000fca00078efcff */
[--C-:B------:R-:W-:Y:S02]  /*16250*/  IMAD.IADD R5, R20, 0x1, R0.reuse ;  /* 0x0000000114057824 */ /* 0x100fe400078e0200 */
[----:B------:R-:W-:-:S03]  /*16260*/  IMAD.IADD R0, R21, 0x1, R0 ;  /* 0x0000000115007824 */ /* 0x000fc600078e0200 */
[C---:B------:R-:W-:Y:S01]  /*16270*/  ISETP.GE.AND P0, PT, R5.reuse, R19, PT ;  /* 0x000000130500720c */ /* 0x040fe20003f06270 */
[--C-:B------:R-:W-:Y:S02]  /*16280*/  IMAD.IADD R6, R0, 0x1, R33.reuse ;  /* 0x0000000100067824 */ /* 0x100fe400078e0221 */
[----:B------:R-:W-:Y:S01]  /*16290*/  IMAD.IADD R5, R5, 0x1, R33 ;  /* 0x0000000105057824 */ /* 0x000fe200078e0221 */
[----:B------:R-:W-:Y:S01]  /*162a0*/  ISETP.GT.U32.OR P0, PT, R20, 0x9f, P0 ;  /* 0x0000009f1400780c */ /* 0x000fe20000704470 */
[----:B-1----:R-:W-:-:S04]  /*162b0*/  @P1 IMAD.HI.U32 R3, R6, R3, RZ ;  /* 0x0000000306031227 */ /* 0x002fc800078e00ff */
[----:B------:R-:W-:Y:S01]  /*162c0*/  IMAD.MOV.U32 R10, RZ, RZ, R6 ;  /* 0x000000ffff0a7224 */ /* 0x000fe200078e0006 */
[----:B--2---:R-:W-:Y:S01]  /*162d0*/  @P1 SHF.R.U32.HI R10, RZ, R2, R3 ;  /* 0x00000002ff0a1219 */ /* 0x004fe20000011603 */
[----:B----4-:R-:W-:-:S04]  /*162e0*/  @P1 IMAD.HI.U32 R8, R5, R8, RZ ;  /* 0x0000000805081227 */ /* 0x010fc800078e00ff */
[--C-:B------:R-:W-:Y:S01]  /*162f0*/  IMAD.MOV.U32 R4, RZ, RZ, R5.reuse ;  /* 0x000000ffff047224 */ /* 0x100fe200078e0005 */
[----:B0-----:R-:W-:Y:S01]  /*16300*/  @P1 SHF.R.U32.HI R4, RZ, R7, R8 ;  /* 0x00000007ff041219 */ /* 0x001fe20000011608 */
[----:B------:R-:W0:Y:S01]  /*16310*/  @!P0 LDC.64 R2, c[0x0][0x428] ;  /* 0x00010a00ff028b82 */ /* 0x000e220000000a00 */
[----:B------:R-:W-:Y:S01]  /*16320*/  IMAD.MOV R8, RZ, RZ, -R10 ;  /* 0x000000ffff087224 */ /* 0x000fe200078e0a0a */
[----:B------:R-:W-:Y:S02]  /*16330*/  ISETP.GE.AND P1, PT, R0, R19, PT ;  /* 0x000000130000720c */ /* 0x000fe40003f26270 */
[----:B------:R-:W-:Y:S02]  /*16340*/  IMAD.MOV R7, RZ, RZ, -R4 ;  /* 0x000000ffff077224 */ /* 0x000fe400078e0a04 */
[C---:B------:R-:W-:Y:S02]  /*16350*/  IMAD R6, R9.reuse, R8, R6 ;  /* 0x0000000809067224 */ /* 0x040fe400078e0206 */
[----:B------:R-:W-:Y:S01]  /*16360*/  IMAD R7, R9, R7, R5 ;  /* 0x0000000709077224 */ /* 0x000fe200078e0205 */
[----:B------:R-:W-:Y:S01]  /*16370*/  @!P0 SHF.R.S32.HI R5, RZ, 0x1f, R4 ;  /* 0x0000001fff058819 */ /* 0x000fe20000011404 */
[----:B------:R-:W1:Y:S05]  /*16380*/  LDC R9, c[0x0][0x2f4] ;  /* 0x0000bd00ff097b82 */ /* 0x000e6a0000000800 */
[----:B------:R-:W-:-:S02]  /*16390*/  @!P1 SHF.R.S32.HI R11, RZ, 0x1f, R10 ;  /* 0x0000001fff0b9819 */ /* 0x000fc4000001140a */
[----:B------:R-:W-:Y:S01]  /*163a0*/  LOP3.LUT R17, R17, 0xfffffff7, RZ, 0xc0, !PT ;  /* 0xfffffff711117812 */ /* 0x000fe200078ec0ff */
[----:B------:R-:W-:Y:S01]  /*163b0*/  IMAD.U32 R0, RZ, RZ, UR44 ;  /* 0x0000002cff007e24 */ /* 0x000fe2000f8e00ff */
[----:B------:R-:W-:-:S04]  /*163c0*/  LOP3.LUT R12, R32, 0x40, RZ, 0xfc, !PT ;  /* 0x00000040200c7812 */ /* 0x000fc800078efcff */
[----:B------:R-:W-:Y:S01]  /*163d0*/  ISETP.NE.AND P3, PT, R0, 0x3, PT ;  /* 0x000000030000780c */ /* 0x000fe20003f65270 */
[----:B------:R-:W-:Y:S01]  /*163e0*/  UMOV UR4, 0xffffffff ;  /* 0xffffffff00047882 */ /* 0x000fe20000000000 */
[----:B------:R-:W-:Y:S02]  /*163f0*/  LOP3.LUT R18, R18, 0xffff, RZ, 0xc0, !PT ;  /* 0x0000ffff12127812 */ /* 0x000fe400078ec0ff */
[----:B---3--:R-:W-:Y:S01]  /*16400*/  SHF.R.S32.HI R35, RZ, 0x1f, R30 ;  /* 0x0000001fff237819 */ /* 0x008fe2000001141e */
[----:B0-----:R-:W-:-:S04]  /*16410*/  @!P0 IMAD.WIDE.U32 R4, R30, R2, R4 ;  /* 0x000000021e048225 */ /* 0x001fc800078e0004 */
[----:B------:R-:W-:-:S04]  /*16420*/  @!P0 IMAD R8, R35, R2, RZ ;  /* 0x0000000223088224 */ /* 0x000fc800078e02ff */
[----:B------:R-:W-:Y:S02]  /*16430*/  @!P0 IMAD R8, R30, R3, R8 ;  /* 0x000000031e088224 */ /* 0x000fe400078e0208 */
[----:B------:R-:W0:Y:S02]  /*16440*/  @!P0 LDC.64 R2, c[0x0][0x418] ;  /* 0x00010600ff028b82 */ /* 0x000e240000000a00 */
[----:B------:R-:W-:Y:S01]  /*16450*/  @!P0 IMAD.IADD R8, R8, 0x1, R5 ;  /* 0x0000000108088824 */ /* 0x000fe200078e0205 */
[----:B0-----:R-:W-:-:S04]  /*16460*/  @!P0 LEA R2, P2, R4, R2, 0x2 ;  /* 0x0000000204028211 */ /* 0x001fc800078410ff */
[----:B------:R-:W-:Y:S01]  /*16470*/  @!P0 LEA.HI.X R3, R4, R3, R8, 0x2, P2 ;  /* 0x0000000304038211 */ /* 0x000fe200010f1408 */
[----:B------:R-:W-:Y:S01]  /*16480*/  IMAD.MOV.U32 R8, RZ, RZ, RZ ;  /* 0x000000ffff087224 */ /* 0x000fe200078e00ff */
[----:B------:R-:W0:Y:S05]  /*16490*/  @!P1 LDC.64 R4, c[0x0][0x418] ;  /* 0x00010600ff049b82 */ /* 0x000e2a0000000a00 */
[----:B------:R2:W5:Y:S03]  /*164a0*/  @!P0 LDG.E R8, desc[UR36][R2.64] ;  /* 0x0000002402088981 */ /* 0x000566000c1e1900 */
[----:B--2---:R-:W2:Y:S01]  /*164b0*/  @!P1 LDC.64 R2, c[0x0][0x428] ;  /* 0x00010a00ff029b82 */ /* 0x004ea20000000a00 */
[----:B------:R-:W-:Y:S01]  /*164c0*/  ISETP.GT.U32.AND P2, PT, R20, 0x9f, PT ;  /* 0x0000009f1400780c */ /* 0x000fe20003f44070 */
[----:B--2---:R-:W-:-:S04]  /*164d0*/  @!P1 IMAD.WIDE.U32 R10, R30, R2, R10 ;  /* 0x000000021e0a9225 */ /* 0x004fc800078e000a */
[----:B------:R-:W-:-:S04]  /*164e0*/  @!P1 IMAD R2, R35, R2, RZ ;  /* 0x0000000223029224 */ /* 0x000fc800078e02ff */
[----:B------:R-:W-:Y:S01]  /*164f0*/  @!P1 IMAD R3, R30, R3, R2 ;  /* 0x000000031e039224 */ /* 0x000fe200078e0202 */
[----:B0-----:R-:W-:-:S03]  /*16500*/  @!P1 LEA R2, P0, R10, R4, 0x2 ;  /* 0x000000040a029211 */ /* 0x001fc600078010ff */
[----:B------:R-:W-:-:S05]  /*16510*/  @!P1 IMAD.IADD R3, R11, 0x1, R3 ;  /* 0x000000010b039824 */ /* 0x000fca00078e0203 */
[----:B------:R-:W-:Y:S01]  /*16520*/  @!P1 LEA.HI.X R3, R10, R5, R3, 0x2, P0 ;  /* 0x000000050a039211 */ /* 0x000fe200000f1403 */
[----:B------:R-:W-:Y:S01]  /*16530*/  IMAD.MOV.U32 R5, RZ, RZ, RZ ;  /* 0x000000ffff057224 */ /* 0x000fe200078e00ff */
[----:B------:R-:W-:-:S05]  /*16540*/  @P2 LOP3.LUT R17, R17, 0x8, RZ, 0xfc, !PT ;  /* 0x0000000811112812 */ /* 0x000fca00078efcff */
[----:B------:R0:W5:Y:S01]  /*16550*/  @!P1 LDG.E R5, desc[UR36][R2.64] ;  /* 0x0000002402059981 */ /* 0x000162000c1e1900 */
[-C--:B-1----:R-:W-:Y:S02]  /*16560*/  ISETP.GE.AND P1, PT, R32, R9.reuse, PT ;  /* 0x000000092000720c */ /* 0x082fe40003f26270 */
[----:B------:R-:W-:Y:S02]  /*16570*/  LOP3.LUT R17, R17, 0xffffffef, RZ, 0xc0, !PT ;  /* 0xffffffef11117812 */ /* 0x000fe400078ec0ff */
[----:B------:R-:W-:Y:S02]  /*16580*/  ISETP.GE.AND P0, PT, R12, R9, PT ;  /* 0x000000090c00720c */ /* 0x000fe40003f06270 */
[----:B------:R-:W-:-:S07]  /*16590*/  LOP3.LUT R17, R17, 0xfffffffb, RZ, 0xc0, !PT ;  /* 0xfffffffb11117812 */ /* 0x000fce00078ec0ff */
[----:B------:R-:W-:-:S04]  /*165a0*/  @P1 LOP3.LUT R17, R17, 0x4, RZ, 0xfc, !PT ;  /* 0x0000000411111812 */ /* 0x000fc800078efcff */
[----:B------:R-:W-:-:S04]  /*165b0*/  @P3 LOP3.LUT R17, R17, 0x10, RZ, 0xfc, !PT ;  /* 0x0000001011113812 */ /* 0x000fc800078efcff */
[----:B------:R-:W-:-:S04]  /*165c0*/  LOP3.LUT R17, R17, 0xfffffffd, RZ, 0xc0, !PT ;  /* 0xfffffffd11117812 */ /* 0x000fc800078ec0ff */
[----:B------:R-:W-:Y:S01]  /*165d0*/  @P0 LOP3.LUT R17, R17, 0x2, RZ, 0xfc, !PT ;  /* 0x0000000211110812 */ /* 0x000fe200078efcff */
[----:B0-----:R-:W-:Y:S06]  /*165e0*/  BRA.DIV UR4, `(.L_x_2576) ;  /* 0x0000005204ec7947 */ /* 0x001fec000b800000 */
.L_x_2658:
[----:B------:R-:W-:Y:S01]  /*165f0*/  LOP3.LUT R2, R32, 0x80, RZ, 0xfc, !PT ;  /* 0x0000008020027812 */ /* 0x000fe200078efcff */
[----:B------:R-:W-:Y:S01]  /*16600*/  VIADD R0, R23, 0xffffffff ;  /* 0xffffffff17007836 */ /* 0x000fe20000000000 */
[----:B------:R-:W-:Y:S02]  /*16610*/  LOP3.LUT R17, R17, 0xfffffffe, RZ, 0xc0, !PT ;  /* 0xfffffffe11117812 */ /* 0x000fe400078ec0ff */
[----:B------:R-:W-:-:S13]  /*16620*/  ISETP.GE.AND P0, PT, R2, R9, PT ;  /* 0x000000090200720c */ /* 0x000fda0003f06270 */
[----:B------:R-:W-:Y:S01]  /*16630*/  @P0 LOP3.LUT R17, R17, 0x1, RZ, 0xfc, !PT ;  /* 0x0000000111110812 */ /* 0x000fe200078efcff */
[----:B------:R-:W-:Y:S06]  /*16640*/  @!P3 BRA `(.L_x_2577) ;  /* 0x000000000004b947 */ /* 0x000fec0003800000 */
[----:B------:R-:W-:Y:S01]  /*16650*/  BPT.TRAP 0x1 ;  /* 0x000000040000795c */ /* 0x000fe20000300000 */
.L_x_2577:
[----:B------:R-:W-:Y:S01]  /*16660*/  IMAD R4, R28, 0x8, R16 ;  /* 0x000000081c047824 */ /* 0x000fe200078e0210 */
[----:B------:R-:W-:Y:S01]  /*16670*/  SHF.L.U32 R34, R31, 0x1f, RZ ;  /* 0x0000001f1f227819 */ /* 0x000fe200000006ff */
[----:B------:R-:W-:Y:S01]  /*16680*/  BSSY B0, `(.L_x_2578) ;  /* 0x0000004000007945 */ /* 0x000fe20003800000 */
[----:B------:R-:W-:Y:S02]  /*16690*/  SHF.R.S32.HI R25, RZ, 0x1f, R6 ;  /* 0x0000001fff197819 */ /* 0x000fe40000011406 */
[----:B------:R-:W0:Y:S02]  /*166a0*/  SYNCS.PHASECHK.TRANS64.TRYWAIT P0, [R4+URZ+0x33480], R34 ;  /* 0x03348022040075a7 */ /* 0x000e24000800017f */
[----:B0-----:R-:W-:Y:S05]  /*166b0*/  @!P0 BRA `(.L_x_2579) ;  /* 0x0000005000e48947 */ /* 0x001fea0003800000 */
.L_x_2659:
[----:B------:R-:W-:Y:S05]  /*166c0*/  BSYNC B0 ;  /* 0x0000000000007941 */ /* 0x000fea0003800000 */
.L_x_2578:
        /* <DEDUP_REMOVED lines=15> */
[----:B------:R-:W-:Y:S02]  /*167c0*/  IMAD R9, R0, -0xa0, R19 ;  /* 0xffffff6000097824 */ /* 0x000fe400078e0213 */
[----:B------:R-:W-:Y:S02]  /*167d0*/  IMAD R0, R26, UR4, RZ ;  /* 0x000000041a007c24 */ /* 0x000fe4000f8e02ff */
[----:B------:R-:W-:Y:S02]  /*167e0*/  IMAD.IADD R11, R3, 0x1, R10 ;  /* 0x00000001030b7824 */ /* 0x000fe400078e020a */
[----:B------:R-:W-:Y:S02]  /*167f0*/  IMAD.MOV.U32 R10, RZ, RZ, R2 ;  /* 0x000000ffff0a7224 */ /* 0x000fe400078e0002 */
[C---:B------:R-:W-:Y:S02]  /*16800*/  IMAD R0, R7.reuse, UR5, R0 ;  /* 0x0000000507007c24 */ /* 0x040fe4000f8e0200 */
[----:B------:R-:W-:Y:S01]  /*16810*/  IMAD.WIDE.U32 R2, R7, UR4, RZ ;  /* 0x0000000407027c25 */ /* 0x000fe2000f8e00ff */
[----:B------:R-:W-:-:S03]  /*16820*/  ULDC.64 UR4, c[0x0][0x330] ;  /* 0x0000cc0000047ab9 */ /* 0x000fc60000000a00 */
[----:B------:R-:W-:Y:S01]  /*16830*/  IMAD.IADD R3, R3, 0x1, R0 ;  /* 0x0000000103037824 */ /* 0x000fe200078e0200 */
[----:B-1----:R-:W-:Y:S01]  /*16840*/  LOP3.LUT R13, R13, 0x7f, RZ, 0xc0, !PT ;  /* 0x0000007f0d0d7812 */ /* 0x002fe200078ec0ff */
[----:B------:R-:W-:Y:S02]  /*16850*/  IMAD R0, R29, UR6, RZ ;  /* 0x000000061d007c24 */ /* 0x000fe4000f8e02ff */
[----:B------:R-:W-:Y:S01]  /*16860*/  IMAD.WIDE.U32 R2, R8, UR6, R2 ;  /* 0x0000000608027c25 */ /* 0x000fe2000f8e0002 */
[----:B------:R-:W-:-:S03]  /*16870*/  SHF.R.U32.HI R13, RZ, 0x2, R13 ;  /* 0x00000002ff0d7819 */ /* 0x000fc6000001160d */
        /* <DEDUP_REMOVED lines=71> */
.L_x_2671:
        /* <DEDUP_REMOVED lines=13> */
.L_x_2581:
[----:B------:R-:W-:Y:S02]  /*16dc0*/  PLOP3.LUT P1, PT, P1, P0, PT, 0xa2, 0x0 ;  /* 0x000000000000781c */ /* 0x000fe40000f21472 */
[----:B------:R-:W-:-:S08]  /*16dd0*/  @P0 R2UR P1, UR4, R4 ;  /* 0x00000000040402ca */ /* 0x000fd00000020000 */
[----:B------:R-:W-:-:S05]  /*16de0*/  @P0 PLOP3.LUT P0, PT, P1, PT, PT, 0x80, 0x0 ;  /* 0x000000000000081c */ /* 0x000fca0000f0f070 */
[----:B------:R-:W-:Y:S01]  /*16df0*/  @!P1 SYNCS.ARRIVE.TRANS64.RED.A0T1 RZ, [UR4+0x33470], RZ ;  /* 0x033470ffffff99a7 */ /* 0x000fe20008200404 */
[----:B------:R-:W-:Y:S07]  /*16e00*/  @!P1 ARRIVES.LDGSTSBAR.64.TRANSCNT [UR4+0x33470] ;  /* 0x03347000ff0099b0 */ /* 0x000fee0008000a84 */
[----:B------:R-:W-:Y:S05]  /*16e10*/  @P0 BRA.U.ANY `(.L_x_2581) ;  /* 0xfffffffd00e80947 */ /* 0x000fea000393ffff */
[----:B------:R-:W-:Y:S01]  /*16e20*/  NOP ;  /* 0x0000000000007918 */ /* 0x000fe20000000000 */
[----:B------:R-:W-:-:S13]  /*16e30*/  LOP3.LUT P2, RZ, R17, 0x10, RZ, 0xc0, !PT ;  /* 0x0000001011ff7812 */ /* 0x000fda000784c0ff */
[----:B------:R-:W-:Y:S05]  /*16e40*/  @!P2 BRA `(.L_x_2582) ;  /* 0x000000000004a947 */ /* 0x000fea0003800000 */
[----:B------:R-:W-:Y:S01]  /*16e50*/  BPT.TRAP 0x1 ;  /* 0x000000040000795c */ /* 0x000fe20000300000 */
.L_x_2582:
[----:B------:R3:W-:Y:S01]  /*16e60*/  SYNCS.ARRIVE.TRANS64.A1T0 RZ, [R4+URZ+0x33470], RZ ;  /* 0x033470ff04ff79a7 */ /* 0x0007e2000810003f */
[----:B------:R-:W-:Y:S05]  /*16e70*/  @!P2 BRA `(.L_x_2583) ;  /* 0x000000000004a947 */ /* 0x000fea0003800000 */
[----:B------:R-:W-:Y:S01]  /*16e80*/  BPT.TRAP 0x1 ;  /* 0x000000040000795c */ /* 0x000fe20000300000 */
.L_x_2583:
[----:B------:R-:W4:Y:S01]  /*16e90*/  SYNCS.PHASECHK.TRANS64.TRYWAIT P0, [R4+URZ+0x33440], R34 ;  /* 0x03344022040075a7 */ /* 0x000f22000800017f */
[----:B------:R-:W-:Y:S04]  /*16ea0*/  BSSY B0, `(.L_x_2584) ;  /* 0x0000002000007945 */ /* 0x000fe80003800000 */
[----:B----4-:R-:W-:Y:S05]  /*16eb0*/  @!P0 BRA `(.L_x_2585) ;  /* 0x0000005400048947 */ /* 0x010fea0003800000 */
.L_x_2672:
[----:B------:R-:W-:Y:S05]  /*16ec0*/  BSYNC B0 ;  /* 0x0000000000007941 */ /* 0x000fea0003800000 */
.L_x_2584:
[----:B------:R-:W-:Y:S01]  /*16ed0*/  ULDC.64 UR4, c[0x0][0x300] ;  /* 0x0000c00000047ab9 */ /* 0x000fe20000000a00 */
[----:B------:R-:W-:Y:S01]  /*16ee0*/  ULDC.64 UR6, c[0x0][0x310] ;  /* 0x0000c40000067ab9 */ /* 0x000fe20000000a00 */
[----:B------:R-:W-:Y:S02]  /*16ef0*/  IMAD R9, R25, UR4, RZ ;  /* 0x0000000419097c24 */ /* 0x000fe4000f8e02ff */
[----:B--2---:R-:W-:-:S04]  /*16f00*/  IMAD.WIDE.U32 R2, R6, UR4, RZ ;  /* 0x0000000406027c25 */ /* 0x004fc8000f8e00ff */
        /* <DEDUP_REMOVED lines=26> */
[----:B------:R-:W2:Y:S01]  /*170b0*/  SHFL.IDX PT, R3, R5, RZ, 0x1c1f ;  /* 0x001c1fff05037589 */ /* 0x000ea200000e0000 */
[----:B------:R-:W-:Y:S01]  /*170c0*/  LOP3.LUT R17, R17, 0xfffffbff, RZ, 0xc0, !PT ;  /* 0xfffffbff11117812 */ /* 0x000fe200078ec0ff */
[----:B------:R-:W5:Y:S01]  /*170d0*/  LDC R9, c[0x0][0x2f4] ;  /* 0x0000bd00ff097b82 */ /* 0x000f620000000800 */
[C---:B------:R-:W-:Y:S01]  /*170e0*/  LOP3.LUT R11, R32.reuse, 0x40, RZ, 0xfc, !PT ;  /* 0x00000040200b7812 */ /* 0x040fe200078efcff */
[----:B------:R-:W0:Y:S01]  /*170f0*/  SHFL.IDX PT, R2, R10, RZ, 0x1c1f ;  /* 0x001c1fff0a027589 */ /* 0x000e2200000e0000 */
[----:B------:R-:W-:Y:S02]  /*17100*/  @P3 LOP3.LUT R17, R17, 0x400, RZ, 0xfc, !PT ;  /* 0x0000040011113812 */ /* 0x000fe400078efcff */
[----:B------:R-:W-:Y:S01]  /*17110*/  LOP3.LUT R8, R32, 0x80, RZ, 0xfc, !PT ;  /* 0x0000008020087812 */ /* 0x000fe200078efcff */
[----:B------:R-:W-:Y:S01]  /*17120*/  SHFL.IDX PT, R6, R6, RZ, 0x1c1f ;  /* 0x001c1fff06067589 */ /* 0x000fe200000e0000 */
[----:B------:R-:W-:-:S03]  /*17130*/  LOP3.LUT P3, RZ, R17, 0x20, RZ, 0xc0, !PT ;  /* 0x0000002011ff7812 */ /* 0x000fc6000786c0ff */
[----:B------:R-:W-:Y:S10]  /*17140*/  SHFL.IDX PT, R14, R7, RZ, 0x1c1f ;  /* 0x001c1fff070e7589 */ /* 0x000ff400000e0000 */
[----:B--2---:R-:W-:-:S02]  /*17150*/  @P3 IADD3 R3, P0, R32, R3, RZ ;  /* 0x0000000320033210 */ /* 0x004fc40007f1e0ff */
        /* <DEDUP_REMOVED lines=23> */
[----:B------:R-:W5:Y:S04]  /*172d0*/  SHFL.IDX PT, R5, R5, 0x3, 0x1c1f ;  /* 0x007c1f0005057f89 */ /* 0x000f6800000e0000 */
[----:B------:R-:W1:Y:S01]  /*172e0*/  SHFL.IDX PT, R10, R10, 0x3, 0x1c1f ;  /* 0x007c1f000a0a7f89 */ /* 0x000e6200000e0000 */
[----:B0-----:R-:W-:-:S05]  /*172f0*/  @P4 IADD3 R3, P0, R32, R3, RZ ;  /* 0x0000000320034210 */ /* 0x001fca0007f1e0ff */
[----:B--2---:R-:W-:-:S05]  /*17300*/  @P4 IMAD.X R2, RZ, RZ, R2, P0 ;  /* 0x000000ffff024224 */ /* 0x004fca00000e0602 */
[----:B------:R-:W-:-:S04]  /*17310*/  @P4 LOP3.LUT R3, R3, R2, RZ, 0x3c, !PT ;  /* 0x0000000203034212 */ /* 0x000fc800078e3cff */
[----:B------:R-:W-:-:S04]  /*17320*/  @P4 LOP3.LUT R2, R3, R2, RZ, 0x3c, !PT ;  /* 0x0000000203024212 */ /* 0x000fc800078e3cff */
[----:B------:R-:W-:-:S05]  /*17330*/  @P4 LOP3.LUT R3, R3, R2, RZ, 0x3c, !PT ;  /* 0x0000000203034212 */ /* 0x000fca00078e3cff */
[----:B------:R-:W-:Y:S04]  /*17340*/  @P4 LDGSTS.E.BYPASS.LTC128B.128 [R0+0x25200], desc[UR36][R2.64], !P6 ;  /* 0x2520000002004fae */ /* 0x000fe8000f101d64 */
[----:B------:R-:W-:Y:S04]  /*17350*/  @P4 LDGSTS.E.BYPASS.LTC128B.128 [R0+0x27a00], desc[UR36][R2.64+0x40], !P2 ;  /* 0x27a0004002004fae */ /* 0x000fe8000d101d64 */
[----:B------:R5:W-:Y:S02]  /*17360*/  @P4 LDGSTS.E.BYPASS.LTC128B.128 [R0+0x2a200], desc[UR36][R2.64+0x80], !P1 ;  /* 0x2a20008002004fae */ /* 0x000be4000c901d64 */
[----:B-----5:R-:W-:-:S05]  /*17370*/  @P3 IADD3 R2, P0, R32, R5, RZ ;  /* 0x0000000520023210 */ /* 0x020fca0007f1e0ff */
[----:B-1----:R-:W-:-:S05]  /*17380*/  @P3 IMAD.X R3, RZ, RZ, R10, P0 ;  /* 0x000000ffff033224 */ /* 0x002fca00000e060a */
[----:B------:R0:W-:Y:S04]  /*17390*/  @P3 LDGSTS.E.BYPASS.LTC128B.128 [R0+0x25a00], desc[UR36][R2.64], !P6 ;  /* 0x25a0000002003fae */ /* 0x0001e8000f101d64 */
[----:B------:R0:W-:Y:S04]  /*173a0*/  @P3 LDGSTS.E.BYPASS.LTC128B.128 [R0+0x28200], desc[UR36][R2.64+0x40], !P2 ;  /* 0x2820004002003fae */ /* 0x0001e8000d101d64 */
[----:B------:R0:W-:Y:S02]  /*173b0*/  @P3 LDGSTS.E.BYPASS.LTC128B.128 [R0+0x2aa00], desc[UR36][R2.64+0x80], !P1 ;  /* 0x2aa0008002003fae */ /* 0x0001e4000c901d64 */
.L_x_2684:
[----:B------:R-:W-:Y:S01]  /*173c0*/  LOP3.LUT P0, RZ, R17, 0x80, RZ, 0xc0, !PT ;  /* 0x0000008011ff7812 */ /* 0x000fe2000780c0ff */
[----:B------:R-:W-:-:S12]  /*173d0*/  BSSY B0, `(.L_x_2587) ;  /* 0x0000010000007945 */ /* 0x000fd80003800000 */
[----:B------:R-:W-:Y:S05]  /*173e0*/  @!P0 BRA `(.L_x_2588) ;  /* 0x0000000000388947 */ /* 0x000fea0003800000 */
[----:B------:R-:W1:Y:S01]  /*173f0*/  LDC R7, c[0x0][0x2f4] ;  /* 0x0000bd00ff077b82 */ /* 0x000e620000000800 */
[C---:B------:R-:W-:Y:S02]  /*17400*/  LOP3.LUT R8, R32.reuse, 0x40, RZ, 0xfc, !PT ;  /* 0x0000004020087812 */ /* 0x040fe400078efcff */
[C---:B------:R-:W-:Y:S02]  /*17410*/  LOP3.LUT R5, R32.reuse, 0x80, RZ, 0xfc, !PT ;  /* 0x0000008020057812 */ /* 0x040fe400078efcff */
[----:B0-----:R-:W-:-:S05]  /*17420*/  IADD3 R2, P0, R32, R14, RZ ;  /* 0x0000000e20027210 */ /* 0x001fca0007f1e0ff */
[----:B------:R-:W-:Y:S01]  /*17430*/  IMAD.X R3, RZ, RZ, R6, P0 ;  /* 0x000000ffff037224 */ /* 0x000fe200000e0606 */
[-C--:B-1----:R-:W-:Y:S02]  /*17440*/  ISETP.GE.AND P3, PT, R32, R7.reuse, PT ;  /* 0x000000072000720c */ /* 0x082fe40003f66270 */
        /* <DEDUP_REMOVED lines=8> */
.L_x_2588:
[----:B------:R-:W-:Y:S05]  /*174d0*/  BSYNC B0 ;  /* 0x0000000000007941 */ /* 0x000fea0003800000 */
.L_x_2587:
[----:B------:R-:W-:Y:S01]  /*174e0*/  NOP ;  /* 0x0000000000007918 */ /* 0x000fe20000000000 */
[----:B------:R-:W-:-:S13]  /*174f0*/  PLOP3.LUT P0, PT, PT, PT, PT, 0x80, 0x0 ;  /* 0x000000000000781c */ /* 0x000fda0003f0f070 */
.L_x_2589:
        /* <DEDUP_REMOVED lines=10> */
.L_x_2590:
[----:B------:R2:W-:Y:S02]  /*175a0*/  SYNCS.ARRIVE.TRANS64.A1T0 RZ, [R4+URZ+0x33430], RZ ;  /* 0x033430ff04ff79a7 */ /* 0x0005e4000810003f */
[----:B------:R-:W-:Y:S05]  /*175b0*/  WARPSYNC.ALL ;  /* 0x0000000000007948 */ /* 0x000fea0003800000 */
[----:B01----:R-:W-:Y:S01]  /*175c0*/  VIADD R0, R16, 0x1e200 ;  /* 0x0001e20010007836 */ /* 0x003fe20000000000 */
[----:B------:R-:W-:Y:S01]  /*175d0*/  USHF.R.S32.HI UR4, URZ, 0x1f, UR40 ;  /* 0x0000001f3f047899 */ /* 0x000fe20008011428 */
[----:B------:R-:W-:Y:S01]  /*175e0*/  BAR.SYNC.DEFER_BLOCKING 0x8, 0x180 ;  /* 0x0206000000007b1d */ /* 0x000fe20000010000 */
[----:B------:R-:W-:Y:S02]  /*175f0*/  UISETP.NE.AND UP0, UPT, UR45, URZ, UPT ;  /* 0x0000003f2d00728c */ /* 0x000fe4000bf05270 */
[----:B------:R-:W-:-:S02]  /*17600*/  LOP3.LUT P0, RZ, R0, 0x1bf, RZ, 0xc0, !PT ;  /* 0x000001bf00ff7812 */ /* 0x000fc4000780c0ff */
[----:B------:R-:W-:Y:S01]  /*17610*/  USEL UR43, UR43, URZ, !UP0 ;  /* 0x0000003f2b2b7287 */ /* 0x000fe2000c000000 */
[----:B------:R-:W-:Y:S01]  /*17620*/  BSSY B6, `(.L_x_2591) ;  /* 0x0000018000067945 */ /* 0x000fe20003800000 */
[----:B------:R-:W-:Y:S01]  /*17630*/  ULDC.64 UR6, c[0x0][0x298] ;  /* 0x0000a60000067ab9 */ /* 0x000fe20000000a00 */
[----:B------:R-:W-:Y:S02]  /*17640*/  USEL UR42, UR42, URZ, !UP0 ;  /* 0x0000003f2a2a7287 */ /* 0x000fe4000c000000 */
        /* <DEDUP_REMOVED lines=9> */
[----:B--234-:R-:W-:Y:S02]  /*176e0*/  IMAD.U32 R4, RZ, RZ, UR6 ;  /* 0x00000006ff047e24 */ /* 0x01cfe4000f8e00ff */
        /* <DEDUP_REMOVED lines=11> */
.L_x_2592:
[----:B------:R-:W-:Y:S05]  /*177a0*/  BSYNC B6 ;  /* 0x0000000000067941 */ /* 0x000fea0003800000 */
.L_x_2591:
[----:B------:R-:W0:Y:S01]  /*177b0*/  S2R R2, SR_TID.X ;  /* 0x0000000000027919 */ /* 0x000e220000002100 */
[----:B------:R-:W1:Y:S01]  /*177c0*/  LDC R20, c[0x0][0x448] ;  /* 0x00011200ff147b82 */ /* 0x000e620000000800 */
[----:B------:R0:W5:Y:S01]  /*177d0*/  LDL R6, [R1+0x18] ;  /* 0x0000180001067983 */ /* 0x0001620000100800 */
[C---:B------:R-:W-:Y:S01]  /*177e0*/  R2UR UR8, R18.reuse ;  /* 0x00000000120872ca */ /* 0x040fe200000e0000 */
[----:B------:R-:W-:Y:S01]  /*177f0*/  ULDC.64 UR6, c[0x0][0x2d8] ;  /* 0x0000b60000067ab9 */ /* 0x000fe20000000a00 */
[----:B------:R-:W-:-:S04]  /*17800*/  R2UR UR10, R18 ;  /* 0x00000000120a72ca */ /* 0x000fc800000e0000 */
[----:B------:R-:W2:Y:S01]  /*17810*/  LDC R5, c[0x0][0x448] ;  /* 0x00011200ff057b82 */ /* 0x000ea20000000800 */
[----:B0-----:R-:W-:-:S04]  /*17820*/  LOP3.LUT R19, R2, 0x7f, RZ, 0xc0, !PT ;  /* 0x0000007f02137812 */ /* 0x001fc800078ec0ff */
[----:B------:R-:W-:Y:S02]  /*17830*/  SHF.R.U32.HI R21, RZ, 0x2, R19 ;  /* 0x00000002ff157819 */ /* 0x000fe40000011613 */
[----:B------:R-:W2:Y:S01]  /*17840*/  LDL R19, [R1+0x4] ;  /* 0x0000040001137983 */ /* 0x000ea20000100800 */
[----:B-1----:R-:W-:Y:S01]  /*17850*/  ISETP.NE.AND P6, PT, R20, 0x1, PT ;  /* 0x000000011400780c */ /* 0x002fe20003fc5270 */
[----:B------:R-:W-:-:S05]  /*17860*/  IMAD.SHL.U32 R2, R2, 0x20, RZ ;  /* 0x0000002002027824 */ /* 0x000fca00078e00ff */
[----:B------:R-:W-:-:S07]  /*17870*/  LOP3.LUT R2, R21, 0x60, R2, 0xf8, !PT ;  /* 0x0000006015027812 */ /* 0x000fce00078ef802 */
[----:B------:R-:W0:Y:S08]  /*17880*/  @P6 LDC R3, c[0x0][0x44c] ;  /* 0x00011300ff036b82 */ /* 0x000e300000000800 */
[----:B--234-:R-:W1:Y:S01]  /*17890*/  @P6 LDC R4, c[0x0][0x450] ;  /* 0x00011400ff046b82 */ /* 0x01ce620000000800 */
[----:B------:R-:W-:Y:S01]  /*178a0*/  UMOV UR4, UR38 ;  /* 0x0000002600047c82 */ /* 0x000fe20008000000 */
[----:B------:R-:W-:-:S02]  /*178b0*/  UMOV UR5, UR45 ;  /* 0x0000002d00057c82 */ /* 0x000fc40008000000 */
[----:B------:R-:W-:-:S03]  /*178c0*/  UIMAD.WIDE.U32 UR4, UR8, UR6, UR4 ;  /* 0x00000006080472a5 */ /* 0x000fc6000f8e0004 */
[----:B------:R-:W-:Y:S01]  /*178d0*/  ULDC.64 UR8, c[0x0][0x2e0] ;  /* 0x0000b80000087ab9 */ /* 0x000fe20000000a00 */
[----:B------:R-:W-:Y:S01]  /*178e0*/  UIMAD UR5, UR10, UR7, UR5 ;  /* 0x000000070a0572a4 */ /* 0x000fe2000f8e0205 */
[----:B------:R-:W2:Y:S01]  /*178f0*/  S2R R20, SR_TID.X ;  /* 0x0000000000147919 */ /* 0x000ea20000002100 */
[----:B------:R-:W-:Y:S02]  /*17900*/  UIMAD UR6, UR42, UR8, URZ ;  /* 0x000000082a0672a4 */ /* 0x000fe4000f8e023f */
[----:B------:R-:W-:Y:S02]  /*17910*/  UIMAD.WIDE.U32 UR4, UR43, UR8, UR4 ;  /* 0x000000082b0472a5 */ /* 0x000fe4000f8e0004 */
[----:B------:R-:W-:-:S03]  /*17920*/  UIMAD UR6, UR43, UR9, UR6 ;  /* 0x000000092b0672a4 */ /* 0x000fc6000f8e0206 */
[----:B------:R-:W-:Y:S01]  /*17930*/  ULDC.64 UR8, c[0x0][0x2d0] ;  /* 0x0000b40000087ab9 */ /* 0x000fe20000000a00 */
[----:B------:R-:W-:Y:S01]  /*17940*/  UIADD3 UR5, UR5, UR6, URZ ;  /* 0x0000000605057290 */ /* 0x000fe2000fffe03f */
[C---:B------:R-:W-:Y:S02]  /*17950*/  LOP3.LUT R8, R32.reuse, 0x40, RZ, 0xfc, !PT ;  /* 0x0000004020087812 */ /* 0x040fe400078efcff */
[----:B------:R-:W-:Y:S02]  /*17960*/  LOP3.LUT R9, R32, 0x80, RZ, 0xfc, !PT ;  /* 0x0000008020097812 */ /* 0x000fe400078efcff */
[----:B--2---:R-:W-:Y:S01]  /*17970*/  LOP3.LUT R20, R20, 0x7f, RZ, 0xc0, !PT ;  /* 0x0000007f14147812 */ /* 0x004fe200078ec0ff */
[----:B------:R-:W-:-:S04]  /*17980*/  IMAD R0, R19, 0x80, R2 ;  /* 0x0000008013007824 */ /* 0x000fc800078e0202 */
[----:B0-----:R-:W-:-:S04]  /*17990*/  @P6 IMAD.HI.U32 R3, R0, R3, RZ ;  /* 0x0000000300036227 */ /* 0x001fc800078e00ff */
[----:B------:R-:W-:Y:S01]  /*179a0*/  IMAD.MOV.U32 R2, RZ, RZ, R0 ;  /* 0x000000ffff027224 */ /* 0x000fe200078e0000 */
[----:B-1----:R-:W-:-:S04]  /*179b0*/  @P6 SHF.R.U32.HI R2, RZ, R4, R3 ;  /* 0x00000004ff026219 */ /* 0x002fc80000011603 */
[--C-:B------:R-:W-:Y:S01]  /*179c0*/  SHF.R.S32.HI R3, RZ, 0x1f, R2.reuse ;  /* 0x0000001fff037819 */ /* 0x100fe20000011402 */
[----:B------:R-:W-:-:S04]  /*179d0*/  IMAD.MOV R4, RZ, RZ, -R2 ;  /* 0x000000ffff047224 */ /* 0x000fc800078e0a02 */
[----:B------:R-:W-:Y:S02]  /*179e0*/  IMAD R7, R3, UR8, RZ ;  /* 0x0000000803077c24 */ /* 0x000fe4000f8e02ff */
[----:B------:R-:W-:Y:S02]  /*179f0*/  IMAD.U32 R3, RZ, RZ, UR8 ;  /* 0x00000008ff037e24 */ /* 0x000fe4000f8e00ff */
[----:B------:R-:W-:Y:S02]  /*17a00*/  IMAD R0, R5, R4, R0 ;  /* 0x0000000405007224 */ /* 0x000fe400078e0200 */
[C---:B------:R-:W-:Y:S02]  /*17a10*/  IMAD R7, R2.reuse, UR9, R7 ;  /* 0x0000000902077c24 */ /* 0x040fe4000f8e0207 */
[----:B------:R-:W-:Y:S01]  /*17a20*/  IMAD.WIDE.U32 R2, R2, R3, UR4 ;  /* 0x0000000402027e25 */ /* 0x000fe2000f8e0003 */
[----:B------:R-:W-:Y:S01]  /*17a30*/  SHF.R.S32.HI R4, RZ, 0x1f, R0 ;  /* 0x0000001fff047819 */ /* 0x000fe20000011400 */
[----:B------:R-:W-:-:S02]  /*17a40*/  ULDC.64 UR4, c[0x0][0x2c8] ;  /* 0x0000b20000047ab9 */ /* 0x000fc40000000a00 */
[----:B------:R-:W-:Y:S02]  /*17a50*/  IMAD.IADD R3, R3, 0x1, R7 ;  /* 0x0000000103037824 */ /* 0x000fe400078e0207 */
[----:B------:R-:W-:Y:S02]  /*17a60*/  IMAD R4, R4, UR4, RZ ;  /* 0x0000000404047c24 */ /* 0x000fe4000f8e02ff */
[----:B------:R-:W-:-:S04]  /*17a70*/  IMAD.WIDE.U32 R2, R0, UR4, R2 ;  /* 0x0000000400027c25 */ /* 0x000fc8000f8e0002 */
[----:B------:R-:W-:Y:S01]  /*17a80*/  IMAD R7, R0, UR5, R4 ;  /* 0x0000000500077c24 */ /* 0x000fe2000f8e0204 */
[----:B------:R-:W-:Y:S02]  /*17a90*/  ULDC.64 UR4, c[0x0][0x280] ;  /* 0x0000a00000047ab9 */ /* 0x000fe40000000a00 */
[----:B------:R-:W-:Y:S01]  /*17aa0*/  IADD3 R0, P0, R2, UR4, RZ ;  /* 0x0000000402007c10 */ /* 0x000fe2000ff1e0ff */
[----:B------:R-:W-:-:S03]  /*17ab0*/  ULDC UR4, c[0x0][0x2b8] ;  /* 0x0000ae0000047ab9 */ /* 0x000fc60000000800 */
[----:B------:R-:W-:Y:S01]  /*17ac0*/  IADD3.X R4, R3, UR5, R7, P0, !PT ;  /* 0x0000000503047c10 */ /* 0x000fe200087fe407 */
[----:B------:R-:W-:Y:S01]  /*17ad0*/  UMOV UR5, 0xffffffff ;  /* 0xffffffff00057882 */ /* 0x000fe20000000000 */
[----:B------:R-:W-:Y:S02]  /*17ae0*/  ISETP.GE.AND P3, PT, R32, UR4, PT ;  /* 0x0000000420007c0c */ /* 0x000fe4000bf66270 */
[----:B------:R-:W-:Y:S02]  /*17af0*/  ISETP.GE.AND P2, PT, R8, UR4, PT ;  /* 0x0000000408007c0c */ /* 0x000fe4000bf46270 */
[----:B------:R-:W-:Y:S02]  /*17b00*/  ISETP.GE.AND P1, PT, R9, UR4, PT ;  /* 0x0000000409007c0c */ /* 0x000fe4000bf26270 */
[----:B------:R-:W-:Y:S01]  /*17b10*/  SHF.R.U32.HI R8, RZ, 0x2, R20 ;  /* 0x00000002ff087819 */ /* 0x000fe20000011614 */
[----:B------:R-:W-:Y:S10]  /*17b20*/  BRA.DIV UR5, `(.L_x_2593) ;  /* 0x0000004e05c87947 */ /* 0x000ff4000b800000 */
[----:B------:R-:W0:Y:S01]  /*17b30*/  SHFL.IDX PT, R14, R0, RZ, 0x1c1f ;  /* 0x001c1fff000e7589 */ /* 0x000e2200000e0000 */
[----:B------:R-:W-:Y:S02]  /*17b40*/  IMAD R22, R22, R5, RZ ;  /* 0x0000000516167224 */ /* 0x000fe400078e02ff */
[----:B------:R-:W-:Y:S01]  /*17b50*/  IMAD R5, R19, 0x80, R8 ;  /* 0x0000008013057824 */ /* 0x000fe200078e0208 */
        /* <DEDUP_REMOVED lines=32> */
.L_x_2693:
        /* <DEDUP_REMOVED lines=12> */
.L_x_2595:
[----:B------:R-:W-:Y:S05]  /*17e20*/  BSYNC B0 ;  /* 0x0000000000007941 */ /* 0x000fea0003800000 */
.L_x_2594:
[----:B------:R-:W-:Y:S01]  /*17e30*/  NOP ;  /* 0x0000000000007918 */ /* 0x000fe20000000000 */
[----:B------:R-:W-:-:S13]  /*17e40*/  PLOP3.LUT P0, PT, PT, PT, PT, 0x80, 0x0 ;  /* 0x000000000000781c */ /* 0x000fda0003f0f070 */
.L_x_2596:
[----:B------:R-:W-:Y:S02]  /*17e50*/  PLOP3.LUT P1, PT, P1, P0, PT, 0xa2, 0x0 ;  /* 0x000000000000781c */ /* 0x000fe40000f21472 */
[----:B------:R-:W-:-:S08]  /*17e60*/  @P0 R2UR P1, UR4, R16 ;  /* 0x00000000100402ca */ /* 0x000fd00000020000 */
[----:B------:R-:W-:-:S05]  /*17e70*/  @P0 PLOP3.LUT P0, PT, P1, PT, PT, 0x80, 0x0 ;  /* 0x000000000000081c */ /* 0x000fca0000f0f070 */
[----:B------:R-:W-:Y:S01]  /*17e80*/  @!P1 SYNCS.ARRIVE.TRANS64.RED.A0T1 RZ, [UR4+0x33400], RZ ;  /* 0x033400ffffff99a7 */ /* 0x000fe20008200404 */
[----:B------:R-:W-:Y:S07]  /*17e90*/  @!P1 ARRIVES.LDGSTSBAR.64.TRANSCNT [UR4+0x33400] ;  /* 0x03340000ff0099b0 */ /* 0x000fee0008000a84 */
[----:B------:R-:W-:Y:S05]  /*17ea0*/  @P0 BRA.U.ANY `(.L_x_2596) ;  /* 0xfffffffd00e80947 */ /* 0x000fea000393ffff */
[----:B01----:R-:W3:Y:S01]  /*17eb0*/  LDL.LU R2, [R1+0x1c] ;  /* 0x00001c0001027983 */ /* 0x003ee20000300800 */
[----:B------:R-:W-:Y:S02]  /*17ec0*/  VIADD R29, R23, 0xfffffffe ;  /* 0xfffffffe171d7836 */ /* 0x000fe40000000000 */
        /* <DEDUP_REMOVED lines=11> */
.L_x_2694:
[----:B------:R-:W-:Y:S05]  /*17f80*/  BSYNC B0 ;  /* 0x0000000000007941 */ /* 0x000fea0003800000 */
.L_x_2597:
[----:B------:R-:W-:-:S13]  /*17f90*/  ISETP.GE.AND P0, PT, R29, R36, PT ;  /* 0x000000241d00720c */ /* 0x000fda0003f06270 */
[----:B------:R-:W-:Y:S05]  /*17fa0*/  @!P0 BRA `(.L_x_2599) ;  /* 0x0000001800288947 */ /* 0x000fea0003800000 */
[----:B------:R-:W-:Y:S02]  /*17fb0*/  IMAD.MOV.U32 R20, RZ, RZ, R31 ;  /* 0x000000ffff147224 */ /* 0x000fe400078e001f */
[----:B------:R-:W-:-:S07]  /*17fc0*/  IMAD.MOV.U32 R19, RZ, RZ, R28 ;  /* 0x000000ffff137224 */ /* 0x000fce00078e001c */
.L_x_2619:
[----:B0-----:R-:W0:Y:S01]  /*17fd0*/  LDC R3, c[0x0][0x430] ;  /* 0x00010c00ff037b82 */ /* 0x001e220000000800 */
[----:B-1-3--:R-:W1:Y:S01]  /*17fe0*/  S2R R0, SR_TID.X ;  /* 0x0000000000007919 */ /* 0x00ae620000002100 */
[----:B------:R-:W-:Y:S01]  /*17ff0*/  IMAD R10, R29, 0xa0, R33 ;  /* 0x000000a01d0a7824 */ /* 0x000fe200078e0221 */
[----:B------:R-:W-:Y:S05]  /*18000*/  YIELD ;  /* 0x0000000000007946 */ /* 0x000fea0003800000 */
[----:B------:R-:W3:Y:S01]  /*18010*/  S2R R4, SR_TID.X ;  /* 0x0000000000047919 */ /* 0x000ee20000002100 */
[----:B------:R-:W-:Y:S01]  /*18020*/  ULDC.64 UR4, c[0x0][0x428] ;  /* 0x00010a0000047ab9 */ /* 0x000fe20000000a00 */
[----:B------:R-:W-:Y:S01]  /*18030*/  ULDC.64 UR6, c[0x0][0x418] ;  /* 0x0001060000067ab9 */ /* 0x000fe20000000a00 */
[----:B------:R-:W-:Y:S01]  /*18040*/  IMAD R7, R35, UR4, RZ ;  /* 0x0000000423077c24 */ /* 0x000fe2000f8e02ff */
[----:B------:R-:W4:Y:S01]  /*18050*/  S2R R8, SR_TID.X ;  /* 0x0000000000087919 */ /* 0x000f220000002100 */
[----:B------:R-:W-:-:S02]  /*18060*/  LOP3.LUT P1, RZ, R17, 0x10, RZ, 0xc0, !PT ;  /* 0x0000001011ff7812 */ /* 0x000fc4000782c0ff */
[----:B------:R-:W-:Y:S01]  /*18070*/  IMAD R7, R30, UR5, R7 ;  /* 0x000000051e077c24 */ /* 0x000fe2000f8e0207 */
[----:B0-----:R-:W-:Y:S02]  /*18080*/  ISETP.NE.AND P3, PT, R3, 0x1, PT ;  /* 0x000000010300780c */ /* 0x001fe40003f65270 */
        /* <DEDUP_REMOVED lines=17> */
[----:B-1----:R-:W-:-:S04]  /*181a0*/  @P3 SHF.R.U32.HI R6, RZ, R5, R2 ;  /* 0x00000005ff063219 */ /* 0x002fc80000011602 */
[--C-:B------:R-:W-:Y:S01]  /*181b0*/  SHF.R.S32.HI R3, RZ, 0x1f, R6.reuse ;  /* 0x0000001fff037819 */ /* 0x100fe20000011406 */
[----:B------:R-:W-:-:S04]  /*181c0*/  IMAD.MOV.U32 R2, RZ, RZ, R6 ;  /* 0x000000ffff027224 */ /* 0x000fc800078e0006 */
[----:B------:R-:W-:-:S04]  /*181d0*/  IMAD.WIDE.U32 R2, R30, UR4, R2 ;  /* 0x000000041e027c25 */ /* 0x000fc8000f8e0002 */
[----:B------:R-:W-:Y:S01]  /*181e0*/  IMAD.IADD R3, R7, 0x1, R3 ;  /* 0x0000000107037824 */ /* 0x000fe200078e0203 */
[----:B------:R-:W-:-:S04]  /*181f0*/  LEA R4, P0, R2, UR6, 0x2 ;  /* 0x0000000602047c11 */ /* 0x000fc8000f8010ff */
[----:B------:R-:W-:Y:S02]  /*18200*/  LEA.HI.X R5, R2, UR7, R3, 0x2, P0 ;  /* 0x0000000702057c11 */ /* 0x000fe400080f1403 */
[----:B------:R-:W0:Y:S08]  /*18210*/  @P3 LDC R3, c[0x0][0x434] ;  /* 0x00010d00ff033b82 */ /* 0x000e300000000800 */
[----:B------:R-:W1:Y:S01]  /*18220*/  @P3 LDC R2, c[0x0][0x438] ;  /* 0x00010e00ff023b82 */ /* 0x000e620000000800 */
[----:B0-----:R-:W-:-:S05]  /*18230*/  @P3 IMAD.HI.U32 R3, R10, R3, RZ ;  /* 0x000000030a033227 */ /* 0x001fca00078e00ff */
[----:B-1----:R-:W-:-:S04]  /*18240*/  @P3 SHF.R.U32.HI R11, RZ, R2, R3 ;  /* 0x00000002ff0b3219 */ /* 0x002fc80000011603 */
[--C-:B------:R-:W-:Y:S01]  /*18250*/  @!P2 SHF.R.S32.HI R3, RZ, 0x1f, R11.reuse ;  /* 0x0000001fff03a819 */ /* 0x100fe2000001140b */
[----:B------:R-:W-:-:S04]  /*18260*/  @!P2 IMAD.MOV.U32 R2, RZ, RZ, R11 ;  /* 0x000000ffff02a224 */ /* 0x000fc800078e000b */
[----:B------:R-:W-:Y:S01]  /*18270*/  @!P2 IMAD.WIDE.U32 R2, R30, UR4, R2 ;  /* 0x000000041e02ac25 */ /* 0x000fe2000f8e0002 */
[----:B------:R-:W-:-:S03]  /*18280*/  ULDC UR4, c[0x0][0x430] ;  /* 0x00010c0000047ab9 */ /* 0x000fc60000000800 */
[----:B------:R-:W-:Y:S01]  /*18290*/  @!P2 IMAD.IADD R7, R7, 0x1, R3 ;  /* 0x000000010707a824 */ /* 0x000fe200078e0203 */
[----:B------:R-:W-:-:S04]  /*182a0*/  @!P2 LEA R8, P0, R2, UR6, 0x2 ;  /* 0x000000060208ac11 */ /* 0x000fc8000f8010ff */
[----:B------:R-:W-:Y:S02]  /*182b0*/  @!P2 LEA.HI.X R9, R2, UR7, R7, 0x2, P0 ;  /* 0x000000070209ac11 */ /* 0x000fe400080f1407 */
[----:B------:R0:W3:Y:S01]  /*182c0*/  LDG.E R7, desc[UR36][R4.64] ;  /* 0x0000002404077981 */ /* 0x0000e2000c1e1900 */
[----:B------:R-:W-:-:S05]  /*182d0*/  VIADD R28, R19, 0x1 ;  /* 0x00000001131c7836 */ /* 0x000fca0000000000 */
[----:B------:R-:W-:Y:S01]  /*182e0*/  ISETP.NE.AND P0, PT, R28, 0x2, PT ;  /* 0x000000021c00780c */ /* 0x000fe20003f05270 */
[----:B0-----:R-:W-:-:S03]  /*182f0*/  IMAD.MOV.U32 R5, RZ, RZ, RZ ;  /* 0x000000ffff057224 */ /* 0x001fc600078e00ff */
[----:B------:R-:W-:Y:S02]  /*18300*/  SEL R31, RZ, 0x1, P0 ;  /* 0x00000001ff1f7807 */ /* 0x000fe40000000000 */
[----:B------:R-:W-:Y:S01]  /*18310*/  SEL R28, R28, RZ, P0 ;  /* 0x000000ff1c1c7207 */ /* 0x000fe20000000000 */
[----:B------:R0:W5:Y:S01]  /*18320*/  @!P2 LDG.E R5, desc[UR36][R8.64] ;  /* 0x000000240805a981 */ /* 0x000162000c1e1900 */
[----:B------:R-:W-:Y:S01]  /*18330*/  LOP3.LUT R31, R20, R31, RZ, 0x3c, !PT ;  /* 0x0000001f141f7212 */ /* 0x000fe200078e3cff */
[----:B0-----:R-:W-:Y:S02]  /*18340*/  IMAD.MOV R8, RZ, RZ, -R6 ;  /* 0x000000ffff087224 */ /* 0x001fe400078e0a06 */
[----:B------:R-:W-:Y:S02]  /*18350*/  IMAD.MOV R6, RZ, RZ, -R11 ;  /* 0x000000ffff067224 */ /* 0x000fe400078e0a0b */
[----:B------:R-:W-:Y:S02]  /*18360*/  IMAD R8, R8, UR4, R0 ;  /* 0x0000000408087c24 */ /* 0x000fe4000f8e0200 */
[----:B------:R-:W-:-:S02]  /*18370*/  IMAD.MOV.U32 R0, RZ, RZ, R29 ;  /* 0x000000ffff007224 */ /* 0x000fc400078e001d */
[----:B------:R-:W-:Y:S02]  /*18380*/  IMAD R6, R6, UR4, R10 ;  /* 0x0000000406067c24 */ /* 0x000fe4000f8e020a */
[----:B------:R-:W-:Y:S01]  /*18390*/  VIADD R29, R29, 0xffffffff ;  /* 0xffffffff1d1d7836 */ /* 0x000fe20000000000 */
[----:B------:R-:W-:Y:S02]  /*183a0*/  ISETP.GT.AND P2, PT, R0, R36, PT ;  /* 0x000000240000720c */ /* 0x000fe40003f44270 */
[----:B---3--:R-:W-:Y:S01]  /*183b0*/  SHF.R.S32.HI R26, RZ, 0x1f, R7 ;  /* 0x0000001fff1a7819 */ /* 0x008fe20000011407 */
[----:B------:R-:W-:Y:S10]  /*183c0*/  @!P1 BRA `(.L_x_2600) ;  /* 0x0000000000049947 */ /* 0x000ff40003800000 */
[----:B------:R-:W-:Y:S01]  /*183d0*/  BPT.TRAP 0x1 ;  /* 0x000000040000795c */ /* 0x000fe20000300000 */
.L_x_2600:
[----:B------:R-:W-:Y:S01]  /*183e0*/  IMAD R4, R28, 0x8, R16 ;  /* 0x000000081c047824 */ /* 0x000fe200078e0210 */
[----:B------:R-:W-:Y:S01]  /*183f0*/  SHF.L.U32 R27, R31, 0x1f, RZ ;  /* 0x0000001f1f1b7819 */ /* 0x000fe200000006ff */
[----:B------:R-:W-:Y:S01]  /*18400*/  BSSY B0, `(.L_x_2601) ;  /* 0x0000004000007945 */ /* 0x000fe20003800000 */
[----:B------:R-:W-:Y:S02]  /*18410*/  SHF.R.S32.HI R9, RZ, 0x1f, R8 ;  /* 0x0000001fff097819 */ /* 0x000fe40000011408 */
[----:B------:R-:W0:Y:S02]  /*18420*/  SYNCS.PHASECHK.TRANS64.TRYWAIT P0, [R4+URZ+0x33480], R27 ;  /* 0x0334801b040075a7 */ /* 0x000e24000800017f */
[----:B0-----:R-:W-:Y:S05]  /*18430*/  @!P0 BRA `(.L_x_2602) ;  /* 0x0000004800d48947 */ /* 0x001fea0003800000 */
.L_x_2695:
[----:B------:R-:W-:Y:S05]  /*18440*/  BSYNC B0 ;  /* 0x0000000000007941 */ /* 0x000fea0003800000 */
.L_x_2601:
[----:B------:R-:W3:Y:S01]  /*18450*/  LDL R15, [R1+0xc] ;  /* 0x00000c00010f7983 */ /* 0x000ee20000100800 */
[----:B------:R-:W-:Y:S01]  /*18460*/  ULDC.64 UR4, c[0x0][0x328] ;  /* 0x0000ca0000047ab9 */ /* 0x000fe20000000a00 */
[----:B------:R-:W-:Y:S01]  /*18470*/  ULDC.64 UR6, c[0x0][0x338] ;  /* 0x0000ce0000067ab9 */ /* 0x000fe20000000a00 */
[----:B------:R-:W-:Y:S01]  /*18480*/  IMAD R0, R9, UR4, RZ ;  /* 0x0000000409007c24 */ /* 0x000fe2000f8e02ff */
[----:B------:R-:W-:Y:S01]  /*18490*/  SHF.R.S32.HI R24, RZ, 0x1f, R6 ;  /* 0x0000001fff187819 */ /* 0x000fe20000011406 */
[----:B------:R-:W-:Y:S01]  /*184a0*/  IMAD.WIDE.U32 R2, R8, UR4, RZ ;  /* 0x0000000408027c25 */ /* 0x000fe2000f8e00ff */
[----:B-----5:R-:W-:Y:S01]  /*184b0*/  SHF.R.S32.HI R25, RZ, 0x1f, R5 ;  /* 0x0000001fff197819 */ /* 0x020fe20000011405 */
[----:B------:R-:W1:Y:S01]  /*184c0*/  LDC R12, c[0x0][0x2f4] ;  /* 0x0000bd00ff0c7b82 */ /* 0x000e620000000800 */
[----:B--2---:R-:W-:Y:S01]  /*184d0*/  LOP3.LUT R14, R32, 0x80, RZ, 0xfc, !PT ;  /* 0x00000080200e7812 */ /* 0x004fe200078efcff */
        /* <DEDUP_REMOVED lines=62> */
.L_x_2707:
        /* <DEDUP_REMOVED lines=10> */
.L_x_2604:
        /* <DEDUP_REMOVED lines=10> */
.L_x_2605:
[----:B------:R3:W-:Y:S01]  /*18a00*/  SYNCS.ARRIVE.TRANS64.A1T0 RZ, [R4+URZ+0x33470], RZ ;  /* 0x033470ff04ff79a7 */ /* 0x0007e2000810003f */
[----:B------:R-:W-:Y:S05]  /*18a10*/  @!P3 BRA `(.L_x_2606) ;  /* 0x000000000004b947 */ /* 0x000fea0003800000 */
[----:B------:R-:W-:Y:S01]  /*18a20*/  BPT.TRAP 0x1 ;  /* 0x000000040000795c */ /* 0x000fe20000300000 */
.L_x_2606:
[----:B------:R-:W4:Y:S01]  /*18a30*/  SYNCS.PHASECHK.TRANS64.TRYWAIT P0, [R4+URZ+0x33440], R27 ;  /* 0x0334401b040075a7 */ /* 0x000f22000800017f */
[----:B------:R-:W-:Y:S04]  /*18a40*/  BSSY B0, `(.L_x_2607) ;  /* 0x0000002000007945 */ /* 0x000fe80003800000 */
[----:B----4-:R-:W-:Y:S05]  /*18a50*/  @!P0 BRA `(.L_x_2608) ;  /* 0x0000004800e08947 */ /* 0x010fea0003800000 */
.L_x_2708:
[----:B------:R-:W-:Y:S05]  /*18a60*/  BSYNC B0 ;  /* 0x0000000000007941 */ /* 0x000fea0003800000 */
.L_x_2607:
[----:B------:R-:W-:Y:S01]  /*18a70*/  ULDC.64 UR4, c[0x0][0x300] ;  /* 0x0000c00000047ab9 */ /* 0x000fe20000000a00 */
[----:B------:R-:W-:Y:S01]  /*18a80*/  ULDC.64 UR6, c[0x0][0x310] ;  /* 0x0000c40000067ab9 */ /* 0x000fe20000000a00 */
[----:B------:R-:W-:Y:S01]  /*18a90*/  IMAD R9, R9, UR4, RZ ;  /* 0x0000000409097c24 */ /* 0x000fe2000f8e02ff */
[----:B------:R-:W5:Y:S01]  /*18aa0*/  LDC R11, c[0x0][0x2f4] ;  /* 0x0000bd00ff0b7b82 */ /* 0x000f620000000800 */
[----:B--2---:R-:W-:Y:S01]  /*18ab0*/  IMAD.WIDE.U32 R2, R8, UR4, RZ ;  /* 0x0000000408027c25 */ /* 0x004fe2000f8e00ff */
[C---:B------:R-:W-:Y:S02]  /*18ac0*/  LOP3.LUT R13, R32.reuse, 0x80, RZ, 0xfc, !PT ;  /* 0x00000080200d7812 */ /* 0x040fe400078efcff */
[----:B------:R-:W-:Y:S01]  /*18ad0*/  LOP3.LUT R12, R32, 0x40, RZ, 0xfc, !PT ;  /* 0x00000040200c7812 */ /* 0x000fe200078efcff */
[----:B------:R-:W-:Y:S02]  /*18ae0*/  IMAD R9, R8, UR5, R9 ;  /* 0x0000000508097c24 */ /* 0x000fe4000f8e0209 */
[----:B------:R-:W-:-:S02]  /*18af0*/  IMAD R26, R26, UR6, RZ ;  /* 0x000000061a1a7c24 */ /* 0x000fc4000f8e02ff */
[----:B------:R-:W-:Y:S02]  /*18b00*/  IMAD.IADD R3, R3, 0x1, R9 ;  /* 0x0000000103037824 */ /* 0x000fe400078e0209 */
[C---:B------:R-:W-:Y:S02]  /*18b10*/  IMAD R26, R7.reuse, UR7, R26 ;  /* 0x00000007071a7c24 */ /* 0x040fe4000f8e021a */
[----:B------:R-:W-:-:S04]  /*18b20*/  IMAD.WIDE.U32 R2, R7, UR6, R2 ;  /* 0x0000000607027c25 */ /* 0x000fc8000f8e0002 */
[----:B------:R-:W-:Y:S02]  /*18b30*/  IMAD R7, R24, UR4, RZ ;  /* 0x0000000418077c24 */ /* 0x000fe4000f8e02ff */
[----:B------:R-:W-:Y:S02]  /*18b40*/  IMAD.IADD R9, R3, 0x1, R26 ;  /* 0x0000000103097824 */ /* 0x000fe400078e021a */
[----:B------:R-:W-:Y:S02]  /*18b50*/  IMAD.MOV.U32 R8, RZ, RZ, R2 ;  /* 0x000000ffff087224 */ /* 0x000fe400078e0002 */
[C---:B------:R-:W-:Y:S01]  /*18b60*/  IMAD R7, R6.reuse, UR5, R7 ;  /* 0x0000000506077c24 */ /* 0x040fe2000f8e0207 */
[-C--:B-----5:R-:W-:Y:S01]  /*18b70*/  ISETP.GE.AND P1, PT, R13, R11.reuse, PT ;  /* 0x0000000b0d00720c */ /* 0x0a0fe20003f26270 */
        /* <DEDUP_REMOVED lines=20> */
[----:B------:R-:W2:Y:S04]  /*18cc0*/  SHFL.IDX PT, R2, R5, RZ, 0x1c1f ;  /* 0x001c1fff05027589 */ /* 0x000ea800000e0000 */
[----:B------:R-:W5:Y:S04]  /*18cd0*/  SHFL.IDX PT, R3, R8, RZ, 0x1c1f ;  /* 0x001c1fff08037589 */ /* 0x000f6800000e0000 */
[----:B------:R-:W-:Y:S04]  /*18ce0*/  SHFL.IDX PT, R9, R8, 0x2, 0x1c1f ;  /* 0x005c1f0008097f89 */ /* 0x000fe800000e0000 */
[----:B------:R-:W-:Y:S04]  /*18cf0*/  SHFL.IDX PT, R7, R7, RZ, 0x1c1f ;  /* 0x001c1fff07077589 */ /* 0x000fe800000e0000 */
[----:B------:R-:W-:Y:S01]  /*18d00*/  SHFL.IDX PT, R14, R6, RZ, 0x1c1f ;  /* 0x001c1fff060e7589 */ /* 0x000fe200000e0000 */
[----:B--2---:R-:W-:-:S05]  /*18d10*/  IADD3 R2, P0, R32, R2, RZ ;  /* 0x0000000220027210 */ /* 0x004fca0007f1e0ff */
[----:B-----5:R-:W-:-:S05]  /*18d20*/  IMAD.X R3, RZ, RZ, R3, P0 ;  /* 0x000000ffff037224 */ /* 0x020fca00000e0603 */
[----:B------:R-:W-:Y:S04]  /*18d30*/  LDGSTS.E.BYPASS.LTC128B.128 [R0+0x24200], desc[UR36][R2.64], !P4 ;  /* 0x2420000002007fae */ /* 0x000fe8000e101d64 */
[----:B------:R-:W-:Y:S04]  /*18d40*/  LDGSTS.E.BYPASS.LTC128B.128 [R0+0x26a00], desc[UR36][R2.64+0x40], !P3 ;  /* 0x26a0004002007fae */ /* 0x000fe8000d901d64 */
[----:B------:R2:W-:Y:S04]  /*18d50*/  LDGSTS.E.BYPASS.LTC128B.128 [R0+0x29200], desc[UR36][R2.64+0x80], !P1 ;  /* 0x2920008002007fae */ /* 0x0005e8000c901d64 */
[----:B--2---:R-:W2:Y:S04]  /*18d60*/  SHFL.IDX PT, R2, R5, 0x1, 0x1c1f ;  /* 0x003c1f0005027f89 */ /* 0x004ea800000e0000 */
[----:B------:R-:W5:Y:S01]  /*18d70*/  SHFL.IDX PT, R3, R8, 0x1, 0x1c1f ;  /* 0x003c1f0008037f89 */ /* 0x000f6200000e0000 */
[----:B--2---:R-:W-:-:S05]  /*18d80*/  IADD3 R2, P0, R32, R2, RZ ;  /* 0x0000000220027210 */ /* 0x004fca0007f1e0ff */
[----:B-----5:R-:W-:-:S05]  /*18d90*/  IMAD.X R3, RZ, RZ, R3, P0 ;  /* 0x000000ffff037224 */ /* 0x020fca00000e0603 */
[----:B------:R-:W-:Y:S04]  /*18da0*/  LDGSTS.E.BYPASS.LTC128B.128 [R0+0x24a00], desc[UR36][R2.64], !P4 ;  /* 0x24a0000002007fae */ /* 0x000fe8000e101d64 */
[----:B------:R-:W-:Y:S04]  /*18db0*/  LDGSTS.E.BYPASS.LTC128B.128 [R0+0x27200], desc[UR36][R2.64+0x40], !P3 ;  /* 0x2720004002007fae */ /* 0x000fe8000d901d64 */
[----:B------:R2:W-:Y:S04]  /*18dc0*/  LDGSTS.E.BYPASS.LTC128B.128 [R0+0x29a00], desc[UR36][R2.64+0x80], !P1 ;  /* 0x29a0008002007fae */ /* 0x0005e8000c901d64 */
[----:B--2---:R-:W2:Y:S02]  /*18dd0*/  SHFL.IDX PT, R2, R5, 0x2, 0x1c1f ;  /* 0x005c1f0005027f89 */ /* 0x004ea400000e0000 */
[----:B--2---:R-:W-:-:S05]  /*18de0*/  IADD3 R2, P0, R32, R2, RZ ;  /* 0x0000000220027210 */ /* 0x004fca0007f1e0ff */
[----:B------:R-:W-:Y:S02]  /*18df0*/  IMAD.X R3, RZ, RZ, R9, P0 ;  /* 0x000000ffff037224 */ /* 0x000fe400000e0609 */
[----:B------:R-:W-:Y:S04]  /*18e00*/  SHFL.IDX PT, R9, R8, 0x3, 0x1c1f ;  /* 0x007c1f0008097f89 */ /* 0x000fe800000e0000 */
[----:B------:R-:W-:Y:S04]  /*18e10*/  LDGSTS.E.BYPASS.LTC128B.128 [R0+0x25200], desc[UR36][R2.64], !P4 ;  /* 0x2520000002007fae */ /* 0x000fe8000e101d64 */
[----:B------:R-:W-:Y:S04]  /*18e20*/  LDGSTS.E.BYPASS.LTC128B.128 [R0+0x27a00], desc[UR36][R2.64+0x40], !P3 ;  /* 0x27a0004002007fae */ /* 0x000fe8000d901d64 */
[----:B------:R2:W-:Y:S04]  /*18e30*/  LDGSTS.E.BYPASS.LTC128B.128 [R0+0x2a200], desc[UR36][R2.64+0x80], !P1 ;  /* 0x2a20008002007fae */ /* 0x0005e8000c901d64 */
[----:B--2---:R-:W2:Y:S02]  /*18e40*/  SHFL.IDX PT, R2, R5, 0x3, 0x1c1f ;  /* 0x007c1f0005027f89 */ /* 0x004ea400000e0000 */
[----:B--2---:R-:W-:-:S05]  /*18e50*/  IADD3 R2, P0, R32, R2, RZ ;  /* 0x0000000220027210 */ /* 0x004fca0007f1e0ff */
[----:B------:R-:W-:-:S05]  /*18e60*/  IMAD.X R3, RZ, RZ, R9, P0 ;  /* 0x000000ffff037224 */ /* 0x000fca00000e0609 */
[----:B------:R2:W-:Y:S04]  /*18e70*/  LDGSTS.E.BYPASS.LTC128B.128 [R0+0x25a00], desc[UR36][R2.64], !P4 ;  /* 0x25a0000002007fae */ /* 0x0005e8000e101d64 */
[----:B------:R2:W-:Y:S04]  /*18e80*/  LDGSTS.E.BYPASS.LTC128B.128 [R0+0x28200], desc[UR36][R2.64+0x40], !P3 ;  /* 0x2820004002007fae */ /* 0x0005e8000d901d64 */
[----:B------:R2:W-:Y:S02]  /*18e90*/  LDGSTS.E.BYPASS.LTC128B.128 [R0+0x2aa00], desc[UR36][R2.64+0x80], !P1 ;  /* 0x2aa0008002007fae */ /* 0x0005e4000c901d64 */
.L_x_2720:
        /* <DEDUP_REMOVED lines=10> */
.L_x_2610:
        /* <DEDUP_REMOVED lines=10> */
.L_x_2611:
[----:B--2---:R-:W-:Y:S01]  /*18fe0*/  IMAD.U32 R0, RZ, RZ, UR46 ;  /* 0x0000002eff007e24 */ /* 0x004fe2000f8e00ff */
[----:B------:R2:W-:Y:S04]  /*18ff0*/  SYNCS.ARRIVE.TRANS64.A1T0 RZ, [R4+URZ+0x33430], RZ ;  /* 0x033430ff04ff79a7 */ /* 0x0005e8000810003f */
[----:B------:R-:W-:-:S13]  /*19000*/  ISETP.NE.AND P0, PT, R0, 0x3, PT ;  /* 0x000000030000780c */ /* 0x000fda0003f05270 */
[----:B--2---:R-:W-:Y:S05]  /*19010*/  @!P0 BRA `(.L_x_2612) ;  /* 0x0000000000048947 */ /* 0x004fea0003800000 */
[----:B------:R-:W-:Y:S01]  /*19020*/  BPT.TRAP 0x1 ;  /* 0x000000040000795c */ /* 0x000fe20000300000 */
.L_x_2612:
[----:B------:R-:W-:Y:S01]  /*19030*/  LOP3.LUT R3, R20, 0x1, RZ, 0x3c, !PT ;  /* 0x0000000114037812 */ /* 0x000fe200078e3cff */
[----:B------:R-:W-:Y:S01]  /*19040*/  IMAD R0, R19, 0x8, R16 ;  /* 0x0000000813007824 */ /* 0x000fe200078e0210 */
[----:B------:R-:W-:Y:S02]  /*19050*/  BSSY B0, `(.L_x_2613) ;  /* 0x0000004000007945 */ /* 0x000fe40003800000 */
[----:B------:R-:W-:-:S04]  /*19060*/  SHF.L.U32 R3, R3, 0x1f, RZ ;  /* 0x0000001f03037819 */ /* 0x000fc800000006ff */
[----:B------:R-:W2:Y:S02]  /*19070*/  SYNCS.PHASECHK.TRANS64.TRYWAIT P1, [R0+URZ+0x33470], R3 ;  /* 0x03347003000075a7 */ /* 0x000ea4000802017f */
[----:B--2---:R-:W-:Y:S05]  /*19080*/  @!P1 BRA `(.L_x_2614) ;  /* 0x0000004800e09947 */ /* 0x004fea0003800000 */
.L_x_2721:
[----:B------:R-:W-:Y:S05]  /*19090*/  BSYNC B0 ;  /* 0x0000000000007941 */ /* 0x000fea0003800000 */
.L_x_2613:
[----:B------:R-:W-:-:S13]  /*190a0*/  LOP3.LUT P1, RZ, R17, 0x10, RZ, 0xc0, !PT ;  /* 0x0000001011ff7812 */ /* 0x000fda000782c0ff */
[----:B------:R-:W-:Y:S05]  /*190b0*/  @!P1 BRA `(.L_x_2615) ;  /* 0x0000000000049947 */ /* 0x000fea0003800000 */
[----:B------:R-:W-:Y:S01]  /*190c0*/  BPT.TRAP 0x1 ;  /* 0x000000040000795c */ /* 0x000fe20000300000 */
.L_x_2615:
[----:B------:R-:W-:Y:S01]  /*190d0*/  SHF.L.U32 R5, R20, 0x1f, RZ ;  /* 0x0000001f14057819 */ /* 0x000fe200000006ff */
[----:B--2---:R-:W-:-:S03]  /*190e0*/  IMAD R3, R19, 0x7800, RZ ;  /* 0x0000780013037824 */ /* 0x004fc600078e02ff */
[----:B------:R-:W2:Y:S02]  /*190f0*/  SYNCS.PHASECHK.TRANS64.TRYWAIT P1, [R0+URZ+0x33460], R5 ;  /* 0x03346005000075a7 */ /* 0x000ea4000802017f */
[----:B--2---:R-:W-:Y:S05]  /*19100*/  @!P1 BRA `(.L_x_2616) ;  /* 0x0000004800d49947 */ /* 0x004fea0003800000 */
.L_x_2722:
[----:B------:R-:W2:Y:S04]  /*19110*/  LDL R2, [R1+0x14] ;  /* 0x0000140001027983 */ /* 0x000ea80000100800 */
[----:B------:R-:W5:Y:S01]  /*19120*/  LDL R8, [R1+0x10] ;  /* 0x0000100001087983 */ /* 0x000f620000100800 */
[----:B------:R-:W-:Y:S05]  /*19130*/  WARPSYNC.ALL ;  /* 0x0000000000007948 */ /* 0x000fea0003800000 */
[----:B------:R-:W-:-:S02]  /*19140*/  LOP3.LUT P1, RZ, R17, 0x10, RZ, 0xc0, !PT ;  /* 0x0000001011ff7812 */ /* 0x000fc4000782c0ff */
[C---:B--2---:R-:W-:Y:S02]  /*19150*/  LOP3.LUT R5, R3.reuse, R2, RZ, 0xfc, !PT ;  /* 0x0000000203057212 */ /* 0x044fe400078efcff */
[----:B-----5:R-:W-:-:S03]  /*19160*/  LOP3.LUT R3, R3, R8, RZ, 0xfc, !PT ;  /* 0x0000000803037212 */ /* 0x020fc600078efcff */
[C---:B------:R-:W-:Y:S02]  /*19170*/  IMAD.IADD R2, R16.reuse, 0x1, R5 ;  /* 0x0000000110027824 */ /* 0x040fe400078e0205 */
[----:B------:R-:W-:-:S03]  /*19180*/  IMAD.IADD R3, R16, 0x1, R3 ;  /* 0x0000000110037824 */ /* 0x000fc600078e0203 */
[----:B0--34-:R-:W0:Y:S02]  /*19190*/  LDSM.16.MT88.4 R4, [R2+0xf200] ;  /* 0x00f200000204783b */ /* 0x019e240000004200 */
        /* <DEDUP_REMOVED lines=97> */
.L_x_2617:
[----:B--2---:R2:W-:Y:S01]  /*197b0*/  SYNCS.ARRIVE.TRANS64.A1T0 RZ, [R0+URZ+0x33450], RZ ;  /* 0x033450ff00ff79a7 */ /* 0x0045e2000810003f */
[----:B------:R-:W-:Y:S06]  /*197c0*/  BAR.SYNC.DEFER_BLOCKING 0x2, 0x80 ;  /* 0x0082000000007b1d */ /* 0x000fec0000010000 */
[----:B------:R-:W-:Y:S05]  /*197d0*/  @!P0 BRA `(.L_x_2618) ;  /* 0x0000000000048947 */ /* 0x000fea0003800000 */
[----:B------:R-:W-:Y:S01]  /*197e0*/  BPT.TRAP 0x1 ;  /* 0x000000040000795c */ /* 0x000fe20000300000 */
.L_x_2618:
[----:B--2---:R-:W-:Y:S02]  /*197f0*/  VIADD R0, R0, 0x33480 ;  /* 0x0003348000007836 */ /* 0x004fe40000000000 */
[----:B------:R-:W-:Y:S02]  /*19800*/  IMAD.MOV.U32 R20, RZ, RZ, R31 ;  /* 0x000000ffff147224 */ /* 0x000fe400078e001f */
[----:B------:R-:W-:Y:S01]  /*19810*/  IMAD.MOV.U32 R19, RZ, RZ, R28 ;  /* 0x000000ffff137224 */ /* 0x000fe200078e001c */
[----:B------:R-:W-:-:S04]  /*19820*/  PRMT R0, R37, 0x654, R0 ;  /* 0x0000065425007816 */ /* 0x000fc80000000000 */
[----:B------:R3:W-:Y:S01]  /*19830*/  SYNCS.ARRIVE.TRANS64.RED.A1T0 RZ, [R0+URZ], RZ ;  /* 0x000000ff00ff79a7 */ /* 0x0007e2000810043f */
[----:B------:R-:W-:Y:S05]  /*19840*/  @P2 BRA `(.L_x_2619) ;  /* 0xffffffe400e02947 */ /* 0x000fea000383ffff */
.L_x_2599:
[----:B---3--:R-:W3:Y:S01]  /*19850*/  S2R R0, SR_TID.X ;  /* 0x0000000000007919 */ /* 0x008ee20000002100 */
[----:B------:R-:W-:Y:S01]  /*19860*/  BSSY B0, `(.L_x_2620) ;  /* 0x0000013000007945 */ /* 0x000fe20003800000 */
[----:B---3--:R-:W-:Y:S01]  /*19870*/  LOP3.LUT R2, R0, 0x7f, RZ, 0xc0, !PT ;  /* 0x0000007f00027812 */ /* 0x008fe200078ec0ff */
[----:B------:R-:W-:-:S03]  /*19880*/  IMAD.U32 R0, RZ, RZ, UR46 ;  /* 0x0000002eff007e24 */ /* 0x000fc6000f8e00ff */
[----:B------:R-:W-:Y:S02]  /*19890*/  ISETP.NE.AND P1, PT, R2, RZ, PT ;  /* 0x000000ff0200720c */ /* 0x000fe40003f25270 */
[----:B------:R-:W-:-:S11]  /*198a0*/  ISETP.NE.AND P0, PT, R0, 0x3, PT ;  /* 0x000000030000780c */ /* 0x000fd60003f05270 */
[----:B------:R-:W-:Y:S05]  /*198b0*/  @P1 BRA `(.L_x_2621) ;  /* 0x0000000000341947 */ /* 0x000fea0003800000 */
[----:B------:R-:W3:Y:S01]  /*198c0*/  S2R R5, SR_LANEID ;  /* 0x0000000000057919 */ /* 0x000ee20000000000 */
[----:B------:R-:W-:Y:S01]  /*198d0*/  VOTEU.ANY UR4, UPT, PT ;  /* 0x0000000000047886 */ /* 0x000fe200038e0100 */
[----:B0-----:R-:W0:Y:S01]  /*198e0*/  LDC.64 R2, c[0x0][0xc60] ;  /* 0x00031800ff027b82 */ /* 0x001e220000000a00 */
[----:B------:R-:W3:Y:S02]  /*198f0*/  FLO.U32 R0, UR4 ;  /* 0x0000000400007d00 */ /* 0x000ee400080e0000 */
[----:B---3--:R-:W-:-:S06]  /*19900*/  ISETP.EQ.U32.AND P1, PT, R0, R5, PT ;  /* 0x000000050000720c */ /* 0x008fcc0003f22070 */
[----:B------:R-:W0:Y:S07]  /*19910*/  POPC R5, UR4 ;  /* 0x0000000400057d09 */ /* 0x000e2e0008000000 */
[----:B0-----:R-:W3:Y:S01]  /*19920*/  @P1 ATOMG.E.ADD.STRONG.GPU PT, R3, desc[UR36][R2.64], R5 ;  /* 0x00000005020319a8 */ /* 0x001ee200081ee1e4 */
[----:B------:R-:W0:Y:S02]  /*19930*/  S2R R4, SR_LTMASK ;  /* 0x0000000000047919 */ /* 0x000e240000003900 */
[----:B0-----:R-:W-:-:S04]  /*19940*/  LOP3.LUT R4, R4, UR4, RZ, 0xc0, !PT ;  /* 0x0000000404047c12 */ /* 0x001fc8000f8ec0ff */
[----:B------:R-:W0:Y:S01]  /*19950*/  POPC R7, R4 ;  /* 0x0000000400077309 */ /* 0x000e220000000000 */
[----:B---3--:R-:W0:Y:S02]  /*19960*/  SHFL.IDX PT, R0, R3, R0, 0x1f ;  /* 0x00001f0003007589 */ /* 0x008e2400000e0000 */
[----:B0-----:R-:W-:-:S05]  /*19970*/  IADD3 R0, R0, UR47, R7 ;  /* 0x0000002f00007c10 */ /* 0x001fca000fffe007 */
[----:B------:R3:W-:Y:S02]  /*19980*/  STL [R1], R0 ;  /* 0x0000000001007387 */ /* 0x0007e40000100800 */
.L_x_2621:
[----:B------:R-:W-:Y:S05]  /*19990*/  BSYNC B0 ;  /* 0x0000000000007941 */ /* 0x000fea0003800000 */
.L_x_2620:
[----:B------:R-:W-:Y:S05]  /*199a0*/  @!P0 BRA `(.L_x_2622) ;  /* 0x0000000000048947 */ /* 0x000fea0003800000 */
[----:B------:R-:W-:Y:S01]  /*199b0*/  BPT.TRAP 0x1 ;  /* 0x000000040000795c */ /* 0x000fe20000300000 */
.L_x_2622:
[----:B---3--:R-:W-:Y:S01]  /*199c0*/  LOP3.LUT R0, R31, 0x1, RZ, 0x3c, !PT ;  /* 0x000000011f007812 */ /* 0x008fe200078e3cff */
[----:B0-----:R-:W-:Y:S01]  /*199d0*/  IMAD R3, R28, 0x8, R16 ;  /* 0x000000081c037824 */ /* 0x001fe200078e0210 */
[----:B------:R-:W-:Y:S02]  /*199e0*/  BSSY B0, `(.L_x_2623) ;  /* 0x0000004000007945 */ /* 0x000fe40003800000 */
[----:B------:R-:W-:-:S04]  /*199f0*/  SHF.L.U32 R0, R0, 0x1f, RZ ;  /* 0x0000001f00007819 */ /* 0x000fc800000006ff */
[----:B------:R-:W0:Y:S02]  /*19a00*/  SYNCS.PHASECHK.TRANS64.TRYWAIT P1, [R3+URZ+0x33470], R0 ;  /* 0x03347000030075a7 */ /* 0x000e24000802017f */
[----:B0-----:R-:W-:Y:S05]  /*19a10*/  @!P1 BRA `(.L_x_2624) ;  /* 0x0000004000a49947 */ /* 0x001fea0003800000 */
.L_x_2723:
[----:B------:R-:W-:Y:S05]  /*19a20*/  BSYNC B0 ;  /* 0x0000000000007941 */ /* 0x000fea0003800000 */
.L_x_2623:
[----:B------:R-:W-:-:S13]  /*19a30*/  LOP3.LUT P1, RZ, R17, 0x10, RZ, 0xc0, !PT ;  /* 0x0000001011ff7812 */ /* 0x000fda000782c0ff */
[----:B------:R-:W-:Y:S05]  /*19a40*/  @!P1 BRA `(.L_x_2625) ;  /* 0x0000000000049947 */ /* 0x000fea0003800000 */
[----:B------:R-:W-:Y:S01]  /*19a50*/  BPT.TRAP 0x1 ;  /* 0x000000040000795c */ /* 0x000fe20000300000 */
.L_x_2625:
[----:B0-----:R-:W-:-:S04]  /*19a60*/  SHF.L.U32 R0, R31, 0x1f, RZ ;  /* 0x0000001f1f007819 */ /* 0x001fc800000006ff */
[----:B------:R-:W0:Y:S02]  /*19a70*/  SYNCS.PHASECHK.TRANS64.TRYWAIT P1, [R3+URZ+0x33460], R0 ;  /* 0x03346000030075a7 */ /* 0x000e24000802017f */
[----:B0-----:R-:W-:Y:S05]  /*19a80*/  @!P1 BRA `(.L_x_2626) ;  /* 0x00000040009c9947 */ /* 0x001fea0003800000 */
.L_x_2724:
[----:B------:R-:W3:Y:S04]  /*19a90*/  LDL R4, [R1+0x14] ;  /* 0x0000140001047983 */ /* 0x000ee80000100800 */
[----:B------:R-:W4:Y:S01]  /*19aa0*/  LDL R10, [R1+0x10] ;  /* 0x00001000010a7983 */ /* 0x000f220000100800 */
[----:B------:R-:W-:Y:S01]  /*19ab0*/  IMAD R2, R28, 0x7800, RZ ;  /* 0x000078001c027824 */ /* 0x000fe200078e02ff */
[----:B------:R-:W-:Y:S05]  /*19ac0*/  WARPSYNC.ALL ;  /* 0x0000000000007948 */ /* 0x000fea0003800000 */
[----:B------:R-:W-:-:S02]  /*19ad0*/  LOP3.LUT P1, RZ, R17, 0x10, RZ, 0xc0, !PT ;  /* 0x0000001011ff7812 */ /* 0x000fc4000782c0ff */
        /* <DEDUP_REMOVED lines=102> */
.L_x_2627:
[----:B---3--:R3:W-:Y:S01]  /*1a140*/  SYNCS.ARRIVE.TRANS64.A1T0 RZ, [R3+URZ+0x33450], RZ ;  /* 0x033450ff03ff79a7 */ /* 0x0087e2000810003f */
[----:B------:R-:W-:Y:S06]  /*1a150*/  BAR.SYNC.DEFER_BLOCKING 0x2, 0x80 ;  /* 0x0082000000007b1d */ /* 0x000fec0000010000 */
[----:B------:R-:W-:Y:S05]  /*1a160*/  @!P0 BRA `(.L_x_2628) ;  /* 0x0000000000048947 */ /* 0x000fea0003800000 */
[----:B------:R-:W-:Y:S01]  /*1a170*/  BPT.TRAP 0x1 ;  /* 0x000000040000795c */ /* 0x000fe20000300000 */
.L_x_2628:
[----:B------:R-:W-:Y:S02]  /*1a180*/  VIADD R0, R3, 0x33480 ;  /* 0x0003348003007836 */ /* 0x000fe40000000000 */
[----:B------:R-:W-:-:S03]  /*1a190*/  VIADD R28, R28, 0x1 ;  /* 0x000000011c1c7836 */ /* 0x000fc60000000000 */
[----:B------:R-:W-:Y:S02]  /*1a1a0*/  PRMT R0, R37, 0x654, R0 ;  /* 0x0000065425007816 */ /* 0x000fe40000000000 */
[C---:B------:R-:W-:Y:S02]  /*1a1b0*/  ISETP.NE.AND P0, PT, R28.reuse, 0x2, PT ;  /* 0x000000021c00780c */ /* 0x040fe40003f05270 */
[----:B------:R4:W-:Y:S02]  /*1a1c0*/  SYNCS.ARRIVE.TRANS64.RED.A1T0 RZ, [R0+URZ], RZ ;  /* 0x000000ff00ff79a7 */ /* 0x0009e4000810043f */
[----:B------:R-:W-:Y:S02]  /*1a1d0*/  SEL R28, R28, RZ, P0 ;  /* 0x000000ff1c1c7207 */ /* 0x000fe40000000000 */
[----:B----4-:R-:W-:-:S04]  /*1a1e0*/  SEL R0, RZ, 0x1, P0 ;  /* 0x00000001ff007807 */ /* 0x010fc80000000000 */
[----:B------:R-:W-:-:S07]  /*1a1f0*/  LOP3.LUT R31, R31, R0, RZ, 0x3c, !PT ;  /* 0x000000001f1f7212 */ /* 0x000fce00078e3cff */
.L_x_2567:
[----:B------:R-:W-:Y:S05]  /*1a200*/  BSYNC B7 ;  /* 0x0000000000077941 */ /* 0x000fea0003800000 */
.L_x_2565:
[----:B------:R-:W-:-:S13]  /*1a210*/  LOP3.LUT P0, RZ, R17, 0x200, RZ, 0xc0, !PT ;  /* 0x0000020011ff7812 */ /* 0x000fda000780c0ff */
[----:B------:R-:W-:Y:S05]  /*1a220*/  @!P0 BRA `(.L_x_2629) ;  /* 0x0000000000308947 */ /* 0x000fea0003800000 */
[----:B------:R-:W5:Y:S08]  /*1a230*/  S2UR UR4, SR_CgaCtaId ;  /* 0x00000000000479c3 */ /* 0x000f700000008800 */
[----:B------:R-:W-:Y:S01]  /*1a240*/  BAR.SYNC.DEFER_BLOCKING 0x5, 0x180 ;  /* 0x0146000000007b1d */ /* 0x000fe20000010000 */
[----:B------:R-:W-:Y:S01]  /*1a250*/  MOV R16, 0x400 ;  /* 0x0000040000107802 */ /* 0x000fe20000000f00 */
[----:B-----5:R-:W-:-:S05]  /*1a260*/  IMAD.U32 R37, RZ, RZ, UR4 ;  /* 0x00000004ff257e24 */ /* 0x020fca000f8e00ff */
[----:B------:R-:W-:-:S05]  /*1a270*/  LEA R16, R37, R16, 0x18 ;  /* 0x0000001025107211 */ /* 0x000fca00078ec0ff */
[----:B------:R-:W5:Y:S04]  /*1a280*/  LDS.128 R4, [R16+0x334d0] ;  /* 0x0334d00010047984 */ /* 0x000f680000000c00 */
[----:B-----5:R0:W-:Y:S01]  /*1a290*/  STL.64 [R1], R4 ;  /* 0x0000000401007387 */ /* 0x0201e20000100a00 */
[----:B----4-:R-:W-:-:S03]  /*1a2a0*/  IMAD.MOV.U32 R0, RZ, RZ, R7 ;  /* 0x000000ffff007224 */ /* 0x010fc600078e0007 */
[----:B------:R0:W-:Y:S02]  /*1a2b0*/  STL [R1+0x8], R6 ;  /* 0x0000080601007387 */ /* 0x0001e40000100800 */
[----:B------:R-:W-:Y:S01]  /*1a2c0*/  R2UR UR41, R0 ;  /* 0x00000000002972ca */ /* 0x000fe200000e0000 */
[----:B------:R-:W-:Y:S06]  /*1a2d0*/  BAR.ARV 0x4, 0x180 ;  /* 0x0106000000007b1d */ /* 0x000fec0000002000 */
[----:B------:R-:W-:Y:S08]  /*1a2e0*/  BRA `(.L_x_2630) ;  /* 0x0000000c00e87947 */ /* 0x000ff00003800000 */
.L_x_2629:
[----:B----4-:R-:W4:Y:S01]  /*1a2f0*/  LDL.LU R0, [R1] ;  /* 0x0000000001007983 */ /* 0x010f220000300800 */
[----:B------:R-:W-:Y:S01]  /*1a300*/  ULDC UR4, c[0x0][0xc3c] ;  /* 0x00030f0000047ab9 */ /* 0x000fe20000000800 */
[----:B0-----:R-:W0:Y:S02]  /*1a310*/  S2R R2, SR_TID.X ;  /* 0x0000000000027919 */ /* 0x001e240000002100 */
[----:B0-----:R-:W-:-:S04]  /*1a320*/  LOP3.LUT R9, R2, 0x1f, RZ, 0xc0, !PT ;  /* 0x0000001f02097812 */ /* 0x001fc800078ec0ff */
[C---:B------:R-:W-:Y:S01]  /*1a330*/  ISETP.NE.AND P0, PT, R9.reuse, 0x1f, PT ;  /* 0x0000001f0900780c */ /* 0x040fe20003f05270 */
[----:B------:R-:W-:-:S05]  /*1a340*/  VIADD R7, R9, UR41 ;  /* 0x0000002909077c36 */ /* 0x000fca0008000000 */
[----:B------:R-:W-:Y:S01]  /*1a350*/  ISETP.GE.OR P1, PT, R7, UR4, !P0 ;  /* 0x0000000407007c0c */ /* 0x000fe2000c726670 */
[----:B------:R-:W-:-:S12]  /*1a360*/  ULDC UR4, c[0x0][0xc3c] ;  /* 0x00030f0000047ab9 */ /* 0x000fd80000000800 */
[----:B---3--:R-:W0:Y:S08]  /*1a370*/  @!P1 LDC.64 R2, c[0x0][0xc80] ;  /* 0x00032000ff029b82 */ /* 0x008e300000000a00 */
[----:B------:R-:W3:Y:S01]  /*1a380*/  @!P1 LDC.64 R4, c[0x0][0xc78] ;  /* 0x00031e00ff049b82 */ /* 0x000ee20000000a00 */
[----:B0-----:R-:W-:-:S04]  /*1a390*/  @!P1 IMAD.WIDE R2, R7, 0x4, R2 ;  /* 0x0000000407029825 */ /* 0x001fc800078e0202 */
[----:B----4-:R-:W-:Y:S02]  /*1a3a0*/  IMAD.MOV.U32 R10, RZ, RZ, R0 ;  /* 0x000000ffff0a7224 */ /* 0x010fe400078e0000 */
[----:B------:R-:W-:-:S06]  /*1a3b0*/  IMAD.MOV.U32 R0, RZ, RZ, RZ ;  /* 0x000000ffff007224 */ /* 0x000fcc00078e00ff */
[----:B------:R3:W4:Y:S02]  /*1a3c0*/  @!P1 LDG.E R0, desc[UR36][R2.64] ;  /* 0x0000002402009981 */ /* 0x000724000c1e1900 */
[----:B---3--:R-:W-:-:S04]  /*1a3d0*/  @!P1 IMAD.WIDE R2, R7, 0x4, R4 ;  /* 0x0000000407029825 */ /* 0x008fc800078e0204 */
[----:B------:R-:W-:-:S06]  /*1a3e0*/  IMAD.MOV.U32 R5, RZ, RZ, RZ ;  /* 0x000000ffff057224 */ /* 0x000fcc00078e00ff */
[----:B------:R-:W4:Y:S01]  /*1a3f0*/  @!P1 LDG.E R5, desc[UR36][R2.64] ;  /* 0x0000002402059981 */ /* 0x000f22000c1e1900 */
[C---:B------:R-:W-:Y:S02]  /*1a400*/  ISETP.NE.AND P1, PT, R9.reuse, RZ, PT ;  /* 0x000000ff0900720c */ /* 0x040fe40003f25270 */
[C---:B------:R-:W-:Y:S01]  /*1a410*/  ISETP.GE.U32.AND P2, PT, R9.reuse, 0x2, PT ;  /* 0x000000020900780c */ /* 0x040fe20003f46070 */
[----:B------:R-:W-:Y:S01]  /*1a420*/  SHFL.IDX PT, R11, R10, 0x1, 0x1f ;  /* 0x00201f000a0b7f89 */ /* 0x000fe200000e0000 */
[C---:B------:R-:W-:Y:S02]  /*1a430*/  ISETP.GE.U32.AND P3, PT, R9.reuse, 0x4, PT ;  /* 0x000000040900780c */ /* 0x040fe40003f66070 */
[C---:B------:R-:W-:Y:S02]  /*1a440*/  ISETP.GE.U32.AND P4, PT, R9.reuse, 0x8, PT ;  /* 0x000000080900780c */ /* 0x040fe40003f86070 */
[----:B------:R-:W-:Y:S01]  /*1a450*/  ISETP.GE.U32.AND P5, PT, R9, 0x10, PT ;  /* 0x000000100900780c */ /* 0x000fe20003fa6070 */
[----:B----4-:R-:W-:-:S05]  /*1a460*/  IMAD R4, R5, R0, RZ ;  /* 0x0000000005047224 */ /* 0x010fca00078e02ff */
        /* <DEDUP_REMOVED lines=23> */
.L_x_2633:
        /* <DEDUP_REMOVED lines=10> */
[----:B------:R-:W3:Y:S01]  /*1a680*/  @!P6 LDC.64 R4, c[0x0][0xc78] ;  /* 0x00031e00ff04eb82 */ /* 0x000ee20000000a00 */
[----:B0-----:R-:W-:-:S05]  /*1a690*/  @!P6 IMAD.WIDE R2, R11, 0x4, R2 ;  /* 0x000000040b02e825 */ /* 0x001fca00078e0202 */
[----:B------:R3:W4:Y:S02]  /*1a6a0*/  @!P6 LDG.E R0, desc[UR36][R2.64] ;  /* 0x000000240200e981 */ /* 0x000724000c1e1900 */
[----:B---3--:R-:W-:-:S04]  /*1a6b0*/  @!P6 IMAD.WIDE R2, R11, 0x4, R4 ;  /* 0x000000040b02e825 */ /* 0x008fc800078e0204 */
[----:B------:R-:W-:-:S06]  /*1a6c0*/  IMAD.MOV.U32 R5, RZ, RZ, RZ ;  /* 0x000000ffff057224 */ /* 0x000fcc00078e00ff */
[----:B------:R-:W4:Y:S02]  /*1a6d0*/  @!P6 LDG.E R5, desc[UR36][R2.64] ;  /* 0x000000240205e981 */ /* 0x000f24000c1e1900 */
[----:B----4-:R-:W-:-:S05]  /*1a6e0*/  IMAD R13, R5, R0, RZ ;  /* 0x00000000050d7224 */ /* 0x010fca00078e02ff */
[----:B------:R-:W0:Y:S02]  /*1a6f0*/  SHFL.UP PT, R4, R13, 0x1, RZ ;  /* 0x042000000d047989 */ /* 0x000e2400000e00ff */
[----:B0-----:R-:W-:-:S05]  /*1a700*/  SEL R4, R4, RZ, P1 ;  /* 0x000000ff04047207 */ /* 0x001fca0000800000 */
[----:B------:R-:W-:-:S05]  /*1a710*/  IMAD.IADD R4, R13, 0x1, R4 ;  /* 0x000000010d047824 */ /* 0x000fca00078e0204 */
[----:B------:R-:W0:Y:S02]  /*1a720*/  SHFL.UP PT, R8, R4, 0x2, RZ ;  /* 0x0440000004087989 */ /* 0x000e2400000e00ff */
[----:B0-----:R-:W-:-:S05]  /*1a730*/  SEL R11, R8, RZ, P2 ;  /* 0x000000ff080b7207 */ /* 0x001fca0001000000 */
[----:B------:R-:W-:Y:S02]  /*1a740*/  IMAD.IADD R11, R4, 0x1, R11 ;  /* 0x00000001040b7824 */ /* 0x000fe400078e020b */
[----:B------:R-:W0:Y:S03]  /*1a750*/  LDC R4, c[0x0][0xc38] ;  /* 0x00030e00ff047b82 */ /* 0x000e260000000800 */
[----:B------:R-:W3:Y:S02]  /*1a760*/  SHFL.UP PT, R8, R11, 0x4, RZ ;  /* 0x048000000b087989 */ /* 0x000ee400000e00ff */
[----:B---3--:R-:W-:-:S05]  /*1a770*/  SEL R8, R8, RZ, P3 ;  /* 0x000000ff08087207 */ /* 0x008fca0001800000 */
[----:B------:R-:W-:-:S05]  /*1a780*/  IMAD.IADD R8, R11, 0x1, R8 ;  /* 0x000000010b087824 */ /* 0x000fca00078e0208 */
[----:B------:R-:W3:Y:S02]  /*1a790*/  SHFL.UP PT, R2, R8, 0x8, RZ ;  /* 0x0500000008027989 */ /* 0x000ee400000e00ff */
[----:B---3--:R-:W-:-:S05]  /*1a7a0*/  SEL R3, R2, RZ, P4 ;  /* 0x000000ff02037207 */ /* 0x008fca0002000000 */
[----:B------:R-:W-:-:S05]  /*1a7b0*/  IMAD.IADD R3, R8, 0x1, R3 ;  /* 0x0000000108037824 */ /* 0x000fca00078e0203 */
[----:B------:R-:W3:Y:S02]  /*1a7c0*/  SHFL.UP PT, R2, R3, 0x10, RZ ;  /* 0x0600000003027989 */ /* 0x000ee400000e00ff */
[----:B---3--:R-:W-:-:S05]  /*1a7d0*/  SEL R2, R2, RZ, P5 ;  /* 0x000000ff02027207 */ /* 0x008fca0002800000 */
        /* <DEDUP_REMOVED lines=8> */
.L_x_2631:
        /* <DEDUP_REMOVED lines=8> */
[----:B------:R0:W3:Y:S04]  /*1a8e0*/  SHFL.IDX PT, R8, R5, R8, 0x1f ;  /* 0x00001f0805087589 */ /* 0x0000e800000e0000 */
[----:B------:R0:W4:Y:S01]  /*1a8f0*/  SHFL.IDX PT, R0, R0, R9, 0x1f ;  /* 0x00001f0900007589 */ /* 0x00012200000e0000 */
[----:B------:R-:W-:Y:S05]  /*1a900*/  @!P0 BRA `(.L_x_2634) ;  /* 0x00000000000c8947 */ /* 0x000fea0003800000 */
[----:B------:R-:W-:-:S06]  /*1a910*/  UIADD3 UR5, UR4, -0x1, URZ ;  /* 0xffffffff04057890 */ /* 0x000fcc000fffe03f */
[----:B------:R-:W-:-:S05]  /*1a920*/  IMAD.U32 R10, RZ, RZ, UR5 ;  /* 0x00000005ff0a7e24 */ /* 0x000fca000f8e00ff */
[----:B------:R0:W0:Y:S02]  /*1a930*/  SHFL.IDX PT, R7, R3, R10, 0x1f ;  /* 0x00001f0a03077589 */ /* 0x00002400000e0000 */
.L_x_2634:
[----:B0-----:R-:W-:Y:S01]  /*1a940*/  IMAD R2, R7, R4, R2 ;  /* 0x0000000407027224 */ /* 0x001fe200078e0202 */
[----:B---3--:R-:W-:Y:S01]  /*1a950*/  ISETP.NE.AND P0, PT, R8, 0x1, PT ;  /* 0x000000010800780c */ /* 0x008fe20003f05270 */
[----:B------:R-:W-:Y:S02]  /*1a960*/  UIADD3 UR41, UR4, UR41, URZ ;  /* 0x0000002904297290 */ /* 0x000fe4000fffe03f */
[----:B------:R-:W-:Y:S01]  /*1a970*/  IMAD.IADD R5, R6, 0x1, -R2 ;  /* 0x0000000106057824 */ /* 0x000fe200078e0a02 */
[----:B------:R0:W-:Y:S09]  /*1a980*/  STL [R1], R2 ;  /* 0x0000000201007387 */ /* 0x0001f20000100800 */
[----:B------:R-:W-:Y:S05]  /*1a990*/  @!P0 BRA `(.L_x_2635) ;  /* 0x0000000000e08947 */ /* 0x000fea0003800000 */
[----:B----4-:R-:W-:Y:S02]  /*1a9a0*/  IABS R4, R0 ;  /* 0x0000000000047213 */ /* 0x010fe40000000000 */
[----:B------:R-:W-:Y:S02]  /*1a9b0*/  IABS R6, R8 ;  /* 0x0000000800067213 */ /* 0x000fe40000000000 */
[----:B------:R-:W3:Y:S08]  /*1a9c0*/  I2F.RP R7, R4 ;  /* 0x0000000400077306 */ /* 0x000ef00000209400 */
[----:B------:R-:W4:Y:S08]  /*1a9d0*/  I2F.RP R10, R6 ;  /* 0x00000006000a7306 */ /* 0x000f300000209400 */
[----:B---3--:R-:W0:Y:S08]  /*1a9e0*/  MUFU.RCP R7, R7 ;  /* 0x0000000700077308 */ /* 0x008e300000001000 */
[----:B----4-:R-:W-:Y:S01]  /*1a9f0*/  MUFU.RCP R10, R10 ;  /* 0x0000000a000a7308 */ /* 0x010fe20000001000 */
[----:B0-----:R-:W-:Y:S01]  /*1aa00*/  VIADD R2, R7, 0xffffffe ;  /* 0x0ffffffe07027836 */ /* 0x001fe20000000000 */
[----:B------:R-:W-:-:S06]  /*1aa10*/  IABS R7, R0 ;  /* 0x0000000000077213 */ /* 0x000fcc0000000000 */
[----:B------:R0:W3:Y:S02]  /*1aa20*/  F2I.FTZ.U32.TRUNC.NTZ R3, R2 ;  /* 0x0000000200037305 */ /* 0x0000e4000021f000 */
[----:B0-----:R-:W-:Y:S02]  /*1aa30*/  IMAD.MOV.U32 R2, RZ, RZ, RZ ;  /* 0x000000ffff027224 */ /* 0x001fe400078e00ff */
[----:B---3--:R-:W-:-:S04]  /*1aa40*/  IMAD.MOV R9, RZ, RZ, -R3 ;  /* 0x000000ffff097224 */ /* 0x008fc800078e0a03 */
[----:B------:R-:W-:-:S04]  /*1aa50*/  IMAD R9, R9, R4, RZ ;  /* 0x0000000409097224 */ /* 0x000fc800078e02ff */
[----:B------:R-:W-:Y:S01]  /*1aa60*/  IMAD.HI.U32 R3, R3, R9, R2 ;  /* 0x0000000903037227 */ /* 0x000fe200078e0002 */
[----:B------:R-:W-:-:S03]  /*1aa70*/  IABS R2, R5 ;  /* 0x0000000500027213 */ /* 0x000fc60000000000 */
[----:B------:R-:W-:Y:S02]  /*1aa80*/  IMAD.MOV R9, RZ, RZ, -R7 ;  /* 0x000000ffff097224 */ /* 0x000fe400078e0a07 */
[----:B------:R-:W-:-:S04]  /*1aa90*/  IMAD.HI.U32 R7, R3, R2, RZ ;  /* 0x0000000203077227 */ /* 0x000fc800078e00ff */
[----:B------:R-:W-:Y:S02]  /*1aaa0*/  IMAD R9, R7, R9, R2 ;  /* 0x0000000907097224 */ /* 0x000fe400078e0202 */
[----:B------:R-:W-:Y:S02]  /*1aab0*/  VIADD R3, R10, 0xffffffe ;  /* 0x0ffffffe0a037836 */ /* 0x000fe40000000000 */
[----:B------:R-:W-:Y:S01]  /*1aac0*/  IMAD.MOV.U32 R2, RZ, RZ, RZ ;  /* 0x000000ffff027224 */ /* 0x000fe200078e00ff */
[----:B------:R-:W-:-:S03]  /*1aad0*/  ISETP.GT.U32.AND P1, PT, R4, R9, PT ;  /* 0x000000090400720c */ /* 0x000fc60003f24070 */
[----:B------:R-:W0:Y:S10]  /*1aae0*/  F2I.FTZ.U32.TRUNC.NTZ R3, R3 ;  /* 0x0000000300037305 */ /* 0x000e34000021f000 */
[----:B------:R-:W-:-:S02]  /*1aaf0*/  @!P1 IMAD.IADD R9, R9, 0x1, -R4 ;  /* 0x0000000109099824 */ /* 0x000fc400078e0a04 */
[----:B------:R-:W-:Y:S01]  /*1ab00*/  @!P1 VIADD R7, R7, 0x1 ;  /* 0x0000000107079836 */ /* 0x000fe20000000000 */
[----:B------:R-:W-:Y:S02]  /*1ab10*/  ISETP.NE.AND P1, PT, R0, RZ, PT ;  /* 0x000000ff0000720c */ /* 0x000fe40003f25270 */
[----:B------:R-:W-:Y:S01]  /*1ab20*/  ISETP.GE.U32.AND P0, PT, R9, R4, PT ;  /* 0x000000040900720c */ /* 0x000fe20003f06070 */
[----:B0-----:R-:W-:-:S04]  /*1ab30*/  IMAD.MOV R9, RZ, RZ, -R3 ;  /* 0x000000ffff097224 */ /* 0x001fc800078e0a03 */
[----:B------:R-:W-:-:S04]  /*1ab40*/  IMAD R9, R9, R6, RZ ;  /* 0x0000000609097224 */ /* 0x000fc800078e02ff */
[----:B------:R-:W-:Y:S01]  /*1ab50*/  IMAD.HI.U32 R4, R3, R9, R2 ;  /* 0x0000000903047227 */ /* 0x000fe200078e0002 */
[----:B------:R-:W-:-:S03]  /*1ab60*/  LOP3.LUT R2, R5, R0, RZ, 0x3c, !PT ;  /* 0x0000000005027212 */ /* 0x000fc600078e3cff */
[----:B------:R-:W-:Y:S01]  /*1ab70*/  @P0 VIADD R7, R7, 0x1 ;  /* 0x0000000107070836 */ /* 0x000fe20000000000 */
[----:B------:R-:W-:Y:S02]  /*1ab80*/  ISETP.GE.AND P2, PT, R2, RZ, PT ;  /* 0x000000ff0200720c */ /* 0x000fe40003f46270 */
[----:B------:R-:W-:-:S05]  /*1ab90*/  IABS R2, R8 ;  /* 0x0000000800027213 */ /* 0x000fca0000000000 */
[----:B------:R-:W-:-:S06]  /*1aba0*/  IMAD.MOV R2, RZ, RZ, -R2 ;  /* 0x000000ffff027224 */ /* 0x000fcc00078e0a02 */
[----:B------:R-:W-:Y:S01]  /*1abb0*/  @!P2 IMAD.MOV R7, RZ, RZ, -R7 ;  /* 0x000000ffff07a224 */ /* 0x000fe200078e0a07 */
[----:B------:R-:W-:-:S04]  /*1abc0*/  @!P1 LOP3.LUT R7, RZ, R0, RZ, 0x33, !PT ;  /* 0x00000000ff079212 */ /* 0x000fc800078e33ff */
[----:B------:R-:W-:-:S05]  /*1abd0*/  IABS R3, R7 ;  /* 0x0000000700037213 */ /* 0x000fca0000000000 */
[----:B------:R-:W-:-:S04]  /*1abe0*/  IMAD.HI.U32 R4, R4, R3, RZ ;  /* 0x0000000304047227 */ /* 0x000fc800078e00ff */
[----:B------:R-:W-:Y:S01]  /*1abf0*/  IMAD R3, R4, R2, R3 ;  /* 0x0000000204037224 */ /* 0x000fe200078e0203 */
[----:B------:R-:W-:-:S04]  /*1ac00*/  LOP3.LUT R2, R7, R8, RZ, 0x3c, !PT ;  /* 0x0000000807027212 */ /* 0x000fc800078e3cff */
[----:B------:R-:W-:Y:S02]  /*1ac10*/  ISETP.GT.U32.AND P1, PT, R6, R3, PT ;  /* 0x000000030600720c */ /* 0x000fe40003f24070 */
[----:B------:R-:W-:-:S11]  /*1ac20*/  ISETP.GE.AND P2, PT, R2, RZ, PT ;  /* 0x000000ff0200720c */ /* 0x000fd60003f46270 */
[----:B------:R-:W-:Y:S02]  /*1ac30*/  @!P1 IMAD.IADD R3, R3, 0x1, -R6 ;  /* 0x0000000103039824 */ /* 0x000fe400078e0a06 */
[----:B------:R-:W-:Y:S01]  /*1ac40*/  @!P1 VIADD R4, R4, 0x1 ;  /* 0x0000000104049836 */ /* 0x000fe20000000000 */
[----:B------:R-:W-:Y:S02]  /*1ac50*/  ISETP.NE.AND P1, PT, R8, RZ, PT ;  /* 0x000000ff0800720c */ /* 0x000fe40003f25270 */
[----:B------:R-:W-:-:S13]  /*1ac60*/  ISETP.GE.U32.AND P0, PT, R3, R6, PT ;  /* 0x000000060300720c */ /* 0x000fda0003f06070 */
[----:B------:R-:W-:-:S04]  /*1ac70*/  @P0 VIADD R4, R4, 0x1 ;  /* 0x0000000104040836 */ /* 0x000fc80000000000 */
[----:B------:R-:W-:Y:S01]  /*1ac80*/  @!P2 IMAD.MOV R4, RZ, RZ, -R4 ;  /* 0x000000ffff04a224 */ /* 0x000fe200078e0a04 */
[----:B------:R-:W-:-:S05]  /*1ac90*/  @!P1 LOP3.LUT R4, RZ, R8, RZ, 0x33, !PT ;  /* 0x00000008ff049212 */ /* 0x000fca00078e33ff */
[--C-:B------:R-:W-:Y:S02]  /*1aca0*/  IMAD.MOV R2, RZ, RZ, -R4.reuse ;  /* 0x000000ffff027224 */ /* 0x100fe400078e0a04 */
[C---:B------:R-:W-:Y:S02]  /*1acb0*/  IMAD R3, R8.reuse, 0x1000000, R4 ;  /* 0x0100000008037824 */ /* 0x040fe400078e0204 */
[--C-:B------:R-:W-:Y:S02]  /*1acc0*/  IMAD R8, R8, R2, R7.reuse ;  /* 0x0000000208087224 */ /* 0x100fe400078e0207 */
[----:B------:R-:W-:Y:S02]  /*1acd0*/  IMAD.MOV R2, RZ, RZ, -R7 ;  /* 0x000000ffff027224 */ /* 0x000fe400078e0a07 */
[----:B------:R-:W-:Y:S02]  /*1ace0*/  IMAD R3, R8, 0x10000, R3 ;  /* 0x0001000008037824 */ /* 0x000fe400078e0203 */
[----:B------:R-:W-:-:S03]  /*1acf0*/  IMAD R2, R0, R2, R5 ;  /* 0x0000000200027224 */ /* 0x000fc600078e0205 */
[----:B------:R3:W-:Y:S01]  /*1ad00*/  STL [R1+0x8], R3 ;  /* 0x0000080301007387 */ /* 0x0007e20000100800 */
[----:B------:R-:W-:Y:S05]  /*1ad10*/  BRA `(.L_x_2636) ;  /* 0x0000000000fc7947 */ /* 0x000fea0003800000 */
.L_x_2635:
[----:B------:R-:W-:Y:S02]  /*1ad20*/  ULDC.64 UR4, c[0x0][0xc90] ;  /* 0x0003240000047ab9 */ /* 0x000fe40000000a00 */
[----:B------:R-:W-:-:S06]  /*1ad30*/  UIMAD.WIDE UR4, UR41, 0x4, UR4 ;  /* 0x00000004290478a5 */ /* 0x000fcc000f8e0204 */
[----:B0-----:R-:W-:Y:S02]  /*1ad40*/  IMAD.U32 R2, RZ, RZ, UR4 ;  /* 0x00000004ff027e24 */ /* 0x001fe4000f8e00ff */
[----:B------:R-:W-:-:S05]  /*1ad50*/  IMAD.U32 R3, RZ, RZ, UR5 ;  /* 0x00000005ff037e24 */ /* 0x000fca000f8e00ff */
[----:B------:R0:W4:Y:S02]  /*1ad60*/  LDG.E R9, desc[UR36][R2.64] ;  /* 0x0000002402097981 */ /* 0x000124000c1e1900 */
[----:B0-----:R-:W-:Y:S02]  /*1ad70*/  IMAD.MOV.U32 R2, RZ, RZ, RZ ;  /* 0x000000ffff027224 */ /* 0x001fe400078e00ff */
[----:B----4-:R-:W-:-:S05]  /*1ad80*/  IMAD R6, R0, R9, RZ ;  /* 0x0000000900067224 */ /* 0x010fca00078e02ff */
        /* <DEDUP_REMOVED lines=33> */
[----:B0-----:R-:W-:Y:S01]  /*1afa0*/  VIADD R3, R9, 0xffffffe ;  /* 0x0ffffffe09037836 */ /* 0x001fe20000000000 */
[----:B------:R-:W-:-:S05]  /*1afb0*/  IABS R9, R5 ;  /* 0x0000000500097213 */ /* 0x000fca0000000000 */
        /* <DEDUP_REMOVED lines=12> */
[----:B------:R-:W-:Y:S02]  /*1b080*/  LOP3.LUT R3, R5, R4, RZ, 0x3c, !PT ;  /* 0x0000000405037212 */ /* 0x000fe400078e3cff */
[----:B------:R-:W-:Y:S02]  /*1b090*/  IADD3 R5, R7, 0x1000000, R5 ;  /* 0x0100000007057810 */ /* 0x000fe40007ffe005 */
[----:B------:R-:W-:-:S07]  /*1b0a0*/  ISETP.GE.AND P2, PT, R3, RZ, PT ;  /* 0x000000ff0300720c */ /* 0x000fce0003f46270 */
[----:B------:R-:W-:-:S06]  /*1b0b0*/  @P0 VIADD R2, R2, 0x1 ;  /* 0x0000000102020836 */ /* 0x000fcc0000000000 */
[----:B------:R-:W-:Y:S01]  /*1b0c0*/  @!P2 IMAD.MOV R2, RZ, RZ, -R2 ;  /* 0x000000ffff02a224 */ /* 0x000fe200078e0a02 */
[----:B------:R-:W-:Y:S01]  /*1b0d0*/  @!P1 LOP3.LUT R2, RZ, R4, RZ, 0x33, !PT ;  /* 0x00000004ff029212 */ /* 0x000fe200078e33ff */
[----:B------:R-:W-:-:S04]  /*1b0e0*/  IMAD.MOV R4, RZ, RZ, -R4 ;  /* 0x000000ffff047224 */ /* 0x000fc800078e0a04 */
[----:B------:R-:W-:-:S05]  /*1b0f0*/  IMAD R3, R2, R4, R5 ;  /* 0x0000000402037224 */ /* 0x000fca00078e0205 */
[----:B------:R0:W-:Y:S02]  /*1b100*/  STL [R1+0x8], R3 ;  /* 0x0000080301007387 */ /* 0x0001e40000100800 */
.L_x_2636:
[----:B0--3--:R-:W-:-:S05]  /*1b110*/  LOP3.LUT R3, RZ, R2, RZ, 0x33, !PT ;  /* 0x00000002ff037212 */ /* 0x009fca00078e33ff */
[----:B------:R-:W-:-:S05]  /*1b120*/  IMAD.IADD R0, R0, 0x1, R3 ;  /* 0x0000000100007824 */ /* 0x000fca00078e0203 */
[----:B------:R3:W-:Y:S01]  /*1b130*/  STL [R1+0x4], R0 ;  /* 0x0000040001007387 */ /* 0x0007e20000100800 */
[----:B------:R-:W-:Y:S05]  /*1b140*/  BRA `(.L_x_2637) ;  /* 0x0000000000107947 */ /* 0x000fea0003800000 */
.L_x_2632:
[----:B------:R0:W-:Y:S01]  /*1b150*/  STL [R1], R6 ;  /* 0x0000000601007387 */ /* 0x0001e20000100800 */
[----:B------:R-:W-:-:S03]  /*1b160*/  ULDC UR41, c[0x0][0xc3c] ;  /* 0x00030f0000297ab9 */ /* 0x000fc60000000800 */
[----:B------:R0:W-:Y:S04]  /*1b170*/  STL [R1+0x4], RZ ;  /* 0x000004ff01007387 */ /* 0x0001e80000100800 */
[----:B------:R0:W-:Y:S02]  /*1b180*/  STL [R1+0x8], RZ ;  /* 0x000008ff01007387 */ /* 0x0001e40000100800 */
.L_x_2637:
[----:B------:R-:W4:Y:S04]  /*1b190*/  LDL R3, [R1+0x4] ;  /* 0x0000040001037983 */ /* 0x000f280000100800 */
[----:B------:R-:W0:Y:S04]  /*1b1a0*/  LDL R2, [R1+0x8] ;  /* 0x0000080001027983 */ /* 0x000e280000100800 */
[----:B------:R-:W5:Y:S01]  /*1b1b0*/  LDL R4, [R1] ;  /* 0x0000000001047983 */ /* 0x000f620000100800 */
[----:B---3--:R-:W3:Y:S02]  /*1b1c0*/  S2R R0, SR_TID.X ;  /* 0x0000000000007919 */ /* 0x008ee40000002100 */
[----:B---3--:R-:W-:Y:S01]  /*1b1d0*/  LOP3.LUT R0, R0, 0x1f, RZ, 0xc0, !PT ;  /* 0x0000001f00007812 */ /* 0x008fe200078ec0ff */
[----:B------:R-:W-:Y:S03]  /*1b1e0*/  BAR.SYNC.DEFER_BLOCKING 0x4, 0x180 ;  /* 0x0106000000007b1d */ /* 0x000fe60000010000 */
[----:B------:R-:W-:-:S13]  /*1b1f0*/  ISETP.NE.AND P0, PT, R0, RZ, PT ;  /* 0x000000ff0000720c */ /* 0x000fda0003f05270 */
[----:B------:R-:W3:Y:S01]  /*1b200*/  @!P0 S2R R37, SR_CgaCtaId ;  /* 0x0000000000258919 */ /* 0x000ee20000008800 */
[----:B------:R-:W-:-:S04]  /*1b210*/  @!P0 MOV R0, 0x400 ;  /* 0x0000040000008802 */ /* 0x000fc80000000f00 */
[----:B---3--:R-:W-:Y:S01]  /*1b220*/  @!P0 LEA R16, R37, R0, 0x18 ;  /* 0x0000000025108211 */ /* 0x008fe200078ec0ff */
[----:B------:R-:W-:-:S04]  /*1b230*/  IMAD.U32 R0, RZ, RZ, UR41 ;  /* 0x00000029ff007e24 */ /* 0x000fc8000f8e00ff */
[----:B------:R-:W-:Y:S02]  /*1b240*/  @!P0 IMAD.MOV.U32 R7, RZ, RZ, R0 ;  /* 0x000000ffff078224 */ /* 0x000fe400078e0000 */
[----:B----4-:R-:W-:Y:S02]  /*1b250*/  IMAD.MOV.U32 R5, RZ, RZ, R3 ;  /* 0x000000ffff057224 */ /* 0x010fe400078e0003 */
[----:B0-----:R-:W-:-:S05]  /*1b260*/  IMAD.MOV.U32 R6, RZ, RZ, R2 ;  /* 0x000000ffff067224 */ /* 0x001fca00078e0002 */
[----:B-----5:R0:W-:Y:S01]  /*1b270*/  @!P0 STS.128 [R16+0x334d0], R4 ;  /* 0x0334d00410008388 */ /* 0x0201e20000000c00 */
[----:B------:R-:W-:Y:S06]  /*1b280*/  BAR.ARV 0x5, 0x180 ;  /* 0x0146000000007b1d */ /* 0x000fec0000002000 */
.L_x_2630:
[----:B------:R-:W-:Y:S02]  /*1b290*/  ULDC UR4, c[0x0][0xc3c] ;  /* 0x00030f0000047ab9 */ /* 0x000fe40000000800 */
[----:B------:R-:W-:-:S06]  /*1b2a0*/  UISETP.GE.AND UP0, UPT, UR41, UR4, UPT ;  /* 0x000000042900728c */ /* 0x000fcc000bf06270 */
[----:B------:R-:W-:-:S13]  /*1b2b0*/  PLOP3.LUT P0, PT, PT, PT, UP0, 0x80, 0x0 ;  /* 0x000000000000781c */ /* 0x000fda0003f0f008 */
[----:B------:R-:W-:Y:S05]  /*1b2c0*/  @!P0 BRA `(.L_x_2638) ;  /* 0xffffff9c00a08947 */ /* 0x000fea000383ffff */
.L_x_2560:
[----:B-1----:R-:W4:Y:S01]  /*1b2d0*/  LDL.LU R0, [R1+0x1c] ;  /* 0x00001c0001007983 */ /* 0x002f220000300800 */
[----:B------:R-:W-:Y:S01]  /*1b2e0*/  BSSY B0, `(.L_x_2639) ;  /* 0x000000b000007945 */ /* 0x000fe20003800000 */
[----:B0-----:R-:W0:Y:S01]  /*1b2f0*/  S2R R5, SR_CgaCtaId ;  /* 0x0000000000057919 */ /* 0x001e220000008800 */
[----:B----4-:R-:W-:-:S05]  /*1b300*/  VIADD R0, R0, 0x1 ;  /* 0x0000000100007836 */ /* 0x010fca0000000000 */
[----:B------:R-:W-:-:S04]  /*1b310*/  LEA.HI R2, R0, R0, RZ, 0x1 ;  /* 0x0000000000027211 */ /* 0x000fc800078f08ff */
[----:B---3--:R-:W-:Y:S02]  /*1b320*/  LOP3.LUT R3, R2, 0xfffffffe, RZ, 0xc0, !PT ;  /* 0xfffffffe02037812 */ /* 0x008fe400078ec0ff */
[----:B------:R-:W-:-:S03]  /*1b330*/  MOV R2, 0x400 ;  /* 0x0000040000027802 */ /* 0x000fc60000000f00 */
[----:B------:R-:W-:Y:S01]  /*1b340*/  IMAD.IADD R0, R0, 0x1, -R3 ;  /* 0x0000000100007824 */ /* 0x000fe200078e0a03 */
[----:B0-----:R-:W-:-:S04]  /*1b350*/  LEA R5, R5, R2, 0x18 ;  /* 0x0000000205057211 */ /* 0x001fc800078ec0ff */
[----:B------:R-:W-:-:S04]  /*1b360*/  SHF.L.U32 R0, R0, 0x1f, RZ ;  /* 0x0000001f00007819 */ /* 0x000fc800000006ff */
[----:B------:R-:W0:Y:S02]  /*1b370*/  SYNCS.PHASECHK.TRANS64.TRYWAIT P0, [R5+URZ+0x33420], R0 ;  /* 0x03342000050075a7 */ /* 0x000e24000800017f */
[----:B0-----:R-:W-:Y:S05]  /*1b380*/  @!P0 BRA `(.L_x_2640) ;  /* 0x0000002800708947 */ /* 0x001fea0003800000 */
.L_x_2725:
[----:B------:R-:W-:Y:S05]  /*1b390*/  BSYNC B0 ;  /* 0x0000000000007941 */ /* 0x000fea0003800000 */
.L_x_2639:
[----:B------:R-:W-:-:S03]  /*1b3a0*/  UMOV UR4, 0xffffffff ;  /* 0xffffffff00047882 */ /* 0x000fc60000000000 */
[----:B------:R-:W-:Y:S05]  /*1b3b0*/  BRA.DIV UR4, `(.L_x_2641) ;  /* 0x0000002a04787947 */ /* 0x000fea000b800000 */
[----:B0-----:R-:W0:Y:S02]  /*1b3c0*/  S2R R0, SR_TID.X ;  /* 0x0000000000007919 */ /* 0x001e240000002100 */
[----:B0-----:R-:W-:-:S04]  /*1b3d0*/  SHF.R.U32.HI R0, RZ, 0x5, R0 ;  /* 0x00000005ff007819 */ /* 0x001fc80000011600 */
[----:B------:R-:W-:-:S05]  /*1b3e0*/  LOP3.LUT R0, R0, 0x3, RZ, 0xc0, !PT ;  /* 0x0000000300007812 */ /* 0x000fca00078ec0ff */
[----:B--2---:R0:W1:Y:S02]  /*1b3f0*/  SHFL.IDX PT, R14, R0, RZ, 0x1f ;  /* 0x00001fff000e7589 */ /* 0x00406400000e0000 */
.L_x_2728:
[----:B-1----:R-:W-:Y:S01]  /*1b400*/  ISETP.NE.AND P0, PT, R14, RZ, PT ;  /* 0x000000ff0e00720c */ /* 0x002fe20003f05270 */
[----:B------:R-:W-:-:S12]  /*1b410*/  BSSY B0, `(.L_x_2642) ;  /* 0x000002e000007945 */ /* 0x000fd80003800000 */
[----:B------:R-:W-:Y:S05]  /*1b420*/  @P0 BRA `(.L_x_2643) ;  /* 0x0000000000b00947 */ /* 0x000fea0003800000 */
[----:B------:R-:W-:-:S03]  /*1b430*/  UMOV UR4, 0xffffffff ;  /* 0xffffffff00047882 */ /* 0x000fc60000000000 */
[----:B------:R-:W-:Y:S05]  /*1b440*/  BRA.DIV UR4, `(.L_x_2644) ;  /* 0x0000002a04887947 */ /* 0x000fea000b800000 */
[----:B------:R-:W-:-:S13]  /*1b450*/  ELECT P6, URZ, PT ;  /* 0x00000000003f782f */ /* 0x000fda00038c0000 */
.L_x_2731:
[----:B------:R-:W-:Y:S05]  /*1b460*/  @!P6 BRA `(.L_x_2643) ;  /* 0x0000000000a0e947 */ /* 0x000fea0003800000 */
[----:B0-----:R-:W2:Y:S02]  /*1b470*/  LDL R0, [R1+0x28] ;  /* 0x0000280001007983 */ /* 0x001ea40000100800 */
[----:B--2---:R-:W-:-:S13]  /*1b480*/  R2UR UR4, R0 ;  /* 0x00000000000472ca */ /* 0x004fda00000e0000 */
[----:B------:R-:W-:-:S06]  /*1b490*/  ULOP3.LUT UR4, UR4, 0x2, URZ, 0xfc, !UPT ;  /* 0x0000000204047892 */ /* 0x000fcc000f8efc3f */
[----:B------:R-:W-:-:S05]  /*1b4a0*/  IMAD.U32 R0, RZ, RZ, UR4 ;  /* 0x00000004ff007e24 */ /* 0x000fca000f8e00ff */
[----:B------:R-:W-:-:S13]  /*1b4b0*/  ISETP.NE.AND P0, PT, R0, 0x3, PT ;  /* 0x000000030000780c */ /* 0x000fda0003f05270 */
[----:B------:R-:W-:Y:S05]  /*1b4c0*/  @!P0 BRA `(.L_x_2645) ;  /* 0x0000000000048947 */ /* 0x000fea0003800000 */
[----:B------:R-:W-:Y:S01]  /*1b4d0*/  BPT.TRAP 0x1 ;  /* 0x000000040000795c */ /* 0x000fe20000300000 */
.L_x_2645:
[C---:B------:R-:W-:Y:S01]  /*1b4e0*/  IMAD R3, R28.reuse, 0x8, R5 ;  /* 0x000000081c037824 */ /* 0x040fe200078e0205 */
[----:B------:R-:W-:Y:S01]  /*1b4f0*/  SHF.L.U32 R2, R31, 0x1f, RZ ;  /* 0x0000001f1f027819 */ /* 0x000fe200000006ff */
[----:B------:R-:W-:-:S03]  /*1b500*/  VIADD R28, R28, 0x1 ;  /* 0x000000011c1c7836 */ /* 0x000fc60000000000 */
[----:B------:R-:W0:Y:S02]  /*1b510*/  SYNCS.PHASECHK.TRANS64.TRYWAIT P1, [R3+URZ+0x33440], R2 ;  /* 0x03344002030075a7 */ /* 0x000e24000802017f */
[----:B------:R-:W-:-:S04]  /*1b520*/  ISETP.NE.AND P2, PT, R28, 0x2, PT ;  /* 0x000000021c00780c */ /* 0x000fc80003f45270 */
[----:B------:R-:W-:Y:S01]  /*1b530*/  SEL R0, RZ, 0x1, P2 ;  /* 0x00000001ff007807 */ /* 0x000fe20001000000 */
[----:B0-----:R-:W-:Y:S08]  /*1b540*/  @!P1 BRA `(.L_x_2646) ;  /* 0x0000002800689947 */ /* 0x001ff00003800000 */
.L_x_2732:
[----:B------:R-:W-:Y:S02]  /*1b550*/  SEL R28, R28, RZ, P2 ;  /* 0x000000ff1c1c7207 */ /* 0x000fe40001000000 */
[----:B------:R-:W-:Y:S01]  /*1b560*/  LOP3.LUT R0, R31, R0, RZ, 0x3c, !PT ;  /* 0x000000001f007212 */ /* 0x000fe200078e3cff */
[----:B------:R-:W-:Y:S06]  /*1b570*/  @!P0 BRA `(.L_x_2647) ;  /* 0x0000000000048947 */ /* 0x000fec0003800000 */
[----:B------:R-:W-:Y:S01]  /*1b580*/  BPT.TRAP 0x1 ;  /* 0x000000040000795c */ /* 0x000fe20000300000 */
.L_x_2647:
[----:B------:R-:W-:Y:S01]  /*1b590*/  IMAD R5, R28, 0x8, R5 ;  /* 0x000000081c057824 */ /* 0x000fe200078e0205 */
[----:B------:R-:W-:-:S04]  /*1b5a0*/  SHF.L.U32 R0, R0, 0x1f, RZ ;  /* 0x0000001f00007819 */ /* 0x000fc800000006ff */
[----:B------:R-:W1:Y:S02]  /*1b5b0*/  SYNCS.PHASECHK.TRANS64.TRYWAIT P1, [R5+URZ+0x33440], R0 ;  /* 0x03344000050075a7 */ /* 0x000e64000802017f */
[----:B-1----:R-:W-:Y:S05]  /*1b5c0*/  @!P1 BRA `(.L_x_2648) ;  /* 0x00000028005c9947 */ /* 0x002fea0003800000 */
.L_x_2733:
[----:B------:R-:W-:Y:S05]  /*1b5d0*/  @!P0 BRA `(.L_x_2649) ;  /* 0x0000000000048947 */ /* 0x000fea0003800000 */
[----:B------:R-:W-:Y:S01]  /*1b5e0*/  BPT.TRAP 0x1 ;  /* 0x000000040000795c */ /* 0x000fe20000300000 */
.L_x_2649:
[----:B------:R-:W2:Y:S02]  /*1b5f0*/  SYNCS.PHASECHK.TRANS64.TRYWAIT P1, [R3+URZ+0x33460], R2 ;  /* 0x03346002030075a7 */ /* 0x000ea4000802017f */
[----:B--2---:R-:W-:Y:S05]  /*1b600*/  @!P1 BRA `(.L_x_2650) ;  /* 0x0000002800609947 */ /* 0x004fea0003800000 */
.L_x_2734:
[----:B------:R-:W-:Y:S05]  /*1b610*/  @!P0 BRA `(.L_x_2651) ;  /* 0x0000000000048947 */ /* 0x000fea0003800000 */
[----:B------:R-:W-:Y:S01]  /*1b620*/  BPT.TRAP 0x1 ;  /* 0x000000040000795c */ /* 0x000fe20000300000 */
.L_x_2651:
[----:B------:R-:W3:Y:S02]  /*1b630*/  SYNCS.PHASECHK.TRANS64.TRYWAIT P1, [R5+URZ+0x33460], R0 ;  /* 0x03346000050075a7 */ /* 0x000ee4000802017f */
[----:B---3--:R-:W-:Y:S05]  /*1b640*/  @!P1 BRA `(.L_x_2652) ;  /* 0x0000002800649947 */ /* 0x008fea0003800000 */
.L_x_2735:
[----:B------:R-:W-:Y:S05]  /*1b650*/  @!P0 BRA `(.L_x_2653) ;  /* 0x0000000000048947 */ /* 0x000fea0003800000 */
[----:B------:R-:W-:Y:S01]  /*1b660*/  BPT.TRAP 0x1 ;  /* 0x000000040000795c */ /* 0x000fe20000300000 */
.L_x_2653:
[----:B------:R-:W4:Y:S02]  /*1b670*/  SYNCS.PHASECHK.TRANS64.TRYWAIT P1, [R3+URZ+0x33480], R2 ;  /* 0x03348002030075a7 */ /* 0x000f24000802017f */
[----:B----4-:R-:W-:Y:S05]  /*1b680*/  @!P1 BRA `(.L_x_2654) ;  /* 0x0000002800689947 */ /* 0x010fea0003800000 */
.L_x_2736:
[----:B------:R-:W-:Y:S05]  /*1b690*/  @!P0 BRA `(.L_x_2655) ;  /* 0x0000000000048947 */ /* 0x000fea0003800000 */
[----:B------:R-:W-:Y:S01]  /*1b6a0*/  BPT.TRAP 0x1 ;  /* 0x000000040000795c */ /* 0x000fe20000300000 */
.L_x_2655:
[----:B------:R0:W0:Y:S02]  /*1b6b0*/  SYNCS.PHASECHK.TRANS64.TRYWAIT P0, [R5+URZ+0x33480], R0 ;  /* 0x03348000050075a7 */ /* 0x000024000800017f */
[----:B0-----:R-:W-:Y:S05]  /*1b6c0*/  @!P0 NANOSLEEP.SYNCS 0x989680 ;  /* 0x009896800000895d */ /* 0x001fea0003900000 */
[----:B------:R-:W0:Y:S02]  /*1b6d0*/  @!P0 SYNCS.PHASECHK.TRANS64 P0, [R5+URZ+0x33480], R0 ;  /* 0x03348000050085a7 */ /* 0x000e24000800007f */
[----:B0-----:R-:W-:Y:S05]  /*1b6e0*/  @!P0 BRA `(.L_x_2655) ;  /* 0xfffffffc00f08947 */ /* 0x001fea000383ffff */
.L_x_2643:
[----:B------:R-:W-:Y:S05]  /*1b6f0*/  BSYNC B0 ;  /* 0x0000000000007941 */ /* 0x000fea0003800000 */
.L_x_2642:
[----:B------:R-:W-:Y:S05]  /*1b700*/  EXIT ;  /* 0x000000000000794d */ /* 0x000fea0003800000 */
.L_x_2494:
[----:B0-----:R-:W-:-:S04]  /*1b710*/  IMAD.U32 R3, RZ, RZ, UR39 ;  /* 0x00000027ff037e24 */ /* 0x001fc8000f8e00ff */
[----:B------:R0:W1:Y:S03]  /*1b720*/  SYNCS.PHASECHK.TRANS64.TRYWAIT P0, [R3+URZ+0x33400], R2 ;  /* 0x03340002030075a7 */ /* 0x000066000800017f */
[----:B-1----:R-:W-:Y:S05]  /*1b730*/  @!P0 NANOSLEEP.SYNCS 0x989680 ;  /* 0x009896800000895d */ /* 0x002fea0003900000 */
[----:B------:R-:W1:Y:S02]  /*1b740*/  @!P0 SYNCS.PHASECHK.TRANS64 P0, [R3+URZ+0x33400], R2 ;  /* 0x03340002030085a7 */ /* 0x000e64000800007f */
[----:B-1----:R-:W-:Y:S05]  /*1b750*/  @!P0 BRA `(.L_x_2494) ;  /* 0xfffffffc00ec8947 */ /* 0x002fea000383ffff */
[----:B------:R-:W-:Y:S05]  /*1b760*/  BRA `(.L_x_2656) ;  /* 0xfffffe68005c7947 */ /* 0x000fea000383ffff */
.L_x_2498:
[----:B-1----:R1:W2:Y:S02]  /*1b770*/  SYNCS.PHASECHK.TRANS64.TRYWAIT P0, [R2+URZ+0x33430], R3 ;  /* 0x03343003020075a7 */ /* 0x0022a4000800017f */
[----:B--2---:R-:W-:Y:S05]  /*1b780*/  @!P0 NANOSLEEP.SYNCS 0x989680 ;  /* 0x009896800000895d */ /* 0x004fea0003900000 */
[----:B------:R-:W2:Y:S02]  /*1b790*/  @!P0 SYNCS.PHASECHK.TRANS64 P0, [R2+URZ+0x33430], R3 ;  /* 0x03343003020085a7 */ /* 0x000ea4000800007f */
[----:B--2---:R-:W-:Y:S05]  /*1b7a0*/  @!P0 BRA `(.L_x_2498) ;  /* 0xfffffffc00f08947 */ /* 0x004fea000383ffff */
[----:B------:R-:W-:Y:S05]  /*1b7b0*/  BRA `(.L_x_2497) ;  /* 0xfffffe6800787947 */ /* 0x000fea000383ffff */
.L_x_2504:
[----:B-1----:R-:W-:-:S04]  /*1b7c0*/  IMAD.U32 R7, RZ, RZ, UR6 ;  /* 0x00000006ff077e24 */ /* 0x002fc8000f8e00ff */
[----:B------:R1:W2:Y:S03]  /*1b7d0*/  SYNCS.PHASECHK.TRANS64.TRYWAIT P0, [R7+URZ+0x33430], R6 ;  /* 0x03343006070075a7 */ /* 0x0002a6000800017f */
[----:B--2---:R-:W-:Y:S05]  /*1b7e0*/  @!P0 NANOSLEEP.SYNCS 0x989680 ;  /* 0x009896800000895d */ /* 0x004fea0003900000 */
[----:B------:R-:W2:Y:S02]  /*1b7f0*/  @!P0 SYNCS.PHASECHK.TRANS64 P0, [R7+URZ+0x33430], R6 ;  /* 0x03343006070085a7 */ /* 0x000ea4000800007f */
[----:B--2---:R-:W-:Y:S05]  /*1b800*/  @!P0 BRA `(.L_x_2504) ;  /* 0xfffffffc00ec8947 */ /* 0x004fea000383ffff */
[----:B------:R-:W-:Y:S05]  /*1b810*/  BRA `(.L_x_2501) ;  /* 0xfffffeac00307947 */ /* 0x000fea000383ffff */
.L_x_2508:
[----:B-1----:R-:W-:-:S04]  /*1b820*/  IMAD.U32 R7, RZ, RZ, UR6 ;  /* 0x00000006ff077e24 */ /* 0x002fc8000f8e00ff */
[----:B------:R1:W2:Y:S03]  /*1b830*/  SYNCS.PHASECHK.TRANS64.TRYWAIT P0, [R7+URZ+0x33450], R6 ;  /* 0x03345006070075a7 */ /* 0x0002a6000800017f */
[----:B--2---:R-:W-:Y:S05]  /*1b840*/  @!P0 NANOSLEEP.SYNCS 0x989680 ;  /* 0x009896800000895d */ /* 0x004fea0003900000 */
[----:B------:R-:W2:Y:S02]  /*1b850*/  @!P0 SYNCS.PHASECHK.TRANS64 P0, [R7+URZ+0x33450], R6 ;  /* 0x03345006070085a7 */ /* 0x000ea4000800007f */
[----:B--2---:R-:W-:Y:S05]  /*1b860*/  @!P0 BRA `(.L_x_2508) ;  /* 0xfffffffc00ec8947 */ /* 0x004fea000383ffff */
[----:B------:R-:W-:Y:S05]  /*1b870*/  BRA `(.L_x_2505) ;  /* 0xfffffeb8003c7947 */ /* 0x000fea000383ffff */
.L_x_2516:
[----:B-1----:R-:W-:-:S04]  /*1b880*/  IMAD.U32 R7, RZ, RZ, UR6 ;  /* 0x00000006ff077e24 */ /* 0x002fc8000f8e00ff */
[----:B------:R1:W2:Y:S03]  /*1b890*/  SYNCS.PHASECHK.TRANS64.TRYWAIT P0, [R7+URZ+0x33430], R6 ;  /* 0x03343006070075a7 */ /* 0x0002a6000800017f */
[----:B--2---:R-:W-:Y:S05]  /*1b8a0*/  @!P0 NANOSLEEP.SYNCS 0x989680 ;  /* 0x009896800000895d */ /* 0x004fea0003900000 */
[----:B------:R-:W2:Y:S02]  /*1b8b0*/  @!P0 SYNCS.PHASECHK.TRANS64 P0, [R7+URZ+0x33430], R6 ;  /* 0x03343006070085a7 */ /* 0x000ea4000800007f */
[----:B--2---:R-:W-:Y:S05]  /*1b8c0*/  @!P0 BRA `(.L_x_2516) ;  /* 0xfffffffc00ec8947 */ /* 0x004fea000383ffff */
[----:B------:R-:W-:Y:S05]  /*1b8d0*/  BRA `(.L_x_2513) ;  /* 0xfffffef0002c7947 */ /* 0x000fea000383ffff */
.L_x_2520:
[----:B-1----:R-:W-:-:S04]  /*1b8e0*/  IMAD.U32 R7, RZ, RZ, UR6 ;  /* 0x00000006ff077e24 */ /* 0x002fc8000f8e00ff */
[----:B------:R1:W2:Y:S03]  /*1b8f0*/  SYNCS.PHASECHK.TRANS64.TRYWAIT P0, [R7+URZ+0x33450], R6 ;  /* 0x03345006070075a7 */ /* 0x0002a6000800017f */
[----:B--2---:R-:W-:Y:S05]  /*1b900*/  @!P0 NANOSLEEP.SYNCS 0x989680 ;  /* 0x009896800000895d */ /* 0x004fea0003900000 */
[----:B------:R-:W2:Y:S02]  /*1b910*/  @!P0 SYNCS.PHASECHK.TRANS64 P0, [R7+URZ+0x33450], R6 ;  /* 0x03345006070085a7 */ /* 0x000ea4000800007f */
[----:B--2---:R-:W-:Y:S05]  /*1b920*/  @!P0 BRA `(.L_x_2520) ;  /* 0xfffffffc00ec8947 */ /* 0x004fea000383ffff */
[----:B------:R-:W-:Y:S05]  /*1b930*/  BRA `(.L_x_2517) ;  /* 0xfffffefc002c7947 */ /* 0x000fea000383ffff */
.L_x_2527:
[----:B-1----:R-:W-:-:S04]  /*1b940*/  IMAD.U32 R5, RZ, RZ, UR5 ;  /* 0x00000005ff057e24 */ /* 0x002fc8000f8e00ff */
[----:B------:R1:W2:Y:S03]  /*1b950*/  SYNCS.PHASECHK.TRANS64.TRYWAIT P0, [R5+URZ+0x33450], R0 ;  /* 0x03345000050075a7 */ /* 0x0002a6000800017f */
[----:B--2---:R-:W-:Y:S05]  /*1b960*/  @!P0 NANOSLEEP.SYNCS 0x989680 ;  /* 0x009896800000895d */ /* 0x004fea0003900000 */
[----:B------:R-:W2:Y:S02]  /*1b970*/  @!P0 SYNCS.PHASECHK.TRANS64 P0, [R5+URZ+0x33450], R0 ;  /* 0x03345000050085a7 */ /* 0x000ea4000800007f */
[----:B--2---:R-:W-:Y:S05]  /*1b980*/  @!P0 BRA `(.L_x_2527) ;  /* 0xfffffffc00ec8947 */ /* 0x004fea000383ffff */
[----:B------:R-:W-:Y:S05]  /*1b990*/  BRA `(.L_x_2526) ;  /* 0xffffff2800087947 */ /* 0x000fea000383ffff */
.L_x_2576:
[----:B------:R-:W0:Y:S01]  /*1b9a0*/  S2R R20, SR_TID.X ;  /* 0x0000000000147919 */ /* 0x000e220000002100 */
[----:B------:R-:W-:Y:S02]  /*1b9b0*/  IMAD.MOV.U32 R11, RZ, RZ, 0x1f ;  /* 0x0000001fff0b7424 */ /* 0x000fe400078e00ff */
[----:B------:R-:W-:Y:S01]  /*1b9c0*/  IMAD.MOV.U32 R15, RZ, RZ, -0x1 ;  /* 0xffffffffff0f7424 */ /* 0x000fe200078e00ff */
[----:B0-----:R-:W-:-:S04]  /*1b9d0*/  SHF.R.U32.HI R12, RZ, 0x5, R20 ;  /* 0x00000005ff0c7819 */ /* 0x001fc80000011614 */
[----:B------:R-:W-:-:S05]  /*1b9e0*/  LOP3.LUT R12, R12, 0x3, RZ, 0xc0, !PT ;  /* 0x000000030c0c7812 */ /* 0x000fca00078ec0ff */
[----:B------:R-:W-:Y:S02]  /*1b9f0*/  IMAD.MOV.U32 R13, RZ, RZ, R12 ;  /* 0x000000ffff0d7224 */ /* 0x000fe400078e000c */
[----:B------:R-:W-:-:S07]  /*1ba00*/  IMAD.MOV.U32 R12, RZ, RZ, RZ ;  /* 0x000000ffff0c7224 */ /* 0x000fce00078e00ff */
[----:B-----5:R-:W-:Y:S05]  /*1ba10*/  WARPSYNC.COLLECTIVE R15, `(.L_x_2657) ;  /* 0x000000000f087348 */ /* 0x020fea0003c00000 */
[----:B------:R0:W1:Y:S02]  /*1ba20*/  SHFL.IDX P6, R14, R13, R12, R11 ;  /* 0x0000000c0d0e7389 */ /* 0x00006400000c000b */
[----:B01---5:R-:W-:Y:S01]  /*1ba30*/  ENDCOLLECTIVE ;  /* 0x000000000000791b */ /* 0x023fe20003800000 */
.L_x_2657:
[----:B------:R-:W-:Y:S05]  /*1ba40*/  BRA `(.L_x_2658) ;  /* 0xffffffa800e87947 */ /* 0x000fea000383ffff */
.L_x_2579:
[----:B0-----:R0:W1:Y:S02]  /*1ba50*/  SYNCS.PHASECHK.TRANS64.TRYWAIT P0, [R4+URZ+0x33480], R34 ;  /* 0x03348022040075a7 */ /* 0x001064000800017f */
[----:B-1----:R-:W-:Y:S05]  /*1ba60*/  @!P0 NANOSLEEP.SYNCS 0x989680 ;  /* 0x009896800000895d */ /* 0x002fea0003900000 */
[----:B------:R-:W1:Y:S02]  /*1ba70*/  @!P0 SYNCS.PHASECHK.TRANS64 P0, [R4+URZ+0x33480], R34 ;  /* 0x03348022040085a7 */ /* 0x000e64000800007f */
[----:B-1----:R-:W-:Y:S05]  /*1ba80*/  @!P0 BRA `(.L_x_2579) ;  /* 0xfffffffc00f08947 */ /* 0x002fea000383ffff */
[----:B------:R-:W-:Y:S05]  /*1ba90*/  BRA `(.L_x_2659) ;  /* 0xffffffac00087947 */ /* 0x000fea000383ffff */
.L_x_2580:
        /* <DEDUP_REMOVED lines=8> */
.L_x_2661:
[----:B------:R-:W-:Y:S05]  /*1bb20*/  BSYNC B0 ;  /* 0x0000000000007941 */ /* 0x000fea0003800000 */
.L_x_2660:
[----:B------:R-:W-:Y:S01]  /*1bb30*/  IMAD.MOV.U32 R13, RZ, RZ, R19 ;  /* 0x000000ffff0d7224 */ /* 0x000fe200078e0013 */
[----:B------:R-:W-:Y:S01]  /*1bb40*/  LOP3.LUT R17, R17, 0xffffff7f, RZ, 0xc0, !PT ;  /* 0xffffff7f11117812 */ /* 0x000fe200078ec0ff */
[----:B------:R-:W-:Y:S01]  /*1bb50*/  IMAD.MOV.U32 R12, RZ, RZ, RZ ;  /* 0x000000ffff0c7224 */ /* 0x000fe200078e00ff */
[C---:B------:R-:W-:Y:S01]  /*1bb60*/  ISETP.GE.AND P5, PT, R9.reuse, 0x21, PT ;  /* 0x000000210900780c */ /* 0x040fe20003fa6270 */
[----:B------:R-:W-:Y:S01]  /*1bb70*/  IMAD.MOV.U32 R11, RZ, RZ, 0x1c1f ;  /* 0x00001c1fff0b7424 */ /* 0x000fe200078e00ff */
[----:B------:R-:W-:Y:S01]  /*1bb80*/  ISETP.GE.AND P4, PT, R9, 0x41, PT ;  /* 0x000000410900780c */ /* 0x000fe20003f86270 */
[----:B------:R-:W-:Y:S02]  /*1bb90*/  IMAD.MOV.U32 R15, RZ, RZ, -0x1 ;  /* 0xffffffffff0f7424 */ /* 0x000fe400078e00ff */
[----:B------:R-:W-:-:S10]  /*1bba0*/  IMAD.MOV.U32 R0, RZ, RZ, R14 ;  /* 0x000000ffff007224 */ /* 0x000fd400078e000e */
[----:B------:R-:W-:Y:S05]  /*1bbb0*/  WARPSYNC.COLLECTIVE R15, `(.L_x_2662) ;  /* 0x000000000f087348 */ /* 0x000fea0003c00000 */
[----:B------:R0:W1:Y:S02]  /*1bbc0*/  SHFL.IDX P6, R14, R13, R12, R11 ;  /* 0x0000000c0d0e7389 */ /* 0x00006400000c000b */
[----:B01----:R-:W-:Y:S01]  /*1bbd0*/  ENDCOLLECTIVE ;  /* 0x000000000000791b */ /* 0x003fe20003800000 */
.L_x_2662:
[----:B------:R-:W0:Y:S01]  /*1bbe0*/  LDC R11, c[0x0][0x2f4] ;  /* 0x0000bd00ff0b7b82 */ /* 0x000e220000000800 */
[C---:B------:R-:W-:Y:S01]  /*1bbf0*/  LOP3.LUT R12, R32.reuse, 0x40, RZ, 0xfc, !PT ;  /* 0x00000040200c7812 */ /* 0x040fe200078efcff */
[----:B------:R-:W-:Y:S01]  /*1bc00*/  IMAD.MOV.U32 R13, RZ, RZ, R10 ;  /* 0x000000ffff0d7224 */ /* 0x000fe200078e000a */
[----:B------:R-:W-:Y:S01]  /*1bc10*/  LOP3.LUT R15, R32, 0x80, RZ, 0xfc, !PT ;  /* 0x00000080200f7812 */ /* 0x000fe200078efcff */
        /* <DEDUP_REMOVED lines=21> */
.L_x_2663:
        /* <DEDUP_REMOVED lines=9> */
.L_x_2664:
[----:B------:R-:W-:Y:S02]  /*1be00*/  IMAD.MOV.U32 R13, RZ, RZ, R10 ;  /* 0x000000ffff0d7224 */ /* 0x000fe400078e000a */
[----:B------:R-:W-:Y:S02]  /*1be10*/  IMAD.MOV.U32 R12, RZ, RZ, 0x2 ;  /* 0x00000002ff0c7424 */ /* 0x000fe400078e00ff */
[----:B------:R-:W-:-:S07]  /*1be20*/  IMAD.MOV.U32 R2, RZ, RZ, R14 ;  /* 0x000000ffff027224 */ /* 0x000fce00078e000e */
[----:B------:R-:W-:Y:S05]  /*1be30*/  WARPSYNC.COLLECTIVE R15, `(.L_x_2665) ;  /* 0x000000000f087348 */ /* 0x000fea0003c00000 */
[----:B------:R0:W1:Y:S02]  /*1be40*/  SHFL.IDX P6, R14, R13, R12, R11 ;  /* 0x0000000c0d0e7389 */ /* 0x00006400000c000b */
[----:B01----:R-:W-:Y:S01]  /*1be50*/  ENDCOLLECTIVE ;  /* 0x000000000000791b */ /* 0x003fe20003800000 */
.L_x_2665:
        /* <DEDUP_REMOVED lines=16> */
.L_x_2666:
[----:B------:R-:W-:Y:S02]  /*1bf60*/  IMAD.MOV.U32 R13, RZ, RZ, R10 ;  /* 0x000000ffff0d7224 */ /* 0x000fe400078e000a */
[----:B------:R-:W-:Y:S02]  /*1bf70*/  IMAD.MOV.U32 R12, RZ, RZ, 0x3 ;  /* 0x00000003ff0c7424 */ /* 0x000fe400078e00ff */
[----:B------:R-:W-:-:S07]  /*1bf80*/  IMAD.MOV.U32 R2, RZ, RZ, R14 ;  /* 0x000000ffff027224 */ /* 0x000fce00078e000e */
[----:B------:R-:W-:Y:S05]  /*1bf90*/  WARPSYNC.COLLECTIVE R15, `(.L_x_2667) ;  /* 0x000000000f087348 */ /* 0x000fea0003c00000 */
[----:B------:R0:W1:Y:S02]  /*1bfa0*/  SHFL.IDX P6, R14, R13, R12, R11 ;  /* 0x0000000c0d0e7389 */ /* 0x00006400000c000b */
[----:B01----:R-:W-:Y:S01]  /*1bfb0*/  ENDCOLLECTIVE ;  /* 0x000000000000791b */ /* 0x003fe20003800000 */
.L_x_2667:
        /* <DEDUP_REMOVED lines=13> */
.L_x_2668:
        /* <DEDUP_REMOVED lines=12> */
.L_x_2669:
        /* <DEDUP_REMOVED lines=13> */
.L_x_2670:
        /* <DEDUP_REMOVED lines=11> */
.L_x_2585:
[----:B----4-:R4:W0:Y:S02]  /*1c2d0*/  SYNCS.PHASECHK.TRANS64.TRYWAIT P0, [R4+URZ+0x33440], R34 ;  /* 0x03344022040075a7 */ /* 0x010824000800017f */
[----:B0-----:R-:W-:Y:S05]  /*1c2e0*/  @!P0 NANOSLEEP.SYNCS 0x989680 ;  /* 0x009896800000895d */ /* 0x001fea0003900000 */
[----:B------:R-:W0:Y:S02]  /*1c2f0*/  @!P0 SYNCS.PHASECHK.TRANS64 P0, [R4+URZ+0x33440], R34 ;  /* 0x03344022040085a7 */ /* 0x000e24000800007f */
[----:B0-----:R-:W-:Y:S05]  /*1c300*/  @!P0 BRA `(.L_x_2585) ;  /* 0xfffffffc00f08947 */ /* 0x001fea000383ffff */
[----:B------:R-:W-:Y:S05]  /*1c310*/  BRA `(.L_x_2672) ;  /* 0xffffffa800e87947 */ /* 0x000fea000383ffff */
.L_x_2586:
[----:B------:R-:W-:Y:S01]  /*1c320*/  BSSY B0, `(.L_x_2673) ;  /* 0x0000008000007945 */ /* 0x000fe20003800000 */
[----:B------:R-:W-:Y:S02]  /*1c330*/  IMAD.MOV.U32 R13, RZ, RZ, R10 ;  /* 0x000000ffff0d7224 */ /* 0x000fe400078e000a */
[----:B------:R-:W-:Y:S02]  /*1c340*/  IMAD.MOV.U32 R12, RZ, RZ, RZ ;  /* 0x000000ffff0c7224 */ /* 0x000fe400078e00ff */
[----:B------:R-:W-:Y:S02]  /*1c350*/  IMAD.MOV.U32 R11, RZ, RZ, 0x1c1f ;  /* 0x00001c1fff0b7424 */ /* 0x000fe400078e00ff */
[----:B------:R-:W-:-:S07]  /*1c360*/  IMAD.MOV.U32 R15, RZ, RZ, -0x1 ;  /* 0xffffffffff0f7424 */ /* 0x000fce00078e00ff */
[----:B01-34-:R-:W-:Y:S05]  /*1c370*/  WARPSYNC.COLLECTIVE R15, `(.L_x_2674) ;  /* 0x000000000f087348 */ /* 0x01bfea0003c00000 */
[----:B------:R2:W0:Y:S02]  /*1c380*/  SHFL.IDX P6, R14, R13, R12, R11 ;  /* 0x0000000c0d0e7389 */ /* 0x00042400000c000b */
[----:B01234-:R-:W-:Y:S01]  /*1c390*/  ENDCOLLECTIVE ;  /* 0x000000000000791b */ /* 0x01ffe20003800000 */
.L_x_2674:
[----:B------:R-:W-:Y:S05]  /*1c3a0*/  BSYNC B0 ;  /* 0x0000000000007941 */ /* 0x000fea0003800000 */
.L_x_2673:
        /* <DEDUP_REMOVED lines=11> */
.L_x_2675:
        /* <DEDUP_REMOVED lines=21> */
.L_x_2676:
[----:B------:R-:W-:Y:S02]  /*1c5b0*/  IMAD.MOV.U32 R13, RZ, RZ, R5 ;  /* 0x000000ffff0d7224 */ /* 0x000fe400078e0005 */
[----:B------:R-:W-:-:S07]  /*1c5c0*/  IMAD.MOV.U32 R2, RZ, RZ, R14 ;  /* 0x000000ffff027224 */ /* 0x000fce00078e000e */
[----:B------:R-:W-:Y:S05]  /*1c5d0*/  WARPSYNC.COLLECTIVE R15, `(.L_x_2677) ;  /* 0x000000000f087348 */ /* 0x000fea0003c00000 */
[----:B------:R0:W1:Y:S02]  /*1c5e0*/  SHFL.IDX P6, R14, R13, R12, R11 ;  /* 0x0000000c0d0e7389 */ /* 0x00006400000c000b */
[----:B01----:R-:W-:Y:S01]  /*1c5f0*/  ENDCOLLECTIVE ;  /* 0x000000000000791b */ /* 0x003fe20003800000 */
.L_x_2677:
        /* <DEDUP_REMOVED lines=16> */
.L_x_2678:
        /* <DEDUP_REMOVED lines=11> */
.L_x_2679:
[----:B------:R-:W-:Y:S02]  /*1c7b0*/  IMAD.MOV.U32 R13, RZ, RZ, R10 ;  /* 0x000000ffff0d7224 */ /* 0x000fe400078e000a */
[----:B------:R-:W-:Y:S02]  /*1c7c0*/  IMAD.MOV.U32 R12, RZ, RZ, 0x3 ;  /* 0x00000003ff0c7424 */ /* 0x000fe400078e00ff */
[----:B------:R-:W-:-:S07]  /*1c7d0*/  IMAD.MOV.U32 R3, RZ, RZ, R14 ;  /* 0x000000ffff037224 */ /* 0x000fce00078e000e */
[----:B------:R-:W-:Y:S05]  /*1c7e0*/  WARPSYNC.COLLECTIVE R15, `(.L_x_2680) ;  /* 0x000000000f087348 */ /* 0x000fea0003c00000 */
[----:B------:R0:W1:Y:S02]  /*1c7f0*/  SHFL.IDX P6, R14, R13, R12, R11 ;  /* 0x0000000c0d0e7389 */ /* 0x00006400000c000b */
[----:B01----:R-:W-:Y:S01]  /*1c800*/  ENDCOLLECTIVE ;  /* 0x000000000000791b */ /* 0x003fe20003800000 */
.L_x_2680:
        /* <DEDUP_REMOVED lines=10> */
.L_x_2681:
[----:B------:R-:W-:Y:S01]  /*1c8b0*/  @!PT LDS RZ, [RZ] ;  /* 0x00000000fffff984 */ /* 0x000fe20000000800 */
[----:B------:R-:W-:Y:S01]  /*1c8c0*/  @!PT LDS RZ, [RZ] ;  /* 0x00000000fffff984 */ /* 0x000fe20000000800 */
[----:B------:R-:W-:Y:S01]  /*1c8d0*/  @!PT LDS RZ, [RZ] ;  /* 0x00000000fffff984 */ /* 0x000fe20000000800 */
[----:B------:R0:W-:Y:S04]  /*1c8e0*/  @P4 LDGSTS.E.BYPASS.LTC128B.128 [R0+0x25200], desc[UR36][R2.64], !P5 ;  /* 0x2520000002004fae */ /* 0x0001e8000e901d64 */
[----:B------:R0:W-:Y:S04]  /*1c8f0*/  @P4 LDGSTS.E.BYPASS.LTC128B.128 [R0+0x27a00], desc[UR36][R2.64+0x40], !P2 ;  /* 0x27a0004002004fae */ /* 0x0001e8000d101d64 */
[----:B------:R0:W-:Y:S01]  /*1c900*/  @P4 LDGSTS.E.BYPASS.LTC128B.128 [R0+0x2a200], desc[UR36][R2.64+0x80], !P1 ;  /* 0x2a20008002004fae */ /* 0x0001e2000c901d64 */
[----:B------:R-:W-:Y:S02]  /*1c910*/  IMAD.MOV.U32 R13, RZ, RZ, R6 ;  /* 0x000000ffff0d7224 */ /* 0x000fe400078e0006 */
[----:B------:R-:W-:-:S02]  /*1c920*/  IMAD.MOV.U32 R12, RZ, RZ, RZ ;  /* 0x000000ffff0c7224 */ /* 0x000fc400078e00ff */
[----:B------:R-:W-:-:S07]  /*1c930*/  IMAD.MOV.U32 R5, RZ, RZ, R14 ;  /* 0x000000ffff057224 */ /* 0x000fce00078e000e */
[----:B0-----:R-:W-:Y:S05]  /*1c940*/  WARPSYNC.COLLECTIVE R15, `(.L_x_2682) ;  /* 0x000000000f087348 */ /* 0x001fea0003c00000 */
[----:B------:R1:W2:Y:S02]  /*1c950*/  SHFL.IDX P6, R14, R13, R12, R11 ;  /* 0x0000000c0d0e7389 */ /* 0x0002a400000c000b */
[----:B012---:R-:W-:Y:S01]  /*1c960*/  ENDCOLLECTIVE ;  /* 0x000000000000791b */ /* 0x007fe20003800000 */
.L_x_2682:
        /* <DEDUP_REMOVED lines=13> */
.L_x_2683:
[----:B------:R-:W-:Y:S05]  /*1ca40*/  BRA `(.L_x_2684) ;  /* 0xffffffa8005c7947 */ /* 0x000fea000383ffff */
.L_x_2593:
[----:B------:R-:W-:Y:S02]  /*1ca50*/  IMAD.MOV.U32 R13, RZ, RZ, R4 ;  /* 0x000000ffff0d7224 */ /* 0x000fe400078e0004 */
[----:B------:R-:W-:Y:S02]  /*1ca60*/  IMAD.MOV.U32 R12, RZ, RZ, RZ ;  /* 0x000000ffff0c7224 */ /* 0x000fe400078e00ff */
[----:B------:R-:W-:Y:S02]  /*1ca70*/  IMAD.MOV.U32 R11, RZ, RZ, 0x1c1f ;  /* 0x00001c1fff0b7424 */ /* 0x000fe400078e00ff */
[----:B------:R-:W-:Y:S02]  /*1ca80*/  IMAD.MOV.U32 R15, RZ, RZ, -0x1 ;  /* 0xffffffffff0f7424 */ /* 0x000fe400078e00ff */
[----:B------:R-:W-:Y:S02]  /*1ca90*/  IMAD R22, R22, R5, RZ ;  /* 0x0000000516167224 */ /* 0x000fe400078e02ff */
[----:B------:R-:W-:-:S07]  /*1caa0*/  IMAD R5, R19, 0x80, R8 ;  /* 0x0000008013057824 */ /* 0x000fce00078e0208 */
[----:B-----5:R-:W-:Y:S05]  /*1cab0*/  WARPSYNC.COLLECTIVE R15, `(.L_x_2685) ;  /* 0x000000000f087348 */ /* 0x020fea0003c00000 */
[----:B------:R0:W1:Y:S02]  /*1cac0*/  SHFL.IDX P6, R14, R13, R12, R11 ;  /* 0x0000000c0d0e7389 */ /* 0x00006400000c000b */
[----:B01---5:R-:W-:Y:S01]  /*1cad0*/  ENDCOLLECTIVE ;  /* 0x000000000000791b */ /* 0x023fe20003800000 */
.L_x_2685:
[C---:B------:R-:W-:Y:S01]  /*1cae0*/  VIADD R7, R5.reuse, 0x20 ;  /* 0x0000002005077836 */ /* 0x040fe20000000000 */
[----:B------:R-:W-:Y:S01]  /*1caf0*/  ISETP.GE.AND P0, PT, R5, R22, PT ;  /* 0x000000160500720c */ /* 0x000fe20003f06270 */
[----:B------:R-:W-:Y:S02]  /*1cb00*/  IMAD.MOV.U32 R13, RZ, RZ, R0 ;  /* 0x000000ffff0d7224 */ /* 0x000fe400078e0000 */
[----:B------:R-:W-:-:S10]  /*1cb10*/  IMAD.MOV.U32 R2, RZ, RZ, R14 ;  /* 0x000000ffff027224 */ /* 0x000fd400078e000e */
[----:B------:R-:W-:Y:S05]  /*1cb20*/  WARPSYNC.COLLECTIVE R15, `(.L_x_2686) ;  /* 0x000000000f087348 */ /* 0x000fea0003c00000 */
[----:B------:R0:W1:Y:S02]  /*1cb30*/  SHFL.IDX P6, R14, R13, R12, R11 ;  /* 0x0000000c0d0e7389 */ /* 0x00006400000c000b */
[----:B01----:R-:W-:Y:S01]  /*1cb40*/  ENDCOLLECTIVE ;  /* 0x000000000000791b */ /* 0x003fe20003800000 */
.L_x_2686:
        /* <DEDUP_REMOVED lines=8> */
.L_x_2687:
        /* <DEDUP_REMOVED lines=12> */
.L_x_2688:
        /* <DEDUP_REMOVED lines=8> */
.L_x_2689:
        /* <DEDUP_REMOVED lines=14> */
.L_x_2690:
        /* <DEDUP_REMOVED lines=8> */
.L_x_2691:
        /* <DEDUP_REMOVED lines=12> */
.L_x_2692:
[----:B------:R-:W-:Y:S05]  /*1cf30*/  BRA `(.L_x_2693) ;  /* 0xffffffac00887947 */ /* 0x000fea000383ffff */
.L_x_2598:
[----:B0-----:R0:W1:Y:S02]  /*1cf40*/  SYNCS.PHASECHK.TRANS64.TRYWAIT P0, [R16+URZ+0x33420], R3 ;  /* 0x03342003100075a7 */ /* 0x001064000800017f */
[----:B-1----:R-:W-:Y:S05]  /*1cf50*/  @!P0 NANOSLEEP.SYNCS 0x989680 ;  /* 0x009896800000895d */ /* 0x002fea0003900000 */
[----:B------:R-:W1:Y:S02]  /*1cf60*/  @!P0 SYNCS.PHASECHK.TRANS64 P0, [R16+URZ+0x33420], R3 ;  /* 0x03342003100085a7 */ /* 0x000e64000800007f */
[----:B-1----:R-:W-:Y:S05]  /*1cf70*/  @!P0 BRA `(.L_x_2598) ;  /* 0xfffffffc00f08947 */ /* 0x002fea000383ffff */
[----:B------:R-:W-:Y:S05]  /*1cf80*/  BRA `(.L_x_2694) ;  /* 0xffffffac00fc7947 */ /* 0x000fea000383ffff */
.L_x_2602:
[----:B0-----:R0:W1:Y:S02]  /*1cf90*/  SYNCS.PHASECHK.TRANS64.TRYWAIT P0, [R4+URZ+0x33480], R27 ;  /* 0x0334801b040075a7 */ /* 0x001064000800017f */
[----:B-1----:R-:W-:Y:S05]  /*1cfa0*/  @!P0 NANOSLEEP.SYNCS 0x989680 ;  /* 0x009896800000895d */ /* 0x002fea0003900000 */
[----:B------:R-:W1:Y:S02]  /*1cfb0*/  @!P0 SYNCS.PHASECHK.TRANS64 P0, [R4+URZ+0x33480], R27 ;  /* 0x0334801b040085a7 */ /* 0x000e64000800007f */
[----:B-1----:R-:W-:Y:S05]  /*1cfc0*/  @!P0 BRA `(.L_x_2602) ;  /* 0xfffffffc00f08947 */ /* 0x002fea000383ffff */
[----:B------:R-:W-:Y:S05]  /*1cfd0*/  BRA `(.L_x_2695) ;  /* 0xffffffb400187947 */ /* 0x000fea000383ffff */
.L_x_2603:
        /* <DEDUP_REMOVED lines=8> */
.L_x_2697:
[----:B------:R-:W-:Y:S05]  /*1d060*/  BSYNC B0 ;  /* 0x0000000000007941 */ /* 0x000fea0003800000 */
.L_x_2696:
        /* <DEDUP_REMOVED lines=8> */
.L_x_2698:
[----:B------:R-:W-:Y:S02]  /*1d0f0*/  IMAD.MOV.U32 R13, RZ, RZ, R22 ;  /* 0x000000ffff0d7224 */ /* 0x000fe400078e0016 */
[----:B------:R-:W-:Y:S02]  /*1d100*/  IMAD.MOV.U32 R12, RZ, RZ, 0x1 ;  /* 0x00000001ff0c7424 */ /* 0x000fe400078e00ff */
[----:B------:R-:W-:-:S07]  /*1d110*/  IMAD.MOV.U32 R2, RZ, RZ, R14 ;  /* 0x000000ffff027224 */ /* 0x000fce00078e000e */
[----:B------:R-:W-:Y:S05]  /*1d120*/  WARPSYNC.COLLECTIVE R15, `(.L_x_2699) ;  /* 0x000000000f087348 */ /* 0x000fea0003c00000 */
[----:B------:R0:W1:Y:S02]  /*1d130*/  SHFL.IDX P6, R14, R13, R12, R11 ;  /* 0x0000000c0d0e7389 */ /* 0x00006400000c000b */
[----:B01----:R-:W-:Y:S01]  /*1d140*/  ENDCOLLECTIVE ;  /* 0x000000000000791b */ /* 0x003fe20003800000 */
.L_x_2699:
        /* <DEDUP_REMOVED lines=14> */
.L_x_2700:
[----:B------:R-:W-:Y:S02]  /*1d230*/  IMAD.MOV.U32 R13, RZ, RZ, R22 ;  /* 0x000000ffff0d7224 */ /* 0x000fe400078e0016 */
[----:B------:R-:W-:Y:S02]  /*1d240*/  IMAD.MOV.U32 R12, RZ, RZ, 0x2 ;  /* 0x00000002ff0c7424 */ /* 0x000fe400078e00ff */
[----:B------:R-:W-:-:S07]  /*1d250*/  IMAD.MOV.U32 R2, RZ, RZ, R14 ;  /* 0x000000ffff027224 */ /* 0x000fce00078e000e */
[----:B------:R-:W-:Y:S05]  /*1d260*/  WARPSYNC.COLLECTIVE R15, `(.L_x_2701) ;  /* 0x000000000f087348 */ /* 0x000fea0003c00000 */
[----:B------:R0:W1:Y:S02]  /*1d270*/  SHFL.IDX P6, R14, R13, R12, R11 ;  /* 0x0000000c0d0e7389 */ /* 0x00006400000c000b */
[----:B01----:R-:W-:Y:S01]  /*1d280*/  ENDCOLLECTIVE ;  /* 0x000000000000791b */ /* 0x003fe20003800000 */
.L_x_2701:
        /* <DEDUP_REMOVED lines=13> */
.L_x_2702:
[----:B------:R-:W-:Y:S02]  /*1d360*/  IMAD.MOV.U32 R13, RZ, RZ, R22 ;  /* 0x000000ffff0d7224 */ /* 0x000fe400078e0016 */
[----:B------:R-:W-:Y:S02]  /*1d370*/  IMAD.MOV.U32 R12, RZ, RZ, 0x3 ;  /* 0x00000003ff0c7424 */ /* 0x000fe400078e00ff */
[----:B------:R-:W-:-:S07]  /*1d380*/  IMAD.MOV.U32 R2, RZ, RZ, R14 ;  /* 0x000000ffff027224 */ /* 0x000fce00078e000e */
[----:B------:R-:W-:Y:S05]  /*1d390*/  WARPSYNC.COLLECTIVE R15, `(.L_x_2703) ;  /* 0x000000000f087348 */ /* 0x000fea0003c00000 */
[----:B------:R0:W1:Y:S02]  /*1d3a0*/  SHFL.IDX P6, R14, R13, R12, R11 ;  /* 0x0000000c0d0e7389 */ /* 0x00006400000c000b */
[----:B01----:R-:W-:Y:S01]  /*1d3b0*/  ENDCOLLECTIVE ;  /* 0x000000000000791b */ /* 0x003fe20003800000 */
.L_x_2703:
        /* <DEDUP_REMOVED lines=13> */
.L_x_2704:
[----:B------:R-:W-:Y:S02]  /*1d490*/  IMAD.MOV.U32 R13, RZ, RZ, R23 ;  /* 0x000000ffff0d7224 */ /* 0x000fe400078e0017 */
[----:B------:R-:W-:Y:S02]  /*1d4a0*/  IMAD.MOV.U32 R12, RZ, RZ, RZ ;  /* 0x000000ffff0c7224 */ /* 0x000fe400078e00ff */
[----:B------:R-:W-:-:S07]  /*1d4b0*/  IMAD.MOV.U32 R2, RZ, RZ, R14 ;  /* 0x000000ffff027224 */ /* 0x000fce00078e000e */
[----:B------:R-:W-:Y:S05]  /*1d4c0*/  WARPSYNC.COLLECTIVE R15, `(.L_x_2705) ;  /* 0x000000000f087348 */ /* 0x000fea0003c00000 */
[----:B------:R0:W1:Y:S02]  /*1d4d0*/  SHFL.IDX P6, R14, R13, R12, R11 ;  /* 0x0000000c0d0e7389 */ /* 0x00006400000c000b */
[----:B01----:R-:W-:Y:S01]  /*1d4e0*/  ENDCOLLECTIVE ;  /* 0x000000000000791b */ /* 0x003fe20003800000 */
.L_x_2705:
        /* <DEDUP_REMOVED lines=13> */
.L_x_2706:
[----:B------:R-:W-:Y:S01]  /*1d5c0*/  IMAD.MOV.U32 R2, RZ, RZ, R14 ;  /* 0x000000ffff027224 */ /* 0x000fe200078e000e */
[----:B------:R-:W-:Y:S06]  /*1d5d0*/  BRA `(.L_x_2707) ;  /* 0xffffffb000b87947 */ /* 0x000fec000383ffff */
.L_x_2608:
[----:B----4-:R4:W0:Y:S02]  /*1d5e0*/  SYNCS.PHASECHK.TRANS64.TRYWAIT P0, [R4+URZ+0x33440], R27 ;  /* 0x0334401b040075a7 */ /* 0x010824000800017f */
[----:B0-----:R-:W-:Y:S05]  /*1d5f0*/  @!P0 NANOSLEEP.SYNCS 0x989680 ;  /* 0x009896800000895d */ /* 0x001fea0003900000 */
[----:B------:R-:W0:Y:S02]  /*1d600*/  @!P0 SYNCS.PHASECHK.TRANS64 P0, [R4+URZ+0x33440], R27 ;  /* 0x0334401b040085a7 */ /* 0x000e24000800007f */
[----:B0-----:R-:W-:Y:S05]  /*1d610*/  @!P0 BRA `(.L_x_2608) ;  /* 0xfffffffc00f08947 */ /* 0x001fea000383ffff */
[----:B------:R-:W-:Y:S05]  /*1d620*/  BRA `(.L_x_2708) ;  /* 0xffffffb4000c7947 */ /* 0x000fea000383ffff */
.L_x_2609:
        /* <DEDUP_REMOVED lines=8> */
.L_x_2710:
[----:B------:R-:W-:Y:S05]  /*1d6b0*/  BSYNC B0 ;  /* 0x0000000000007941 */ /* 0x000fea0003800000 */
.L_x_2709:
        /* <DEDUP_REMOVED lines=8> */
.L_x_2711:
[----:B------:R-:W-:Y:S02]  /*1d740*/  IMAD.MOV.U32 R13, RZ, RZ, R8 ;  /* 0x000000ffff0d7224 */ /* 0x000fe400078e0008 */
[----:B------:R-:W-:Y:S02]  /*1d750*/  IMAD.MOV.U32 R12, RZ, RZ, 0x1 ;  /* 0x00000001ff0c7424 */ /* 0x000fe400078e00ff */
[----:B------:R-:W-:-:S07]  /*1d760*/  IMAD.MOV.U32 R2, RZ, RZ, R14 ;  /* 0x000000ffff027224 */ /* 0x000fce00078e000e */
[----:B------:R-:W-:Y:S05]  /*1d770*/  WARPSYNC.COLLECTIVE R15, `(.L_x_2712) ;  /* 0x000000000f087348 */ /* 0x000fea0003c00000 */
[----:B------:R0:W1:Y:S02]  /*1d780*/  SHFL.IDX P6, R14, R13, R12, R11 ;  /* 0x0000000c0d0e7389 */ /* 0x00006400000c000b */
[----:B01----:R-:W-:Y:S01]  /*1d790*/  ENDCOLLECTIVE ;  /* 0x000000000000791b */ /* 0x003fe20003800000 */
.L_x_2712:
        /* <DEDUP_REMOVED lines=13> */
.L_x_2713:
[----:B------:R-:W-:Y:S02]  /*1d870*/  IMAD.MOV.U32 R13, RZ, RZ, R8 ;  /* 0x000000ffff0d7224 */ /* 0x000fe400078e0008 */
[----:B------:R-:W-:Y:S02]  /*1d880*/  IMAD.MOV.U32 R12, RZ, RZ, 0x2 ;  /* 0x00000002ff0c7424 */ /* 0x000fe400078e00ff */
[----:B------:R-:W-:-:S07]  /*1d890*/  IMAD.MOV.U32 R2, RZ, RZ, R14 ;  /* 0x000000ffff027224 */ /* 0x000fce00078e000e */
[----:B------:R-:W-:Y:S05]  /*1d8a0*/  WARPSYNC.COLLECTIVE R15, `(.L_x_2714) ;  /* 0x000000000f087348 */ /* 0x000fea0003c00000 */
[----:B------:R0:W1:Y:S02]  /*1d8b0*/  SHFL.IDX P6, R14, R13, R12, R11 ;  /* 0x0000000c0d0e7389 */ /* 0x00006400000c000b */
[----:B01----:R-:W-:Y:S01]  /*1d8c0*/  ENDCOLLECTIVE ;  /* 0x000000000000791b */ /* 0x003fe20003800000 */
.L_x_2714:
        /* <DEDUP_REMOVED lines=13> */
.L_x_2715:
[----:B------:R-:W-:Y:S02]  /*1d9a0*/  IMAD.MOV.U32 R13, RZ, RZ, R8 ;  /* 0x000000ffff0d7224 */ /* 0x000fe400078e0008 */
[----:B------:R-:W-:Y:S02]  /*1d9b0*/  IMAD.MOV.U32 R12, RZ, RZ, 0x3 ;  /* 0x00000003ff0c7424 */ /* 0x000fe400078e00ff */
[----:B------:R-:W-:-:S07]  /*1d9c0*/  IMAD.MOV.U32 R2, RZ, RZ, R14 ;  /* 0x000000ffff027224 */ /* 0x000fce00078e000e */
[----:B------:R-:W-:Y:S05]  /*1d9d0*/  WARPSYNC.COLLECTIVE R15, `(.L_x_2716) ;  /* 0x000000000f087348 */ /* 0x000fea0003c00000 */
[----:B------:R0:W1:Y:S02]  /*1d9e0*/  SHFL.IDX P6, R14, R13, R12, R11 ;  /* 0x0000000c0d0e7389 */ /* 0x00006400000c000b */
[----:B01----:R-:W-:Y:S01]  /*1d9f0*/  ENDCOLLECTIVE ;  /* 0x000000000000791b */ /* 0x003fe20003800000 */
.L_x_2716:
        /* <DEDUP_REMOVED lines=13> */
.L_x_2717:
[----:B------:R-:W-:Y:S02]  /*1dad0*/  IMAD.MOV.U32 R13, RZ, RZ, R7 ;  /* 0x000000ffff0d7224 */ /* 0x000fe400078e0007 */
[----:B------:R-:W-:Y:S02]  /*1dae0*/  IMAD.MOV.U32 R12, RZ, RZ, RZ ;  /* 0x000000ffff0c7224 */ /* 0x000fe400078e00ff */
[----:B------:R-:W-:-:S07]  /*1daf0*/  IMAD.MOV.U32 R2, RZ, RZ, R14 ;  /* 0x000000ffff027224 */ /* 0x000fce00078e000e */
[----:B------:R-:W-:Y:S05]  /*1db00*/  WARPSYNC.COLLECTIVE R15, `(.L_x_2718) ;  /* 0x000000000f087348 */ /* 0x000fea0003c00000 */
[----:B------:R0:W1:Y:S02]  /*1db10*/  SHFL.IDX P6, R14, R13, R12, R11 ;  /* 0x0000000c0d0e7389 */ /* 0x00006400000c000b */
[----:B01----:R-:W-:Y:S01]  /*1db20*/  ENDCOLLECTIVE ;  /* 0x000000000000791b */ /* 0x003fe20003800000 */
.L_x_2718:
        /* <DEDUP_REMOVED lines=13> */
.L_x_2719:
[----:B------:R-:W-:Y:S05]  /*1dc00*/  BRA `(.L_x_2720) ;  /* 0xffffffb000a47947 */ /* 0x000fea000383ffff */
.L_x_2614:
[----:B--2---:R2:W0:Y:S02]  /*1dc10*/  SYNCS.PHASECHK.TRANS64.TRYWAIT P1, [R0+URZ+0x33470], R3 ;  /* 0x03347003000075a7 */ /* 0x004424000802017f */
[----:B0-----:R-:W-:Y:S05]  /*1dc20*/  @!P1 NANOSLEEP.SYNCS 0x989680 ;  /* 0x009896800000995d */ /* 0x001fea0003900000 */
[----:B------:R-:W0:Y:S02]  /*1dc30*/  @!P1 SYNCS.PHASECHK.TRANS64 P1, [R0+URZ+0x33470], R3 ;  /* 0x03347003000095a7 */ /* 0x000e24000802007f */
[----:B0-----:R-:W-:Y:S05]  /*1dc40*/  @!P1 BRA `(.L_x_2614) ;  /* 0xfffffffc00f09947 */ /* 0x001fea000383ffff */
[----:B------:R-:W-:Y:S05]  /*1dc50*/  BRA `(.L_x_2721) ;  /* 0xffffffb4000c7947 */ /* 0x000fea000383ffff */
.L_x_2616:
[----:B--2---:R2:W0:Y:S02]  /*1dc60*/  SYNCS.PHASECHK.TRANS64.TRYWAIT P1, [R0+URZ+0x33460], R5 ;  /* 0x03346005000075a7 */ /* 0x004424000802017f */
[----:B0-----:R-:W-:Y:S05]  /*1dc70*/  @!P1 NANOSLEEP.SYNCS 0x989680 ;  /* 0x009896800000995d */ /* 0x001fea0003900000 */
[----:B------:R-:W0:Y:S02]  /*1dc80*/  @!P1 SYNCS.PHASECHK.TRANS64 P1, [R0+URZ+0x33460], R5 ;  /* 0x03346005000095a7 */ /* 0x000e24000802007f */
[----:B0-----:R-:W-:Y:S05]  /*1dc90*/  @!P1 BRA `(.L_x_2616) ;  /* 0xfffffffc00f09947 */ /* 0x001fea000383ffff */
[----:B------:R-:W-:Y:S05]  /*1dca0*/  BRA `(.L_x_2722) ;  /* 0xffffffb400187947 */ /* 0x000fea000383ffff */
.L_x_2624:
[----:B0-----:R0:W3:Y:S02]  /*1dcb0*/  SYNCS.PHASECHK.TRANS64.TRYWAIT P1, [R3+URZ+0x33470], R0 ;  /* 0x03347000030075a7 */ /* 0x0010e4000802017f */
[----:B---3--:R-:W-:Y:S05]  /*1dcc0*/  @!P1 NANOSLEEP.SYNCS 0x989680 ;  /* 0x009896800000995d */ /* 0x008fea0003900000 */
[----:B------:R-:W3:Y:S02]  /*1dcd0*/  @!P1 SYNCS.PHASECHK.TRANS64 P1, [R3+URZ+0x33470], R0 ;  /* 0x03347000030095a7 */ /* 0x000ee4000802007f */
[----:B---3--:R-:W-:Y:S05]  /*1dce0*/  @!P1 BRA `(.L_x_2624) ;  /* 0xfffffffc00f09947 */ /* 0x008fea000383ffff */
[----:B------:R-:W-:Y:S05]  /*1dcf0*/  BRA `(.L_x_2723) ;  /* 0xffffffbc00487947 */ /* 0x000fea000383ffff */
.L_x_2626:
[----:B0-----:R0:W3:Y:S02]  /*1dd00*/  SYNCS.PHASECHK.TRANS64.TRYWAIT P1, [R3+URZ+0x33460], R0 ;  /* 0x03346000030075a7 */ /* 0x0010e4000802017f */
[----:B---3--:R-:W-:Y:S05]  /*1dd10*/  @!P1 NANOSLEEP.SYNCS 0x989680 ;  /* 0x009896800000995d */ /* 0x008fea0003900000 */
[----:B------:R-:W3:Y:S02]  /*1dd20*/  @!P1 SYNCS.PHASECHK.TRANS64 P1, [R3+URZ+0x33460], R0 ;  /* 0x03346000030095a7 */ /* 0x000ee4000802007f */
[----:B---3--:R-:W-:Y:S05]  /*1dd30*/  @!P1 BRA `(.L_x_2626) ;  /* 0xfffffffc00f09947 */ /* 0x008fea000383ffff */
[----:B------:R-:W-:Y:S05]  /*1dd40*/  BRA `(.L_x_2724) ;  /* 0xffffffbc00507947 */ /* 0x000fea000383ffff */
.L_x_2640:
[----:B0-----:R0:W1:Y:S02]  /*1dd50*/  SYNCS.PHASECHK.TRANS64.TRYWAIT P0, [R5+URZ+0x33420], R0 ;  /* 0x03342000050075a7 */ /* 0x001064000800017f */
[----:B-1----:R-:W-:Y:S05]  /*1dd60*/  @!P0 NANOSLEEP.SYNCS 0x989680 ;  /* 0x009896800000895d */ /* 0x002fea0003900000 */
[----:B------:R-:W1:Y:S02]  /*1dd70*/  @!P0 SYNCS.PHASECHK.TRANS64 P0, [R5+URZ+0x33420], R0 ;  /* 0x03342000050085a7 */ /* 0x000e64000800007f */
[----:B-1----:R-:W-:Y:S05]  /*1dd80*/  @!P0 BRA `(.L_x_2640) ;  /* 0xfffffffc00f08947 */ /* 0x002fea000383ffff */
[----:B------:R-:W-:Y:S05]  /*1dd90*/  BRA `(.L_x_2725) ;  /* 0xffffffd4007c7947 */ /* 0x000fea000383ffff */
.L_x_2641:
        /* <DEDUP_REMOVED lines=8> */
[----:B0-2---:R-:W-:Y:S05]  /*1de20*/  WARPSYNC.COLLECTIVE R15, `(.L_x_2727) ;  /* 0x000000000f087348 */ /* 0x005fea0003c00000 */
[----:B--2---:R1:W2:Y:S02]  /*1de30*/  SHFL.IDX P6, R14, R13, R12, R11 ;  /* 0x0000000c0d0e7389 */ /* 0x0042a400000c000b */
[----:B012---:R-:W-:Y:S01]  /*1de40*/  ENDCOLLECTIVE ;  /* 0x000000000000791b */ /* 0x007fe20003800000 */
.L_x_2727:
[----:B------:R-:W-:Y:S05]  /*1de50*/  BSYNC B0 ;  /* 0x0000000000007941 */ /* 0x000fea0003800000 */
.L_x_2726:
[----:B------:R-:W-:Y:S05]  /*1de60*/  BRA `(.L_x_2728) ;  /* 0xffffffd400647947 */ /* 0x000fea000383ffff */
.L_x_2644:
[----:B------:R-:W-:Y:S01]  /*1de70*/  BSSY B1, `(.L_x_2729) ;  /* 0x0000006000017945 */ /* 0x000fe20003800000 */
[----:B------:R-:W-:-:S07]  /*1de80*/  IMAD.MOV.U32 R15, RZ, RZ, -0x1 ;  /* 0xffffffffff0f7424 */ /* 0x000fce00078e00ff */
[----:B0-----:R-:W-:Y:S05]  /*1de90*/  WARPSYNC.COLLECTIVE R15, `(.L_x_2730) ;  /* 0x000000000f0c7348 */ /* 0x001fea0003c00000 */
[----:B------:R-:W-:Y:S02]  /*1dea0*/  ELECT P6, UR62, PT ;  /* 0x00000000003e782f */ /* 0x000fe400038c0000 */
[----:B------:R-:W-:Y:S01]  /*1deb0*/  MOV R14, UR62 ;  /* 0x0000003e000e7c02 */ /* 0x000fe20008000f00 */
[----:B0-----:R-:W-:Y:S10]  /*1dec0*/  ENDCOLLECTIVE ;  /* 0x000000000000791b */ /* 0x001ff40003800000 */
.L_x_2730:
[----:B------:R-:W-:Y:S05]  /*1ded0*/  BSYNC B1 ;  /* 0x0000000000017941 */ /* 0x000fea0003800000 */
.L_x_2729:
[----:B------:R-:W-:Y:S05]  /*1dee0*/  BRA `(.L_x_2731) ;  /* 0xffffffd4005c7947 */ /* 0x000fea000383ffff */
.L_x_2646:
[----:B0-----:R0:W1:Y:S02]  /*1def0*/  SYNCS.PHASECHK.TRANS64.TRYWAIT P1, [R3+URZ+0x33440], R2 ;  /* 0x03344002030075a7 */ /* 0x001064000802017f */
[----:B-1----:R-:W-:Y:S05]  /*1df00*/  @!P1 NANOSLEEP.SYNCS 0x989680 ;  /* 0x009896800000995d */ /* 0x002fea0003900000 */
[----:B------:R-:W1:Y:S02]  /*1df10*/  @!P1 SYNCS.PHASECHK.TRANS64 P1, [R3+URZ+0x33440], R2 ;  /* 0x03344002030095a7 */ /* 0x000e64000802007f */
[----:B-1----:R-:W-:Y:S05]  /*1df20*/  @!P1 BRA `(.L_x_2646) ;  /* 0xfffffffc00f09947 */ /* 0x002fea000383ffff */
[----:B------:R-:W-:Y:S05]  /*1df30*/  BRA `(.L_x_2732) ;  /* 0xffffffd400847947 */ /* 0x000fea000383ffff */
.L_x_2648:
[----:B-1----:R1:W2:Y:S02]  /*1df40*/  SYNCS.PHASECHK.TRANS64.TRYWAIT P1, [R5+URZ+0x33440], R0 ;  /* 0x03344000050075a7 */ /* 0x0022a4000802017f */
[----:B--2---:R-:W-:Y:S05]  /*1df50*/  @!P1 NANOSLEEP.SYNCS 0x989680 ;  /* 0x009896800000995d */ /* 0x004fea0003900000 */
[----:B------:R-:W2:Y:S02]  /*1df60*/  @!P1 SYNCS.PHASECHK.TRANS64 P1, [R5+URZ+0x33440], R0 ;  /* 0x03344000050095a7 */ /* 0x000ea4000802007f */
[----:B--2---:R-:W-:Y:S05]  /*1df70*/  @!P1 BRA `(.L_x_2648) ;  /* 0xfffffffc00f09947 */ /* 0x004fea000383ffff */
[----:B------:R-:W-:Y:S05]  /*1df80*/  BRA `(.L_x_2733) ;  /* 0xffffffd400907947 */ /* 0x000fea000383ffff */
.L_x_2650:
[----:B--2---:R2:W3:Y:S02]  /*1df90*/  SYNCS.PHASECHK.TRANS64.TRYWAIT P1, [R3+URZ+0x33460], R2 ;  /* 0x03346002030075a7 */ /* 0x0044e4000802017f */
[----:B---3--:R-:W-:Y:S05]  /*1dfa0*/  @!P1 NANOSLEEP.SYNCS 0x989680 ;  /* 0x009896800000995d */ /* 0x008fea0003900000 */
[----:B------:R-:W3:Y:S02]  /*1dfb0*/  @!P1 SYNCS.PHASECHK.TRANS64 P1, [R3+URZ+0x33460], R2 ;  /* 0x03346002030095a7 */ /* 0x000ee4000802007f */
[----:B---3--:R-:W-:Y:S05]  /*1dfc0*/  @!P1 BRA `(.L_x_2650) ;  /* 0xfffffffc00f09947 */ /* 0x008fea000383ffff */
[----:B------:R-:W-:Y:S05]  /*1dfd0*/  BRA `(.L_x_2734) ;  /* 0xffffffd4008c7947 */ /* 0x000fea000383ffff */
.L_x_2652:
[----:B---3--:R3:W4:Y:S02]  /*1dfe0*/  SYNCS.PHASECHK.TRANS64.TRYWAIT P1, [R5+URZ+0x33460], R0 ;  /* 0x03346000050075a7 */ /* 0x008724000802017f */
[----:B----4-:R-:W-:Y:S05]  /*1dff0*/  @!P1 NANOSLEEP.SYNCS 0x989680 ;  /* 0x009896800000995d */ /* 0x010fea0003900000 */
[----:B------:R-:W4:Y:S02]  /*1e000*/  @!P1 SYNCS.PHASECHK.TRANS64 P1, [R5+URZ+0x33460], R0 ;  /* 0x03346000050095a7 */ /* 0x000f24000802007f */
[----:B----4-:R-:W-:Y:S05]  /*1e010*/  @!P1 BRA `(.L_x_2652) ;  /* 0xfffffffc00f09947 */ /* 0x010fea000383ffff */
[----:B------:R-:W-:Y:S05]  /*1e020*/  BRA `(.L_x_2735) ;  /* 0xffffffd400887947 */ /* 0x000fea000383ffff */
.L_x_2654:
[----:B----4-:R4:W0:Y:S02]  /*1e030*/  SYNCS.PHASECHK.TRANS64.TRYWAIT P1, [R3+URZ+0x33480], R2 ;  /* 0x03348002030075a7 */ /* 0x010824000802017f */
[----:B0-----:R-:W-:Y:S05]  /*1e040*/  @!P1 NANOSLEEP.SYNCS 0x989680 ;  /* 0x009896800000995d */ /* 0x001fea0003900000 */
[----:B------:R-:W0:Y:S02]  /*1e050*/  @!P1 SYNCS.PHASECHK.TRANS64 P1, [R3+URZ+0x33480], R2 ;  /* 0x03348002030095a7 */ /* 0x000e24000802007f */
[----:B0-----:R-:W-:Y:S05]  /*1e060*/  @!P1 BRA `(.L_x_2654) ;  /* 0xfffffffc00f09947 */ /* 0x001fea000383ffff */
[----:B------:R-:W-:Y:S05]  /*1e070*/  BRA `(.L_x_2736) ;  /* 0xffffffd400847947 */ /* 0x000fea000383ffff */
.L_x_2737:
        /* <DEDUP_REMOVED lines=16> */
.L_x_3425:


//--------------------- .text._ZN7cutlass13device_kernelIN5flash11enable_sm90INS1_16FlashAttnFwdSm90INS1_25CollectiveMainloopFwdSm90ILi2EN4cute5tupleIJNS5_1CILi1EEES8_S8_EEENS6_IJNS7_ILi128EEENS7_ILi160EEENS7_ILi192EEEEEELi192ENS_12float_e4m3_tEfNS_4arch4Sm90ELb1ELb0ELb1ELb1ELb1ELb1ELb0ELb1ELb1ELb1ELb1ELb0EEENS1_21CollectiveEpilogueFwdINS6_IJSA_SC_SB_EEES9_NS_10bfloat16_tESG_Li256ELb1ELb1ELb1ELb1EEENS1_36VarlenDynamicPersistentTileSchedulerILi128ELi160ELi256ELi128ELb1ELb1ELb1ELb1ELb1ELb1EEEEEEEEEvNT_6ParamsE --------------------------
	.section	.text._ZN7cutlass13device_kernelIN5flash11enable_sm90INS1_16FlashAttnFwdSm90INS1_25CollectiveMainloopFwdSm90ILi2EN4cute5tupleIJNS5_1CILi1EEES8_S8_EEENS6_IJNS7_ILi128EEENS7_ILi160EEENS7_ILi192EEEEEELi192ENS_12float_e4m3_tEfNS_4arch4Sm90ELb1ELb0ELb1ELb1ELb1ELb1ELb0ELb1ELb1ELb1ELb1ELb0EEENS1_21CollectiveEpilogueFwdINS6_IJSA_SC_SB_EEES9_NS_10bfloat16_tESG_Li256ELb1ELb1ELb1ELb1EEENS1_36VarlenDynamicPersistentTileSchedulerILi128ELi160ELi256ELi128ELb1ELb1ELb1ELb1ELb1ELb1EEEEEEEEEvNT_6ParamsE,"ax",@progbits
	.align	128
.text._ZN7cutlass13device_kernelIN5flash11enable_sm90INS1_16FlashAttnFwdSm90INS1_25CollectiveMainloopFwdSm90ILi2EN4cute5tupleIJNS5_1CILi1EEES8_S8_EEENS6_IJNS7_ILi128EEENS7_ILi160EEENS7_ILi192EEEEEELi192ENS_12float_e4m3_tEfNS_4arch4Sm90ELb1ELb0ELb1ELb1ELb1ELb1ELb0ELb1ELb1ELb1ELb1ELb0EEENS1_21CollectiveEpilogueFwdINS6_IJSA_SC_SB_EEES9_NS_10bfloat16_tESG_Li256ELb1ELb1ELb1ELb1EEENS1_36VarlenDynamicPersistentTileSchedulerILi128ELi160ELi256ELi128ELb1ELb1ELb1ELb1ELb1ELb1EEEEEEEEEvNT_6ParamsE:
        .type           _ZN7cutlass13device_kernelIN5flash11enable_sm90INS1_16FlashAttnFwdSm90INS1_25CollectiveMainloopFwdSm90ILi2EN4cute5tupleIJNS5_1CILi1EEES8_S8_EEENS6_IJNS7_ILi128EEENS7_ILi160EEENS7_ILi192EEEEEELi192ENS_12float_e4m3_tEfNS_4arch4Sm90ELb1ELb0ELb1ELb1ELb1ELb1ELb0ELb1ELb1ELb1ELb1ELb0EEENS1_21CollectiveEpilogueFwdINS6_IJSA_SC_SB_EEES9_NS_10bfloat16_tESG_Li256ELb1ELb1ELb1ELb1EEENS1_36VarlenDynamicPersistentTileSchedulerILi128ELi160ELi256ELi128ELb1ELb1ELb1ELb1ELb1ELb1EEEEEEEEEvNT_6ParamsE,@function
        .size           _ZN7cutlass13device_kernelIN5flash11enable_sm90INS1_16FlashAttnFwdSm90INS1_25CollectiveMainloopFwdSm90ILi2EN4cute5tupleIJNS5_1CILi1EEES8_S8_EEENS6_IJNS7_ILi128EEENS7_ILi160EEENS7_ILi192EEEEEELi192ENS_12float_e4m3_tEfNS_4arch4Sm90ELb1ELb0ELb1ELb1ELb1ELb1ELb0ELb1ELb1ELb1ELb1ELb0EEENS1_21CollectiveEpilogueFwdINS6_IJSA_SC_SB_EEES9_NS_10bfloat16_tESG_Li256ELb1ELb1ELb1ELb1EEENS1_36VarlenDynamicPersistentTileSchedulerILi128ELi160ELi256ELi128ELb1ELb1ELb1ELb1ELb1ELb1EEEEEEEEEvNT_6ParamsE,(.L_x_3426 - _ZN7cutlass13device_kernelIN5flash11enable_sm90INS1_16FlashAttnFwdSm90INS1_25CollectiveMainloopFwdSm90ILi2EN4cute5tupleIJNS5_1CILi1EEES8_S8_EEENS6_IJNS7_ILi128EEENS7_ILi160EEENS7_ILi192EEEEEELi192ENS_12float_e4m3_tEfNS_4arch4Sm90ELb1ELb0ELb1ELb1ELb1ELb1ELb0ELb1ELb1ELb1ELb1ELb0EEENS1_21CollectiveEpilogueFwdINS6_IJSA_SC_SB_EEES9_NS_10bfloat16_tESG_Li256ELb1ELb1ELb1ELb1EEENS1_36VarlenDynamicPersistentTileSchedulerILi128ELi160ELi256ELi128ELb1ELb1ELb1ELb1ELb1ELb1EEEEEEEEEvNT_6ParamsE)
        .other          _ZN7cutlass13device_kernelIN5flash11enable_sm90INS1_16FlashAttnFwdSm90INS1_25CollectiveMainloopFwdSm90ILi2EN4cute5tupleIJNS5_1CILi1EEES8_S8_EEENS6_IJNS7_ILi128EEENS7_ILi160EEENS7_ILi192EEEEEELi192ENS_12float_e4m3_tEfNS_4arch4Sm90ELb1ELb0ELb1ELb1ELb1ELb1ELb0ELb1ELb1ELb1ELb1ELb0EEENS1_21CollectiveEpilogueFwdINS6_IJSA_SC_SB_EEES9_NS_10bfloat16_tESG_Li256ELb1ELb1ELb1ELb1EEENS1_36VarlenDynamicPersistentTileSchedulerILi128ELi160ELi256ELi128ELb1ELb1ELb1ELb1ELb1ELb1EEEEEEEEEvNT_6ParamsE,@"STO_CUDA_ENTRY STV_DEFAULT"
_ZN7cutlass13device_kernelIN5flash11enable_sm90INS1_16FlashAttnFwdSm90INS1_25CollectiveMainloopFwdSm90ILi2EN4cute5tupleIJNS5_1CILi1EEES8_S8_EEENS6_IJNS7_ILi128EEENS7_ILi160EEENS7_ILi192EEEEEELi192ENS_12float_e4m3_tEfNS_4arch4Sm90ELb1ELb0ELb1ELb1ELb1ELb1ELb0ELb1ELb1ELb1ELb1ELb0EEENS1_21CollectiveEpilogueFwdINS6_IJSA_SC_SB_EEES9_NS_10bfloat16_tESG_Li256ELb1ELb1ELb1ELb1EEENS1_36VarlenDynamicPersistentTileSchedulerILi128ELi160ELi256ELi128ELb1ELb1ELb1ELb1ELb1ELb1EEEEEEEEEvNT_6ParamsE:
        /* <DEDUP_REMOVED lines=18> */
.L_x_2739:
[----:B------:R-:W-:Y:S05]  /*0120*/  BSYNC B0 ;  /* 0x0000000000007941 */ /* 0x000fea0003800000 */
.L_x_2738:
        /* <DEDUP_REMOVED lines=41> */
.L_x_2740:
        /* <DEDUP_REMOVED lines=22> */
.L_x_2741:
        /* <DEDUP_REMOVED lines=18> */
.L_x_2742:
        /* <DEDUP_REMOVED lines=22> */
.L_x_2743:
        /* <DEDUP_REMOVED lines=23> */
.L_x_2744:
        /* <DEDUP_REMOVED lines=8> */
.L_x_2747:
        /* <DEDUP_REMOVED lines=26> */
[----:B------:R-:W-:Y:S01]  /*0b30*/  MOV R221, RZ ;  /* 0x000000ff00dd7202 */ /* 0x000fe20000000f00 */
[----:B------:R-:W-:Y:S01]  /*0b40*/  IMAD.MOV.U32 R229, RZ, RZ, RZ ;  /* 0x000000ffffe57224 */ /* 0x000fe200078e00ff */
[----:B------:R-:W-:Y:S01]  /*0b50*/  ULOP3.LUT UR49, UR36, 0x1, URZ, 0xfc, !UPT ;  /* 0x0000000124317892 */ /* 0x000fe2000f8efc3f */
[----:B------:R-:W-:-:S08]  /*0b60*/  UMOV UR37, URZ ;  /* 0x0000003f00257c82 */ /* 0x000fd00008000000 */
        /* <DEDUP_REMOVED lines=27> */
[C---:B------:R-:W-:Y:S01]  /*0d20*/  VIADD R22, R16.reuse, 0x80 ;  /* 0x0000008010167836 */ /* 0x040fe20000000000 */
[----:B------:R-:W-:Y:S01]  /*0d30*/  SHF.R.S32.HI R9, RZ, 0x1f, R9 ;  /* 0x0000001fff097819 */ /* 0x000fe20000011409 */
[----:B------:R-:W-:Y:S01]  /*0d40*/  VIADD R220, R16, 0xa0 ;  /* 0x000000a010dc7836 */ /* 0x000fe20000000000 */
[----:B------:R-:W-:-:S02]  /*0d50*/  LEA.HI R8, R8, R10, RZ, 0x1 ;  /* 0x0000000a08087211 */ /* 0x000fc400078f08ff */
[----:B------:R-:W-:Y:S02]  /*0d60*/  LEA.HI R2, R2, R3, RZ, 0x1 ;  /* 0x0000000302027211 */ /* 0x000fe400078f08ff */
[----:B------:R-:W-:Y:S02]  /*0d70*/  LEA.HI R4, R4, R5, RZ, 0x1 ;  /* 0x0000000504047211 */ /* 0x000fe400078f08ff */
[----:B------:R-:W-:Y:S02]  /*0d80*/  LEA.HI R9, R9, R0, RZ, 0x2 ;  /* 0x0000000009097211 */ /* 0x000fe400078f10ff */
[----:B------:R-:W-:Y:S02]  /*0d90*/  LOP3.LUT R8, R8, 0x3fffffe, RZ, 0xc0, !PT ;  /* 0x03fffffe08087812 */ /* 0x000fe400078ec0ff */
[----:B------:R-:W-:Y:S02]  /*0da0*/  LOP3.LUT R2, R2, 0x3fffffe, RZ, 0xc0, !PT ;  /* 0x03fffffe02027812 */ /* 0x000fe400078ec0ff */
        /* <DEDUP_REMOVED lines=12> */
[-C--:B------:R-:W-:Y:S01]  /*0e70*/  LEA.HI R4, R3, R13.reuse, RZ, 0x3 ;  /* 0x0000000d03047211 */ /* 0x080fe200078f18ff */
[----:B------:R-:W-:Y:S01]  /*0e80*/  IMAD.SHL.U32 R9, R9, 0x80, RZ ;  /* 0x0000008009097824 */ /* 0x000fe200078e00ff */
[----:B------:R-:W-:Y:S01]  /*0e90*/  LEA.HI R3, R0, R20, RZ, 0x2 ;  /* 0x0000001400037211 */ /* 0x000fe200078f10ff */
[----:B------:R-:W-:Y:S01]  /*0ea0*/  IMAD.SHL.U32 R39, R12, 0x40, RZ ;  /* 0x000000400c277824 */ /* 0x000fe200078e00ff */
[----:B------:R-:W-:Y:S01]  /*0eb0*/  LEA.HI R8, R13, R13, RZ, 0x1 ;  /* 0x0000000d0d087211 */ /* 0x000fe200078f08ff */
[----:B------:R0:W-:Y:S01]  /*0ec0*/  STL [R1+0x144], R5 ;  /* 0x0001440501007387 */ /* 0x0001e20000100800 */
[----:B------:R-:W-:Y:S01]  /*0ed0*/  IMAD.SHL.U32 R10, R4, 0x40, RZ ;  /* 0x00000040040a7824 */ /* 0x000fe200078e00ff */
[----:B------:R-:W-:-:S02]  /*0ee0*/  SHF.R.S32.HI R4, RZ, 0x2, R3 ;  /* 0x00000002ff047819 */ /* 0x000fc40000011403 */
[----:B------:R-:W-:Y:S02]  /*0ef0*/  LOP3.LUT R7, R8, 0x3fffffe, RZ, 0xc0, !PT ;  /* 0x03fffffe08077812 */ /* 0x000fe400078ec0ff */
[----:B------:R-:W-:Y:S02]  /*0f00*/  LOP3.LUT R10, R10, 0xfffffe00, RZ, 0xc0, !PT ;  /* 0xfffffe000a0a7812 */ /* 0x000fe400078ec0ff */
[----:B------:R-:W-:Y:S01]  /*0f10*/  IADD3 R7, R13, -R7, RZ ;  /* 0x800000070d077210 */ /* 0x000fe20007ffe0ff */
[----:B------:R-:W-:Y:S01]  /*0f20*/  VIADD R13, R224, 0x20 ;  /* 0x00000020e00d7836 */ /* 0x000fe20000000000 */
[----:B0-----:R-:W-:Y:S02]  /*0f30*/  SHF.R.S32.HI R5, RZ, 0x1f, R3 ;  /* 0x0000001fff057819 */ /* 0x001fe40000011403 */
[----:B------:R-:W-:Y:S01]  /*0f40*/  LOP3.LUT R6, R6, 0x1ffffffe, RZ, 0xc0, !PT ;  /* 0x1ffffffe06067812 */ /* 0x000fe200078ec0ff */
[----:B------:R-:W-:Y:S01]  /*0f50*/  IMAD R7, R7, 0x40, R10 ;  /* 0x0000004007077824 */ /* 0x000fe200078e020a */
[----:B------:R-:W-:Y:S01]  /*0f60*/  LEA.HI R5, R5, R4, RZ, 0x3 ;  /* 0x0000000405057211 */ /* 0x000fe200078f18ff */
[----:B------:R-:W-:Y:S01]  /*0f70*/  IMAD.IADD R222, R224, 0x1, R13 ;  /* 0x00000001e0de7824 */ /* 0x000fe200078e020d */
[----:B------:R-:W-:Y:S01]  /*0f80*/  LEA.HI R0, R0, R20, RZ, 0x5 ;  /* 0x0000001400007211 */ /* 0x000fe200078f28ff */
[----:B------:R-:W-:Y:S01]  /*0f90*/  IMAD.IADD R6, R11, 0x1, -R6 ;  /* 0x000000010b067824 */ /* 0x000fe200078e0a06 */
[----:B------:R-:W-:Y:S01]  /*0fa0*/  LOP3.LUT R5, R5, 0xfffffff8, RZ, 0xc0, !PT ;  /* 0xfffffff805057812 */ /* 0x000fe200078ec0ff */
[----:B------:R-:W-:Y:S01]  /*0fb0*/  VIADD R11, R224, 0x40 ;  /* 0x00000040e00b7836 */ /* 0x000fe20000000000 */
[----:B------:R-:W-:Y:S01]  /*0fc0*/  SHF.R.S32.HI R0, RZ, 0x5, R0 ;  /* 0x00000005ff007819 */ /* 0x000fe20000011400 */
[----:B------:R0:W-:Y:S01]  /*0fd0*/  STL [R1+0x40], R7 ;  /* 0x0000400701007387 */ /* 0x0001e20000100800 */
[----:B------:R-:W-:Y:S01]  /*0fe0*/  IADD3 R5, R4, -R5, RZ ;  /* 0x8000000504057210 */ /* 0x000fe20007ffe0ff */
[----:B------:R-:W-:Y:S01]  /*0ff0*/  IMAD.IADD R223, R224, 0x1, R11 ;  /* 0x00000001e0df7824 */ /* 0x000fe200078e020b */
[----:B------:R-:W-:Y:S01]  /*1000*/  LOP3.LUT R15, R9, 0x180, RZ, 0xc0, !PT ;  /* 0x00000180090f7812 */ /* 0x000fe200078ec0ff */
[----:B------:R1:W-:Y:S01]  /*1010*/  STL [R1+0x20], R13 ;  /* 0x0000200d01007387 */ /* 0x0003e20000100800 */
[----:B------:R-:W-:Y:S01]  /*1020*/  LOP3.LUT R3, R3, 0x7ffffffc, RZ, 0xc0, !PT ;  /* 0x7ffffffc03037812 */ /* 0x000fe200078ec0ff */
[----:B------:R-:W-:Y:S01]  /*1030*/  IMAD R5, R0, 0x10, R5 ;  /* 0x0000001000057824 */ /* 0x000fe200078e0205 */
[----:B------:R-:W-:Y:S01]  /*1040*/  SHF.R.U32.HI R14, RZ, 0x3, R15 ;  /* 0x00000003ff0e7819 */ /* 0x000fe2000001160f */
[----:B------:R2:W-:Y:S01]  /*1050*/  STL [R1+0x1c], R11 ;  /* 0x00001c0b01007387 */ /* 0x0005e20000100800 */
[----:B------:R-:W-:Y:S01]  /*1060*/  SHF.R.S32.HI R4, RZ, 0x1f, R223 ;  /* 0x0000001fff047819 */ /* 0x000fe200000114df */
[----:B------:R-:W-:Y:S01]  /*1070*/  VIADD R0, R224, 0x30 ;  /* 0x00000030e0007836 */ /* 0x000fe20000000000 */
[----:B0-----:R-:W-:Y:S01]  /*1080*/  SHF.R.S32.HI R7, RZ, 0x1f, R222 ;  /* 0x0000001fff077819 */ /* 0x001fe200000114de */
[----:B------:R-:W-:Y:S01]  /*1090*/  STL [R1+0x38], R39 ;  /* 0x0000382701007387 */ /* 0x000fe20000100800 */
[-C--:B------:R-:W-:Y:S01]  /*10a0*/  LEA.HI R228, R4, R223.reuse, RZ, 0x4 ;  /* 0x000000df04e47211 */ /* 0x080fe200078f20ff */
[----:B-1----:R-:W-:Y:S01]  /*10b0*/  IMAD R13, R2, 0x40, R5 ;  /* 0x00000040020d7824 */ /* 0x002fe200078e0205 */
[CC--:B------:R-:W-:Y:S01]  /*10c0*/  LEA.HI R9, R7.reuse, R222.reuse, RZ, 0x6 ;  /* 0x000000de07097211 */ /* 0x0c0fe200078f30ff */
[----:B------:R-:W-:Y:S01]  /*10d0*/  VIADD R2, R224, 0x10 ;  /* 0x00000010e0027836 */ /* 0x000fe20000000000 */
[----:B------:R-:W-:Y:S01]  /*10e0*/  LEA.HI R7, R7, R222, RZ, 0x4 ;  /* 0x000000de07077211 */ /* 0x000fe200078f20ff */
[----:B------:R-:W-:Y:S01]  /*10f0*/  STL [R1+0x30], R15 ;  /* 0x0000300f01007387 */ /* 0x000fe20000100800 */
[----:B------:R-:W-:Y:S01]  /*1100*/  LEA.HI R10, R4, R223, RZ, 0x6 ;  /* 0x000000df040a7211 */ /* 0x000fe200078f30ff */
[----:B------:R-:W-:Y:S01]  /*1110*/  IMAD.SHL.U32 R9, R9, 0x80, RZ ;  /* 0x0000008009097824 */ /* 0x000fe200078e00ff */
[----:B------:R-:W-:Y:S01]  /*1120*/  LOP3.LUT R4, R15, 0x30, R7, 0xf8, !PT ;  /* 0x000000300f047812 */ /* 0x000fe200078ef807 */
[----:B------:R-:W-:Y:S01]  /*1130*/  STL [R1+0x34], R14 ;  /* 0x0000340e01007387 */ /* 0x000fe20000100800 */
[----:B------:R-:W-:Y:S01]  /*1140*/  SHF.R.S32.HI R8, RZ, 0x1, R8 ;  /* 0x00000001ff087819 */ /* 0x000fe20000011408 */
[----:B------:R-:W-:Y:S01]  /*1150*/  IMAD.IADD R3, R20, 0x1, -R3 ;  /* 0x0000000114037824 */ /* 0x000fe200078e0a03 */
[----:B------:R-:W-:Y:S01]  /*1160*/  LOP3.LUT R9, R9, 0xffffe000, RZ, 0xc0, !PT ;  /* 0xffffe00009097812 */ /* 0x000fe200078ec0ff */
[----:B------:R-:W-:Y:S01]  /*1170*/  STL [R1+0x140], R13 ;  /* 0x0001400d01007387 */ /* 0x000fe20000100800 */
[-C--:B------:R-:W-:Y:S01]  /*1180*/  LOP3.LUT R4, R4, R14.reuse, RZ, 0x3c, !PT ;  /* 0x0000000e04047212 */ /* 0x080fe200078e3cff */
[----:B------:R-:W-:Y:S01]  /*1190*/  IMAD.SHL.U32 R8, R8, 0x80, RZ ;  /* 0x0000008008087824 */ /* 0x000fe200078e00ff */
[----:B--2---:R-:W-:Y:S01]  /*11a0*/  SHF.L.U32 R11, R10, 0x7, RZ ;  /* 0x000000070a0b7819 */ /* 0x004fe200000006ff */
[----:B------:R-:W-:Y:S01]  /*11b0*/  STL [R1+0x14], RZ ;  /* 0x000014ff01007387 */ /* 0x000fe20000100800 */
[-C--:B------:R-:W-:Y:S01]  /*11c0*/  IADD3 R9, R4, R39.reuse, R9 ;  /* 0x0000002704097210 */ /* 0x080fe20007ffe009 */
[----:B------:R-:W-:Y:S01]  /*11d0*/  IMAD.SHL.U32 R40, R3, 0x2, RZ ;  /* 0x0000000203287824 */ /* 0x000fe200078e00ff */
[----:B------:R-:W-:Y:S01]  /*11e0*/  SHF.R.S32.HI R4, RZ, 0x1f, R22 ;  /* 0x0000001fff047819 */ /* 0x000fe20000011416 */
[----:B------:R0:W-:Y:S01]  /*11f0*/  STL [R1+0x18], R2 ;  /* 0x0000180201007387 */ /* 0x0001e20000100800 */
[----:B------:R-:W-:Y:S01]  /*1200*/  LOP3.LUT R10, R15, 0x30, R228, 0xf8, !PT ;  /* 0x000000300f0a7812 */ /* 0x000fe200078ef8e4 */
[C---:B------:R-:W-:Y:S01]  /*1210*/  VIADD R38, R40.reuse, 0x8 ;  /* 0x0000000828267836 */ /* 0x040fe20000000000 */
[C---:B------:R-:W-:Y:S01]  /*1220*/  IADD3 R36, R40.reuse, 0x18, RZ ;  /* 0x0000001828247810 */ /* 0x040fe20007ffe0ff */
[----:B------:R1:W-:Y:S01]  /*1230*/  STL [R1+0x24], R0 ;  /* 0x0000240001007387 */ /* 0x0003e20000100800 */
[C---:B------:R-:W-:Y:S01]  /*1240*/  VIADD R37, R40.reuse, 0x10 ;  /* 0x0000001028257836 */ /* 0x040fe20000000000 */
[C---:B------:R-:W-:Y:S01]  /*1250*/  IADD3 R27, R40.reuse, 0x48, RZ ;  /* 0x00000048281b7810 */ /* 0x040fe20007ffe0ff */
[C---:B------:R-:W-:Y:S01]  /*1260*/  VIADD R35, R40.reuse, 0x20 ;  /* 0x0000002028237836 */ /* 0x040fe20000000000 */
[----:B------:R-:W-:Y:S01]  /*1270*/  LOP3.LUT R11, R11, 0xffffe000, RZ, 0xc0, !PT ;  /* 0xffffe0000b0b7812 */ /* 0x000fe200078ec0ff */
[----:B------:R-:W-:Y:S01]  /*1280*/  VIADD R34, R40, 0x28 ;  /* 0x0000002828227836 */ /* 0x000fe20000000000 */
[----:B0-----:R-:W-:Y:S01]  /*1290*/  IADD3 R2, R224, 0x50, RZ ;  /* 0x00000050e0027810 */ /* 0x001fe20007ffe0ff */
[----:B------:R-:W-:Y:S01]  /*12a0*/  VIADD R33, R40, 0x30 ;  /* 0x0000003028217836 */ /* 0x000fe20000000000 */
[----:B------:R-:W-:Y:S01]  /*12b0*/  LOP3.LUT R10, R10, R14, RZ, 0x3c, !PT ;  /* 0x0000000e0a0a7212 */ /* 0x000fe200078e3cff */
[C---:B------:R-:W-:Y:S01]  /*12c0*/  VIADD R32, R40.reuse, 0x38 ;  /* 0x0000003828207836 */ /* 0x040fe20000000000 */
[----:B-1----:R-:W-:Y:S01]  /*12d0*/  SHF.R.S32.HI R0, RZ, 0x1f, R23 ;  /* 0x0000001fff007819 */ /* 0x002fe20000011417 */
[----:B------:R0:W-:Y:S01]  /*12e0*/  STL [R1+0x28], R2 ;  /* 0x0000280201007387 */ /* 0x0001e20000100800 */
[----:B------:R-:W-:Y:S01]  /*12f0*/  VIADD R28, R40, 0x40 ;  /* 0x00000040281c7836 */ /* 0x000fe20000000000 */
[----:B------:R-:W-:Y:S01]  /*1300*/  IADD3 R11, R10, R39, R11 ;  /* 0x000000270a0b7210 */ /* 0x000fe20007ffe00b */
[C---:B------:R-:W-:Y:S01]  /*1310*/  VIADD R26, R40.reuse, 0x50 ;  /* 0x00000050281a7836 */ /* 0x040fe20000000000 */
[----:B------:R1:W-:Y:S01]  /*1320*/  STL [R1+0x8], R0 ;  /* 0x0000080001007387 */ /* 0x0003e20000100800 */
[C---:B------:R-:W-:Y:S01]  /*1330*/  VIADD R25, R40.reuse, 0x58 ;  /* 0x0000005828197836 */ /* 0x040fe20000000000 */
[----:B------:R-:W-:Y:S01]  /*1340*/  SHF.R.S32.HI R227, RZ, 0x4, R7 ;  /* 0x00000004ffe37819 */ /* 0x000fe20000011407 */
[C---:B------:R-:W-:Y:S01]  /*1350*/  VIADD R24, R40.reuse, 0x60 ;  /* 0x0000006028187836 */ /* 0x040fe20000000000 */
[----:B------:R2:W-:Y:S01]  /*1360*/  STL [R1+0x4], R4 ;  /* 0x0000040401007387 */ /* 0x0005e20000100800 */
[----:B------:R-:W-:Y:S01]  /*1370*/  VIADD R21, R40, 0x68 ;  /* 0x0000006828157836 */ /* 0x000fe20000000000 */
[----:B0-----:R-:W-:Y:S01]  /*1380*/  LOP3.LUT R2, R8, 0x180, RZ, 0xc0, !PT ;  /* 0x0000018008027812 */ /* 0x001fe200078ec0ff */
[C---:B------:R-:W-:Y:S01]  /*1390*/  VIADD R20, R40.reuse, 0x70 ;  /* 0x0000007028147836 */ /* 0x040fe20000000000 */
[C---:B------:R-:W-:Y:S01]  /*13a0*/  IADD3 R5, R40.reuse, 0xa8, RZ ;  /* 0x000000a828057810 */ /* 0x040fe20007ffe0ff */
[C---:B------:R-:W-:Y:S01]  /*13b0*/  VIADD R12, R40.reuse, 0x88 ;  /* 0x00000088280c7836 */ /* 0x040fe20000000000 */
[----:B-1----:R-:W-:Y:S01]  /*13c0*/  SHF.R.S32.HI R0, RZ, 0x1f, R220 ;  /* 0x0000001fff007819 */ /* 0x002fe200000114dc */
[C---:B------:R-:W-:Y:S01]  /*13d0*/  VIADD R10, R40.reuse, 0x90 ;  /* 0x00000090280a7836 */ /* 0x040fe20000000000 */
[----:B------:R-:W-:Y:S01]  /*13e0*/  SHF.R.S32.HI R17, RZ, 0x1f, R16 ;  /* 0x0000001fff117819 */ /* 0x000fe20000011410 */
[C---:B------:R-:W-:Y:S01]  /*13f0*/  VIADD R8, R40.reuse, 0x98 ;  /* 0x0000009828087836 */ /* 0x040fe20000000000 */
[----:B------:R-:W-:Y:S01]  /*1400*/  SHF.R.S32.HI R228, RZ, 0x4, R228 ;  /* 0x00000004ffe47819 */ /* 0x000fe200000114e4 */
[----:B------:R0:W-:Y:S01]  /*1410*/  STL [R1], R0 ;  /* 0x0000000001007387 */ /* 0x0001e20000100800 */
[----:B------:R-:W-:-:S02]  /*1420*/  VIADD R7, R40, 0xa0 ;  /* 0x000000a028077836 */ /* 0x000fc40000000000 */
[----:B--2---:R-:W-:Y:S01]  /*1430*/  VIADD R4, R40, 0xb0 ;  /* 0x000000b028047836 */ /* 0x004fe20000000000 */
[----:B------:R1:W-:Y:S04]  /*1440*/  STL [R1+0x3c], R2 ;  /* 0x00003c0201007387 */ /* 0x0003e80000100800 */
[----:B------:R2:W-:Y:S01]  /*1450*/  STL [R1+0x54], R40 ;  /* 0x0000542801007387 */ /* 0x0005e20000100800 */
[----:B0-----:R-:W-:-:S03]  /*1460*/  LOP3.LUT R0, R15, 0x10, R16, 0xf8, !PT ;  /* 0x000000100f007812 */ /* 0x001fc600078ef810 */
[----:B------:R-:W-:Y:S01]  /*1470*/  STL [R1+0xd0], R38 ;  /* 0x0000d02601007387 */ /* 0x000fe20000100800 */
[----:B-1----:R-:W-:-:S03]  /*1480*/  LOP3.LUT R2, R15, 0x30, R16, 0xf8, !PT ;  /* 0x000000300f027812 */ /* 0x002fc600078ef810 */
[----:B------:R-:W-:Y:S01]  /*1490*/  STL [R1+0xcc], R37 ;  /* 0x0000cc2501007387 */ /* 0x000fe20000100800 */
[-C--:B------:R-:W-:Y:S02]  /*14a0*/  LOP3.LUT R0, R0, R14.reuse, RZ, 0x3c, !PT ;  /* 0x0000000e00007212 */ /* 0x080fe400078e3cff */
[----:B------:R-:W-:Y:S01]  /*14b0*/  LOP3.LUT R3, R2, R14, RZ, 0x3c, !PT ;  /* 0x0000000e02037212 */ /* 0x000fe200078e3cff */
[----:B------:R-:W-:Y:S01]  /*14c0*/  STL [R1+0xc8], R36 ;  /* 0x0000c82401007387 */ /* 0x000fe20000100800 */
[C---:B------:R-:W-:Y:S01]  /*14d0*/  IADD3 R15, R40.reuse, 0x78, RZ ;  /* 0x00000078280f7810 */ /* 0x040fe20007ffe0ff */
[C---:B------:R-:W-:Y:S02]  /*14e0*/  VIADD R14, R40.reuse, 0x80 ;  /* 0x00000080280e7836 */ /* 0x040fe40000000000 */
[----:B------:R0:W-:Y:S01]  /*14f0*/  STL [R1+0xc4], R35 ;  /* 0x0000c42301007387 */ /* 0x0001e20000100800 */
[----:B------:R-:W-:Y:S02]  /*1500*/  VIADD R2, R40, 0xb8 ;  /* 0x000000b828027836 */ /* 0x000fe40000000000 */
[----:B--2---:R-:W-:Y:S01]  /*1510*/  IMAD.IADD R40, R39, 0x1, R0 ;  /* 0x0000000127287824 */ /* 0x004fe200078e0200 */
[----:B------:R-:W-:Y:S01]  /*1520*/  STL [R1+0xc0], R34 ;  /* 0x0000c02201007387 */ /* 0x000fe20000100800 */
[----:B------:R-:W-:-:S02]  /*1530*/  IADD3 R0, R18, R39, R3 ;  /* 0x0000002712007210 */ /* 0x000fc40007ffe003 */
[----:B------:R-:W-:Y:S01]  /*1540*/  SHF.R.S32.HI R3, RZ, 0x1f, R38 ;  /* 0x0000001fff037819 */ /* 0x000fe20000011426 */
        /* <DEDUP_REMOVED lines=68> */
[----:B-1----:R-:W-:-:S03]  /*1990*/  LEA R0, R6, R13, 0x3 ;  /* 0x0000000d06007211 */ /* 0x002fc600078e18ff */
[----:B------:R0:W-:Y:S04]  /*19a0*/  STL [R1+0x134], R2 ;  /* 0x0001340201007387 */ /* 0x0001e80000100800 */
[----:B------:R0:W-:Y:S02]  /*19b0*/  STL [R1+0x5c], R0 ;  /* 0x00005c0001007387 */ /* 0x0001e40000100800 */
.L_x_2973:
[----:B01-3--:R-:W0:Y:S02]  /*19c0*/  LDC.64 R2, c[0x0][0xc88] ;  /* 0x00032200ff027b82 */ /* 0x00be240000000a00 */
[----:B0-----:R-:W-:-:S05]  /*19d0*/  IMAD.WIDE R2, R31, 0x4, R2 ;  /* 0x000000041f027825 */ /* 0x001fca00078e0202 */
[----:B--2---:R-:W2:Y:S01]  /*19e0*/  LDG.E R26, desc[UR54][R2.64] ;  /* 0x00000036021a7981 */ /* 0x004ea2000c1e1900 */
[----:B------:R-:W-:Y:S05]  /*19f0*/  YIELD ;  /* 0x0000000000007946 */ /* 0x000fea0003800000 */
[----:B------:R-:W-:Y:S01]  /*1a00*/  ULDC.64 UR4, c[0x0][0xa28] ;  /* 0x00028a0000047ab9 */ /* 0x000fe20000000a00 */
[----:B------:R-:W-:Y:S01]  /*1a10*/  ULDC.64 UR8, c[0x0][0xa18] ;  /* 0x0002860000087ab9 */ /* 0x000fe20000000a00 */
[----:B------:R-:W-:Y:S01]  /*1a20*/  ISETP.NE.U32.AND P1, PT, RZ, UR4, PT ;  /* 0x00000004ff007c0c */ /* 0x000fe2000bf25070 */
[----:B------:R-:W-:Y:S01]  /*1a30*/  IMAD.MOV.U32 R10, RZ, RZ, RZ ;  /* 0x000000ffff0a7224 */ /* 0x000fe200078e00ff */
[----:B------:R-:W-:Y:S01]  /*1a40*/  ULDC.64 UR6, c[0x0][0xa08] ;  /* 0x0002820000067ab9 */ /* 0x000fe20000000a00 */
[----:B------:R-:W-:Y:S01]  /*1a50*/  IMAD.MOV.U32 R118, RZ, RZ, RZ ;  /* 0x000000ffff767224 */ /* 0x000fe200078e00ff */
[----:B------:R-:W-:-:S02]  /*1a60*/  ISETP.NE.AND.EX P1, PT, RZ, UR5, PT, P1 ;  /* 0x00000005ff007c0c */ /* 0x000fc4000bf25310 */
[----:B------:R-:W-:-:S04]  /*1a70*/  ISETP.NE.U32.AND P0, PT, RZ, UR6, PT ;  /* 0x00000006ff007c0c */ /* 0x000fc8000bf05070 */
[----:B------:R-:W-:Y:S02]  /*1a80*/  ISETP.NE.AND.EX P0, PT, RZ, UR7, PT, P0 ;  /* 0x00000007ff007c0c */ /* 0x000fe4000bf05300 */
[----:B--2---:R-:W-:Y:S01]  /*1a90*/  SHF.R.S32.HI R0, RZ, 0x1f, R26 ;  /* 0x0000001fff007819 */ /* 0x004fe2000001141a */
[----:B------:R-:W-:-:S04]  /*1aa0*/  IMAD.SHL.U32 R28, R26, 0x4, RZ ;  /* 0x000000041a1c7824 */ /* 0x000fc800078e00ff */
[C---:B------:R-:W-:Y:S01]  /*1ab0*/  @P1 LEA R4, P2, R26.reuse, UR4, 0x2 ;  /* 0x000000041a041c11 */ /* 0x040fe2000f8410ff */
[----:B------:R-:W-:Y:S01]  /*1ac0*/  STL [R1+0x60], R26 ;  /* 0x0000601a01007387 */ /* 0x000fe20000100800 */
[C-C-:B------:R-:W-:Y:S02]  /*1ad0*/  SHF.L.U64.HI R27, R26.reuse, 0x2, R0.reuse ;  /* 0x000000021a1b7819 */ /* 0x140fe40000010200 */
[----:B------:R-:W-:Y:S01]  /*1ae0*/  @P1 LEA.HI.X R5, R26, UR5, R0, 0x2, P2 ;  /* 0x000000051a051c11 */ /* 0x000fe200090f1400 */
[----:B------:R-:W-:Y:S01]  /*1af0*/  ULDC UR4, c[0x0][0x288] ;  /* 0x0000a20000047ab9 */ /* 0x000fe20000000800 */
[----:B------:R-:W-:Y:S01]  /*1b00*/  ISETP.NE.U32.AND P2, PT, RZ, UR8, PT ;  /* 0x00000008ff007c0c */ /* 0x000fe2000bf45070 */
[----:B------:R0:W-:Y:S01]  /*1b10*/  STL [R1+0x70], R0 ;  /* 0x0000700001007387 */ /* 0x0001e20000100800 */
[----:B------:R-:W-:Y:S02]  /*1b20*/  IADD3 R8, P3, R28, UR6, RZ ;  /* 0x000000061c087c10 */ /* 0x000fe4000ff7e0ff */
[----:B------:R-:W-:Y:S01]  /*1b30*/  ISETP.NE.AND.EX P2, PT, RZ, UR9, PT, P2 ;  /* 0x00000009ff007c0c */ /* 0x000fe2000bf45320 */
[----:B------:R1:W5:Y:S01]  /*1b40*/  @P1 LDG.E R10, desc[UR54][R4.64] ;  /* 0x00000036040a1981 */ /* 0x000362000c1e1900 */
[----:B------:R-:W-:-:S03]  /*1b50*/  IADD3.X R9, R27, UR7, RZ, P3, !PT ;  /* 0x000000071b097c10 */ /* 0x000fc60009ffe4ff */
[----:B------:R1:W-:Y:S01]  /*1b60*/  STL [R1+0x68], R28 ;  /* 0x0000681c01007387 */ /* 0x0003e20000100800 */
[----:B0-----:R-:W-:Y:S01]  /*1b70*/  IMAD.U32 R0, RZ, RZ, UR4 ;  /* 0x00000004ff007e24 */ /* 0x001fe2000f8e00ff */
[----:B------:R-:W-:Y:S02]  /*1b80*/  ULDC.64 UR4, c[0x0][0x418] ;  /* 0x0001060000047ab9 */ /* 0x000fe40000000a00 */
[----:B------:R1:W5:Y:S04]  /*1b90*/  @P0 LDG.E R118, desc[UR54][R8.64] ;  /* 0x0000003608760981 */ /* 0x000368000c1e1900 */
[----:B------:R-:W-:Y:S01]  /*1ba0*/  @P2 IADD3 R6, P1, R28, UR8, RZ ;  /* 0x000000081c062c10 */ /* 0x000fe2000ff3e0ff */
[----:B------:R1:W-:Y:S03]  /*1bb0*/  STL [R1+0x6c], R27 ;  /* 0x00006c1b01007387 */ /* 0x0003e60000100800 */
[----:B------:R-:W-:-:S05]  /*1bc0*/  @P2 IADD3.X R7, R27, UR9, RZ, P1, !PT ;  /* 0x000000091b072c10 */ /* 0x000fca0008ffe4ff */
[----:B------:R-:W2:Y:S01]  /*1bd0*/  @P2 LDG.E R0, desc[UR54][R6.64] ;  /* 0x0000003606002981 */ /* 0x000ea2000c1e1900 */
[----:B------:R-:W-:-:S03]  /*1be0*/  UISETP.NE.U32.AND UP0, UPT, UR4, URZ, UPT ;  /* 0x0000003f0400728c */ /* 0x000fc6000bf05070 */
[----:B------:R-:W-:Y:S01]  /*1bf0*/  ULDC UR4, c[0x0][0x424] ;  /* 0x0001090000047ab9 */ /* 0x000fe20000000800 */
[----:B------:R-:W-:-:S03]  /*1c00*/  UISETP.NE.AND.EX UP0, UPT, UR5, URZ, UPT, UP0 ;  /* 0x0000003f0500728c */ /* 0x000fc6000bf05300 */
[----:B------:R-:W-:Y:S01]  /*1c10*/  ULDC UR5, c[0x0][0x2f0] ;  /* 0x0000bc0000057ab9 */ /* 0x000fe20000000800 */
[----:B------:R-:W-:-:S04]  /*1c20*/  USEL UR4, UR4, 0x1, UP0 ;  /* 0x0000000104047887 */ /* 0x000fc80008000000 */
[----:B------:R-:W-:-:S03]  /*1c30*/  UIMAD UR4, UR4, UR5, URZ ;  /* 0x00000005040472a4 */ /* 0x000fc6000f8e023f */
[----:B------:R-:W-:Y:S02]  /*1c40*/  ULDC UR5, c[0x0][0x348] ;  /* 0x0000d20000057ab9 */ /* 0x000fe40000000800 */
[----:B------:R-:W-:Y:S01]  /*1c50*/  MOV R2, UR5 ;  /* 0x0000000500027c02 */ /* 0x000fe20008000f00 */
[----:B------:R-:W-:Y:S01]  /*1c60*/  IMAD.U32 R25, RZ, RZ, UR4 ;  /* 0x00000004ff197e24 */ /* 0x000fe2000f8e00ff */
[----:B--2---:R1:W-:Y:S01]  /*1c70*/  STL [R1+0x4c], R0 ;  /* 0x00004c0001007387 */ /* 0x0043e20000100800 */
[----:B------:R-:W-:Y:S01]  /*1c80*/  IMAD.MOV.U32 R12, RZ, RZ, R0 ;  /* 0x000000ffff0c7224 */ /* 0x000fe200078e0000 */
[----:B----4-:R-:W-:Y:S06]  /*1c90*/  @P2 BRA `(.L_x_2749) ;  /* 0x0000000000282947 */ /* 0x010fec0003800000 */
[----:B------:R-:W-:Y:S02]  /*1ca0*/  ULDC.64 UR4, c[0x0][0xa00] ;  /* 0x0002800000047ab9 */ /* 0x000fe40000000a00 */
[----:B------:R-:W-:-:S04]  /*1cb0*/  ISETP.NE.U32.AND P1, PT, RZ, UR4, PT ;  /* 0x00000004ff007c0c */ /* 0x000fc8000bf25070 */
[----:B------:R-:W-:-:S13]  /*1cc0*/  ISETP.NE.AND.EX P1, PT, RZ, UR5, PT, P1 ;  /* 0x00000005ff007c0c */ /* 0x000fda000bf25310 */
[----:B------:R-:W-:Y:S05]  /*1cd0*/  @!P1 BRA `(.L_x_2749) ;  /* 0x0000000000189947 */ /* 0x000fea0003800000 */
[----:B-1----:R-:W0:Y:S02]  /*1ce0*/  LDC.64 R4, c[0x0][0xa00] ;  /* 0x00028000ff047b82 */ /* 0x002e240000000a00 */
[----:B0-----:R-:W-:-:S05]  /*1cf0*/  IMAD.WIDE R4, R26, 0x4, R4 ;  /* 0x000000041a047825 */ /* 0x001fca00078e0204 */
[----:B------:R-:W2:Y:S04]  /*1d00*/  LDG.E R0, desc[UR54][R4.64] ;  /* 0x0000003604007981 */ /* 0x000ea8000c1e1900 */
[----:B------:R-:W2:Y:S02]  /*1d10*/  LDG.E R3, desc[UR54][R4.64+0x4] ;  /* 0x0000043604037981 */ /* 0x000ea4000c1e1900 */
[----:B--2---:R-:W-:-:S05]  /*1d20*/  IMAD.IADD R12, R3, 0x1, -R0 ;  /* 0x00000001030c7824 */ /* 0x004fca00078e0a00 */
[----:B------:R0:W-:Y:S02]  /*1d30*/  STL [R1+0x4c], R12 ;  /* 0x00004c0c01007387 */ /* 0x0001e40000100800 */
.L_x_2749:
[----:B------:R-:W-:Y:S01]  /*1d40*/  ULDC.64 UR4, c[0x0][0xa20] ;  /* 0x0002880000047ab9 */ /* 0x000fe20000000a00 */
[C---:B------:R-:W-:Y:S02]  /*1d50*/  LOP3.LUT R3, R30.reuse, 0xff000000, RZ, 0xc0, !PT ;  /* 0xff0000001e037812 */ /* 0x040fe400078ec0ff */
[----:B------:R-:W-:Y:S02]  /*1d60*/  ISETP.NE.U32.AND P1, PT, RZ, UR4, PT ;  /* 0x00000004ff007c0c */ /* 0x000fe4000bf25070 */
[C---:B-1----:R-:W-:Y:S02]  /*1d70*/  LOP3.LUT R0, R30.reuse, 0xff0000, RZ, 0xc0, !PT ;  /* 0x00ff00001e007812 */ /* 0x042fe400078ec0ff */
[----:B------:R-:W-:Y:S02]  /*1d80*/  ISETP.NE.AND.EX P1, PT, RZ, UR5, PT, P1 ;  /* 0x00000005ff007c0c */ /* 0x000fe4000bf25310 */
[----:B------:R-:W-:Y:S02]  /*1d90*/  SHF.R.U32.HI R3, RZ, 0x8, R3 ;  /* 0x00000008ff037819 */ /* 0x000fe40000011603 */
[----:B------:R-:W-:-:S02]  /*1da0*/  LOP3.LUT R226, R30, 0xffff, RZ, 0xc0, !PT ;  /* 0x0000ffff1ee27812 */ /* 0x000fc400078ec0ff */
[----:B------:R-:W-:-:S07]  /*1db0*/  LEA.HI R11, R0, R3, RZ, 0x10 ;  /* 0x00000003000b7211 */ /* 0x000fce00078f80ff */
[----:B------:R-:W-:Y:S05]  /*1dc0*/  @!P1 BRA `(.L_x_2750) ;  /* 0x0000000000109947 */ /* 0x000fea0003800000 */
[----:B------:R-:W-:-:S04]  /*1dd0*/  IADD3 R4, P0, R28, UR4, RZ ;  /* 0x000000041c047c10 */ /* 0x000fc8000ff1e0ff */
[----:B------:R-:W-:-:S05]  /*1de0*/  IADD3.X R5, R27, UR5, RZ, P0, !PT ;  /* 0x000000051b057c10 */ /* 0x000fca00087fe4ff */
[----:B------:R1:W5:Y:S01]  /*1df0*/  LDG.E R25, desc[UR54][R4.64] ;  /* 0x0000003604197981 */ /* 0x000362000c1e1900 */
[----:B------:R-:W-:Y:S05]  /*1e00*/  BRA `(.L_x_2751) ;  /* 0x0000000000107947 */ /* 0x000fea0003800000 */
.L_x_2750:
[----:B------:R-:W-:Y:S05]  /*1e10*/  @!P0 BRA `(.L_x_2751) ;  /* 0x00000000000c8947 */ /* 0x000fea0003800000 */
[----:B------:R-:W2:Y:S04]  /*1e20*/  LDG.E R0, desc[UR54][R8.64] ;  /* 0x0000003608007981 */ /* 0x000ea8000c1e1900 */
[----:B------:R-:W2:Y:S02]  /*1e30*/  LDG.E R25, desc[UR54][R8.64+0x4] ;  /* 0x0000043608197981 */ /* 0x000ea4000c1e1900 */
[----:B--2---:R-:W-:-:S07]  /*1e40*/  IMAD.IADD R25, R25, 0x1, -R0 ;  /* 0x0000000119197824 */ /* 0x004fce00078e0a00 */
.L_x_2751:
[----:B------:R-:W-:Y:S01]  /*1e50*/  ULDC.64 UR4, c[0x0][0xa10] ;  /* 0x0002840000047ab9 */ /* 0x000fe20000000a00 */
[----:B------:R-:W2:Y:S01]  /*1e60*/  LDC R8, c[0x0][0x448] ;  /* 0x00011200ff087b82 */ /* 0x000ea20000000800 */
[----:B------:R-:W-:-:S04]  /*1e70*/  ISETP.NE.U32.AND P0, PT, RZ, UR4, PT ;  /* 0x00000004ff007c0c */ /* 0x000fc8000bf05070 */
[----:B------:R-:W-:Y:S01]  /*1e80*/  ISETP.NE.AND.EX P0, PT, RZ, UR5, PT, P0 ;  /* 0x00000005ff007c0c */ /* 0x000fe2000bf05300 */
[----:B------:R-:W-:-:S12]  /*1e90*/  ULDC.64 UR4, c[0x0][0xa30] ;  /* 0x00028c0000047ab9 */ /* 0x000fd80000000a00 */
[----:B-1----:R-:W1:Y:S02]  /*1ea0*/  @P0 LDC.64 R4, c[0x0][0xa10] ;  /* 0x00028400ff040b82 */ /* 0x002e640000000a00 */
[----:B-1----:R-:W-:-:S05]  /*1eb0*/  @P0 IMAD.WIDE R4, R26, 0x4, R4 ;  /* 0x000000041a040825 */ /* 0x002fca00078e0204 */
[----:B------:R-:W3:Y:S04]  /*1ec0*/  @P0 LDG.E R0, desc[UR54][R4.64] ;  /* 0x0000003604000981 */ /* 0x000ee8000c1e1900 */
[----:B------:R1:W3:Y:S01]  /*1ed0*/  @P0 LDG.E R3, desc[UR54][R4.64+0x4] ;  /* 0x0000043604030981 */ /* 0x0002e2000c1e1900 */
[----:B------:R-:W-:Y:S01]  /*1ee0*/  ISETP.NE.U32.AND P1, PT, RZ, UR4, PT ;  /* 0x00000004ff007c0c */ /* 0x000fe2000bf25070 */
[----:B-----5:R-:W-:-:S03]  /*1ef0*/  IMAD.MOV.U32 R129, RZ, RZ, R25 ;  /* 0x000000ffff817224 */ /* 0x020fc600078e0019 */
[----:B------:R-:W-:-:S13]  /*1f00*/  ISETP.NE.AND.EX P1, PT, RZ, UR5, PT, P1 ;  /* 0x00000005ff007c0c */ /* 0x000fda000bf25310 */
[----:B------:R-:W-:-:S04]  /*1f10*/  @P1 IADD3 R6, P2, R28, UR4, RZ ;  /* 0x000000041c061c10 */ /* 0x000fc8000ff5e0ff */
[----:B------:R-:W-:-:S05]  /*1f20*/  @P1 IADD3.X R7, R27, UR5, RZ, P2, !PT ;  /* 0x000000051b071c10 */ /* 0x000fca00097fe4ff */
[----:B------:R4:W5:Y:S01]  /*1f30*/  @P1 LDG.E R129, desc[UR54][R6.64] ;  /* 0x0000003606811981 */ /* 0x000962000c1e1900 */
[----:B--2---:R-:W-:Y:S01]  /*1f40*/  ISETP.NE.AND P1, PT, R8, 0x1, PT ;  /* 0x000000010800780c */ /* 0x004fe20003f25270 */
[----:B------:R-:W-:Y:S01]  /*1f50*/  IMAD.SHL.U32 R13, R29, 0x80, RZ ;  /* 0x000000801d0d7824 */ /* 0x000fe200078e00ff */
[----:B------:R-:W-:Y:S04]  /*1f60*/  BSSY B0, `(.L_x_2752) ;  /* 0x0000039000007945 */ /* 0x000fe80003800000 */
[----:B------:R2:W-:Y:S01]  /*1f70*/  STL [R1+0x48], R13 ;  /* 0x0000480d01007387 */ /* 0x0005e20000100800 */
[----:B-1----:R-:W-:-:S06]  /*1f80*/  IADD3 R4, R13, 0x7f, RZ ;  /* 0x0000007f0d047810 */ /* 0x002fcc0007ffe0ff */
[----:B------:R-:W1:Y:S01]  /*1f90*/  @P1 LDC R9, c[0x0][0x44c] ;  /* 0x00011300ff091b82 */ /* 0x000e620000000800 */
[----:B--2---:R-:W-:-:S07]  /*1fa0*/  IMAD.IADD R13, R25, 0x1, -R10 ;  /* 0x00000001190d7824 */ /* 0x004fce00078e0a0a */
[----:B------:R-:W2:Y:S01]  /*1fb0*/  @P1 LDC R5, c[0x0][0x450] ;  /* 0x00011400ff051b82 */ /* 0x000ea20000000800 */
[----:B---3--:R-:W-:Y:S02]  /*1fc0*/  @P0 IMAD.IADD R2, R3, 0x1, -R0 ;  /* 0x0000000103020824 */ /* 0x008fe400078e0a00 */
[----:B-1----:R-:W-:-:S04]  /*1fd0*/  @P1 IMAD.HI.U32 R0, R4, R9, RZ ;  /* 0x0000000904001227 */ /* 0x002fc800078e00ff */
[----:B----4-:R-:W-:Y:S01]  /*1fe0*/  IMAD.IADD R6, R13, 0x1, R2 ;  /* 0x000000010d067824 */ /* 0x010fe200078e0202 */
[----:B--2---:R-:W-:Y:S02]  /*1ff0*/  @P1 SHF.R.U32.HI R4, RZ, R5, R0 ;  /* 0x00000005ff041219 */ /* 0x004fe40000011600 */
[----:B------:R-:W-:Y:S01]  /*2000*/  SHF.R.U32.HI R5, RZ, 0x10, R11 ;  /* 0x00000010ff057819 */ /* 0x000fe2000001160b */
[C---:B------:R-:W-:Y:S01]  /*2010*/  VIADD R0, R6.reuse, 0x9f ;  /* 0x0000009f06007836 */ /* 0x040fe20000000000 */
[----:B------:R-:W-:Y:S01]  /*2020*/  IADD3 R136, R6, 0xa0, -R12 ;  /* 0x000000a006887810 */ /* 0x000fe20007ffe80c */
[----:B------:R1:W-:Y:S01]  /*2030*/  STL [R1+0x50], R6 ;  /* 0x0000500601007387 */ /* 0x0003e20000100800 */
[----:B0-----:R-:W-:Y:S01]  /*2040*/  LOP3.LUT R12, R11, 0xff, RZ, 0xc0, !PT ;  /* 0x000000ff0b0c7812 */ /* 0x001fe200078ec0ff */
[----:B------:R-:W-:-:S04]  /*2050*/  IMAD.HI R0, R0, 0x66666667, RZ ;  /* 0x6666666700007827 */ /* 0x000fc800078e02ff */
[----:B------:R-:W-:Y:S01]  /*2060*/  IMAD.IADD R4, R136, 0x1, R4 ;  /* 0x0000000188047824 */ /* 0x000fe200078e0204 */
[----:B------:R-:W-:Y:S01]  /*2070*/  SHF.R.U32.HI R137, RZ, 0x1f, R0 ;  /* 0x0000001fff897819 */ /* 0x000fe20000011600 */
[----:B------:R1:W-:Y:S02]  /*2080*/  STL [R1+0x74], R12 ;  /* 0x0000740c01007387 */ /* 0x0003e40000100800 */
[----:B------:R-:W-:Y:S01]  /*2090*/  IMAD.HI R4, R4, 0x66666667, RZ ;  /* 0x6666666704047827 */ /* 0x000fe200078e02ff */
[----:B------:R-:W-:Y:S01]  /*20a0*/  LEA.HI.SX32 R137, R0, R137, 0x1a ;  /* 0x0000008900897211 */ /* 0x000fe200078fd2ff */
[----:B------:R1:W-:Y:S01]  /*20b0*/  STL [R1+0x64], R5 ;  /* 0x0000640501007387 */ /* 0x0003e20000100800 */
[----:B------:R-:W-:Y:S02]  /*20c0*/  MOV R0, RZ ;  /* 0x000000ff00007202 */ /* 0x000fe40000000f00 */
[----:B------:R-:W-:-:S04]  /*20d0*/  SHF.R.U32.HI R3, RZ, 0x1f, R4 ;  /* 0x0000001fff037819 */ /* 0x000fc80000011604 */
[----:B------:R-:W-:-:S04]  /*20e0*/  LEA.HI.SX32 R4, R4, R3, 0x1a ;  /* 0x0000000304047211 */ /* 0x000fc800078fd2ff */
[----:B------:R-:W-:-:S04]  /*20f0*/  VIMNMX R9, R137, R4, PT ;  /* 0x0000000489097248 */ /* 0x000fc80003fe0100 */
[----:B------:R-:W-:-:S13]  /*2100*/  ISETP.GE.AND P0, PT, R9, 0x1, PT ;  /* 0x000000010900780c */ /* 0x000fda0003f06270 */
[----:B-1----:R-:W-:Y:S05]  /*2110*/  @!P0 BRA `(.L_x_2753) ;  /* 0x0000000000748947 */ /* 0x002fea0003800000 */
[----:B------:R-:W-:Y:S01]  /*2120*/  ISETP.NE.AND P0, PT, R5, RZ, PT ;  /* 0x000000ff0500720c */ /* 0x000fe20003f05270 */
[----:B------:R-:W-:-:S03]  /*2130*/  ULDC UR4, c[0x0][0x9f0] ;  /* 0x00027c0000047ab9 */ /* 0x000fc60000000800 */
[----:B------:R-:W-:-:S04]  /*2140*/  SEL R10, R5, UR4, P0 ;  /* 0x00000004050a7c07 */ /* 0x000fc80008000000 */
[-C--:B------:R-:W-:Y:S02]  /*2150*/  IABS R6, R10.reuse ;  /* 0x0000000a00067213 */ /* 0x080fe40000000000 */
        /* <DEDUP_REMOVED lines=13> */
[----:B------:R-:W-:-:S06]  /*2230*/  IMAD.HI.U32 R5, R5, R7, R4 ;  /* 0x0000000705057227 */ /* 0x000fcc00078e0004 */
[----:B------:R-:W-:-:S04]  /*2240*/  IMAD.HI.U32 R5, R5, R8, RZ ;  /* 0x0000000805057227 */ /* 0x000fc800078e00ff */
[----:B------:R-:W-:-:S05]  /*2250*/  IMAD R3, R5, R3, R8 ;  /* 0x0000000305037224 */ /* 0x000fca00078e0208 */
[----:B------:R-:W-:-:S13]  /*2260*/  ISETP.GT.U32.AND P1, PT, R6, R3, PT ;  /* 0x000000030600720c */ /* 0x000fda0003f24070 */
[----:B------:R-:W-:Y:S01]  /*2270*/  @!P1 IMAD.IADD R3, R3, 0x1, -R6 ;  /* 0x0000000103039824 */ /* 0x000fe200078e0a06 */
[----:B------:R-:W-:Y:S02]  /*2280*/  @!P1 IADD3 R5, R5, 0x1, RZ ;  /* 0x0000000105059810 */ /* 0x000fe40007ffe0ff */
[----:B------:R-:W-:Y:S02]  /*2290*/  ISETP.NE.AND P1, PT, R10, RZ, PT ;  /* 0x000000ff0a00720c */ /* 0x000fe40003f25270 */
[----:B------:R-:W-:-:S13]  /*22a0*/  ISETP.GE.U32.AND P0, PT, R3, R6, PT ;  /* 0x000000060300720c */ /* 0x000fda0003f06070 */
[----:B------:R-:W-:-:S04]  /*22b0*/  @P0 VIADD R5, R5, 0x1 ;  /* 0x0000000105050836 */ /* 0x000fc80000000000 */
[----:B------:R-:W-:-:S04]  /*22c0*/  IMAD.MOV.U32 R0, RZ, RZ, R5 ;  /* 0x000000ffff007224 */ /* 0x000fc800078e0005 */
[----:B------:R-:W-:Y:S01]  /*22d0*/  @!P2 IMAD.MOV R0, RZ, RZ, -R0 ;  /* 0x000000ffff00a224 */ /* 0x000fe200078e0a00 */
[----:B------:R-:W-:-:S07]  /*22e0*/  @!P1 LOP3.LUT R0, RZ, R10, RZ, 0x33, !PT ;  /* 0x0000000aff009212 */ /* 0x000fce00078e33ff */
.L_x_2753:
[----:B------:R-:W-:Y:S05]  /*22f0*/  BSYNC B0 ;  /* 0x0000000000007941 */ /* 0x000fea0003800000 */
.L_x_2752:
        /* <DEDUP_REMOVED lines=27> */
[----:B------:R-:W0:Y:S01]  /*24b0*/  LDC.64 R14, c[0x4][R14] ;  /* 0x010000000e0e7b82 */ /* 0x000e220000000a00 */
[----:B------:R-:W-:Y:S01]  /*24c0*/  ULDC.64 UR4, c[0x4][0xc8] ;  /* 0x0100320000047ab9 */ /* 0x000fe20000000a00 */
[----:B------:R-:W-:Y:S02]  /*24d0*/  IMAD.U32 R10, RZ, RZ, UR6 ;  /* 0x00000006ff0a7e24 */ /* 0x000fe4000f8e00ff */
[----:B------:R-:W-:-:S02]  /*24e0*/  IMAD.U32 R6, RZ, RZ, UR4 ;  /* 0x00000004ff067e24 */ /* 0x000fc4000f8e00ff */
[----:B------:R-:W-:Y:S02]  /*24f0*/  IMAD.U32 R7, RZ, RZ, UR5 ;  /* 0x00000005ff077e24 */ /* 0x000fe4000f8e00ff */
[----:B------:R-:W-:Y:S02]  /*2500*/  IMAD.MOV.U32 R8, RZ, RZ, 0x70 ;  /* 0x00000070ff087424 */ /* 0x000fe400078e00ff */
[----:B------:R-:W-:Y:S02]  /*2510*/  IMAD.MOV.U32 R12, RZ, RZ, 0x1 ;  /* 0x00000001ff0c7424 */ /* 0x000fe400078e00ff */
[----:B------:R-:W-:-:S07]  /*2520*/  IMAD.MOV.U32 R13, RZ, RZ, RZ ;  /* 0x000000ffff0d7224 */ /* 0x000fce00078e00ff */
[----:B------:R-:W-:-:S07]  /*2530*/  LEPC R20, `(.L_x_2756) ;  /* 0x000000001014794e */ /* 0x000fce0000000000 */
[----:B0----5:R-:W-:Y:S05]  /*2540*/  CALL.ABS.NOINC R14 ;  /* 0x000000000e007343 */ /* 0x021fea0003c00000 */
.L_x_2756:
[----:B------:R-:W-:Y:S05]  /*2550*/  BSYNC B6 ;  /* 0x0000000000067941 */ /* 0x000fea0003800000 */
.L_x_2755:
        /* <DEDUP_REMOVED lines=8> */
[----:B------:R-:W-:Y:S01]  /*25e0*/  MOV R5, UR5 ;  /* 0x0000000500057c02 */ /* 0x000fe20008000f00 */
[----:B------:R-:W-:Y:S01]  /*25f0*/  ULDC.64 UR4, c[0x4][0xc8] ;  /* 0x0100320000047ab9 */ /* 0x000fe20000000a00 */
[----:B------:R-:W0:Y:S01]  /*2600*/  LDC.64 R14, c[0x4][R14] ;  /* 0x010000000e0e7b82 */ /* 0x000e220000000a00 */
[----:B------:R-:W-:Y:S01]  /*2610*/  IMAD.U32 R6, RZ, RZ, UR4 ;  /* 0x00000004ff067e24 */ /* 0x000fe2000f8e00ff */
[----:B------:R-:W-:Y:S01]  /*2620*/  MOV R12, 0x1 ;  /* 0x00000001000c7802 */ /* 0x000fe20000000f00 */
[----:B------:R-:W-:Y:S02]  /*2630*/  IMAD.U32 R7, RZ, RZ, UR5 ;  /* 0x00000005ff077e24 */ /* 0x000fe4000f8e00ff */
[----:B------:R-:W-:-:S02]  /*2640*/  IMAD.U32 R10, RZ, RZ, UR6 ;  /* 0x00000006ff0a7e24 */ /* 0x000fc4000f8e00ff */
[----:B------:R-:W-:Y:S02]  /*2650*/  IMAD.U32 R11, RZ, RZ, UR7 ;  /* 0x00000007ff0b7e24 */ /* 0x000fe4000f8e00ff */
[----:B------:R-:W-:Y:S02]  /*2660*/  IMAD.MOV.U32 R8, RZ, RZ, 0x70 ;  /* 0x00000070ff087424 */ /* 0x000fe400078e00ff */
[----:B------:R-:W-:-:S07]  /*2670*/  IMAD.MOV.U32 R13, RZ, RZ, RZ ;  /* 0x000000ffff0d7224 */ /* 0x000fce00078e00ff */
[----:B------:R-:W-:-:S07]  /*2680*/  LEPC R20, `(.L_x_2758) ;  /* 0x000000001014794e */ /* 0x000fce0000000000 */
[----:B0----5:R-:W-:Y:S05]  /*2690*/  CALL.ABS.NOINC R14 ;  /* 0x000000000e007343 */ /* 0x021fea0003c00000 */
.L_x_2758:
[----:B------:R-:W-:Y:S05]  /*26a0*/  BSYNC B6 ;  /* 0x0000000000067941 */ /* 0x000fea0003800000 */
.L_x_2757:
[----:B------:R-:W2:Y:S01]  /*26b0*/  LDL.LU R10, [R1+0xc] ;  /* 0x00000c00010a7983 */ /* 0x000ea20000300800 */
[----:B------:R-:W-:Y:S01]  /*26c0*/  ULDC.64 UR4, c[0x0][0x9f8] ;  /* 0x00027e0000047ab9 */ /* 0x000fe20000000a00 */
[----:B------:R-:W-:Y:S01]  /*26d0*/  IMAD.MOV.U32 R0, RZ, RZ, R26 ;  /* 0x000000ffff007224 */ /* 0x000fe200078e001a */
[----:B------:R-:W-:Y:S01]  /*26e0*/  ISETP.NE.U32.AND P0, PT, RZ, UR4, PT ;  /* 0x00000004ff007c0c */ /* 0x000fe2000bf05070 */
[----:B------:R-:W3:Y:S01]  /*26f0*/  LDL R32, [R1+0x3c] ;  /* 0x00003c0001207983 */ /* 0x000ee20000100800 */
[----:B------:R-:W0:Y:S02]  /*2700*/  LDC.64 R102, c[0x0][0x3f8] ;  /* 0x0000fe00ff667b82 */ /* 0x000e240000000a00 */
[----:B------:R-:W-:Y:S01]  /*2710*/  ISETP.NE.AND.EX P0, PT, RZ, UR5, PT, P0 ;  /* 0x00000005ff007c0c */ /* 0x000fe2000bf05300 */
[----:B------:R-:W4:Y:S04]  /*2720*/  LDL R33, [R1+0x30] ;  /* 0x0000300001217983 */ /* 0x000f280000100800 */
[----:B------:R-:W4:Y:S04]  /*2730*/  LDL R31, [R1+0x38] ;  /* 0x00003800011f7983 */ /* 0x000f280000100800 */
[----:B------:R-:W4:Y:S04]  /*2740*/  LDL R15, [R1+0x40] ;  /* 0x00004000010f7983 */ /* 0x000f280000100800 */
[----:B------:R-:W4:Y:S01]  /*2750*/  LDL R14, [R1+0x34] ;  /* 0x00003400010e7983 */ /* 0x000f220000100800 */
[----:B------:R-:W-:Y:S01]  /*2760*/  @P0 IADD3 R4, P1, R28, UR4, RZ ;  /* 0x000000041c040c10 */ /* 0x000fe2000ff3e0ff */
[----:B------:R-:W1:Y:S03]  /*2770*/  S2R R20, SR_TID.X ;  /* 0x0000000000147919 */ /* 0x000e660000002100 */
[----:B------:R-:W-:-:S02]  /*2780*/  @P0 IADD3.X R5, R27, UR5, RZ, P1, !PT ;  /* 0x000000051b050c10 */ /* 0x000fc40008ffe4ff */
[----:B------:R-:W0:Y:S03]  /*2790*/  LDC R27, c[0x0][0x3f4] ;  /* 0x0000fd00ff1b7b82 */ /* 0x000e260000000800 */
[----:B------:R1:W4:Y:S02]  /*27a0*/  @P0 LDG.E R0, desc[UR54][R4.64] ;  /* 0x0000003604000981 */ /* 0x000324000c1e1900 */
[----:B-1----:R-:W-:-:S04]  /*27b0*/  SHF.R.U32.HI R30, RZ, 0x7, R20 ;  /* 0x00000007ff1e7819 */ /* 0x002fc80000011614 */
[----:B------:R-:W-:Y:S01]  /*27c0*/  ISETP.NE.AND P6, PT, R30, 0x1, PT ;  /* 0x000000011e00780c */ /* 0x000fe20003fc5270 */
[----:B------:R-:W-:-:S05]  /*27d0*/  VIADD R3, R20, 0xffffff80 ;  /* 0xffffff8014037836 */ /* 0x000fca0000000000 */
[----:B------:R-:W-:Y:S02]  /*27e0*/  LEA.HI R6, R3, R3, RZ, 0x1 ;  /* 0x0000000303067211 */ /* 0x000fe400078f08ff */
[----:B------:R-:W-:Y:S02]  /*27f0*/  SHF.R.S32.HI R8, RZ, 0x1f, R3 ;  /* 0x0000001fff087819 */ /* 0x000fe40000011403 */
[----:B------:R-:W-:-:S03]  /*2800*/  LOP3.LUT R6, R6, 0xfffffffe, RZ, 0xc0, !PT ;  /* 0xfffffffe06067812 */ /* 0x000fc600078ec0ff */
[----:B------:R-:W-:Y:S05]  /*2810*/  @!P6 WARPSYNC.ALL ;  /* 0x000000000000e948 */ /* 0x000fea0003800000 */
[----:B------:R-:W-:Y:S01]  /*2820*/  ULDC UR4, c[0x0][0x2f4] ;  /* 0x0000bd0000047ab9 */ /* 0x000fe20000000800 */
[----:B------:R-:W-:Y:S02]  /*2830*/  LEA.HI R8, R8, R3, RZ, 0x2 ;  /* 0x0000000308087211 */ /* 0x000fe400078f10ff */
[----:B------:R-:W-:Y:S01]  /*2840*/  ISETP.GE.AND P1, PT, R222, UR4, PT ;  /* 0x00000004de007c0c */ /* 0x000fe2000bf26270 */
[----:B------:R-:W-:Y:S01]  /*2850*/  IMAD.IADD R109, R3, 0x1, -R6 ;  /* 0x00000001036d7824 */ /* 0x000fe200078e0a06 */
[----:B------:R-:W-:-:S02]  /*2860*/  SHF.R.S32.HI R116, RZ, 0x2, R8 ;  /* 0x00000002ff747819 */ /* 0x000fc40000011408 */
[----:B------:R-:W-:Y:S02]  /*2870*/  SHF.R.S32.HI R7, RZ, 0x1f, R8 ;  /* 0x0000001fff077819 */ /* 0x000fe40000011408 */
[----:B------:R-:W-:Y:S01]  /*2880*/  SEL R3, RZ, 0xffffffff, P1 ;  /* 0xffffffffff037807 */ /* 0x000fe20000800000 */
[----:B------:R-:W1:Y:S01]  /*2890*/  LDC.64 R8, c[0x0][0x408] ;  /* 0x00010200ff087b82 */ /* 0x000e620000000a00 */
[----:B------:R-:W-:Y:S02]  /*28a0*/  ISETP.GE.AND P0, PT, R16, UR4, PT ;  /* 0x0000000410007c0c */ /* 0x000fe4000bf06270 */
[----:B------:R-:W-:Y:S01]  /*28b0*/  LEA.HI R7, R7, R116, RZ, 0x2 ;  /* 0x0000007407077211 */ /* 0x000fe200078f10ff */
[----:B------:R-:W-:Y:S01]  /*28c0*/  IMAD.SHL.U32 R3, R3, 0x2, RZ ;  /* 0x0000000203037824 */ /* 0x000fe200078e00ff */
[----:B------:R-:W-:Y:S02]  /*28d0*/  SEL R4, RZ, 0x1, P0 ;  /* 0x00000001ff047807 */ /* 0x000fe40000000000 */
[----:B------:R-:W-:-:S02]  /*28e0*/  LOP3.LUT R7, R7, 0xfffffffc, RZ, 0xc0, !PT ;  /* 0xfffffffc07077812 */ /* 0x000fc400078ec0ff */
[----:B------:R-:W-:Y:S02]  /*28f0*/  ISETP.GE.AND P0, PT, R223, UR4, PT ;  /* 0x00000004df007c0c */ /* 0x000fe4000bf06270 */
[----:B------:R-:W-:Y:S02]  /*2900*/  ISETP.GE.AND P1, PT, R23, UR4, PT ;  /* 0x0000000417007c0c */ /* 0x000fe4000bf26270 */
[----:B------:R-:W-:Y:S01]  /*2910*/  LOP3.LUT R4, R3, 0x2, R4, 0xe2, !PT ;  /* 0x0000000203047812 */ /* 0x000fe200078ee204 */
[----:B------:R-:W-:Y:S01]  /*2920*/  IMAD.IADD R116, R116, 0x1, -R7 ;  /* 0x0000000174747824 */ /* 0x000fe200078e0a07 */
[----:B------:R-:W-:Y:S02]  /*2930*/  SEL R3, RZ, 0x4, P0 ;  /* 0x00000004ff037807 */ /* 0x000fe40000000000 */
[----:B------:R-:W-:Y:S02]  /*2940*/  SEL R5, RZ, 0x8, P1 ;  /* 0x00000008ff057807 */ /* 0x000fe40000800000 */
[----:B------:R-:W-:-:S02]  /*2950*/  ISETP.GE.AND P0, PT, R22, UR4, PT ;  /* 0x0000000416007c0c */ /* 0x000fc4000bf06270 */
[C---:B------:R-:W-:Y:S01]  /*2960*/  IADD3 R29, R20.reuse, -0x80, RZ ;  /* 0xffffff80141d7810 */ /* 0x040fe20007ffe0ff */
[----:B------:R-:W-:Y:S01]  /*2970*/  VIADD R20, R20, 0xffffff80 ;  /* 0xffffff8014147836 */ /* 0x000fe20000000000 */
[----:B------:R-:W-:Y:S02]  /*2980*/  LOP3.LUT R3, R5, R4, R3, 0xfe, !PT ;  /* 0x0000000405037212 */ /* 0x000fe400078efe03 */
[----:B------:R-:W-:Y:S02]  /*2990*/  SEL R4, RZ, 0x10, P0 ;  /* 0x00000010ff047807 */ /* 0x000fe40000000000 */
[----:B------:R-:W-:Y:S02]  /*29a0*/  LOP3.LUT P0, RZ, R116, 0x2, RZ, 0xc0, !PT ;  /* 0x0000000274ff7812 */ /* 0x000fe4000780c0ff */
[----:B------:R-:W-:-:S04]  /*29b0*/  LEA.HI R20, R20, R29, RZ, 0x1 ;  /* 0x0000001d14147211 */ /* 0x000fc800078f08ff */
[----:B------:R-:W-:Y:S02]  /*29c0*/  SHF.R.S32.HI R20, RZ, 0x1, R20 ;  /* 0x00000001ff147819 */ /* 0x000fe40000011414 */
[-C--:B0-----:R-:W-:Y:S02]  /*29d0*/  ISETP.GE.AND P1, PT, R222, R27.reuse, PT ;  /* 0x0000001bde00720c */ /* 0x081fe40003f26270 */
[----:B------:R-:W-:Y:S02]  /*29e0*/  SHF.R.S32.HI R7, RZ, 0x1f, R20 ;  /* 0x0000001fff077819 */ /* 0x000fe40000011414 */
[----:B------:R-:W-:Y:S02]  /*29f0*/  LOP3.LUT R28, R3, R4, RZ, 0xfc, !PT ;  /* 0x00000004031c7212 */ /* 0x000fe400078efcff */
[----:B------:R-:W-:Y:S01]  /*2a00*/  ISETP.GE.AND P2, PT, R223, R27, PT ;  /* 0x0000001bdf00720c */ /* 0x000fe20003f46270 */
[----:B------:R-:W-:Y:S01]  /*2a10*/  IMAD R6, R7, R102, RZ ;  /* 0x0000006607067224 */ /* 0x000fe200078e02ff */
[----:B------:R-:W-:-:S03]  /*2a20*/  SEL R5, R27, RZ, P1 ;  /* 0x000000ff1b057207 */ /* 0x000fc60000800000 */
[----:B------:R-:W-:Y:S01]  /*2a30*/  IMAD R11, R20, R103, R6 ;  /* 0x00000067140b7224 */ /* 0x000fe200078e0206 */
[----:B------:R-:W-:Y:S01]  /*2a40*/  SEL R6, R27, RZ, P2 ;  /* 0x000000ff1b067207 */ /* 0x000fe20001000000 */
[----:B------:R-:W-:Y:S02]  /*2a50*/  IMAD.IADD R5, R222, 0x1, R5 ;  /* 0x00000001de057824 */ /* 0x000fe400078e0205 */
[-C--:B-1----:R-:W-:Y:S01]  /*2a60*/  IMAD R4, R7, R8.reuse, RZ ;  /* 0x0000000807047224 */ /* 0x082fe200078e02ff */
[----:B------:R-:W-:Y:S01]  /*2a70*/  SHF.R.S32.HI R225, RZ, 0x1f, R224 ;  /* 0x0000001fffe17819 */ /* 0x000fe200000114e0 */
[----:B------:R-:W-:Y:S01]  /*2a80*/  IMAD.IADD R12, R223, 0x1, R6 ;  /* 0x00000001df0c7824 */ /* 0x000fe200078e0206 */
[----:B------:R-:W-:Y:S01]  /*2a90*/  SHF.R.S32.HI R6, RZ, 0x1f, R5 ;  /* 0x0000001fff067819 */ /* 0x000fe20000011405 */
[----:B------:R-:W-:Y:S02]  /*2aa0*/  IMAD R7, R20, R9, R4 ;  /* 0x0000000914077224 */ /* 0x000fe400078e0204 */
[----:B------:R-:W-:Y:S01]  /*2ab0*/  IMAD.IADD R118, R118, 0x1, R25 ;  /* 0x0000000176767824 */ /* 0x000fe200078e0219 */
[-C--:B------:R-:W-:Y:S01]  /*2ac0*/  LEA.HI R25, R6, R5.reuse, RZ, 0x4 ;  /* 0x0000000506197211 */ /* 0x080fe200078f20ff */
[----:B------:R-:W-:Y:S01]  /*2ad0*/  IMAD.WIDE.U32 R98, R20, R8, R224 ;  /* 0x0000000814627225 */ /* 0x000fe200078e00e0 */
[----:B------:R-:W-:-:S03]  /*2ae0*/  LEA.HI R6, R6, R5, RZ, 0x6 ;  /* 0x0000000506067211 */ /* 0x000fc600078f30ff */
[----:B------:R-:W-:Y:S01]  /*2af0*/  IMAD.WIDE.U32 R96, R20, R8, R16 ;  /* 0x0000000814607225 */ /* 0x000fe200078e0010 */
[----:B------:R-:W-:-:S03]  /*2b00*/  IADD3 R99, R99, R7, RZ ;  /* 0x0000000763637210 */ /* 0x000fc60007ffe0ff */
[----:B------:R-:W-:Y:S01]  /*2b10*/  IMAD.IADD R97, R7, 0x1, R97 ;  /* 0x0000000107617824 */ /* 0x000fe200078e0261 */
[----:B------:R-:W-:Y:S01]  /*2b20*/  SHF.R.S32.HI R7, RZ, 0x6, R6 ;  /* 0x00000006ff077819 */ /* 0x000fe20000011406 */
[----:B------:R-:W-:-:S04]  /*2b30*/  IMAD.WIDE.U32 R106, R20, R102, R224 ;  /* 0x00000066146a7225 */ /* 0x000fc800078e00e0 */
[----:B------:R-:W-:-:S04]  /*2b40*/  IMAD.WIDE.U32 R104, R20, R102, R16 ;  /* 0x0000006614687225 */ /* 0x000fc800078e0010 */
[----:B------:R-:W-:Y:S02]  /*2b50*/  IMAD.IADD R107, R107, 0x1, R11 ;  /* 0x000000016b6b7824 */ /* 0x000fe400078e020b */
[----:B------:R-:W-:Y:S01]  /*2b60*/  IMAD.IADD R105, R11, 0x1, R105 ;  /* 0x000000010b697824 */ /* 0x000fe200078e0269 */
[----:B------:R-:W-:-:S04]  /*2b70*/  SHF.R.S32.HI R13, RZ, 0x1f, R12 ;  /* 0x0000001fff0d7819 */ /* 0x000fc8000001140c */
[CC--:B------:R-:W-:Y:S02]  /*2b80*/  LEA.HI R26, R13.reuse, R12.reuse, RZ, 0x4 ;  /* 0x0000000c0d1a7211 */ /* 0x0c0fe400078f20ff */
[----:B------:R-:W-:Y:S01]  /*2b90*/  LEA.HI R12, R13, R12, RZ, 0x6 ;  /* 0x0000000c0d0c7211 */ /* 0x000fe200078f30ff */
[----:B------:R-:W-:-:S03]  /*2ba0*/  IMAD.WIDE.U32 R100, R8, 0xa0, RZ ;  /* 0x000000a008647825 */ /* 0x000fc600078e00ff */
[----:B------:R-:W-:Y:S01]  /*2bb0*/  SHF.R.S32.HI R12, RZ, 0x6, R12 ;  /* 0x00000006ff0c7819 */ /* 0x000fe2000001140c */
[----:B------:R-:W-:Y:S01]  /*2bc0*/  IMAD R121, R103, 0xa0, RZ ;  /* 0x000000a067797824 */ /* 0x000fe200078e02ff */
[----:B------:R-:W-:Y:S01]  /*2bd0*/  SHF.R.S32.HI R111, RZ, 0x4, R25 ;  /* 0x00000004ff6f7819 */ /* 0x000fe20000011419 */
[----:B-----5:R-:W-:Y:S01]  /*2be0*/  IMAD.WIDE.U32 R106, R129, R102, R106 ;  /* 0x00000066816a7225 */ /* 0x020fe200078e006a */
[----:B------:R-:W-:-:S03]  /*2bf0*/  SHF.R.S32.HI R110, RZ, 0x4, R26 ;  /* 0x00000004ff6e7819 */ /* 0x000fc6000001141a */
[----:B------:R-:W-:-:S04]  /*2c00*/  IMAD.WIDE.U32 R104, R129, R102, R104 ;  /* 0x0000006681687225 */ /* 0x000fc800078e0068 */
[----:B------:R-:W-:-:S04]  /*2c10*/  IMAD.WIDE.U32 R98, R129, R8, R98 ;  /* 0x0000000881627225 */ /* 0x000fc800078e0062 */
[----:B------:R-:W-:-:S04]  /*2c20*/  IMAD.WIDE.U32 R96, R129, R8, R96 ;  /* 0x0000000881607225 */ /* 0x000fc800078e0060 */
[----:B------:R-:W-:Y:S02]  /*2c30*/  VIADD R130, R30, 0x8 ;  /* 0x000000081e827836 */ /* 0x000fe40000000000 */
[----:B------:R-:W-:Y:S02]  /*2c40*/  IMAD.SHL.U32 R114, R27, 0x2, RZ ;  /* 0x000000021b727824 */ /* 0x000fe400078e00ff */
[----:B------:R-:W-:Y:S01]  /*2c50*/  IMAD R109, R109, 0x80, R20 ;  /* 0x000000806d6d7824 */ /* 0x000fe200078e0214 */
[----:B--2---:R-:W-:-:S04]  /*2c60*/  LOP3.LUT R10, R10, 0xfffffffb, RZ, 0xc0, !PT ;  /* 0xfffffffb0a0a7812 */ /* 0x004fc800078ec0ff */
[----:B------:R-:W-:Y:S02]  /*2c70*/  @P0 LOP3.LUT R10, R10, 0x4, RZ, 0xfc, !PT ;  /* 0x000000040a0a0812 */ /* 0x000fe400078efcff */
[----:B------:R-:W-:-:S04]  /*2c80*/  ISETP.GE.AND P0, PT, R16, R27, PT ;  /* 0x0000001b1000720c */ /* 0x000fc80003f06270 */
[----:B------:R-:W-:-:S05]  /*2c90*/  SEL R3, R27, RZ, P0 ;  /* 0x000000ff1b037207 */ /* 0x000fca0000000000 */
[----:B------:R-:W-:Y:S01]  /*2ca0*/  IMAD.IADD R3, R16, 0x1, R3 ;  /* 0x0000000110037824 */ /* 0x000fe200078e0203 */
[----:B------:R-:W-:-:S04]  /*2cb0*/  LOP3.LUT R10, R10, 0xfffffffe, RZ, 0xc0, !PT ;  /* 0xfffffffe0a0a7812 */ /* 0x000fc800078ec0ff */
[----:B------:R-:W-:Y:S02]  /*2cc0*/  SHF.R.S32.HI R4, RZ, 0x1f, R3 ;  /* 0x0000001fff047819 */ /* 0x000fe40000011403 */
[----:B------:R-:W-:Y:S02]  /*2cd0*/  @P2 LOP3.LUT R10, R10, 0x1, RZ, 0xfc, !PT ;  /* 0x000000010a0a2812 */ /* 0x000fe400078efcff */
[CC--:B------:R-:W-:Y:S02]  /*2ce0*/  LEA.HI R21, R4.reuse, R3.reuse, RZ, 0x4 ;  /* 0x0000000304157211 */ /* 0x0c0fe400078f20ff */
[----:B------:R-:W-:Y:S01]  /*2cf0*/  LEA.HI R4, R4, R3, RZ, 0x6 ;  /* 0x0000000304047211 */ /* 0x000fe200078f30ff */
[----:B------:R0:W-:Y:S01]  /*2d00*/  STL [R1+0xc], R10 ;  /* 0x00000c0a01007387 */ /* 0x0001e20000100800 */
[----:B---3--:R-:W-:Y:S02]  /*2d10*/  SHF.R.U32.HI R3, RZ, 0x3, R32 ;  /* 0x00000003ff037819 */ /* 0x008fe40000011620 */
[----:B------:R-:W-:-:S02]  /*2d20*/  SHF.R.S32.HI R5, RZ, 0x6, R4 ;  /* 0x00000006ff057819 */ /* 0x000fc40000011404 */
[----:B----4-:R-:W-:Y:S01]  /*2d30*/  LOP3.LUT R6, R33, 0x30, R25, 0xf8, !PT ;  /* 0x0000003021067812 */ /* 0x010fe200078ef819 */
[----:B------:R-:W-:Y:S01]  /*2d40*/  IMAD R127, R7, 0x2800, R31 ;  /* 0x00002800077f7824 */ /* 0x000fe200078e021f */
[----:B0-----:R-:W-:Y:S01]  /*2d50*/  LOP3.LUT R10, R32, 0x30, R21, 0xf8, !PT ;  /* 0x00000030200a7812 */ /* 0x001fe200078ef815 */
[----:B------:R-:W-:Y:S01]  /*2d60*/  IMAD R126, R5, 0x2800, R15 ;  /* 0x00002800057e7824 */ /* 0x000fe200078e020f */
[----:B------:R-:W-:Y:S02]  /*2d70*/  LOP3.LUT R4, R33, 0x30, R21, 0xf8, !PT ;  /* 0x0000003021047812 */ /* 0x000fe400078ef815 */
[----:B------:R-:W-:Y:S02]  /*2d80*/  LOP3.LUT R11, R10, R3, RZ, 0x3c, !PT ;  /* 0x000000030a0b7212 */ /* 0x000fe400078e3cff */
[-C--:B------:R-:W-:Y:S01]  /*2d90*/  LOP3.LUT R6, R6, R14.reuse, RZ, 0x3c, !PT ;  /* 0x0000000e06067212 */ /* 0x080fe200078e3cff */
[----:B------:R-:W-:Y:S01]  /*2da0*/  IMAD R128, R5, 0x2800, R31 ;  /* 0x0000280005807824 */ /* 0x000fe200078e021f */
[----:B------:R-:W-:Y:S01]  /*2db0*/  LOP3.LUT R5, R4, R14, RZ, 0x3c, !PT ;  /* 0x0000000e04057212 */ /* 0x000fe200078e3cff */
[----:B------:R-:W-:Y:S01]  /*2dc0*/  IMAD.IADD R126, R126, 0x1, R11 ;  /* 0x000000017e7e7824 */ /* 0x000fe200078e020b */
[----:B------:R-:W-:-:S02]  /*2dd0*/  IADD3 R127, R127, R6, RZ ;  /* 0x000000067f7f7210 */ /* 0x000fc40007ffe0ff */
[----:B------:R-:W-:Y:S02]  /*2de0*/  SHF.R.S32.HI R11, RZ, 0x1f, R129 ;  /* 0x0000001fff0b7819 */ /* 0x000fe40000011481 */
[----:B------:R-:W-:Y:S01]  /*2df0*/  LOP3.LUT R6, R32, 0x30, R25, 0xf8, !PT ;  /* 0x0000003020067812 */ /* 0x000fe200078ef819 */
[----:B------:R-:W-:-:S03]  /*2e00*/  IMAD.IADD R128, R128, 0x1, R5 ;  /* 0x0000000180807824 */ /* 0x000fc600078e0205 */
[----:B------:R-:W-:Y:S01]  /*2e10*/  LOP3.LUT R5, R6, R3, RZ, 0x3c, !PT ;  /* 0x0000000306057212 */ /* 0x000fe200078e3cff */
[----:B------:R-:W-:Y:S01]  /*2e20*/  IMAD R6, R11, R102, RZ ;  /* 0x000000660b067224 */ /* 0x000fe200078e02ff */
[----:B------:R-:W-:-:S03]  /*2e30*/  LOP3.LUT R4, R33, 0x30, R26, 0xf8, !PT ;  /* 0x0000003021047812 */ /* 0x000fc600078ef81a */
[----:B------:R-:W-:Y:S02]  /*2e40*/  IMAD R13, R129, R103, R6 ;  /* 0x00000067810d7224 */ /* 0x000fe400078e0206 */
[----:B------:R-:W-:Y:S01]  /*2e50*/  IMAD R6, R11, R8, RZ ;  /* 0x000000080b067224 */ /* 0x000fe200078e02ff */
[----:B------:R-:W-:Y:S01]  /*2e60*/  ISETP.GE.AND P2, PT, R220, UR4, PT ;  /* 0x00000004dc007c0c */ /* 0x000fe2000bf46270 */
[----:B------:R-:W-:Y:S01]  /*2e70*/  IMAD R11, R9, 0xa0, RZ ;  /* 0x000000a0090b7824 */ /* 0x000fe200078e02ff */
[----:B------:R-:W-:Y:S01]  /*2e80*/  LOP3.LUT R4, R4, R14, RZ, 0x3c, !PT ;  /* 0x0000000e04047212 */ /* 0x000fe200078e3cff */
[----:B------:R-:W-:Y:S01]  /*2e90*/  IMAD R124, R7, 0x2800, R15 ;  /* 0x00002800077c7824 */ /* 0x000fe200078e020f */
[----:B------:R-:W-:Y:S01]  /*2ea0*/  LOP3.LUT R10, R32, 0x30, R26, 0xf8, !PT ;  /* 0x00000030200a7812 */ /* 0x000fe200078ef81a */
[----:B------:R-:W-:Y:S02]  /*2eb0*/  IMAD R125, R12, 0x2800, R31 ;  /* 0x000028000c7d7824 */ /* 0x000fe400078e021f */
[----:B------:R-:W-:Y:S01]  /*2ec0*/  IMAD.IADD R122, R101, 0x1, R11 ;  /* 0x00000001657a7824 */ /* 0x000fe200078e020b */
[----:B------:R-:W-:Y:S01]  /*2ed0*/  SEL R11, RZ, 0x20, P2 ;  /* 0x00000020ff0b7807 */ /* 0x000fe20001000000 */
[----:B------:R-:W-:Y:S01]  /*2ee0*/  IMAD.IADD R124, R124, 0x1, R5 ;  /* 0x000000017c7c7824 */ /* 0x000fe200078e0205 */
[----:B------:R-:W-:Y:S01]  /*2ef0*/  LOP3.LUT R10, R10, R3, RZ, 0x3c, !PT ;  /* 0x000000030a0a7212 */ /* 0x000fe200078e3cff */
[----:B------:R-:W-:Y:S01]  /*2f00*/  IMAD.IADD R125, R125, 0x1, R4 ;  /* 0x000000017d7d7824 */ /* 0x000fe200078e0204 */
[----:B------:R-:W-:Y:S01]  /*2f10*/  SHF.L.U64.HI R4, R102, 0x7, R103 ;  /* 0x0000000766047819 */ /* 0x000fe20000010267 */
[----:B------:R-:W-:Y:S01]  /*2f20*/  IMAD R123, R12, 0x2800, R15 ;  /* 0x000028000c7b7824 */ /* 0x000fe200078e020f */
[----:B------:R-:W-:Y:S01]  /*2f30*/  SHF.R.S32.HI R112, RZ, 0x4, R21 ;  /* 0x00000004ff707819 */ /* 0x000fe20000011415 */
[C---:B------:R-:W-:Y:S01]  /*2f40*/  IMAD.SHL.U32 R5, R102.reuse, 0x80, RZ ;  /* 0x0000008066057824 */ /* 0x040fe200078e00ff */
[----:B------:R-:W-:Y:S01]  /*2f50*/  LOP3.LUT R21, R21, 0xfffffff0, RZ, 0xc0, !PT ;  /* 0xfffffff015157812 */ /* 0x000fe200078ec0ff */
[----:B------:R-:W-:Y:S01]  /*2f60*/  IMAD.WIDE.U32 R102, R102, 0xa0, RZ ;  /* 0x000000a066667825 */ /* 0x000fe200078e00ff */
[----:B------:R-:W-:-:S02]  /*2f70*/  LOP3.LUT R25, R25, 0xfffffff0, RZ, 0xc0, !PT ;  /* 0xfffffff019197812 */ /* 0x000fc400078ec0ff */
[----:B------:R-:W-:Y:S01]  /*2f80*/  LOP3.LUT R26, R26, 0xfffffff0, RZ, 0xc0, !PT ;  /* 0xfffffff01a1a7812 */ /* 0x000fe200078ec0ff */
[----:B------:R-:W-:Y:S01]  /*2f90*/  IMAD R15, R129, R9, R6 ;  /* 0x00000009810f7224 */ /* 0x000fe200078e0206 */
[----:B------:R-:W-:Y:S01]  /*2fa0*/  LOP3.LUT R11, R28, R11, RZ, 0xfc, !PT ;  /* 0x0000000b1c0b7212 */ /* 0x000fe200078efcff */
[----:B------:R-:W-:Y:S01]  /*2fb0*/  IMAD.IADD R123, R123, 0x1, R10 ;  /* 0x000000017b7b7824 */ /* 0x000fe200078e020a */
[C---:B------:R-:W-:Y:S01]  /*2fc0*/  SHF.L.U64.HI R6, R8.reuse, 0x7, R9 ;  /* 0x0000000708067819 */ /* 0x040fe20000010209 */
[----:B------:R-:W-:Y:S01]  /*2fd0*/  IMAD.IADD R121, R103, 0x1, R121 ;  /* 0x0000000167797824 */ /* 0x000fe200078e0279 */
[----:B------:R-:W-:Y:S01]  /*2fe0*/  SHF.L.U32 R7, R8, 0x7, RZ ;  /* 0x0000000708077819 */ /* 0x000fe200000006ff */
[----:B------:R-:W-:Y:S01]  /*2ff0*/  IMAD.IADD R9, R13, 0x1, R105 ;  /* 0x000000010d097824 */ /* 0x000fe200078e0269 */
[----:B------:R-:W-:Y:S01]  /*3000*/  IADD3 R8, R107, R13, RZ ;  /* 0x0000000d6b087210 */ /* 0x000fe20007ffe0ff */
[----:B------:R-:W-:Y:S01]  /*3010*/  IMAD.IADD R10, R99, 0x1, R15 ;  /* 0x00000001630a7824 */ /* 0x000fe200078e020f */
[----:B------:R-:W-:Y:S01]  /*3020*/  SHF.R.S32.HI R117, RZ, 0x1f, R0 ;  /* 0x0000001fff757819 */ /* 0x000fe20000011400 */
[----:B------:R-:W-:Y:S01]  /*3030*/  IMAD.IADD R20, R15, 0x1, R97 ;  /* 0x000000010f147824 */ /* 0x000fe200078e0261 */
[----:B------:R-:W-:-:S02]  /*3040*/  SHF.R.S32.HI R108, RZ, 0x1f, R21 ;  /* 0x0000001fff6c7819 */ /* 0x000fc40000011415 */
[----:B------:R-:W-:Y:S02]  /*3050*/  SHF.R.S32.HI R95, RZ, 0x1f, R25 ;  /* 0x0000001fff5f7819 */ /* 0x000fe40000011419 */
[----:B------:R-:W-:Y:S02]  /*3060*/  SHF.R.S32.HI R27, RZ, 0x1f, R26 ;  /* 0x0000001fff1b7819 */ /* 0x000fe4000001141a */
[----:B------:R-:W-:Y:S02]  /*3070*/  LOP3.LUT R28, R28, 0x1, RZ, 0xc0, !PT ;  /* 0x000000011c1c7812 */ /* 0x000fe400078ec0ff */
[C---:B------:R-:W-:Y:S02]  /*3080*/  LOP3.LUT R29, R11.reuse, 0x2, RZ, 0xc0, !PT ;  /* 0x000000020b1d7812 */ /* 0x040fe400078ec0ff */
[C---:B------:R-:W-:Y:S02]  /*3090*/  LOP3.LUT R30, R11.reuse, 0x4, RZ, 0xc0, !PT ;  /* 0x000000040b1e7812 */ /* 0x040fe400078ec0ff */
[----:B------:R-:W-:-:S02]  /*30a0*/  LOP3.LUT R31, R11, 0x8, RZ, 0xc0, !PT ;  /* 0x000000080b1f7812 */ /* 0x000fc400078ec0ff */
[C---:B------:R-:W-:Y:S02]  /*30b0*/  LOP3.LUT R32, R11.reuse, 0x10, RZ, 0xc0, !PT ;  /* 0x000000100b207812 */ /* 0x040fe400078ec0ff */
[----:B------:R-:W-:Y:S01]  /*30c0*/  LOP3.LUT R33, R11, 0x20, RZ, 0xc0, !PT ;  /* 0x000000200b217812 */ /* 0x000fe200078ec0ff */
[----:B------:R-:W-:Y:S06]  /*30d0*/  @!P6 BAR.SYNC.DEFER_BLOCKING 0x9, 0x100 ;  /* 0x024400000000eb1d */ /* 0x000fec0000010000 */
.L_x_2864:
[----:B------:R-:W2:Y:S01]  /*30e0*/  LDL R40, [R1+0x58] ;  /* 0x0000580001287983 */ /* 0x000ea20000100800 */
[----:B0-----:R-:W0:Y:S03]  /*30f0*/  LDC R36, c[0x0][0x430] ;  /* 0x00010c00ff247b82 */ /* 0x001e260000000800 */
[----:B------:R-:W3:Y:S01]  /*3100*/  LDL.LU R38, [R1+0xc] ;  /* 0x00000c0001267983 */ /* 0x000ee20000300800 */
[----:B------:R-:W-:-:S04]  /*3110*/  VIADD R24, R24, 0xffffffff ;  /* 0xffffffff18187836 */ /* 0x000fc80000000000 */
[----:B------:R-:W-:Y:S01]  /*3120*/  IMAD R11, R24, 0xa0, R109 ;  /* 0x000000a0180b7824 */ /* 0x000fe200078e026d */
[----:B-1----:R-:W1:Y:S03]  /*3130*/  LDC R113, c[0x0][0x3f4] ;  /* 0x0000fd00ff717b82 */ /* 0x002e660000000800 */
[----:B------:R-:W-:Y:S01]  /*3140*/  IMAD.IADD R39, R118, 0x1, R11 ;  /* 0x0000000176277824 */ /* 0x000fe200078e020b */
[----:B------:R-:W-:-:S04]  /*3150*/  ISETP.GE.AND P2, PT, R11, R2, PT ;  /* 0x000000020b00720c */ /* 0x000fc80003f46270 */
[----:B------:R-:W-:Y:S02]  /*3160*/  ISETP.GT.OR P2, PT, R109, 0x9f, P2 ;  /* 0x0000009f6d00780c */ /* 0x000fe40001744670 */
[----:B------:R-:W-:Y:S02]  /*3170*/  MOV R11, R39 ;  /* 0x00000027000b7202 */ /* 0x000fe40000000f00 */
[----:B0-----:R-:W-:-:S09]  /*3180*/  ISETP.NE.AND P3, PT, R36, 0x1, PT ;  /* 0x000000012400780c */ /* 0x001fd20003f65270 */
[----:B------:R-:W0:Y:S08]  /*3190*/  @!P2 LDC.64 R14, c[0x0][0x428] ;  /* 0x00010a00ff0eab82 */ /* 0x000e300000000a00 */
[----:B----4-:R-:W4:Y:S08]  /*31a0*/  @P3 LDC R34, c[0x0][0x434] ;  /* 0x00010d00ff223b82 */ /* 0x010f300000000800 */
[----:B------:R-:W1:Y:S08]  /*31b0*/  @P3 LDC R35, c[0x0][0x438] ;  /* 0x00010e00ff233b82 */ /* 0x000e700000000800 */
[----:B------:R-:W0:Y:S01]  /*31c0*/  @!P2 LDC.64 R12, c[0x0][0x418] ;  /* 0x00010600ff0cab82 */ /* 0x000e220000000a00 */
[----:B----4-:R-:W-:-:S05]  /*31d0*/  @P3 IMAD.HI.U32 R34, R39, R34, RZ ;  /* 0x0000002227223227 */ /* 0x010fca00078e00ff */
[----:B-1----:R-:W-:Y:S01]  /*31e0*/  @P3 SHF.R.U32.HI R11, RZ, R35, R34 ;  /* 0x00000023ff0b3219 */ /* 0x002fe20000011622 */
[----:B0-----:R-:W-:-:S03]  /*31f0*/  @!P2 IMAD R34, R117, R14, RZ ;  /* 0x0000000e7522a224 */ /* 0x001fc600078e02ff */
[--C-:B------:R-:W-:Y:S01]  /*3200*/  @!P2 SHF.R.S32.HI R35, RZ, 0x1f, R11.reuse ;  /* 0x0000001fff23a819 */ /* 0x100fe2000001140b */
[----:B------:R-:W-:Y:S02]  /*3210*/  @!P2 IMAD R37, R0, R15, R34 ;  /* 0x0000000f0025a224 */ /* 0x000fe400078e0222 */
[----:B------:R-:W-:-:S04]  /*3220*/  @!P2 IMAD.MOV.U32 R34, RZ, RZ, R11 ;  /* 0x000000ffff22a224 */ /* 0x000fc800078e000b */
[----:B------:R-:W-:-:S04]  /*3230*/  @!P2 IMAD.WIDE.U32 R14, R0, R14, R34 ;  /* 0x0000000e000ea225 */ /* 0x000fc800078e0022 */
[----:B------:R-:W-:Y:S01]  /*3240*/  @!P2 IMAD.IADD R15, R15, 0x1, R37 ;  /* 0x000000010f0fa824 */ /* 0x000fe200078e0225 */
[----:B------:R-:W-:Y:S01]  /*3250*/  @!P2 LEA R12, P3, R14, R12, 0x2 ;  /* 0x0000000c0e0ca211 */ /* 0x000fe200078610ff */
        /* <DEDUP_REMOVED lines=11> */
[C---:B------:R-:W-:Y:S01]  /*3310*/  VIADD R89, R15.reuse, 0x20 ;  /* 0x000000200f597836 */ /* 0x040fe20000000000 */
[----:B------:R-:W-:Y:S01]  /*3320*/  @P4 IADD3 R89, R15, -0x20, RZ ;  /* 0xffffffe00f594810 */ /* 0x000fe20007ffe0ff */
[----:B------:R-:W-:Y:S01]  /*3330*/  IMAD.IADD R88, R18, 0x1, R15 ;  /* 0x0000000112587824 */ /* 0x000fe200078e020f */
[----:B------:R-:W-:Y:S02]  /*3340*/  @P2 LOP3.LUT R38, R38, 0x2, RZ, 0xfc, !PT ;  /* 0x0000000226262812 */ /* 0x000fe400078efcff */
[----:B------:R-:W-:Y:S01]  /*3350*/  ISETP.GE.AND P2, PT, R113, 0x1, PT ;  /* 0x000000017100780c */ /* 0x000fe20003f46270 */
[----:B------:R-:W-:Y:S02]  /*3360*/  IMAD.IADD R89, R18, 0x1, R89 ;  /* 0x0000000112597824 */ /* 0x000fe400078e0259 */
[----:B------:R0:W-:Y:S10]  /*3370*/  STL [R1+0xc], R38 ;  /* 0x00000c2601007387 */ /* 0x0001f40000100800 */
[----:B0-----:R-:W-:Y:S05]  /*3380*/  @!P2 BRA `(.L_x_2760) ;  /* 0x000000c800f8a947 */ /* 0x001fea0003800000 */
[----:B------:R-:W-:Y:S01]  /*3390*/  SHF.R.S32.HI R90, RZ, 0x1f, R35 ;  /* 0x0000001fff5a7819 */ /* 0x000fe20000011423 */
[----:B------:R-:W-:Y:S01]  /*33a0*/  ULDC.64 UR4, c[0x0][0x300] ;  /* 0x0000c00000047ab9 */ /* 0x000fe20000000a00 */
[----:B-----5:R-:W-:Y:S01]  /*33b0*/  SHF.R.S32.HI R91, RZ, 0x1f, R34 ;  /* 0x0000001fff5b7819 */ /* 0x020fe20000011422 */
[----:B------:R-:W-:-:S04]  /*33c0*/  IMAD.WIDE.U32 R12, R35, UR4, RZ ;  /* 0x00000004230c7c25 */ /* 0x000fc8000f8e00ff */
[----:B------:R-:W-:Y:S02]  /*33d0*/  IMAD R14, R90, UR4, RZ ;  /* 0x000000045a0e7c24 */ /* 0x000fe4000f8e02ff */
[----:B------:R-:W-:Y:S02]  /*33e0*/  IMAD R92, R24, -0xa0, R2 ;  /* 0xffffff60185c7824 */ /* 0x000fe400078e0202 */
[----:B------:R-:W-:Y:S01]  /*33f0*/  IMAD R11, R35, UR5, R14 ;  /* 0x00000005230b7c24 */ /* 0x000fe2000f8e020e */
[----:B------:R-:W-:Y:S01]  /*3400*/  ULDC.64 UR4, c[0x0][0x310] ;  /* 0x0000c40000047ab9 */ /* 0x000fe20000000a00 */
[----:B------:R-:W-:Y:S01]  /*3410*/  IMAD R14, R121, R24, RZ ;  /* 0x00000018790e7224 */ /* 0x000fe200078e02ff */
[----:B------:R-:W-:Y:S01]  /*3420*/  VIMNMX R92, R92, 0xa0, PT ;  /* 0x000000a05c5c7848 */ /* 0x000fe20003fe0100 */
[----:B------:R-:W-:Y:S02]  /*3430*/  IMAD R15, R91, UR4, RZ ;  /* 0x000000045b0f7c24 */ /* 0x000fe4000f8e02ff */
[----:B------:R-:W-:Y:S01]  /*3440*/  IMAD.IADD R13, R13, 0x1, R11 ;  /* 0x000000010d0d7824 */ /* 0x000fe200078e020b */
[----:B------:R-:W-:Y:S01]  /*3450*/  SHF.R.S32.HI R11, RZ, 0x1f, R24 ;  /* 0x0000001fff0b7819 */ /* 0x000fe20000011418 */
[----:B------:R-:W-:-:S02]  /*3460*/  IMAD R15, R34, UR5, R15 ;  /* 0x00000005220f7c24 */ /* 0x000fc4000f8e020f */
[----:B------:R-:W-:Y:S01]  /*3470*/  IMAD.WIDE.U32 R12, R34, UR4, R12 ;  /* 0x00000004220c7c25 */ /* 0x000fe2000f8e000c */
[----:B------:R-:W-:-:S03]  /*3480*/  ULDC.64 UR4, c[0x0][0x308] ;  /* 0x0000c20000047ab9 */ /* 0x000fc60000000a00 */
[----:B------:R-:W-:Y:S02]  /*3490*/  IMAD.IADD R13, R13, 0x1, R15 ;  /* 0x000000010d0d7824 */ /* 0x000fe400078e020f */
[----:B------:R-:W-:Y:S02]  /*34a0*/  IMAD R37, R11, R102, R14 ;  /* 0x000000660b257224 */ /* 0x000fe400078e020e */
[----:B------:R-:W-:-:S04]  /*34b0*/  IMAD.WIDE.U32 R12, R226, UR4, R12 ;  /* 0x00000004e20c7c25 */ /* 0x000fc8000f8e000c */
[----:B------:R-:W-:Y:S01]  /*34c0*/  IMAD R119, R226, UR5, R13 ;  /* 0x00000005e2777c24 */ /* 0x000fe2000f8e020d */
[----:B------:R-:W-:Y:S01]  /*34d0*/  ULDC.64 UR4, c[0x0][0x2e8] ;  /* 0x0000ba0000047ab9 */ /* 0x000fe20000000a00 */
[-C--:B------:R-:W-:Y:S01]  /*34e0*/  IMAD R13, R122, R24.reuse, RZ ;  /* 0x000000187a0d7224 */ /* 0x080fe200078e02ff */
[----:B------:R-:W-:Y:S01]  /*34f0*/  IADD3 R120, P2, R12, UR4, RZ ;  /* 0x000000040c787c10 */ /* 0x000fe2000ff5e0ff */
[----:B------:R-:W-:Y:S01]  /*3500*/  ULDC.U8 UR4, c[0x0][0x410] ;  /* 0x0001040000047ab9 */ /* 0x000fe20000000000 */
[----:B------:R-:W-:Y:S02]  /*3510*/  IMAD.WIDE.U32 R14, R102, R24, RZ ;  /* 0x00000018660e7225 */ /* 0x000fe400078e00ff */
[----:B------:R-:W-:Y:S02]  /*3520*/  IADD3.X R119, R119, UR5, RZ, P2, !PT ;  /* 0x0000000577777c10 */ /* 0x000fe400097fe4ff */
[----:B------:R-:W-:Y:S01]  /*3530*/  ISETP.NE.AND P2, PT, RZ, UR4, PT ;  /* 0x00000004ff007c0c */ /* 0x000fe2000bf45270 */
[----:B------:R-:W-:-:S02]  /*3540*/  IMAD R39, R11, R100, R13 ;  /* 0x000000640b277224 */ /* 0x000fc400078e020d */
[----:B------:R-:W-:-:S04]  /*3550*/  IMAD.WIDE.U32 R12, R100, R24, RZ ;  /* 0x00000018640c7225 */ /* 0x000fc800078e00ff */
[----:B------:R-:W-:Y:S01]  /*3560*/  IMAD.IADD R11, R15, 0x1, R37 ;  /* 0x000000010f0b7824 */ /* 0x000fe200078e0225 */
[----:B------:R-:W-:-:S05]  /*3570*/  IADD3 R86, R13, R39, RZ ;  /* 0x000000270d567210 */ /* 0x000fca0007ffe0ff */
[----:B------:R-:W-:Y:S05]  /*3580*/  @!P2 BRA `(.L_x_2761) ;  /* 0x0000006000d8a947 */ /* 0x000fea0003800000 */
[----:B------:R0:W5:Y:S04]  /*3590*/  LDL R132, [R1+0x18] ;  /* 0x0000180001847983 */ /* 0x0001680000100800 */
[----:B------:R0:W5:Y:S04]  /*35a0*/  LDL R131, [R1+0x20] ;  /* 0x0000200001837983 */ /* 0x0001680000100800 */
[----:B------:R0:W5:Y:S04]  /*35b0*/  LDL R94, [R1+0x24] ;  /* 0x00002400015e7983 */ /* 0x0001680000100800 */
[----:B------:R0:W5:Y:S04]  /*35c0*/  LDL R93, [R1+0x1c] ;  /* 0x00001c00015d7983 */ /* 0x0001680000100800 */
[----:B------:R0:W5:Y:S01]  /*35d0*/  LDL R87, [R1+0x28] ;  /* 0x0000280001577983 */ /* 0x0001620000100800 */
[----:B------:R-:W1:Y:S01]  /*35e0*/  S2R R36, SR_TID.X ;  /* 0x0000000000247919 */ /* 0x000e620000002100 */
[----:B------:R-:W-:Y:S01]  /*35f0*/  BSSY B1, `(.L_x_2762) ;  /* 0x0000043000017945 */ /* 0x000fe20003800000 */
[----:B------:R-:W-:-:S02]  /*3600*/  CS2R R60, SRZ ;  /* 0x00000000003c7805 */ /* 0x000fc4000001ff00 */
[----:B------:R-:W-:Y:S01]  /*3610*/  CS2R R64, SRZ ;  /* 0x0000000000407805 */ /* 0x000fe2000001ff00 */
[C---:B-1----:R-:W-:Y:S02]  /*3620*/  VIADD R38, R36.reuse, 0xffffff80 ;  /* 0xffffff8024267836 */ /* 0x042fe40000000000 */
[----:B------:R-:W-:-:S05]  /*3630*/  VIADD R36, R36, 0xffffff80 ;  /* 0xffffff8024247836 */ /* 0x000fca0000000000 */
[----:B------:R-:W-:-:S04]  /*3640*/  LEA.HI R36, R36, R38, RZ, 0x1 ;  /* 0x0000002624247211 */ /* 0x000fc800078f08ff */
[----:B------:R-:W-:-:S04]  /*3650*/  SHF.R.S32.HI R36, RZ, 0x1, R36 ;  /* 0x00000001ff247819 */ /* 0x000fc80000011424 */
[----:B------:R-:W-:Y:S02]  /*3660*/  ISETP.GE.AND P3, PT, R36, R92, PT ;  /* 0x0000005c2400720c */ /* 0x000fe40003f66270 */
        /* <DEDUP_REMOVED lines=22> */
[----:B0-----:R-:W-:Y:S06]  /*37d0*/  @P3 BRA `(.L_x_2763) ;  /* 0x0000000000903947 */ /* 0x001fec0003800000 */
        /* <DEDUP_REMOVED lines=29> */
[----:B------:R-:W-:-:S11]  /*39b0*/  CS2R R60, SRZ ;  /* 0x00000000003c7805 */ /* 0x000fd6000001ff00 */
[----:B------:R-:W5:Y:S04]  /*39c0*/  @!P2 LDG.E.64 R64, desc[UR54][R62.64+0x40] ;  /* 0x000040363e40a981 */ /* 0x000f68000c1e1b00 */
[----:B------:R-:W5:Y:S01]  /*39d0*/  @!P2 LDG.E.64 R66, desc[UR54][R84.64+0x40] ;  /* 0x000040365442a981 */ /* 0x000f62000c1e1b00 */
[----:B------:R-:W-:-:S13]  /*39e0*/  ISETP.GE.AND P2, PT, R87, R113, PT ;  /* 0x000000715700720c */ /* 0x000fda0003f46270 */
[----:B------:R0:W5:Y:S02]  /*39f0*/  @!P2 LDG.E.64 R60, desc[UR54][R62.64+0x50] ;  /* 0x000050363e3ca981 */ /* 0x000164000c1e1b00 */
[----:B0-----:R-:W-:-:S06]  /*3a00*/  CS2R R62, SRZ ;  /* 0x00000000003e7805 */ /* 0x001fcc000001ff00 */
[----:B------:R0:W5:Y:S02]  /*3a10*/  @!P2 LDG.E.64 R62, desc[UR54][R84.64+0x50] ;  /* 0x00005036543ea981 */ /* 0x000164000c1e1b00 */
.L_x_2763:
[----:B------:R-:W-:Y:S05]  /*3a20*/  BSYNC B1 ;  /* 0x0000000000017941 */ /* 0x000fea0003800000 */
.L_x_2762:
[----:B0-----:R-:W0:Y:S01]  /*3a30*/  S2R R84, SR_TID.X ;  /* 0x0000000000547919 */ /* 0x001e220000002100 */
[----:B------:R-:W-:Y:S01]  /*3a40*/  BSSY B1, `(.L_x_2764) ;  /* 0x0000030000017945 */ /* 0x000fe20003800000 */
[C---:B0-----:R-:W-:Y:S02]  /*3a50*/  VIADD R85, R84.reuse, 0xffffff80 ;  /* 0xffffff8054557836 */ /* 0x041fe40000000000 */
[----:B------:R-:W-:-:S05]  /*3a60*/  VIADD R84, R84, 0xffffff80 ;  /* 0xffffff8054547836 */ /* 0x000fca0000000000 */
        /* <DEDUP_REMOVED lines=19> */
[----:B------:R-:W-:-:S09]  /*3ba0*/  CS2R R54, SRZ ;  /* 0x0000000000367805 */ /* 0x000fd2000001ff00 */
        /* <DEDUP_REMOVED lines=25> */
.L_x_2765:
[----:B------:R-:W-:Y:S05]  /*3d40*/  BSYNC B1 ;  /* 0x0000000000017941 */ /* 0x000fea0003800000 */
.L_x_2764:
[----:B------:R-:W-:Y:S01]  /*3d50*/  UISETP.NE.AND UP0, UPT, UR49, 0x3, UPT ;  /* 0x000000033100788c */ /* 0x000fe2000bf05270 */
[----:B-----5:R-:W-:Y:S01]  /*3d60*/  MOV R141, R60 ;  /* 0x0000003c008d7202 */ /* 0x020fe20000000f00 */
[----:B------:R-:W-:Y:S01]  /*3d70*/  IMAD.MOV.U32 R144, RZ, RZ, R64 ;  /* 0x000000ffff907224 */ /* 0x000fe200078e0040 */
[----:B------:R-:W-:Y:S01]  /*3d80*/  MOV R142, R62 ;  /* 0x0000003e008e7202 */ /* 0x000fe20000000f00 */
[----:B------:R-:W-:Y:S01]  /*3d90*/  IMAD.MOV.U32 R146, RZ, RZ, R68 ;  /* 0x000000ffff927224 */ /* 0x000fe200078e0044 */
[----:B------:R-:W-:Y:S01]  /*3da0*/  MOV R84, R36 ;  /* 0x0000002400547202 */ /* 0x000fe20000000f00 */
[----:B------:R-:W-:Y:S01]  /*3db0*/  IMAD.MOV.U32 R148, RZ, RZ, R72 ;  /* 0x000000ffff947224 */ /* 0x000fe200078e0048 */
[----:B------:R-:W-:Y:S01]  /*3dc0*/  PLOP3.LUT P2, PT, PT, PT, UP0, 0x80, 0x0 ;  /* 0x000000000000781c */ /* 0x000fe20003f4f008 */
        /* <DEDUP_REMOVED lines=17> */
[----:B------:R-:W-:Y:S01]  /*3ee0*/  IMAD.MOV.U32 R140, RZ, RZ, R58 ;  /* 0x000000ffff8c7224 */ /* 0x000fe200078e003a */
[----:B------:R-:W-:Y:S06]  /*3ef0*/  @!P2 BRA `(.L_x_2766) ;  /* 0x000000000004a947 */ /* 0x000fec0003800000 */
[----:B------:R-:W-:Y:S01]  /*3f00*/  BPT.TRAP 0x1 ;  /* 0x000000040000795c */ /* 0x000fe20000300000 */
.L_x_2766:
[----:B------:R-:W2:Y:S01]  /*3f10*/  LDL R11, [R1+0x14] ;  /* 0x00001400010b7983 */ /* 0x000ea20000100800 */
[----:B------:R-:W-:Y:S01]  /*3f20*/  LEA R93, R19, R18, 0x3 ;  /* 0x00000012135d7211 */ /* 0x000fe200078e18ff */
[----:B------:R-:W-:Y:S01]  /*3f30*/  BSSY B1, `(.L_x_2767) ;  /* 0x0000004000017945 */ /* 0x000fe20003800000 */
[----:B--2---:R-:W-:-:S04]  /*3f40*/  SHF.L.U32 R94, R11, 0x1f, RZ ;  /* 0x0000001f0b5e7819 */ /* 0x004fc800000006ff */
[----:B------:R-:W1:Y:S02]  /*3f50*/  SYNCS.PHASECHK.TRANS64.TRYWAIT P5, [R93+URZ+0x33490], R94 ;  /* 0x0334905e5d0075a7 */ /* 0x000e6400080a017f */
[----:B-1----:R-:W-:Y:S05]  /*3f60*/  @!P5 BRA `(.L_x_2768) ;  /* 0x0000031800dcd947 */ /* 0x002fea0003800000 */
.L_x_3122:
[----:B------:R-:W-:Y:S05]  /*3f70*/  BSYNC B1 ;  /* 0x0000000000017941 */ /* 0x000fea0003800000 */
.L_x_2767:
[----:B------:R-:W-:-:S03]  /*3f80*/  UMOV UR4, 0xffffffff ;  /* 0xffffffff00047882 */ /* 0x000fc60000000000 */
[----:B------:R-:W-:Y:S05]  /*3f90*/  BRA.DIV UR4, `(.L_x_2769) ;  /* 0x0000031a04e47947 */ /* 0x000fea000b800000 */
[----:B------:R2:W3:Y:S04]  /*3fa0*/  SHFL.IDX PT, R143, R119, RZ, 0x1e1f ;  /* 0x001e1fff778f7589 */ /* 0x0004e800000e0000 */
[----:B------:R2:W4:Y:S02]  /*3fb0*/  SHFL.IDX PT, R11, R120, RZ, 0x1e1f ;  /* 0x001e1fff780b7589 */ /* 0x00052400000e0000 */
.L_x_3126:
        /* <DEDUP_REMOVED lines=13> */
[----:B------:R-:W-:Y:S01]  /*4090*/  SHF.R.U32.HI R155, RZ, 0x8, R83 ;  /* 0x00000008ff9b7819 */ /* 0x000fe20000011653 */
[----:B------:R-:W-:Y:S01]  /*40a0*/  IMAD.U32 R82, R82, 0x10000, RZ ;  /* 0x0001000052527824 */ /* 0x000fe200078e00ff */
[----:B------:R-:W-:Y:S02]  /*40b0*/  LOP3.LUT R156, R83, 0xff0000ff, RZ, 0xc0, !PT ;  /* 0xff0000ff539c7812 */ /* 0x000fe400078ec0ff */
[----:B------:R-:W-:Y:S01]  /*40c0*/  LOP3.LUT R81, R81, 0xff00, R154, 0xf8, !PT ;  /* 0x0000ff0051517812 */ /* 0x000fe200078ef89a */
[----:B------:R-:W-:Y:S01]  /*40d0*/  IMAD.SHL.U32 R155, R155, 0x100, RZ ;  /* 0x000001009b9b7824 */ /* 0x000fe200078e00ff */
[----:B0-----:R-:W-:-:S02]  /*40e0*/  F2FP.F16.E4M3.UNPACK_B R154, R13 ;  /* 0x0000000dff9a723e */ /* 0x001fc400020006ff */
[----:B------:R-:W-:Y:S02]  /*40f0*/  LOP3.LUT R81, R81, 0xff0000, R82, 0xf8, !PT ;  /* 0x00ff000051517812 */ /* 0x000fe400078ef852 */
[-C--:B------:R-:W-:Y:S02]  /*4100*/  F2FP.F16.E4M3.UNPACK_B R82, R153.reuse.H1 ;  /* 0x00000099ff52723e */ /* 0x080fe400030006ff */
[----:B------:R-:W-:Y:S01]  /*4110*/  SHF.R.U32.HI R80, RZ, 0x10, R83 ;  /* 0x00000010ff507819 */ /* 0x000fe20000011653 */
[----:B------:R-:W-:Y:S01]  /*4120*/  HADD2.F32 R83, -RZ, R154.H1_H1 ;  /* 0x3000009aff537230 */ /* 0x000fe20000004100 */
[----:B------:R-:W-:Y:S01]  /*4130*/  LOP3.LUT R156, R156, 0xff00, R155, 0xf8, !PT ;  /* 0x0000ff009c9c7812 */ /* 0x000fe200078ef89b */
[----:B------:R-:W-:Y:S01]  /*4140*/  HADD2.F32 R158, -RZ, R82.H0_H0 ;  /* 0x20000052ff9e7230 */ /* 0x000fe20000004100 */
        /* <DEDUP_REMOVED lines=79> */
[----:B------:R-:W-:Y:S01]  /*4640*/  F2FP.F16.E4M3.UNPACK_B R15, R12 ;  /* 0x0000000cff0f723e */ /* 0x000fe200020006ff */
[----:B------:R-:W-:-:S03]  /*4650*/  IMAD.MOV.U32 R14, RZ, RZ, R155 ;  /* 0x000000ffff0e7224 */ /* 0x000fc600078e009b */
        /* <DEDUP_REMOVED lines=8> */
[----:B------:R-:W-:-:S04]  /*46e0*/  F2FP.SATFINITE.E4M3.F32.PACK_AB_MERGE_C R81, R153, R81, R154 ;  /* 0x000000519951723e */ /* 0x000fc8000480709a */
[----:B------:R-:W-:-:S07]  /*46f0*/  MOV R12, R81 ;  /* 0x00000051000c7202 */ /* 0x000fce0000000f00 */
.L_x_2775:
[----:B------:R-:W-:Y:S05]  /*4700*/  BSYNC B3 ;  /* 0x0000000000037941 */ /* 0x000fea0003800000 */
.L_x_2774:
[----:B----4-:R-:W-:-:S05]  /*4710*/  IADD3 R80, P3, R16, R11, RZ ;  /* 0x0000000b10507210 */ /* 0x010fca0007f7e0ff */
[----:B---3--:R-:W-:-:S05]  /*4720*/  IMAD.X R81, R143, 0x1, R17, P3 ;  /* 0x000000018f517824 */ /* 0x008fca00018e0611 */
[----:B0-----:R0:W-:Y:S03]  /*4730*/  ST.E.128 desc[UR54][R80.64], R12 ;  /* 0x0000000c50007985 */ /* 0x0011e6000c101d36 */
.L_x_2773:
[----:B------:R-:W-:Y:S05]  /*4740*/  BSYNC B2 ;  /* 0x0000000000027941 */ /* 0x000fea0003800000 */
.L_x_2772:
        /* <DEDUP_REMOVED lines=13> */
[----:B------:R-:W-:Y:S01]  /*4820*/  LOP3.LUT R82, R79, 0xff0000ff, RZ, 0xc0, !PT ;  /* 0xff0000ff4f527812 */ /* 0x000fe200078ec0ff */
[----:B------:R-:W-:Y:S01]  /*4830*/  IMAD.U32 R77, R77, 0x10000, RZ ;  /* 0x000100004d4d7824 */ /* 0x000fe200078e00ff */
[----:B------:R-:W-:-:S02]  /*4840*/  LOP3.LUT R78, R78, 0xff00, R80, 0xf8, !PT ;  /* 0x0000ff004e4e7812 */ /* 0x000fc400078ef850 */
[----:B------:R-:W-:Y:S02]  /*4850*/  SHF.L.U32 R81, R81, 0x8, RZ ;  /* 0x0000000851517819 */ /* 0x000fe400000006ff */
        /* <DEDUP_REMOVED lines=98> */
.L_x_2779:
[----:B------:R-:W-:Y:S05]  /*4e80*/  BSYNC B3 ;  /* 0x0000000000037941 */ /* 0x000fea0003800000 */
.L_x_2778:
[----:B------:R-:W-:-:S05]  /*4e90*/  IMAD.SHL.U32 R77, R227, 0x10, RZ ;  /* 0x00000010e34d7824 */ /* 0x000fca00078e00ff */
[----:B----4-:R-:W-:-:S04]  /*4ea0*/  IADD3 R76, P3, R11, R77, RZ ;  /* 0x0000004d0b4c7210 */ /* 0x010fc80007f7e0ff */
[----:B---3--:R-:W-:-:S05]  /*4eb0*/  LEA.HI.X.SX32 R77, R77, R143, 0x1, P3 ;  /* 0x0000008f4d4d7211 */ /* 0x008fca00018f0eff */
[----:B------:R0:W-:Y:S04]  /*4ec0*/  ST.E.128 desc[UR54][R76.64], R12 ;  /* 0x0000000c4c007985 */ /* 0x0001e8000c101d36 */
.L_x_2777:
[----:B------:R-:W-:Y:S05]  /*4ed0*/  BSYNC B2 ;  /* 0x0000000000027941 */ /* 0x000fea0003800000 */
.L_x_2776:
        /* <DEDUP_REMOVED lines=17> */
[----:B------:R-:W-:-:S02]  /*4ff0*/  F2FP.F16.E4M3.UNPACK_B R76, R13 ;  /* 0x0000000dff4c723e */ /* 0x000fc400020006ff */
        /* <DEDUP_REMOVED lines=24> */
[----:B------:R-:W-:Y:S01]  /*5180*/  SHF.L.U32 R13, R72, 0x10, RZ ;  /* 0x00000010480d7819 */ /* 0x000fe200000006ff */
[----:B------:R-:W-:Y:S01]  /*5190*/  IMAD.MOV.U32 R72, RZ, RZ, R15 ;  /* 0x000000ffff487224 */ /* 0x000fe200078e000f */
[----:B------:R-:W-:Y:S02]  /*51a0*/  F2FP.F16.E4M3.UNPACK_B R15, R73.H1 ;  /* 0x00000049ff0f723e */ /* 0x000fe400030006ff */
[----:B------:R-:W-:-:S02]  /*51b0*/  LOP3.LUT R13, R78, 0xff0000, R13, 0xf8, !PT ;  /* 0x00ff00004e0d7812 */ /* 0x000fc400078ef80d */
        /* <DEDUP_REMOVED lines=69> */
.L_x_2783:
[----:B------:R-:W-:Y:S05]  /*5610*/  BSYNC B3 ;  /* 0x0000000000037941 */ /* 0x000fea0003800000 */
.L_x_2782:
[----:B------:R-:W-:-:S04]  /*5620*/  SHF.L.U32 R73, R228, 0x4, RZ ;  /* 0x00000004e4497819 */ /* 0x000fc800000006ff */
[----:B----4-:R-:W-:-:S04]  /*5630*/  IADD3 R72, P3, R11, R73, RZ ;  /* 0x000000490b487210 */ /* 0x010fc80007f7e0ff */
[----:B---3--:R-:W-:-:S05]  /*5640*/  LEA.HI.X.SX32 R73, R73, R143, 0x1, P3 ;  /* 0x0000008f49497211 */ /* 0x008fca00018f0eff */
[----:B------:R0:W-:Y:S04]  /*5650*/  ST.E.128 desc[UR54][R72.64], R12 ;  /* 0x0000000c48007985 */ /* 0x0001e8000c101d36 */
.L_x_2781:
[----:B------:R-:W-:Y:S05]  /*5660*/  BSYNC B2 ;  /* 0x0000000000027941 */ /* 0x000fea0003800000 */
.L_x_2780:
        /* <DEDUP_REMOVED lines=99> */
[----:B------:R-:W-:Y:S01]  /*5ca0*/  MOV R13, R71 ;  /* 0x00000047000d7202 */ /* 0x000fe20000000f00 */
[-C--:B------:R-:W-:Y:S02]  /*5cb0*/  FFMA.FTZ R72, R70, R69.reuse, -R72 ;  /* 0x0000004546487223 */ /* 0x080fe40000010848 */
        /* <DEDUP_REMOVED lines=11> */
.L_x_2787:
[----:B------:R-:W-:Y:S05]  /*5d70*/  BSYNC B3 ;  /* 0x0000000000037941 */ /* 0x000fea0003800000 */
.L_x_2786:
[----:B------:R-:W3:Y:S01]  /*5d80*/  LDL R70, [R1+0x8] ;  /* 0x0000080001467983 */ /* 0x000ee20000100800 */
[----:B----4-:R-:W-:-:S05]  /*5d90*/  IADD3 R68, P3, R23, R11, RZ ;  /* 0x0000000b17447210 */ /* 0x010fca0007f7e0ff */
[----:B---3--:R-:W-:-:S05]  /*5da0*/  IMAD.X R69, R143, 0x1, R70, P3 ;  /* 0x000000018f457824 */ /* 0x008fca00018e0646 */
[----:B------:R0:W-:Y:S03]  /*5db0*/  ST.E.128 desc[UR54][R68.64], R12 ;  /* 0x0000000c44007985 */ /* 0x0001e6000c101d36 */
.L_x_2785:
[----:B------:R-:W-:Y:S05]  /*5dc0*/  BSYNC B2 ;  /* 0x0000000000027941 */ /* 0x000fea0003800000 */
.L_x_2784:
        /* <DEDUP_REMOVED lines=12> */
[----:B------:R-:W-:Y:S01]  /*5e90*/  SHF.R.U32.HI R65, RZ, 0x10, R67 ;  /* 0x00000010ff417819 */ /* 0x000fe20000011643 */
[----:B------:R-:W-:Y:S01]  /*5ea0*/  IMAD.SHL.U32 R68, R68, 0x100, RZ ;  /* 0x0000010044447824 */ /* 0x000fe200078e00ff */
[----:B------:R-:W-:Y:S01]  /*5eb0*/  LOP3.LUT R64, R67, 0xff0000ff, RZ, 0xc0, !PT ;  /* 0xff0000ff43407812 */ /* 0x000fe200078ec0ff */
[----:B------:R-:W-:Y:S01]  /*5ec0*/  IMAD.SHL.U32 R67, R70, 0x100, RZ ;  /* 0x0000010046437824 */ /* 0x000fe200078e00ff */
[----:B------:R-:W-:-:S02]  /*5ed0*/  F2FP.F16.E4M3.UNPACK_B R70, R13 ;  /* 0x0000000dff46723e */ /* 0x000fc400020006ff */
[----:B------:R-:W-:Y:S02]  /*5ee0*/  LOP3.LUT R68, R69, 0xff00, R68, 0xf8, !PT ;  /* 0x0000ff0045447812 */ /* 0x000fe400078ef844 */
[----:B------:R-:W-:Y:S01]  /*5ef0*/  LOP3.LUT R67, R64, 0xff00, R67, 0xf8, !PT ;  /* 0x0000ff0040437812 */ /* 0x000fe200078ef843 */
[--C-:B------:R-:W-:Y:S01]  /*5f00*/  HADD2.F32 R69, -RZ, R70.reuse.H1_H1 ;  /* 0x30000046ff457230 */ /* 0x100fe20000004100 */
[-C--:B------:R-:W-:Y:S01]  /*5f10*/  F2FP.F16.E4M3.UNPACK_B R64, R145.reuse.H1 ;  /* 0x00000091ff40723e */ /* 0x080fe200030006ff */
[----:B------:R-:W-:Y:S01]  /*5f20*/  HADD2.F32 R70, -RZ, R70.H0_H0 ;  /* 0x20000046ff467230 */ /* 0x000fe20000004100 */
[-C--:B------:R-:W-:Y:S02]  /*5f30*/  F2FP.F16.E4M3.UNPACK_B R71, R144.reuse.H1 ;  /* 0x00000090ff47723e */ /* 0x080fe400030006ff */
[----:B------:R-:W-:Y:S01]  /*5f40*/  F2FP.F16.E4M3.UNPACK_B R145, R145 ;  /* 0x00000091ff91723e */ /* 0x000fe200020006ff */
[----:B------:R-:W-:Y:S01]  /*5f50*/  HADD2.F32 R73, -RZ, R64.H0_H0 ;  /* 0x20000040ff497230 */ /* 0x000fe20000004100 */
[----:B------:R-:W-:Y:S01]  /*5f60*/  F2FP.F16.E4M3.UNPACK_B R144, R144 ;  /* 0x00000090ff90723e */ /* 0x000fe200020006ff */
[----:B------:R-:W-:-:S02]  /*5f70*/  HADD2.F32 R72, -RZ, R71.H0_H0 ;  /* 0x20000047ff487230 */ /* 0x000fc40000004100 */
[----:B------:R-:W-:Y:S02]  /*5f80*/  HADD2.F32 R71, -RZ, R71.H1_H1 ;  /* 0x30000047ff477230 */ /* 0x000fe40000004100 */
[-C--:B------:R-:W-:Y:S01]  /*5f90*/  FMUL.FTZ R74, R69, R73.reuse ;  /* 0x00000049454a7220 */ /* 0x080fe20000410000 */
[----:B------:R-:W-:-:S03]  /*5fa0*/  FMUL.FTZ R73, R70, R73 ;  /* 0x0000004946497220 */ /* 0x000fc60000410000 */
[-C--:B------:R-:W-:Y:S01]  /*5fb0*/  FFMA.FTZ R70, R70, R72.reuse, -R74 ;  /* 0x0000004846467223 */ /* 0x080fe2000001084a */
        /* <DEDUP_REMOVED lines=79> */
.L_x_2791:
[----:B------:R-:W-:Y:S05]  /*64b0*/  BSYNC B3 ;  /* 0x0000000000037941 */ /* 0x000fea0003800000 */
.L_x_2790:
[----:B------:R-:W3:Y:S01]  /*64c0*/  LDL R66, [R1+0x4] ;  /* 0x0000040001427983 */ /* 0x000ee20000100800 */
[----:B----4-:R-:W-:-:S04]  /*64d0*/  IADD3 R64, P3, R22, R11, RZ ;  /* 0x0000000b16407210 */ /* 0x010fc80007f7e0ff */
[----:B---3--:R-:W-:-:S05]  /*64e0*/  IADD3.X R65, R143, R66, RZ, P3, !PT ;  /* 0x000000428f417210 */ /* 0x008fca0001ffe4ff */
[----:B------:R0:W-:Y:S04]  /*64f0*/  ST.E.128 desc[UR54][R64.64], R12 ;  /* 0x0000000c40007985 */ /* 0x0001e8000c101d36 */
.L_x_2789:
[----:B------:R-:W-:Y:S05]  /*6500*/  BSYNC B2 ;  /* 0x0000000000027941 */ /* 0x000fea0003800000 */
.L_x_2788:
[----:B------:R-:W-:-:S13]  /*6510*/  ISETP.NE.AND P3, PT, R33, RZ, PT ;  /* 0x000000ff2100720c */ /* 0x000fda0003f65270 */
[----:B------:R-:W-:Y:S05]  /*6520*/  @!P3 BRA `(.L_x_2771) ;  /* 0x0000000400d4b947 */ /* 0x000fea0003800000 */
[----:B0-----:R-:W3:Y:S04]  /*6530*/  LDL R12, [R1] ;  /* 0x00000000010c7983 */ /* 0x001ee80000100800 */
[----:B------:R-:W5:Y:S01]  /*6540*/  LDL R66, [R1+0x28] ;  /* 0x0000280001427983 */ /* 0x000f620000100800 */
[----:B----4-:R-:W-:Y:S01]  /*6550*/  IADD3 R64, P3, R220, R11, RZ ;  /* 0x0000000bdc407210 */ /* 0x010fe20007f7e0ff */
[----:B------:R-:W-:Y:S04]  /*6560*/  BSSY B2, `(.L_x_2792) ;  /* 0x0000070000027945 */ /* 0x000fe80003800000 */
[----:B---3--:R-:W-:-:S02]  /*6570*/  IMAD.X R65, R143, 0x1, R12, P3 ;  /* 0x000000018f417824 */ /* 0x008fc400018e060c */
[----:B------:R0:W3:Y:S01]  /*6580*/  LDS.128 R12, [R89+0x29200] ;  /* 0x02920000590c7984 */ /* 0x0000e20000000c00 */
[----:B-----5:R-:W-:-:S13]  /*6590*/  ISETP.GE.AND P3, PT, R66, R113, PT ;  /* 0x000000714200720c */ /* 0x020fda0003f66270 */
[----:B0-----:R-:W-:Y:S05]  /*65a0*/  @P3 BRA `(.L_x_2793) ;  /* 0x0000000400ac3947 */ /* 0x001fea0003800000 */
[----:B---3--:R-:W-:Y:S01]  /*65b0*/  IMAD.MOV.U32 R60, RZ, RZ, R13 ;  /* 0x000000ffff3c7224 */ /* 0x008fe200078e000d */
        /* <DEDUP_REMOVED lines=19> */
[-C--:B------:R-:W-:Y:S01]  /*66f0*/  FFMA.FTZ R13, R66, R11.reuse, -R69 ;  /* 0x0000000b420d7223 */ /* 0x080fe20000010845 */
[----:B------:R-:W-:Y:S01]  /*6700*/  F2FP.F16.E4M3.UNPACK_B R69, R142 ;  /* 0x0000008eff45723e */ /* 0x000fe200020006ff */
[----:B------:R-:W-:Y:S01]  /*6710*/  FFMA.FTZ R68, R68, R11, R71 ;  /* 0x0000000b44447223 */ /* 0x000fe20000010047 */
[-C--:B------:R-:W-:Y:S02]  /*6720*/  F2FP.F16.E4M3.UNPACK_B R11, R60.reuse.H1 ;  /* 0x0000003cff0b723e */ /* 0x080fe400030006ff */
        /* <DEDUP_REMOVED lines=83> */
.L_x_2793:
[----:B------:R-:W-:Y:S05]  /*6c60*/  BSYNC B2 ;  /* 0x0000000000027941 */ /* 0x000fea0003800000 */
.L_x_2792:
[----:B---3--:R0:W-:Y:S02]  /*6c70*/  ST.E.128 desc[UR54][R64.64], R12 ;  /* 0x0000000c40007985 */ /* 0x0081e4000c101d36 */
.L_x_2771:
[----:B------:R-:W-:Y:S05]  /*6c80*/  BSYNC B1 ;  /* 0x0000000000017941 */ /* 0x000fea0003800000 */
.L_x_2770:
[----:B------:R-:W-:-:S03]  /*6c90*/  UMOV UR4, 0xffffffff ;  /* 0xffffffff00047882 */ /* 0x000fc60000000000 */
[----:B------:R-:W-:Y:S05]  /*6ca0*/  BRA.DIV UR4, `(.L_x_2794) ;  /* 0x000002ee04ec7947 */ /* 0x000fea000b800000 */
[----:B--2---:R-:W2:Y:S04]  /*6cb0*/  SHFL.IDX PT, R119, R119, 0x1, 0x1e1f ;  /* 0x003e1f0077777f89 */ /* 0x004ea800000e0000 */
[----:B------:R-:W0:Y:S02]  /*6cc0*/  SHFL.IDX PT, R120, R120, 0x1, 0x1e1f ;  /* 0x003e1f0078787f89 */ /* 0x000e2400000e0000 */
.L_x_3130:
[----:B------:R-:W-:Y:S05]  /*6cd0*/  @P4 BRA `(.L_x_2795) ;  /* 0x0000009800904947 */ /* 0x000fea0003800000 */
[----:B------:R-:W-:Y:S01]  /*6ce0*/  ISETP.NE.AND P3, PT, R28, RZ, PT ;  /* 0x000000ff1c00720c */ /* 0x000fe20003f65270 */
[----:B------:R-:W-:-:S12]  /*6cf0*/  BSSY B1, `(.L_x_2796) ;  /* 0x0000073000017945 */ /* 0x000fd80003800000 */
[----:B------:R-:W-:Y:S05]  /*6d00*/  @!P3 BRA `(.L_x_2797) ;  /* 0x0000000400c4b947 */ /* 0x000fea0003800000 */
[----:B0-----:R0:W0:Y:S01]  /*6d10*/  LDS.128 R12, [R88+0x26200] ;  /* 0x02620000580c7984 */ /* 0x0010220000000c00 */
[----:B------:R-:W-:Y:S01]  /*6d20*/  IADD3 R60, P3, R16, R120, RZ ;  /* 0x00000078103c7210 */ /* 0x000fe20007f7e0ff */
[----:B------:R-:W-:Y:S04]  /*6d30*/  BSSY B2, `(.L_x_2798) ;  /* 0x000006d000027945 */ /* 0x000fe80003800000 */
[----:B--2---:R-:W-:Y:S01]  /*6d40*/  IMAD.X R61, R119, 0x1, R17, P3 ;  /* 0x00000001773d7824 */ /* 0x004fe200018e0611 */
        /* <DEDUP_REMOVED lines=13> */
[----:B------:R-:W-:Y:S01]  /*6e20*/  MOV R62, R12 ;  /* 0x0000000c003e7202 */ /* 0x000fe20000000f00 */
        /* <DEDUP_REMOVED lines=43> */
[----:B------:R-:W-:Y:S01]  /*70e0*/  LOP3.LUT R57, R59, 0xff00, R64, 0xf8, !PT ;  /* 0x0000ff003b397812 */ /* 0x000fe200078ef840 */
[----:B------:R-:W-:Y:S01]  /*70f0*/  IMAD.U32 R64, R68, 0x10000, RZ ;  /* 0x0001000044407824 */ /* 0x000fe200078e00ff */
[----:B------:R-:W-:Y:S01]  /*7100*/  LOP3.LUT R59, R67, 0xff0000, R66, 0xf8, !PT ;  /* 0x00ff0000433b7812 */ /* 0x000fe200078ef842 */
[----:B------:R-:W-:-:S03]  /*7110*/  IMAD.MOV.U32 R66, RZ, RZ, R15 ;  /* 0x000000ffff427224 */ /* 0x000fc600078e000f */
[----:B------:R-:W-:Y:S02]  /*7120*/  LOP3.LUT R57, R57, 0xff0000, R64, 0xf8, !PT ;  /* 0x00ff000039397812 */ /* 0x000fe400078ef840 */
[----:B------:R-:W-:Y:S02]  /*7130*/  F2FP.F16.E4M3.UNPACK_B R15, R66 ;  /* 0x00000042ff0f723e */ /* 0x000fe400020006ff */
[----:B------:R-:W-:Y:S02]  /*7140*/  F2FP.F16.E4M3.UNPACK_B R68, R59.H1 ;  /* 0x0000003bff44723e */ /* 0x000fe400030006ff */
[----:B------:R-:W-:Y:S01]  /*7150*/  F2FP.F16.E4M3.UNPACK_B R69, R57.H1 ;  /* 0x00000039ff45723e */ /* 0x000fe200030006ff */
[--C-:B------:R-:W-:Y:S02]  /*7160*/  HADD2.F32 R64, -RZ, R15.reuse.H1_H1 ;  /* 0x3000000fff407230 */ /* 0x100fe40000004100 */
[----:B------:R-:W-:Y:S02]  /*7170*/  HADD2.F32 R70, -RZ, R68.H0_H0 ;  /* 0x20000044ff467230 */ /* 0x000fe40000004100 */
[----:B------:R-:W-:-:S02]  /*7180*/  HADD2.F32 R15, -RZ, R15.H0_H0 ;  /* 0x2000000fff0f7230 */ /* 0x000fc40000004100 */
[--C-:B------:R-:W-:Y:S02]  /*7190*/  HADD2.F32 R67, -RZ, R69.reuse.H0_H0 ;  /* 0x20000045ff437230 */ /* 0x100fe40000004100 */
[-C--:B------:R-:W-:Y:S01]  /*71a0*/  FMUL.FTZ R72, R64, R70.reuse ;  /* 0x0000004640487220 */ /* 0x080fe20000410000 */
[----:B------:R-:W-:Y:S02]  /*71b0*/  HADD2.F32 R69, -RZ, R69.H1_H1 ;  /* 0x30000045ff457230 */ /* 0x000fe40000004100 */
[C---:B------:R-:W-:Y:S01]  /*71c0*/  FMUL.FTZ R71, R15.reuse, R70 ;  /* 0x000000460f477220 */ /* 0x040fe20000410000 */
[----:B------:R-:W-:-:S03]  /*71d0*/  FFMA.FTZ R15, R15, R67, -R72 ;  /* 0x000000430f0f7223 */ /* 0x000fc60000010848 */
[----:B------:R-:W-:Y:S01]  /*71e0*/  FFMA.FTZ R64, R64, R67, R71 ;  /* 0x0000004340407223 */ /* 0x000fe20000010047 */
[----:B------:R-:W-:Y:S02]  /*71f0*/  F2FP.F16.E4M3.UNPACK_B R67, R66.H1 ;  /* 0x00000042ff43723e */ /* 0x000fe400030006ff */
[----:B------:R-:W-:Y:S01]  /*7200*/  MOV R66, R14 ;  /* 0x0000000e00427202 */ /* 0x000fe20000000f00 */
[----:B------:R-:W-:Y:S02]  /*7210*/  HADD2.F32 R14, -RZ, R68.H1_H1 ;  /* 0x30000044ff0e7230 */ /* 0x000fe40000004100 */
        /* <DEDUP_REMOVED lines=30> */
.L_x_2799:
[----:B------:R-:W-:Y:S05]  /*7400*/  BSYNC B2 ;  /* 0x0000000000027941 */ /* 0x000fea0003800000 */
.L_x_2798:
[----:B0-----:R0:W-:Y:S02]  /*7410*/  ST.E.128 desc[UR54][R60.64], R12 ;  /* 0x0000000c3c007985 */ /* 0x0011e4000c101d36 */
.L_x_2797:
[----:B------:R-:W-:Y:S05]  /*7420*/  BSYNC B1 ;  /* 0x0000000000017941 */ /* 0x000fea0003800000 */
.L_x_2796:
        /* <DEDUP_REMOVED lines=13> */
[--C-:B------:R-:W-:Y:S02]  /*7500*/  SHF.R.U32.HI R54, RZ, 0x8, R55.reuse ;  /* 0x00000008ff367819 */ /* 0x100fe40000011637 */
[----:B------:R-:W-:Y:S01]  /*7510*/  LOP3.LUT R59, R53, 0xff0000ff, RZ, 0xc0, !PT ;  /* 0xff0000ff353b7812 */ /* 0x000fe200078ec0ff */
[----:B------:R-:W-:Y:S01]  /*7520*/  IMAD.SHL.U32 R52, R52, 0x100, RZ ;  /* 0x0000010034347824 */ /* 0x000fe200078e00ff */
[----:B------:R-:W-:Y:S01]  /*7530*/  SHF.R.U32.HI R58, RZ, 0x10, R55 ;  /* 0x00000010ff3a7819 */ /* 0x000fe20000011637 */
[----:B------:R-:W-:Y:S01]  /*7540*/  IMAD.SHL.U32 R54, R54, 0x100, RZ ;  /* 0x0000010036367824 */ /* 0x000fe200078e00ff */
[----:B------:R-:W-:Y:S02]  /*7550*/  LOP3.LUT R55, R55, 0xff0000ff, RZ, 0xc0, !PT ;  /* 0xff0000ff37377812 */ /* 0x000fe400078ec0ff */
[----:B------:R-:W-:Y:S01]  /*7560*/  SHF.R.U32.HI R60, RZ, 0x10, R53 ;  /* 0x00000010ff3c7819 */ /* 0x000fe20000011635 */
[----:B------:R-:W-:Y:S01]  /*7570*/  IMAD.MOV.U32 R53, RZ, RZ, R12 ;  /* 0x000000ffff357224 */ /* 0x000fe200078e000c */
[----:B------:R-:W-:-:S02]  /*7580*/  LOP3.LUT R52, R59, 0xff00, R52, 0xf8, !PT ;  /* 0x0000ff003b347812 */ /* 0x000fc400078ef834 */
[----:B------:R-:W-:Y:S01]  /*7590*/  LOP3.LUT R59, R55, 0xff00, R54, 0xf8, !PT ;  /* 0x0000ff00373b7812 */ /* 0x000fe200078ef836 */
[----:B------:R-:W-:Y:S01]  /*75a0*/  IMAD.U32 R54, R58, 0x10000, RZ ;  /* 0x000100003a367824 */ /* 0x000fe200078e00ff */
[----:B------:R-:W-:Y:S02]  /*75b0*/  SHF.L.U32 R13, R60, 0x10, RZ ;  /* 0x000000103c0d7819 */ /* 0x000fe400000006ff */
        /* <DEDUP_REMOVED lines=22> */
[----:B------:R-:W-:-:S02]  /*7720*/  HADD2.F32 R61, -RZ, R138.H0_H0 ;  /* 0x2000008aff3d7230 */ /* 0x000fc40000004100 */
        /* <DEDUP_REMOVED lines=9> */
[----:B------:R-:W-:-:S02]  /*77c0*/  HADD2.F32 R58, -RZ, R53.H1_H1 ;  /* 0x30000035ff3a7230 */ /* 0x000fc40000004100 */
[C---:B------:R-:W-:Y:S01]  /*77d0*/  FMUL.FTZ R62, R55.reuse, R62 ;  /* 0x0000003e373e7220 */ /* 0x040fe20000410000 */
[----:B------:R-:W-:Y:S02]  /*77e0*/  HADD2.F32 R54, -RZ, R53.H0_H0 ;  /* 0x20000035ff367230 */ /* 0x000fe40000004100 */
[-C--:B------:R-:W-:Y:S01]  /*77f0*/  FFMA.FTZ R64, R55, R60.reuse, -R64 ;  /* 0x0000003c37407223 */ /* 0x080fe20000010840 */
[----:B------:R-:W-:Y:S02]  /*7800*/  HADD2.F32 R135, -RZ, R135.H0_H0 ;  /* 0x20000087ff877230 */ /* 0x000fe40000004100 */
[----:B------:R-:W-:Y:S01]  /*7810*/  FFMA.FTZ R63, R59, R60, R62 ;  /* 0x0000003c3b3f7223 */ /* 0x000fe2000001003e */
[----:B------:R-:W-:Y:S01]  /*7820*/  F2FP.F16.E4M3.UNPACK_B R59, R15.H1 ;  /* 0x0000000fff3b723e */ /* 0x000fe200030006ff */
[-C--:B------:R-:W-:Y:S01]  /*7830*/  FMUL.FTZ R53, R58, R61.reuse ;  /* 0x0000003d3a357220 */ /* 0x080fe20000410000 */
[----:B------:R-:W-:Y:S01]  /*7840*/  FMUL.FTZ R61, R54, R61 ;  /* 0x0000003d363d7220 */ /* 0x000fe20000410000 */
[----:B------:R-:W-:-:S02]  /*7850*/  F2FP.F16.E4M3.UNPACK_B R62, R52.H1 ;  /* 0x00000034ff3e723e */ /* 0x000fc400030006ff */
[----:B------:R-:W-:Y:S01]  /*7860*/  F2FP.SATFINITE.E4M3.F32.PACK_AB_MERGE_C R55, R66, R65, RZ ;  /* 0x000000414237723e */ /* 0x000fe200048070ff */
[--C-:B------:R-:W-:Y:S02]  /*7870*/  HADD2.F32 R65, -RZ, R59.reuse.H0_H0 ;  /* 0x2000003bff417230 */ /* 0x100fe40000004100 */
[----:B------:R-:W-:Y:S01]  /*7880*/  FFMA.FTZ R58, R58, R135, R61 ;  /* 0x000000873a3a7223 */ /* 0x000fe2000001003d */
[----:B------:R-:W-:Y:S01]  /*7890*/  HADD2.F32 R66, -RZ, R59.H1_H1 ;  /* 0x3000003bff427230 */ /* 0x000fe20000004100 */
[----:B------:R-:W-:Y:S01]  /*78a0*/  F2FP.F16.E4M3.UNPACK_B R59, R13.H1 ;  /* 0x0000000dff3b723e */ /* 0x000fe200030006ff */
[----:B------:R-:W-:Y:S01]  /*78b0*/  HADD2.F32 R67, -RZ, R62.H1_H1 ;  /* 0x3000003eff437230 */ /* 0x000fe20000004100 */
[----:B------:R-:W-:Y:S01]  /*78c0*/  F2FP.F16.E4M3.UNPACK_B R60, R14.H1 ;  /* 0x0000000eff3c723e */ /* 0x000fe200030006ff */
[----:B------:R-:W-:Y:S01]  /*78d0*/  FFMA.FTZ R53, R54, R135, -R53 ;  /* 0x0000008736357223 */ /* 0x000fe20000010835 */
[----:B------:R-:W-:Y:S01]  /*78e0*/  F2FP.F16.E4M3.UNPACK_B R61, R52 ;  /* 0x00000034ff3d723e */ /* 0x000fe200020006ff */
[----:B------:R-:W-:Y:S01]  /*78f0*/  HADD2.F32 R68, -RZ, R59.H1_H1 ;  /* 0x3000003bff447230 */ /* 0x000fe20000004100 */
[----:B------:R-:W-:Y:S01]  /*7900*/  F2FP.SATFINITE.E4M3.F32.PACK_AB_MERGE_C R54, R63, R64, RZ ;  /* 0x000000403f36723e */ /* 0x000fe200048070ff */
[----:B------:R-:W-:Y:S01]  /*7910*/  HADD2.F32 R64, -RZ, R60.H1_H1 ;  /* 0x3000003cff407230 */ /* 0x000fe20000004100 */
[----:B------:R-:W-:Y:S01]  /*7920*/  F2FP.F16.E4M3.UNPACK_B R52, R13 ;  /* 0x0000000dff34723e */ /* 0x000fe200020006ff */
[----:B------:R-:W-:Y:S01]  /*7930*/  FMUL.FTZ R70, R66, R67 ;  /* 0x0000004342467220 */ /* 0x000fe20000410000 */
[----:B------:R-:W-:-:S02]  /*7940*/  HADD2.F32 R69, -RZ, R61.H1_H1 ;  /* 0x3000003dff457230 */ /* 0x000fc40000004100 */
        /* <DEDUP_REMOVED lines=8> */
[----:B------:R-:W-:Y:S02]  /*79d0*/  HADD2.F32 R66, -RZ, R62.H0_H0 ;  /* 0x2000003eff427230 */ /* 0x000fe40000004100 */
[C---:B------:R-:W-:Y:S01]  /*79e0*/  FMUL.FTZ R69, R63.reuse, R69 ;  /* 0x000000453f457220 */ /* 0x040fe20000410000 */
[----:B------:R-:W-:Y:S01]  /*79f0*/  FFMA.FTZ R15, R63, R67, -R70 ;  /* 0x000000433f0f7223 */ /* 0x000fe20000010846 */
[----:B------:R-:W-:Y:S01]  /*7a00*/  HADD2.F32 R62, -RZ, R14.H0_H0 ;  /* 0x2000000eff3e7230 */ /* 0x000fe20000004100 */
[----:B------:R-:W-:Y:S01]  /*7a10*/  F2FP.SATFINITE.E4M3.F32.PACK_AB_MERGE_C R60, R60, R13, RZ ;  /* 0x0000000d3c3c723e */ /* 0x000fe200048070ff */
[----:B------:R-:W-:-:S02]  /*7a20*/  HADD2.F32 R63, -RZ, R65.H0_H0 ;  /* 0x20000041ff3f7230 */ /* 0x000fc40000004100 */
[----:B------:R-:W-:Y:S01]  /*7a30*/  FFMA.FTZ R68, R64, R67, R69 ;  /* 0x0000004340447223 */ /* 0x000fe20000010045 */
[----:B------:R-:W-:Y:S01]  /*7a40*/  HADD2.F32 R14, -RZ, R14.H1_H1 ;  /* 0x3000000eff0e7230 */ /* 0x000fe20000004100 */
[----:B------:R-:W-:Y:S01]  /*7a50*/  F2FP.SATFINITE.E4M3.F32.PACK_AB_MERGE_C R13, R12, R11, R55 ;  /* 0x0000000b0c0d723e */ /* 0x000fe20004807037 */
[----:B------:R-:W-:Y:S01]  /*7a60*/  HADD2.F32 R61, -RZ, R61.H0_H0 ;  /* 0x2000003dff3d7230 */ /* 0x000fe20000004100 */
[----:B------:R-:W-:Y:S01]  /*7a70*/  F2FP.SATFINITE.E4M3.F32.PACK_AB_MERGE_C R12, R58, R53, R54 ;  /* 0x000000353a0c723e */ /* 0x000fe20004807036 */
[----:B------:R-:W-:Y:S01]  /*7a80*/  HADD2.F32 R65, -RZ, R65.H1_H1 ;  /* 0x30000041ff417230 */ /* 0x000fe20000004100 */
[----:B------:R-:W-:Y:S01]  /*7a90*/  F2FP.SATFINITE.E4M3.F32.PACK_AB_MERGE_C R15, R68, R15, RZ ;  /* 0x0000000f440f723e */ /* 0x000fe200048070ff */
        /* <DEDUP_REMOVED lines=12> */
.L_x_2803:
[----:B------:R-:W-:Y:S05]  /*7b60*/  BSYNC B2 ;  /* 0x0000000000027941 */ /* 0x000fea0003800000 */
.L_x_2802:
[----:B------:R0:W-:Y:S02]  /*7b70*/  ST.E.128 desc[UR54][R56.64], R12 ;  /* 0x0000000c38007985 */ /* 0x0001e4000c101d36 */
.L_x_2801:
[----:B------:R-:W-:Y:S05]  /*7b80*/  BSYNC B1 ;  /* 0x0000000000017941 */ /* 0x000fea0003800000 */
.L_x_2800:
        /* <DEDUP_REMOVED lines=20> */
[----:B------:R-:W-:-:S02]  /*7cd0*/  LOP3.LUT R13, R48, 0xff00, R51, 0xf8, !PT ;  /* 0x0000ff00300d7812 */ /* 0x000fc400078ef833 */
[----:B------:R-:W-:Y:S01]  /*7ce0*/  LOP3.LUT R50, R50, 0xff00, R55, 0xf8, !PT ;  /* 0x0000ff0032327812 */ /* 0x000fe200078ef837 */
[----:B------:R-:W-:Y:S01]  /*7cf0*/  IMAD.U32 R48, R56, 0x10000, RZ ;  /* 0x0001000038307824 */ /* 0x000fe200078e00ff */
[----:B------:R-:W-:Y:S01]  /*7d00*/  MOV R49, R12 ;  /* 0x0000000c00317202 */ /* 0x000fe20000000f00 */
        /* <DEDUP_REMOVED lines=91> */
.L_x_2807:
[----:B------:R-:W-:Y:S05]  /*82c0*/  BSYNC B2 ;  /* 0x0000000000027941 */ /* 0x000fea0003800000 */
.L_x_2806:
[----:B------:R0:W-:Y:S02]  /*82d0*/  ST.E.128 desc[UR54][R52.64], R12 ;  /* 0x0000000c34007985 */ /* 0x0001e4000c101d36 */
.L_x_2805:
[----:B------:R-:W-:Y:S05]  /*82e0*/  BSYNC B1 ;  /* 0x0000000000017941 */ /* 0x000fea0003800000 */
.L_x_2804:
[----:B------:R-:W-:Y:S01]  /*82f0*/  ISETP.NE.AND P3, PT, R31, RZ, PT ;  /* 0x000000ff1f00720c */ /* 0x000fe20003f65270 */
[----:B------:R-:W-:-:S12]  /*8300*/  BSSY B1, `(.L_x_2808) ;  /* 0x0000074000017945 */ /* 0x000fd80003800000 */
[----:B------:R-:W-:Y:S05]  /*8310*/  @!P3 BRA `(.L_x_2809) ;  /* 0x0000000400c8b947 */ /* 0x000fea0003800000 */
[----:B0-----:R-:W2:Y:S04]  /*8320*/  LDL R12, [R1+0x8] ;  /* 0x00000800010c7983 */ /* 0x001ea80000100800 */
        /* <DEDUP_REMOVED lines=111> */
.L_x_2811:
[----:B------:R-:W-:Y:S05]  /*8a20*/  BSYNC B2 ;  /* 0x0000000000027941 */ /* 0x000fea0003800000 */
.L_x_2810:
[----:B--2---:R0:W-:Y:S02]  /*8a30*/  ST.E.128 desc[UR54][R48.64], R12 ;  /* 0x0000000c30007985 */ /* 0x0041e4000c101d36 */
.L_x_2809:
[----:B------:R-:W-:Y:S05]  /*8a40*/  BSYNC B1 ;  /* 0x0000000000017941 */ /* 0x000fea0003800000 */
.L_x_2808:
        /* <DEDUP_REMOVED lines=12> */
[--C-:B------:R-:W-:Y:S02]  /*8b10*/  SHF.R.U32.HI R47, RZ, 0x8, R43.reuse ;  /* 0x00000008ff2f7819 */ /* 0x100fe4000001162b */
[----:B------:R-:W-:Y:S02]  /*8b20*/  LOP3.LUT R42, R43, 0xff0000ff, RZ, 0xc0, !PT ;  /* 0xff0000ff2b2a7812 */ /* 0x000fe400078ec0ff */
[----:B------:R-:W-:Y:S01]  /*8b30*/  SHF.R.U32.HI R46, RZ, 0x10, R43 ;  /* 0x00000010ff2e7819 */ /* 0x000fe2000001162b */
[----:B------:R-:W-:Y:S01]  /*8b40*/  IMAD.SHL.U32 R43, R11, 0x100, RZ ;  /* 0x000001000b2b7824 */ /* 0x000fe200078e00ff */
[----:B------:R-:W-:Y:S01]  /*8b50*/  LOP3.LUT R40, R41, 0xff0000ff, RZ, 0xc0, !PT ;  /* 0xff0000ff29287812 */ /* 0x000fe200078ec0ff */
[----:B--2---:R-:W-:Y:S01]  /*8b60*/  IMAD.MOV.U32 R11, RZ, RZ, R13 ;  /* 0x000000ffff0b7224 */ /* 0x004fe200078e000d */
[----:B------:R-:W-:Y:S01]  /*8b70*/  SHF.R.U32.HI R48, RZ, 0x10, R41 ;  /* 0x00000010ff307819 */ /* 0x000fe20000011629 */
[----:B------:R-:W-:Y:S01]  /*8b80*/  IMAD.MOV.U32 R41, RZ, RZ, R12 ;  /* 0x000000ffff297224 */ /* 0x000fe200078e000c */
[----:B------:R-:W-:-:S02]  /*8b90*/  SHF.L.U32 R47, R47, 0x8, RZ ;  /* 0x000000082f2f7819 */ /* 0x000fc400000006ff */
[----:B------:R-:W-:Y:S01]  /*8ba0*/  LOP3.LUT R13, R40, 0xff00, R43, 0xf8, !PT ;  /* 0x0000ff00280d7812 */ /* 0x000fe200078ef82b */
[----:B------:R-:W-:Y:S01]  /*8bb0*/  IMAD.U32 R40, R48, 0x10000, RZ ;  /* 0x0001000030287824 */ /* 0x000fe200078e00ff */
[----:B------:R-:W-:Y:S01]  /*8bc0*/  LOP3.LUT R42, R42, 0xff00, R47, 0xf8, !PT ;  /* 0x0000ff002a2a7812 */ /* 0x000fe200078ef82f */
[----:B------:R-:W-:Y:S01]  /*8bd0*/  IMAD.U32 R47, R46, 0x10000, RZ ;  /* 0x000100002e2f7824 */ /* 0x000fe200078e00ff */
        /* <DEDUP_REMOVED lines=90> */
.L_x_2815:
[----:B------:R-:W-:Y:S05]  /*9180*/  BSYNC B2 ;  /* 0x0000000000027941 */ /* 0x000fea0003800000 */
.L_x_2814:
[----:B--2---:R0:W-:Y:S02]  /*9190*/  ST.E.128 desc[UR54][R44.64], R12 ;  /* 0x0000000c2c007985 */ /* 0x0041e4000c101d36 */
.L_x_2813:
[----:B------:R-:W-:Y:S05]  /*91a0*/  BSYNC B1 ;  /* 0x0000000000017941 */ /* 0x000fea0003800000 */
.L_x_2812:
[----:B------:R-:W-:-:S13]  /*91b0*/  ISETP.NE.AND P3, PT, R33, RZ, PT ;  /* 0x000000ff2100720c */ /* 0x000fda0003f65270 */
        /* <DEDUP_REMOVED lines=12> */
[----:B------:R-:W-:Y:S02]  /*9280*/  SHF.R.U32.HI R44, RZ, 0x10, R39 ;  /* 0x00000010ff2c7819 */ /* 0x000fe40000011627 */
[----:B------:R-:W-:Y:S01]  /*9290*/  LOP3.LUT R42, R39, 0xff0000ff, RZ, 0xc0, !PT ;  /* 0xff0000ff272a7812 */ /* 0x000fe200078ec0ff */
[----:B------:R-:W-:Y:S01]  /*92a0*/  IMAD.SHL.U32 R39, R36, 0x100, RZ ;  /* 0x0000010024277824 */ /* 0x000fe200078e00ff */
[----:B------:R-:W-:Y:S01]  /*92b0*/  SHF.L.U32 R11, R11, 0x8, RZ ;  /* 0x000000080b0b7819 */ /* 0x000fe200000006ff */
[----:B--2---:R-:W-:Y:S01]  /*92c0*/  IMAD.MOV.U32 R36, RZ, RZ, R12 ;  /* 0x000000ffff247224 */ /* 0x004fe200078e000c */
[----:B------:R-:W-:-:S02]  /*92d0*/  SHF.R.U32.HI R45, RZ, 0x10, R37 ;  /* 0x00000010ff2d7819 */ /* 0x000fc40000011625 */
[----:B------:R-:W-:Y:S01]  /*92e0*/  LOP3.LUT R37, R38, 0xff00, R11, 0xf8, !PT ;  /* 0x0000ff0026257812 */ /* 0x000fe200078ef80b */
[----:B------:R-:W-:Y:S01]  /*92f0*/  IMAD.U32 R38, R44, 0x10000, RZ ;  /* 0x000100002c267824 */ /* 0x000fe200078e00ff */
[----:B------:R-:W-:Y:S01]  /*9300*/  LOP3.LUT R43, R42, 0xff00, R39, 0xf8, !PT ;  /* 0x0000ff002a2b7812 */ /* 0x000fe200078ef827 */
[----:B------:R-:W-:Y:S01]  /*9310*/  IMAD.U32 R12, R45, 0x10000, RZ ;  /* 0x000100002d0c7824 */ /* 0x000fe200078e00ff */
        /* <DEDUP_REMOVED lines=90> */
.L_x_2817:
[----:B------:R-:W-:Y:S05]  /*98c0*/  BSYNC B1 ;  /* 0x0000000000017941 */ /* 0x000fea0003800000 */
.L_x_2816:
[----:B--2---:R0:W-:Y:S01]  /*98d0*/  ST.E.128 desc[UR54][R40.64], R12 ;  /* 0x0000000c28007985 */ /* 0x0041e2000c101d36 */
[----:B------:R-:W-:Y:S05]  /*98e0*/  BRA `(.L_x_2795) ;  /* 0x0000006c008c7947 */ /* 0x000fea0003800000 */
.L_x_2761:
        /* <DEDUP_REMOVED lines=19> */
[C---:B0-----:R-:W-:Y:S01]  /*9a20*/  VIADD R37, R36.reuse, 0xffffff80 ;  /* 0xffffff8024257836 */ /* 0x041fe20000000000 */
[----:B------:R-:W-:-:S04]  /*9a30*/  IADD3 R36, R36, -0x80, RZ ;  /* 0xffffff8024247810 */ /* 0x000fc80007ffe0ff */
[----:B------:R-:W-:-:S04]  /*9a40*/  LEA.HI R36, R36, R37, RZ, 0x1 ;  /* 0x0000002524247211 */ /* 0x000fc800078f08ff */
[----:B------:R-:W-:-:S04]  /*9a50*/  SHF.R.S32.HI R36, RZ, 0x1, R36 ;  /* 0x00000001ff247819 */ /* 0x000fc80000011424 */
[----:B------:R-:W-:Y:S02]  /*9a60*/  ISETP.GE.AND P3, PT, R36, R92, PT ;  /* 0x0000005c2400720c */ /* 0x000fe40003f66270 */
[----:B------:R-:W-:-:S11]  /*9a70*/  CS2R R36, SRZ ;  /* 0x0000000000247805 */ /* 0x000fd6000001ff00 */
        /* <DEDUP_REMOVED lines=28> */
.L_x_2819:
[----:B------:R-:W-:Y:S05]  /*9c40*/  BSYNC B1 ;  /* 0x0000000000017941 */ /* 0x000fea0003800000 */
.L_x_2818:
[----:B------:R-:W1:Y:S01]  /*9c50*/  S2R R78, SR_TID.X ;  /* 0x00000000004e7919 */ /* 0x000e620000002100 */
[----:B------:R-:W-:Y:S01]  /*9c60*/  BSSY B1, `(.L_x_2820) ;  /* 0x000002d000017945 */ /* 0x000fe20003800000 */
[----:B0-----:R-:W-:Y:S02]  /*9c70*/  CS2R R72, SRZ ;  /* 0x0000000000487805 */ /* 0x001fe4000001ff00 */
[----:B------:R-:W-:Y:S02]  /*9c80*/  CS2R R74, SRZ ;  /* 0x00000000004a7805 */ /* 0x000fe4000001ff00 */
[----:B------:R-:W-:Y:S02]  /*9c90*/  CS2R R76, SRZ ;  /* 0x00000000004c7805 */ /* 0x000fe4000001ff00 */
[----:B------:R-:W-:Y:S02]  /*9ca0*/  CS2R R80, SRZ ;  /* 0x0000000000507805 */ /* 0x000fe4000001ff00 */
[----:B------:R-:W-:Y:S01]  /*9cb0*/  CS2R R82, SRZ ;  /* 0x0000000000527805 */ /* 0x000fe2000001ff00 */
[----:B-1----:R-:W-:-:S02]  /*9cc0*/  VIADD R85, R78, 0xffffff80 ;  /* 0xffffff804e557836 */ /* 0x002fc40000000000 */
[----:B------:R-:W-:Y:S01]  /*9cd0*/  VIADD R84, R78, 0xffffff80 ;  /* 0xffffff804e547836 */ /* 0x000fe20000000000 */
[----:B------:R-:W-:-:S04]  /*9ce0*/  CS2R R78, SRZ ;  /* 0x00000000004e7805 */ /* 0x000fc8000001ff00 */
        /* <DEDUP_REMOVED lines=36> */
.L_x_2821:
[----:B------:R-:W-:Y:S05]  /*9f30*/  BSYNC B1 ;  /* 0x0000000000017941 */ /* 0x000fea0003800000 */
.L_x_2820:
        /* <DEDUP_REMOVED lines=26> */
[----:B------:R-:W-:Y:S06]  /*a0e0*/  @!P2 BRA `(.L_x_2822) ;  /* 0x000000000004a947 */ /* 0x000fec0003800000 */
[----:B------:R-:W-:Y:S01]  /*a0f0*/  BPT.TRAP 0x1 ;  /* 0x000000040000795c */ /* 0x000fe20000300000 */
.L_x_2822:
[----:B------:R-:W2:Y:S01]  /*a100*/  LDL R11, [R1+0x14] ;  /* 0x00001400010b7983 */ /* 0x000ea20000100800 */
[----:B------:R-:W-:Y:S01]  /*a110*/  IMAD R93, R19, 0x8, R18 ;  /* 0x00000008135d7824 */ /* 0x000fe200078e0212 */
[----:B------:R-:W-:Y:S01]  /*a120*/  BSSY B1, `(.L_x_2823) ;  /* 0x0000004000017945 */ /* 0x000fe20003800000 */
[----:B--2---:R-:W-:-:S04]  /*a130*/  SHF.L.U32 R94, R11, 0x1f, RZ ;  /* 0x0000001f0b5e7819 */ /* 0x004fc800000006ff */
[----:B------:R-:W1:Y:S02]  /*a140*/  SYNCS.PHASECHK.TRANS64.TRYWAIT P5, [R93+URZ+0x33490], R94 ;  /* 0x0334905e5d0075a7 */ /* 0x000e6400080a017f */
[----:B-1----:R-:W-:Y:S05]  /*a150*/  @!P5 BRA `(.L_x_2824) ;  /* 0x000002bc000cd947 */ /* 0x002fea0003800000 */
.L_x_3131:
[----:B------:R-:W-:Y:S05]  /*a160*/  BSYNC B1 ;  /* 0x0000000000017941 */ /* 0x000fea0003800000 */
.L_x_2823:
[----:B------:R-:W2:Y:S01]  /*a170*/  LDC R131, c[0x0][0x2f4] ;  /* 0x0000bd00ff837b82 */ /* 0x000ea20000000800 */
[----:B------:R-:W-:Y:S01]  /*a180*/  UMOV UR4, 0xffffffff ;  /* 0xffffffff00047882 */ /* 0x000fe20000000000 */
[----:B--2---:R-:W-:Y:S02]  /*a190*/  IMAD.IADD R138, R131, 0x1, -R114 ;  /* 0x00000001838a7824 */ /* 0x004fe400078e0a72 */
[----:B------:R-:W-:Y:S05]  /*a1a0*/  BRA.DIV UR4, `(.L_x_2825) ;  /* 0x000002be040c7947 */ /* 0x000fea000b800000 */
[----:B------:R2:W3:Y:S04]  /*a1b0*/  SHFL.IDX PT, R147, R119, RZ, 0x1e1f ;  /* 0x001e1fff77937589 */ /* 0x0004e800000e0000 */
[----:B------:R2:W4:Y:S02]  /*a1c0*/  SHFL.IDX PT, R11, R120, RZ, 0x1e1f ;  /* 0x001e1fff780b7589 */ /* 0x00052400000e0000 */
.L_x_3135:
        /* <DEDUP_REMOVED lines=13> */
[----:B------:R-:W-:Y:S02]  /*a2a0*/  LEA.HI R13, R13, R160, RZ, 0x2 ;  /* 0x000000a00d0d7211 */ /* 0x000fe400078f10ff */
[----:B------:R-:W-:Y:S02]  /*a2b0*/  SHF.L.U32 R160, R160, 0x4, RZ ;  /* 0x00000004a0a07819 */ /* 0x000fe400000006ff */
        /* <DEDUP_REMOVED lines=24> */
[----:B------:R-:W-:Y:S01]  /*a440*/  SHF.R.U32.HI R162, RZ, 0x10, R37 ;  /* 0x00000010ffa27819 */ /* 0x000fe20000011625 */
[----:B------:R-:W-:Y:S01]  /*a450*/  IMAD.U32 R48, R48, 0x10000, RZ ;  /* 0x0001000030307824 */ /* 0x000fe200078e00ff */
[----:B------:R-:W-:Y:S02]  /*a460*/  LOP3.LUT R164, R37, 0xff0000ff, RZ, 0xc0, !PT ;  /* 0xff0000ff25a47812 */ /* 0x000fe400078ec0ff */
[--C-:B------:R-:W-:Y:S01]  /*a470*/  SHF.R.U32.HI R37, RZ, 0x10, R39.reuse ;  /* 0x00000010ff257819 */ /* 0x100fe20000011627 */
[----:B------:R-:W-:Y:S01]  /*a480*/  IMAD.U32 R162, R162, 0x10000, RZ ;  /* 0x00010000a2a27824 */ /* 0x000fe200078e00ff */
[----:B------:R-:W-:Y:S02]  /*a490*/  SHF.R.U32.HI R38, RZ, 0x8, R39 ;  /* 0x00000008ff267819 */ /* 0x000fe40000011627 */
[----:B------:R-:W-:Y:S01]  /*a4a0*/  LOP3.LUT R49, R39, 0xff0000ff, RZ, 0xc0, !PT ;  /* 0xff0000ff27317812 */ /* 0x000fe200078ec0ff */
[----:B------:R-:W-:Y:S01]  /*a4b0*/  IMAD.U32 R37, R37, 0x10000, RZ ;  /* 0x0001000025257824 */ /* 0x000fe200078e00ff */
[----:B------:R-:W-:Y:S01]  /*a4c0*/  SHF.L.U32 R39, R51, 0x8, RZ ;  /* 0x0000000833277819 */ /* 0x000fe200000006ff */
[----:B------:R-:W-:Y:S01]  /*a4d0*/  IMAD.SHL.U32 R38, R38, 0x100, RZ ;  /* 0x0000010026267824 */ /* 0x000fe200078e00ff */
[----:B------:R-:W-:-:S02]  /*a4e0*/  LOP3.LUT R50, R50, 0xff00, R165, 0xf8, !PT ;  /* 0x0000ff0032327812 */ /* 0x000fc400078ef8a5 */
[----:B------:R-:W-:Y:S02]  /*a4f0*/  LOP3.LUT R39, R164, 0xff00, R39, 0xf8, !PT ;  /* 0x0000ff00a4277812 */ /* 0x000fe400078ef827 */
[----:B------:R-:W-:Y:S02]  /*a500*/  LOP3.LUT R51, R163, 0xff00, R161, 0xf8, !PT ;  /* 0x0000ff00a3337812 */ /* 0x000fe400078ef8a1 */
[----:B------:R-:W-:Y:S02]  /*a510*/  LOP3.LUT R163, R50, 0xff0000, R48, 0xf8, !PT ;  /* 0x00ff000032a37812 */ /* 0x000fe400078ef830 */
[----:B------:R-:W-:Y:S02]  /*a520*/  LOP3.LUT R50, R39, 0xff0000, R162, 0xf8, !PT ;  /* 0x00ff000027327812 */ /* 0x000fe400078ef8a2 */
[----:B0-----:R-:W-:Y:S02]  /*a530*/  F2FP.F16.E4M3.UNPACK_B R161, R85 ;  /* 0x00000055ffa1723e */ /* 0x001fe400020006ff */
[----:B------:R-:W-:-:S02]  /*a540*/  F2FP.F16.E4M3.UNPACK_B R164, R50 ;  /* 0x00000032ffa4723e */ /* 0x000fc400020006ff */
[----:B--2---:R-:W-:Y:S01]  /*a550*/  F2FP.F16.E4M3.UNPACK_B R39, R13 ;  /* 0x0000000dff27723e */ /* 0x004fe200020006ff */
[----:B------:R-:W-:Y:S01]  /*a560*/  HADD2.F32 R48, -RZ, R161.H0_H0 ;  /* 0x200000a1ff307230 */ /* 0x000fe20000004100 */
[----:B------:R-:W-:Y:S01]  /*a570*/  F2FP.F16.E4M3.UNPACK_B R165, R163 ;  /* 0x000000a3ffa5723e */ /* 0x000fe200020006ff */
[--C-:B------:R-:W-:Y:S01]  /*a580*/  HADD2.F32 R167, -RZ, R164.reuse.H0_H0 ;  /* 0x200000a4ffa77230 */ /* 0x100fe20000004100 */
        /* <DEDUP_REMOVED lines=12> */
[----:B------:R-:W-:Y:S02]  /*a650*/  LOP3.LUT R49, R49, 0xff00, R38, 0xf8, !PT ;  /* 0x0000ff0031317812 */ /* 0x000fe400078ef826 */
[----:B------:R-:W-:-:S02]  /*a660*/  LOP3.LUT R51, R51, 0xff0000, R36, 0xf8, !PT ;  /* 0x00ff000033337812 */ /* 0x000fc400078ef824 */
        /* <DEDUP_REMOVED lines=161> */
[----:B------:R-:W-:Y:S02]  /*b080*/  IMAD.MOV.U32 R84, RZ, RZ, R36 ;  /* 0x000000ffff547224 */ /* 0x000fe400078e0024 */
[----:B------:R-:W-:Y:S01]  /*b090*/  FFMA.FTZ R51, R49, R159, -R51 ;  /* 0x0000009f31337223 */ /* 0x000fe20000010833 */
[----:B------:R-:W-:Y:S01]  /*b0a0*/  MOV R85, R39 ;  /* 0x0000002700557202 */ /* 0x000fe20000000f00 */
[----:B------:R-:W-:Y:S01]  /*b0b0*/  FFMA.FTZ R158, R86, R159, R158 ;  /* 0x0000009f569e7223 */ /* 0x000fe2000001009e */
[----:B------:R-:W-:-:S02]  /*b0c0*/  IMAD.MOV.U32 R87, RZ, RZ, R37 ;  /* 0x000000ffff577224 */ /* 0x000fc400078e0025 */
[----:B------:R-:W-:Y:S02]  /*b0d0*/  F2FP.SATFINITE.E4M3.F32.PACK_AB_MERGE_C R50, R51, R156, R50 ;  /* 0x0000009c3332723e */ /* 0x000fe40004807032 */
[----:B------:R-:W-:-:S03]  /*b0e0*/  F2FP.SATFINITE.E4M3.F32.PACK_AB_MERGE_C R157, R158, R157, R14 ;  /* 0x0000009d9e9d723e */ /* 0x000fc6000480700e */
[----:B------:R-:W-:Y:S02]  /*b0f0*/  IMAD.MOV.U32 R14, RZ, RZ, R50 ;  /* 0x000000ffff0e7224 */ /* 0x000fe400078e0032 */
[----:B------:R-:W-:-:S07]  /*b100*/  IMAD.MOV.U32 R86, RZ, RZ, R157 ;  /* 0x000000ffff567224 */ /* 0x000fce00078e009d */
.L_x_2831:
[----:B------:R-:W-:Y:S05]  /*b110*/  BSYNC B3 ;  /* 0x0000000000037941 */ /* 0x000fea0003800000 */
.L_x_2830:
[----:B----4-:R-:W-:-:S05]  /*b120*/  IADD3 R36, P3, R21, R11, RZ ;  /* 0x0000000b15247210 */ /* 0x010fca0007f7e0ff */
[----:B------:R-:W-:Y:S01]  /*b130*/  IMAD.X R37, R147, 0x1, R108, P3 ;  /* 0x0000000193257824 */ /* 0x000fe200018e066c */
[----:B------:R-:W-:-:S04]  /*b140*/  ISETP.GE.AND P3, PT, R160, R131, PT ;  /* 0x00000083a000720c */ /* 0x000fc80003f66270 */
[----:B--2---:R2:W-:Y:S09]  /*b150*/  ST.E.128 desc[UR54][R36.64], R12 ;  /* 0x0000000c24007985 */ /* 0x0045f2000c101d36 */
[----:B------:R-:W-:-:S04]  /*b160*/  @!P3 IADD3 R38, P5, R11, R160, RZ ;  /* 0x000000a00b26b210 */ /* 0x000fc80007fbe0ff */
[----:B------:R-:W-:-:S05]  /*b170*/  @!P3 LEA.HI.X.SX32 R39, R160, R147, 0x1, P5 ;  /* 0x00000093a027b211 */ /* 0x000fca00028f0eff */
[----:B0-----:R2:W-:Y:S04]  /*b180*/  @!P3 ST.E.128 desc[UR54][R38.64], R84 ;  /* 0x000000542600b985 */ /* 0x0015e8000c101d36 */
.L_x_2829:
[----:B------:R-:W-:Y:S05]  /*b190*/  BSYNC B2 ;  /* 0x0000000000027941 */ /* 0x000fea0003800000 */
.L_x_2828:
        /* <DEDUP_REMOVED lines=27> */
[--C-:B------:R-:W-:Y:S02]  /*b350*/  SHF.R.U32.HI R50, RZ, 0x8, R53.reuse ;  /* 0x00000008ff327819 */ /* 0x100fe40000011635 */
[----:B------:R-:W-:Y:S02]  /*b360*/  LOP3.LUT R42, R53, 0xff0000ff, RZ, 0xc0, !PT ;  /* 0xff0000ff352a7812 */ /* 0x000fe400078ec0ff */
[----:B------:R-:W-:Y:S02]  /*b370*/  SHF.R.U32.HI R49, RZ, 0x10, R53 ;  /* 0x00000010ff317819 */ /* 0x000fe40000011635 */
[----:B------:R-:W-:Y:S02]  /*b380*/  SHF.R.U32.HI R51, RZ, 0x8, R55 ;  /* 0x00000008ff337819 */ /* 0x000fe40000011637 */
[----:B------:R-:W-:Y:S01]  /*b390*/  SHF.R.U32.HI R54, RZ, 0x8, R41 ;  /* 0x00000008ff367819 */ /* 0x000fe20000011629 */
[----:B------:R-:W-:Y:S01]  /*b3a0*/  IMAD.U32 R49, R49, 0x10000, RZ ;  /* 0x0001000031317824 */ /* 0x000fe200078e00ff */
[----:B------:R-:W-:Y:S01]  /*b3b0*/  LOP3.LUT R84, R55, 0xff0000ff, RZ, 0xc0, !PT ;  /* 0xff0000ff37547812 */ /* 0x000fe200078ec0ff */
[----:B------:R-:W-:Y:S01]  /*b3c0*/  IMAD.SHL.U32 R51, R51, 0x100, RZ ;  /* 0x0000010033337824 */ /* 0x000fe200078e00ff */
[----:B------:R-:W-:Y:S01]  /*b3d0*/  SHF.R.U32.HI R40, RZ, 0x10, R55 ;  /* 0x00000010ff287819 */ /* 0x000fe20000011637 */
[----:B------:R-:W-:Y:S01]  /*b3e0*/  IMAD.SHL.U32 R55, R50, 0x100, RZ ;  /* 0x0000010032377824 */ /* 0x000fe200078e00ff */
[----:B------:R-:W-:-:S02]  /*b3f0*/  LOP3.LUT R53, R41, 0xff0000ff, RZ, 0xc0, !PT ;  /* 0xff0000ff29357812 */ /* 0x000fc400078ec0ff */
[----:B------:R-:W-:Y:S01]  /*b400*/  SHF.R.U32.HI R41, RZ, 0x10, R41 ;  /* 0x00000010ff297819 */ /* 0x000fe20000011629 */
[----:B------:R-:W-:Y:S01]  /*b410*/  IMAD.U32 R40, R40, 0x10000, RZ ;  /* 0x0001000028287824 */ /* 0x000fe200078e00ff */
[----:B------:R-:W-:Y:S02]  /*b420*/  SHF.L.U32 R54, R54, 0x8, RZ ;  /* 0x0000000836367819 */ /* 0x000fe400000006ff */
[----:B------:R-:W-:Y:S01]  /*b430*/  LOP3.LUT R42, R42, 0xff00, R55, 0xf8, !PT ;  /* 0x0000ff002a2a7812 */ /* 0x000fe200078ef837 */
[----:B------:R-:W-:Y:S01]  /*b440*/  IMAD.U32 R41, R41, 0x10000, RZ ;  /* 0x0001000029297824 */ /* 0x000fe200078e00ff */
[----:B------:R-:W-:Y:S02]  /*b450*/  LOP3.LUT R53, R53, 0xff00, R54, 0xf8, !PT ;  /* 0x0000ff0035357812 */ /* 0x000fe400078ef836 */
[----:B------:R-:W-:Y:S02]  /*b460*/  LOP3.LUT R84, R84, 0xff00, R51, 0xf8, !PT ;  /* 0x0000ff0054547812 */ /* 0x000fe400078ef833 */
[----:B------:R-:W-:-:S02]  /*b470*/  LOP3.LUT R51, R42, 0xff0000, R49, 0xf8, !PT ;  /* 0x00ff00002a337812 */ /* 0x000fc400078ef831 */
        /* <DEDUP_REMOVED lines=48> */
[----:B------:R-:W-:Y:S02]  /*b780*/  LOP3.LUT R37, R52, 0xff00, R37, 0xf8, !PT ;  /* 0x0000ff0034257812 */ /* 0x000fe400078ef825 */
[----:B------:R-:W-:Y:S01]  /*b790*/  MOV R52, R15 ;  /* 0x0000000f00347202 */ /* 0x000fe20000000f00 */
[----:B------:R-:W-:Y:S01]  /*b7a0*/  HADD2.F32 R86, -RZ, R40.H0_H0 ;  /* 0x20000028ff567230 */ /* 0x000fe20000004100 */
[----:B------:R-:W-:Y:S02]  /*b7b0*/  LOP3.LUT R37, R37, 0xff0000, R43, 0xf8, !PT ;  /* 0x00ff000025257812 */ /* 0x000fe400078ef82b */
[----:B------:R-:W-:Y:S02]  /*b7c0*/  F2FP.F16.E4M3.UNPACK_B R15, R52 ;  /* 0x00000034ff0f723e */ /* 0x000fe400020006ff */
[----:B------:R-:W-:-:S02]  /*b7d0*/  F2FP.F16.E4M3.UNPACK_B R84, R37 ;  /* 0x00000025ff54723e */ /* 0x000fc400020006ff */
[-C--:B------:R-:W-:Y:S01]  /*b7e0*/  F2FP.F16.E4M3.UNPACK_B R85, R50.reuse ;  /* 0x00000032ff55723e */ /* 0x080fe200020006ff */
[----:B------:R-:W-:Y:S01]  /*b7f0*/  HADD2.F32 R156, -RZ, R15.H0_H0 ;  /* 0x2000000fff9c7230 */ /* 0x000fe20000004100 */
[----:B------:R-:W-:Y:S01]  /*b800*/  F2FP.F16.E4M3.UNPACK_B R39, R39.H1 ;  /* 0x00000027ff27723e */ /* 0x000fe200030006ff */
[--C-:B------:R-:W-:Y:S01]  /*b810*/  HADD2.F32 R43, -RZ, R84.reuse.H0_H0 ;  /* 0x20000054ff2b7230 */ /* 0x100fe20000004100 */
[----:B------:R-:W-:Y:S01]  /*b820*/  F2FP.F16.E4M3.UNPACK_B R37, R37.H1 ;  /* 0x00000025ff25723e */ /* 0x000fe200030006ff */
[----:B------:R-:W-:Y:S01]  /*b830*/  HADD2.F32 R87, -RZ, R85.H0_H0 ;  /* 0x20000055ff577230 */ /* 0x000fe20000004100 */
[----:B------:R-:W-:Y:S01]  /*b840*/  F2FP.F16.E4M3.UNPACK_B R50, R50.H1 ;  /* 0x00000032ff32723e */ /* 0x000fe200030006ff */
[----:B------:R-:W-:Y:S02]  /*b850*/  HADD2.F32 R84, -RZ, R84.H1_H1 ;  /* 0x30000054ff547230 */ /* 0x000fe40000004100 */
[-C--:B------:R-:W-:Y:S01]  /*b860*/  FMUL.FTZ R157, R86, R43.reuse ;  /* 0x0000002b569d7220 */ /* 0x080fe20000410000 */
[----:B------:R-:W-:Y:S01]  /*b870*/  FMUL.FTZ R43, R156, R43 ;  /* 0x0000002b9c2b7220 */ /* 0x000fe20000410000 */
[----:B------:R-:W-:Y:S01]  /*b880*/  HADD2.F32 R15, -RZ, R15.H1_H1 ;  /* 0x3000000fff0f7230 */ /* 0x000fe20000004100 */
[----:B------:R-:W-:Y:S01]  /*b890*/  F2FP.SATFINITE.E4M3.F32.PACK_AB_MERGE_C R49, R55, R49, RZ ;  /* 0x000000313731723e */ /* 0x000fe200048070ff */
[----:B------:R-:W-:-:S02]  /*b8a0*/  HADD2.F32 R85, -RZ, R85.H1_H1 ;  /* 0x30000055ff557230 */ /* 0x000fc40000004100 */
[-C--:B------:R-:W-:Y:S01]  /*b8b0*/  FFMA.FTZ R86, R86, R87.reuse, R43 ;  /* 0x0000005756567223 */ /* 0x080fe2000001002b */
[----:B------:R-:W-:Y:S02]  /*b8c0*/  HADD2.F32 R43, -RZ, R40.H1_H1 ;  /* 0x30000028ff2b7230 */ /* 0x000fe40000004100 */
[----:B------:R-:W-:Y:S01]  /*b8d0*/  FFMA.FTZ R157, R156, R87, -R157 ;  /* 0x000000579c9d7223 */ /* 0x000fe2000001089d */
[--C-:B------:R-:W-:Y:S01]  /*b8e0*/  HADD2.F32 R87, -RZ, R37.reuse.H0_H0 ;  /* 0x20000025ff577230 */ /* 0x100fe20000004100 */
[----:B------:R-:W-:Y:S01]  /*b8f0*/  F2FP.SATFINITE.E4M3.F32.PACK_AB_MERGE_C R53, R53, R54, R49 ;  /* 0x000000363535723e */ /* 0x000fe20004807031 */
[----:B------:R-:W-:Y:S02]  /*b900*/  HADD2.F32 R37, -RZ, R37.H1_H1 ;  /* 0x30000025ff257230 */ /* 0x000fe40000004100 */
[----:B------:R-:W-:Y:S01]  /*b910*/  FMUL.FTZ R40, R43, R84 ;  /* 0x000000542b287220 */ /* 0x000fe20000410000 */
[----:B------:R-:W-:Y:S02]  /*b920*/  F2FP.F16.E4M3.UNPACK_B R49, R36.H1 ;  /* 0x00000024ff31723e */ /* 0x000fe400030006ff */
[----:B------:R-:W-:Y:S01]  /*b930*/  F2FP.SATFINITE.E4M3.F32.PACK_AB_MERGE_C R13, R51, R13, RZ ;  /* 0x0000000d330d723e */ /* 0x000fe200048070ff */
[C---:B------:R-:W-:Y:S01]  /*b940*/  FFMA.FTZ R40, R15.reuse, R85, -R40 ;  /* 0x000000550f287223 */ /* 0x040fe20000010828 */
[----:B------:R-:W-:Y:S01]  /*b950*/  FMUL.FTZ R15, R15, R84 ;  /* 0x000000540f0f7220 */ /* 0x000fe20000410000 */
[--C-:B------:R-:W-:Y:S01]  /*b960*/  HADD2.F32 R84, -RZ, R50.reuse.H0_H0 ;  /* 0x20000032ff547230 */ /* 0x100fe20000004100 */
[----:B------:R-:W-:Y:S01]  /*b970*/  F2FP.F16.E4M3.UNPACK_B R51, R154.H1 ;  /* 0x0000009aff33723e */ /* 0x000fe200030006ff */
[----:B------:R-:W-:-:S02]  /*b980*/  HADD2.F32 R50, -RZ, R50.H1_H1 ;  /* 0x30000032ff327230 */ /* 0x000fc40000004100 */
[----:B------:R-:W-:Y:S01]  /*b990*/  FFMA.FTZ R15, R43, R85, R15 ;  /* 0x000000552b0f7223 */ /* 0x000fe2000001000f */
[----:B------:R-:W-:Y:S01]  /*b9a0*/  F2FP.F16.E4M3.UNPACK_B R43, R52.H1 ;  /* 0x00000034ff2b723e */ /* 0x000fe200030006ff */
[--C-:B------:R-:W-:Y:S01]  /*b9b0*/  HADD2.F32 R52, -RZ, R39.reuse.H0_H0 ;  /* 0x20000027ff347230 */ /* 0x100fe20000004100 */
[----:B------:R-:W-:Y:S01]  /*b9c0*/  F2FP.F16.E4M3.UNPACK_B R36, R36 ;  /* 0x00000024ff24723e */ /* 0x000fe200020006ff */
[----:B------:R-:W-:Y:S01]  /*b9d0*/  HADD2.F32 R39, -RZ, R39.H1_H1 ;  /* 0x30000027ff277230 */ /* 0x000fe20000004100 */
[----:B------:R-:W-:Y:S01]  /*b9e0*/  F2FP.F16.E4M3.UNPACK_B R154, R154 ;  /* 0x0000009aff9a723e */ /* 0x000fe200020006ff */
[--C-:B------:R-:W-:Y:S02]  /*b9f0*/  HADD2.F32 R85, -RZ, R43.reuse.H0_H0 ;  /* 0x2000002bff557230 */ /* 0x100fe40000004100 */
[----:B------:R-:W-:Y:S01]  /*ba00*/  FMUL.FTZ R156, R52, R87 ;  /* 0x00000057349c7220 */ /* 0x000fe20000410000 */
[----:B------:R-:W-:Y:S01]  /*ba10*/  HADD2.F32 R43, -RZ, R43.H1_H1 ;  /* 0x3000002bff2b7230 */ /* 0x000fe20000004100 */
[----:B------:R-:W-:Y:S01]  /*ba20*/  F2FP.SATFINITE.E4M3.F32.PACK_AB_MERGE_C R41, R41, R42, R13 ;  /* 0x0000002a2929723e */ /* 0x000fe2000480700d */
[----:B------:R-:W-:-:S02]  /*ba30*/  HADD2.F32 R55, -RZ, R51.H0_H0 ;  /* 0x20000033ff377230 */ /* 0x000fc40000004100 */
[CC--:B------:R-:W-:Y:S01]  /*ba40*/  FFMA.FTZ R156, R85.reuse, R84.reuse, -R156 ;  /* 0x00000054559c7223 */ /* 0x0c0fe2000001089c */
[----:B------:R-:W-:Y:S01]  /*ba50*/  FMUL.FTZ R85, R85, R87 ;  /* 0x0000005755557220 */ /* 0x000fe20000410000 */
[----:B------:R-:W-:Y:S02]  /*ba60*/  HADD2.F32 R51, -RZ, R51.H1_H1 ;  /* 0x30000033ff337230 */ /* 0x000fe40000004100 */
[----:B------:R-:W-:Y:S02]  /*ba70*/  IMAD.MOV.U32 R13, RZ, RZ, R53 ;  /* 0x000000ffff0d7224 */ /* 0x000fe400078e0035 */
        /* <DEDUP_REMOVED lines=47> */
[----:B------:R-:W-:Y:S01]  /*bd70*/  IMAD.MOV.U32 R36, RZ, RZ, R14 ;  /* 0x000000ffff247224 */ /* 0x000fe200078e000e */
[-C--:B------:R-:W-:Y:S01]  /*bd80*/  F2FP.F16.E4M3.UNPACK_B R14, R153.reuse.H1 ;  /* 0x00000099ff0e723e */ /* 0x080fe200030006ff */
[--C-:B------:R-:W-:Y:S01]  /*bd90*/  HADD2.F32 R152, -RZ, R51.reuse.H0_H0 ;  /* 0x20000033ff987230 */ /* 0x100fe20000004100 */
[----:B------:R-:W-:Y:S01]  /*bda0*/  F2FP.SATFINITE.E4M3.F32.PACK_AB_MERGE_C R54, R49, R54, R43 ;  /* 0x000000363136723e */ /* 0x000fe2000480702b */
[----:B------:R-:W-:Y:S01]  /*bdb0*/  HADD2.F32 R51, -RZ, R51.H1_H1 ;  /* 0x30000033ff337230 */ /* 0x000fe20000004100 */
        /* <DEDUP_REMOVED lines=8> */
[----:B------:R-:W-:Y:S01]  /*be40*/  F2FP.F16.E4M3.UNPACK_B R36, R36 ;  /* 0x00000024ff24723e */ /* 0x000fe200020006ff */
[----:B------:R-:W-:-:S02]  /*be50*/  HADD2.F32 R49, -RZ, R49.H1_H1 ;  /* 0x30000031ff317230 */ /* 0x000fc40000004100 */
[-C--:B------:R-:W-:Y:S01]  /*be60*/  FMUL.FTZ R154, R50, R156.reuse ;  /* 0x0000009c329a7220 */ /* 0x080fe20000410000 */
[----:B------:R-:W-:Y:S02]  /*be70*/  HADD2.F32 R43, -RZ, R43.H1_H1 ;  /* 0x3000002bff2b7230 */ /* 0x000fe40000004100 */
[----:B------:R-:W-:Y:S01]  /*be80*/  FMUL.FTZ R156, R84, R156 ;  /* 0x0000009c549c7220 */ /* 0x000fe20000410000 */
[----:B------:R-:W-:Y:S01]  /*be90*/  F2FP.SATFINITE.E4M3.F32.PACK_AB_MERGE_C R37, R12, R55, R37 ;  /* 0x000000370c25723e */ /* 0x000fe20004807025 */
        /* <DEDUP_REMOVED lines=21> */
[----:B------:R-:W-:Y:S01]  /*bff0*/  F2FP.SATFINITE.E4M3.F32.PACK_AB_MERGE_C R14, R14, R156, RZ ;  /* 0x0000009c0e0e723e */ /* 0x000fe200048070ff */
[C---:B------:R-:W-:Y:S01]  /*c000*/  FMUL.FTZ R153, R36.reuse, R153 ;  /* 0x0000009924997220 */ /* 0x040fe20000410000 */
[----:B------:R-:W-:Y:S02]  /*c010*/  IMAD.MOV.U32 R15, RZ, RZ, R40 ;  /* 0x000000ffff0f7224 */ /* 0x000fe400078e0028 */
[----:B------:R-:W-:Y:S01]  /*c020*/  FFMA.FTZ R49, R36, R155, -R49 ;  /* 0x0000009b24317223 */ /* 0x000fe20000010831 */
[----:B------:R-:W-:-:S02]  /*c030*/  IMAD.MOV.U32 R36, RZ, RZ, R37 ;  /* 0x000000ffff247224 */ /* 0x000fc400078e0025 */
[----:B------:R-:W-:Y:S01]  /*c040*/  FFMA.FTZ R153, R38, R155, R153 ;  /* 0x0000009b26997223 */ /* 0x000fe20000010099 */
[----:B------:R-:W-:Y:S01]  /*c050*/  IMAD.MOV.U32 R37, RZ, RZ, R41 ;  /* 0x000000ffff257224 */ /* 0x000fe200078e0029 */
[----:B------:R-:W-:-:S03]  /*c060*/  F2FP.SATFINITE.E4M3.F32.PACK_AB_MERGE_C R43, R49, R84, R43 ;  /* 0x00000054312b723e */ /* 0x000fc6000480702b */
[----:B------:R-:W-:Y:S02]  /*c070*/  F2FP.SATFINITE.E4M3.F32.PACK_AB_MERGE_C R152, R153, R152, R14 ;  /* 0x000000989998723e */ /* 0x000fe4000480700e */
[----:B------:R-:W-:-:S03]  /*c080*/  MOV R14, R43 ;  /* 0x0000002b000e7202 */ /* 0x000fc60000000f00 */
[----:B------:R-:W-:-:S07]  /*c090*/  IMAD.MOV.U32 R38, RZ, RZ, R152 ;  /* 0x000000ffff267224 */ /* 0x000fce00078e0098 */
.L_x_2835:
[----:B------:R-:W-:Y:S05]  /*c0a0*/  BSYNC B3 ;  /* 0x0000000000037941 */ /* 0x000fea0003800000 */
.L_x_2834:
[----:B----4-:R-:W-:-:S05]  /*c0b0*/  IADD3 R40, P3, R25, R11, RZ ;  /* 0x0000000b19287210 */ /* 0x010fca0007f7e0ff */
[----:B------:R-:W-:Y:S01]  /*c0c0*/  IMAD.X R41, R147, 0x1, R95, P3 ;  /* 0x0000000193297824 */ /* 0x000fe200018e065f */
[----:B------:R-:W-:-:S04]  /*c0d0*/  ISETP.GE.AND P3, PT, R48, R131, PT ;  /* 0x000000833000720c */ /* 0x000fc80003f66270 */
[----:B--2---:R2:W-:Y:S09]  /*c0e0*/  ST.E.128 desc[UR54][R40.64], R12 ;  /* 0x0000000c28007985 */ /* 0x0045f2000c101d36 */
[----:B------:R-:W-:-:S04]  /*c0f0*/  @!P3 IADD3 R42, P5, R11, R48, RZ ;  /* 0x000000300b2ab210 */ /* 0x000fc80007fbe0ff */
[----:B------:R-:W-:-:S05]  /*c100*/  @!P3 LEA.HI.X.SX32 R43, R48, R147, 0x1, P5 ;  /* 0x00000093302bb211 */ /* 0x000fca00028f0eff */
[----:B0-----:R2:W-:Y:S04]  /*c110*/  @!P3 ST.E.128 desc[UR54][R42.64], R36 ;  /* 0x000000242a00b985 */ /* 0x0015e8000c101d36 */
.L_x_2833:
[----:B------:R-:W-:Y:S05]  /*c120*/  BSYNC B2 ;  /* 0x0000000000027941 */ /* 0x000fea0003800000 */
.L_x_2832:
        /* <DEDUP_REMOVED lines=10> */
[----:B-----5:R-:W-:Y:S02]  /*c1d0*/  IMAD.MOV.U32 R36, RZ, RZ, R15 ;  /* 0x000000ffff247224 */ /* 0x020fe400078e000f */
[----:B---3--:R-:W-:Y:S01]  /*c1e0*/  IMAD.MOV.U32 R15, RZ, RZ, R14 ;  /* 0x000000ffff0f7224 */ /* 0x008fe200078e000e */
[----:B----4-:R-:W-:Y:S02]  /*c1f0*/  MOV R14, R13 ;  /* 0x0000000d000e7202 */ /* 0x010fe40000000f00 */
        /* <DEDUP_REMOVED lines=24> */
[----:B------:R-:W-:Y:S01]  /*c380*/  SHF.R.U32.HI R42, RZ, 0x10, R69 ;  /* 0x00000010ff2a7819 */ /* 0x000fe20000011645 */
[----:B------:R-:W-:Y:S01]  /*c390*/  IMAD.U32 R50, R50, 0x10000, RZ ;  /* 0x0001000032327824 */ /* 0x000fe200078e00ff */
[----:B------:R-:W-:-:S02]  /*c3a0*/  SHF.R.U32.HI R49, RZ, 0x8, R71 ;  /* 0x00000008ff317819 */ /* 0x000fc40000011647 */
[----:B------:R-:W-:Y:S01]  /*c3b0*/  LOP3.LUT R43, R69, 0xff0000ff, RZ, 0xc0, !PT ;  /* 0xff0000ff452b7812 */ /* 0x000fe200078ec0ff */
[----:B------:R-:W-:Y:S01]  /*c3c0*/  IMAD.U32 R42, R42, 0x10000, RZ ;  /* 0x000100002a2a7824 */ /* 0x000fe200078e00ff */
[----:B------:R-:W-:Y:S02]  /*c3d0*/  LOP3.LUT R45, R45, 0xff00, R51, 0xf8, !PT ;  /* 0x0000ff002d2d7812 */ /* 0x000fe400078ef833 */
[----:B------:R-:W-:Y:S02]  /*c3e0*/  LOP3.LUT R52, R71, 0xff0000ff, RZ, 0xc0, !PT ;  /* 0xff0000ff47347812 */ /* 0x000fe400078ec0ff */
[----:B------:R-:W-:Y:S02]  /*c3f0*/  SHF.L.U32 R49, R49, 0x8, RZ ;  /* 0x0000000831317819 */ /* 0x000fe400000006ff */
[----:B------:R-:W-:Y:S02]  /*c400*/  LOP3.LUT R43, R43, 0xff00, R53, 0xf8, !PT ;  /* 0x0000ff002b2b7812 */ /* 0x000fe400078ef835 */
[----:B------:R-:W-:-:S02]  /*c410*/  LOP3.LUT R45, R45, 0xff0000, R50, 0xf8, !PT ;  /* 0x00ff00002d2d7812 */ /* 0x000fc400078ef832 */
[--C-:B------:R-:W-:Y:S02]  /*c420*/  SHF.R.U32.HI R44, RZ, 0x10, R47.reuse ;  /* 0x00000010ff2c7819 */ /* 0x100fe4000001162f */
[----:B------:R-:W-:Y:S02]  /*c430*/  SHF.R.U32.HI R46, RZ, 0x8, R47 ;  /* 0x00000008ff2e7819 */ /* 0x000fe4000001162f */
[----:B------:R-:W-:Y:S02]  /*c440*/  LOP3.LUT R48, R47, 0xff0000ff, RZ, 0xc0, !PT ;  /* 0xff0000ff2f307812 */ /* 0x000fe400078ec0ff */
        /* <DEDUP_REMOVED lines=20> */
[----:B------:R-:W-:Y:S02]  /*c590*/  SHF.R.U32.HI R40, RZ, 0x10, R71 ;  /* 0x00000010ff287819 */ /* 0x000fe40000011647 */
[----:B------:R-:W-:-:S02]  /*c5a0*/  SHF.L.U32 R44, R44, 0x10, RZ ;  /* 0x000000102c2c7819 */ /* 0x000fc400000006ff */
        /* <DEDUP_REMOVED lines=161> */
[C---:B------:R-:W-:Y:S02]  /*cfc0*/  FMUL.FTZ R149, R36.reuse, R149 ;  /* 0x0000009524957220 */ /* 0x040fe40000410000 */
[----:B------:R-:W-:Y:S01]  /*cfd0*/  FFMA.FTZ R45, R36, R151, -R45 ;  /* 0x00000097242d7223 */ /* 0x000fe2000001082d */
[----:B------:R-:W-:-:S02]  /*cfe0*/  IMAD.MOV.U32 R36, RZ, RZ, R37 ;  /* 0x000000ffff247224 */ /* 0x000fc400078e0025 */
[----:B------:R-:W-:Y:S01]  /*cff0*/  FFMA.FTZ R149, R38, R151, R149 ;  /* 0x0000009726957223 */ /* 0x000fe20000010095 */
[----:B------:R-:W-:Y:S02]  /*d000*/  MOV R37, R42 ;  /* 0x0000002a00257202 */ /* 0x000fe40000000f00 */
[----:B------:R-:W-:Y:S02]  /*d010*/  F2FP.SATFINITE.E4M3.F32.PACK_AB_MERGE_C R44, R45, R52, R44 ;  /* 0x000000342d2c723e */ /* 0x000fe4000480702c */
[----:B------:R-:W-:Y:S02]  /*d020*/  F2FP.SATFINITE.E4M3.F32.PACK_AB_MERGE_C R68, R149, R68, R14 ;  /* 0x000000449544723e */ /* 0x000fe4000480700e */
[----:B------:R-:W-:Y:S01]  /*d030*/  F2FP.SATFINITE.E4M3.F32.PACK_AB_MERGE_C R45, R40, R69, R48 ;  /* 0x00000045282d723e */ /* 0x000fe20004807030 */
[----:B------:R-:W-:Y:S02]  /*d040*/  IMAD.MOV.U32 R14, RZ, RZ, R44 ;  /* 0x000000ffff0e7224 */ /* 0x000fe400078e002c */
[----:B------:R-:W-:-:S02]  /*d050*/  IMAD.MOV.U32 R38, RZ, RZ, R68 ;  /* 0x000000ffff267224 */ /* 0x000fc400078e0044 */
[----:B------:R-:W-:-:S07]  /*d060*/  IMAD.MOV.U32 R15, RZ, RZ, R45 ;  /* 0x000000ffff0f7224 */ /* 0x000fce00078e002d */
.L_x_2837:
[----:B------:R-:W-:Y:S05]  /*d070*/  BSYNC B2 ;  /* 0x0000000000027941 */ /* 0x000fea0003800000 */
.L_x_2836:
[----:B------:R-:W-:-:S13]  /*d080*/  ISETP.GE.AND P3, PT, R41, R131, PT ;  /* 0x000000832900720c */ /* 0x000fda0003f66270 */
[----:B------:R-:W-:-:S04]  /*d090*/  @!P3 IADD3 R40, P5, R11, R41, RZ ;  /* 0x000000290b28b210 */ /* 0x000fc80007fbe0ff */
[----:B------:R-:W-:Y:S02]  /*d0a0*/  @!P3 LEA.HI.X.SX32 R41, R41, R147, 0x1, P5 ;  /* 0x000000932929b211 */ /* 0x000fe400028f0eff */
[----:B------:R-:W-:-:S05]  /*d0b0*/  IADD3 R42, P5, R26, R11, RZ ;  /* 0x0000000b1a2a7210 */ /* 0x000fca0007fbe0ff */
[----:B------:R-:W-:-:S05]  /*d0c0*/  IMAD.X R43, R147, 0x1, R27, P5 ;  /* 0x00000001932b7824 */ /* 0x000fca00028e061b */
[----:B0-----:R0:W-:Y:S04]  /*d0d0*/  ST.E.128 desc[UR54][R42.64], R12 ;  /* 0x0000000c2a007985 */ /* 0x0011e8000c101d36 */
[----:B--2---:R0:W-:Y:S02]  /*d0e0*/  @!P3 ST.E.128 desc[UR54][R40.64], R36 ;  /* 0x000000242800b985 */ /* 0x0041e4000c101d36 */
.L_x_2827:
[----:B------:R-:W-:Y:S05]  /*d0f0*/  BSYNC B1 ;  /* 0x0000000000017941 */ /* 0x000fea0003800000 */
.L_x_2826:
[----:B------:R-:W-:-:S03]  /*d100*/  UMOV UR4, 0xffffffff ;  /* 0xffffffff00047882 */ /* 0x000fc60000000000 */
[----:B------:R-:W-:Y:S05]  /*d110*/  BRA.DIV UR4, `(.L_x_2838) ;  /* 0x0000028e047c7947 */ /* 0x000fea000b800000 */
[----:B--2---:R-:W2:Y:S04]  /*d120*/  SHFL.IDX PT, R119, R119, 0x1, 0x1e1f ;  /* 0x003e1f0077777f89 */ /* 0x004ea800000e0000 */
[----:B------:R-:W0:Y:S02]  /*d130*/  SHFL.IDX PT, R120, R120, 0x1, 0x1e1f ;  /* 0x003e1f0078787f89 */ /* 0x000e2400000e0000 */
.L_x_3139:
        /* <DEDUP_REMOVED lines=33> */
[----:B------:R-:W-:Y:S01]  /*d350*/  SHF.R.U32.HI R46, RZ, 0x10, R57 ;  /* 0x00000010ff2e7819 */ /* 0x000fe20000011639 */
[----:B------:R-:W-:Y:S01]  /*d360*/  IMAD.SHL.U32 R45, R45, 0x100, RZ ;  /* 0x000001002d2d7824 */ /* 0x000fe200078e00ff */
[----:B------:R-:W-:Y:S02]  /*d370*/  LOP3.LUT R44, R57, 0xff0000ff, RZ, 0xc0, !PT ;  /* 0xff0000ff392c7812 */ /* 0x000fe400078ec0ff */
[----:B------:R-:W-:-:S02]  /*d380*/  SHF.R.U32.HI R47, RZ, 0x10, R73 ;  /* 0x00000010ff2f7819 */ /* 0x000fc40000011649 */
[----:B------:R-:W-:Y:S01]  /*d390*/  LOP3.LUT R42, R42, 0xff00, R43, 0xf8, !PT ;  /* 0x0000ff002a2a7812 */ /* 0x000fe200078ef82b */
[----:B------:R-:W-:Y:S01]  /*d3a0*/  IMAD.U32 R43, R46, 0x10000, RZ ;  /* 0x000100002e2b7824 */ /* 0x000fe200078e00ff */
[----:B------:R-:W-:Y:S02]  /*d3b0*/  LOP3.LUT R44, R44, 0xff00, R45, 0xf8, !PT ;  /* 0x0000ff002c2c7812 */ /* 0x000fe400078ef82d */
[----:B------:R-:W-:Y:S01]  /*d3c0*/  SHF.L.U32 R45, R47, 0x10, RZ ;  /* 0x000000102f2d7819 */ /* 0x000fe200000006ff */
[----:B--2---:R-:W-:Y:S01]  /*d3d0*/  IMAD.MOV.U32 R47, RZ, RZ, R37 ;  /* 0x000000ffff2f7224 */ /* 0x004fe200078e0025 */
[----:B------:R-:W-:Y:S02]  /*d3e0*/  LOP3.LUT R46, R44, 0xff0000, R43, 0xf8, !PT ;  /* 0x00ff00002c2e7812 */ /* 0x000fe400078ef82b */
[----:B0-----:R-:W-:Y:S02]  /*d3f0*/  F2FP.F16.E4M3.UNPACK_B R43, R13 ;  /* 0x0000000dff2b723e */ /* 0x001fe400020006ff */
[----:B------:R-:W-:-:S02]  /*d400*/  F2FP.F16.E4M3.UNPACK_B R49, R47 ;  /* 0x0000002fff31723e */ /* 0x000fc400020006ff */
        /* <DEDUP_REMOVED lines=43> */
[----:B------:R-:W-:Y:S01]  /*d6c0*/  LOP3.LUT R48, R59, 0xff0000ff, RZ, 0xc0, !PT ;  /* 0xff0000ff3b307812 */ /* 0x000fe200078ec0ff */
[----:B------:R-:W-:Y:S01]  /*d6d0*/  IMAD.SHL.U32 R49, R49, 0x100, RZ ;  /* 0x0000010031317824 */ /* 0x000fe200078e00ff */
[----:B------:R-:W-:Y:S02]  /*d6e0*/  SHF.R.U32.HI R50, RZ, 0x10, R59 ;  /* 0x00000010ff327819 */ /* 0x000fe4000001163b */
[----:B------:R-:W-:Y:S02]  /*d6f0*/  SHF.R.U32.HI R51, RZ, 0x10, R75 ;  /* 0x00000010ff337819 */ /* 0x000fe4000001164b */
[----:B------:R-:W-:-:S02]  /*d700*/  LOP3.LUT R46, R46, 0xff00, R47, 0xf8, !PT ;  /* 0x0000ff002e2e7812 */ /* 0x000fc400078ef82f */
[----:B------:R-:W-:Y:S01]  /*d710*/  LOP3.LUT R48, R48, 0xff00, R49, 0xf8, !PT ;  /* 0x0000ff0030307812 */ /* 0x000fe200078ef831 */
[----:B------:R-:W-:Y:S01]  /*d720*/  IMAD.U32 R51, R51, 0x10000, RZ ;  /* 0x0001000033337824 */ /* 0x000fe200078e00ff */
[----:B------:R-:W-:Y:S02]  /*d730*/  SHF.L.U32 R47, R50, 0x10, RZ ;  /* 0x00000010322f7819 */ /* 0x000fe400000006ff */
        /* <DEDUP_REMOVED lines=140> */
.L_x_2842:
[----:B------:R-:W-:Y:S05]  /*e000*/  BSYNC B2 ;  /* 0x0000000000027941 */ /* 0x000fea0003800000 */
.L_x_2841:
[----:B------:R-:W-:Y:S01]  /*e010*/  ISETP.GE.AND P3, PT, R11, R131, PT ;  /* 0x000000830b00720c */ /* 0x000fe20003f66270 */
[----:B0-----:R0:W-:-:S12]  /*e020*/  ST.E.128 desc[UR54][R40.64], R12 ;  /* 0x0000000c28007985 */ /* 0x0011d8000c101d36 */
[----:B------:R-:W-:-:S04]  /*e030*/  @!P3 IADD3 R42, P4, R11, R120, RZ ;  /* 0x000000780b2ab210 */ /* 0x000fc80007f9e0ff */
[----:B------:R-:W-:-:S05]  /*e040*/  @!P3 LEA.HI.X.SX32 R43, R11, R119, 0x1, P4 ;  /* 0x000000770b2bb211 */ /* 0x000fca00020f0eff */
[----:B--2---:R0:W-:Y:S04]  /*e050*/  @!P3 ST.E.128 desc[UR54][R42.64], R36 ;  /* 0x000000242a00b985 */ /* 0x0041e8000c101d36 */
.L_x_2840:
[----:B------:R-:W-:Y:S05]  /*e060*/  BSYNC B1 ;  /* 0x0000000000017941 */ /* 0x000fea0003800000 */
.L_x_2839:
        /* <DEDUP_REMOVED lines=22> */
[----:B------:R-:W-:-:S03]  /*e1d0*/  IMAD R13, R19, 0x7800, R12 ;  /* 0x00007800130d7824 */ /* 0x000fc600078e020c */
[C---:B------:R-:W-:Y:S01]  /*e1e0*/  IADD3 R11, R18.reuse, R11, RZ ;  /* 0x0000000b120b7210 */ /* 0x040fe20007ffe0ff */
[----:B------:R-:W-:-:S04]  /*e1f0*/  IMAD.IADD R36, R18, 0x1, R13 ;  /* 0x0000000112247824 */ /* 0x000fc800078e020d */
[----:B------:R0:W2:Y:S04]  /*e200*/  LDS.128 R12, [R11+0x24200] ;  /* 0x024200000b0c7984 */ /* 0x0000a80000000c00 */
[----:B------:R-:W3:Y:S01]  /*e210*/  LDS.128 R36, [R36+0x24200] ;  /* 0x0242000024247984 */ /* 0x000ee20000000c00 */
[----:B------:R-:W-:Y:S05]  /*e220*/  @P3 BRA `(.L_x_2846) ;  /* 0x0000000c004c3947 */ /* 0x000fea0003800000 */
[----:B------:R-:W-:Y:S01]  /*e230*/  SHF.R.U32.HI R42, RZ, 0x8, R77 ;  /* 0x00000008ff2a7819 */ /* 0x000fe2000001164d */
[----:B--2---:R-:W-:Y:S01]  /*e240*/  IMAD.MOV.U32 R46, RZ, RZ, R12 ;  /* 0x000000ffff2e7224 */ /* 0x004fe200078e000c */
[----:B------:R-:W-:Y:S01]  /*e250*/  LOP3.LUT R51, R77, 0xff0000ff, RZ, 0xc0, !PT ;  /* 0xff0000ff4d337812 */ /* 0x000fe200078ec0ff */
[----:B---3--:R-:W-:Y:S01]  /*e260*/  IMAD.MOV.U32 R47, RZ, RZ, R36 ;  /* 0x000000ffff2f7224 */ /* 0x008fe200078e0024 */
[----:B------:R-:W-:Y:S01]  /*e270*/  SHF.R.U32.HI R54, RZ, 0x8, R79 ;  /* 0x00000008ff367819 */ /* 0x000fe2000001164f */
[----:B------:R-:W-:Y:S01]  /*e280*/  IMAD.SHL.U32 R12, R42, 0x100, RZ ;  /* 0x000001002a0c7824 */ /* 0x000fe200078e00ff */
[----:B------:R-:W-:Y:S01]  /*e290*/  SHF.R.U32.HI R49, RZ, 0x10, R77 ;  /* 0x00000010ff317819 */ /* 0x000fe2000001164d */
[----:B------:R-:W-:Y:S01]  /*e2a0*/  IMAD.MOV.U32 R42, RZ, RZ, R14 ;  /* 0x000000ffff2a7224 */ /* 0x000fe200078e000e */
[----:B------:R-:W-:Y:S02]  /*e2b0*/  SHF.R.U32.HI R52, RZ, 0x8, R61 ;  /* 0x00000008ff347819 */ /* 0x000fe4000001163d */
[----:B------:R-:W-:Y:S01]  /*e2c0*/  LOP3.LUT R51, R51, 0xff00, R12, 0xf8, !PT ;  /* 0x0000ff0033337812 */ /* 0x000fe200078ef80c */
[----:B------:R-:W-:Y:S01]  /*e2d0*/  IMAD.SHL.U32 R12, R54, 0x100, RZ ;  /* 0x00000100360c7824 */ /* 0x000fe200078e00ff */
[----:B------:R-:W-:Y:S01]  /*e2e0*/  LOP3.LUT R53, R79, 0xff0000ff, RZ, 0xc0, !PT ;  /* 0xff0000ff4f357812 */ /* 0x000fe200078ec0ff */
[----:B------:R-:W-:Y:S01]  /*e2f0*/  IMAD.U32 R14, R49, 0x10000, RZ ;  /* 0x00010000310e7824 */ /* 0x000fe200078e00ff */
[----:B------:R-:W-:Y:S01]  /*e300*/  SHF.R.U32.HI R50, RZ, 0x8, R63 ;  /* 0x00000008ff327819 */ /* 0x000fe2000001163f */
[----:B------:R-:W-:Y:S01]  /*e310*/  IMAD.SHL.U32 R36, R52, 0x100, RZ ;  /* 0x0000010034247824 */ /* 0x000fe200078e00ff */
[----:B------:R-:W-:-:S02]  /*e320*/  MOV R43, R38 ;  /* 0x00000026002b7202 */ /* 0x000fc40000000f00 */
[----:B------:R-:W-:Y:S01]  /*e330*/  LOP3.LUT R12, R53, 0xff00, R12, 0xf8, !PT ;  /* 0x0000ff00350c7812 */ /* 0x000fe200078ef80c */
[----:B------:R-:W-:Y:S01]  /*e340*/  IMAD.SHL.U32 R38, R50, 0x100, RZ ;  /* 0x0000010032267824 */ /* 0x000fe200078e00ff */
[----:B------:R-:W-:Y:S02]  /*e350*/  LOP3.LUT R55, R61, 0xff0000ff, RZ, 0xc0, !PT ;  /* 0xff0000ff3d377812 */ /* 0x000fe400078ec0ff */
[----:B------:R-:W-:Y:S02]  /*e360*/  F2FP.F16.E4M3.UNPACK_B R53, R139.H1 ;  /* 0x0000008bff35723e */ /* 0x000fe400030006ff */
[----:B------:R-:W-:Y:S02]  /*e370*/  F2FP.F16.E4M3.UNPACK_B R52, R47.H1 ;  /* 0x0000002fff34723e */ /* 0x000fe400030006ff */
[----:B------:R-:W-:Y:S02]  /*e380*/  LOP3.LUT R59, R63, 0xff0000ff, RZ, 0xc0, !PT ;  /* 0xff0000ff3f3b7812 */ /* 0x000fe400078ec0ff */
[----:B------:R-:W-:Y:S01]  /*e390*/  F2FP.F16.E4M3.UNPACK_B R49, R46.H1 ;  /* 0x0000002eff31723e */ /* 0x000fe200030006ff */
[----:B------:R-:W-:Y:S01]  /*e3a0*/  HADD2.F32 R50, -RZ, R52.H0_H0 ;  /* 0x20000034ff327230 */ /* 0x000fe20000004100 */
[----:B------:R-:W-:-:S02]  /*e3b0*/  LOP3.LUT R14, R51, 0xff0000, R14, 0xf8, !PT ;  /* 0x00ff0000330e7812 */ /* 0x000fc400078ef80e */
[----:B------:R-:W-:Y:S02]  /*e3c0*/  SHF.R.U32.HI R45, RZ, 0x10, R61 ;  /* 0x00000010ff2d7819 */ /* 0x000fe4000001163d */
[----:B------:R-:W-:Y:S01]  /*e3d0*/  LOP3.LUT R57, R55, 0xff00, R36, 0xf8, !PT ;  /* 0x0000ff0037397812 */ /* 0x000fe200078ef824 */
[----:B------:R-:W-:Y:S01]  /*e3e0*/  HADD2.F32 R55, -RZ, R53.H0_H0 ;  /* 0x20000035ff377230 */ /* 0x000fe20000004100 */
[----:B------:R-:W-:Y:S02]  /*e3f0*/  F2FP.F16.E4M3.UNPACK_B R51, R141.H1 ;  /* 0x0000008dff33723e */ /* 0x000fe400030006ff */
[----:B------:R-:W-:Y:S01]  /*e400*/  LOP3.LUT R59, R59, 0xff00, R38, 0xf8, !PT ;  /* 0x0000ff003b3b7812 */ /* 0x000fe200078ef826 */
[----:B------:R-:W-:Y:S01]  /*e410*/  HADD2.F32 R38, -RZ, R49.H0_H0 ;  /* 0x20000031ff267230 */ /* 0x000fe20000004100 */
[----:B0-----:R-:W-:Y:S01]  /*e420*/  SHF.R.U32.HI R11, RZ, 0x10, R79 ;  /* 0x00000010ff0b7819 */ /* 0x001fe2000001164f */
[----:B------:R-:W-:Y:S01]  /*e430*/  FMUL.FTZ R61, R50, R55 ;  /* 0x00000037323d7220 */ /* 0x000fe20000410000 */
[----:B------:R-:W-:Y:S01]  /*e440*/  SHF.L.U32 R36, R45, 0x10, RZ ;  /* 0x000000102d247819 */ /* 0x000fe200000006ff */
[----:B------:R-:W-:-:S02]  /*e450*/  HADD2.F32 R45, -RZ, R51.H0_H0 ;  /* 0x20000033ff2d7230 */ /* 0x000fc40000004100 */
[C---:B------:R-:W-:Y:S01]  /*e460*/  FMUL.FTZ R55, R38.reuse, R55 ;  /* 0x0000003726377220 */ /* 0x040fe20000410000 */
[----:B------:R-:W-:Y:S01]  /*e470*/  IMAD.U32 R11, R11, 0x10000, RZ ;  /* 0x000100000b0b7824 */ /* 0x000fe200078e00ff */
[----:B------:R-:W-:Y:S01]  /*e480*/  SHF.R.U32.HI R48, RZ, 0x10, R63 ;  /* 0x00000010ff307819 */ /* 0x000fe2000001163f */
[----:B------:R-:W-:Y:S02]  /*e490*/  HADD2.F32 R54, -RZ, R51.H1_H1 ;  /* 0x30000033ff367230 */ /* 0x000fe40000004100 */
        /* <DEDUP_REMOVED lines=59> */
[----:B------:R-:W-:Y:S01]  /*e850*/  HADD2.F32 R54, -RZ, R42.H0_H0 ;  /* 0x2000002aff367230 */ /* 0x000fe20000004100 */
        /* <DEDUP_REMOVED lines=112> */
.L_x_2846:
[----:B------:R-:W-:Y:S05]  /*ef60*/  BSYNC B2 ;  /* 0x0000000000027941 */ /* 0x000fea0003800000 */
.L_x_2845:
[----:B------:R-:W-:Y:S01]  /*ef70*/  ISETP.GE.AND P3, PT, R44, R131, PT ;  /* 0x000000832c00720c */ /* 0x000fe20003f66270 */
[----:B--2---:R2:W-:-:S12]  /*ef80*/  ST.E.128 desc[UR54][R40.64], R12 ;  /* 0x0000000c28007985 */ /* 0x0045d8000c101d36 */
[----:B------:R-:W-:-:S04]  /*ef90*/  @!P3 IADD3 R42, P4, R44, R120, RZ ;  /* 0x000000782c2ab210 */ /* 0x000fc80007f9e0ff */
[----:B------:R-:W-:-:S05]  /*efa0*/  @!P3 LEA.HI.X.SX32 R43, R44, R119, 0x1, P4 ;  /* 0x000000772c2bb211 */ /* 0x000fca00020f0eff */
[----:B---3--:R2:W-:Y:S04]  /*efb0*/  @!P3 ST.E.128 desc[UR54][R42.64], R36 ;  /* 0x000000242a00b985 */ /* 0x0085e8000c101d36 */
.L_x_2844:
[----:B------:R-:W-:Y:S05]  /*efc0*/  BSYNC B1 ;  /* 0x0000000000017941 */ /* 0x000fea0003800000 */
.L_x_2843:
        /* <DEDUP_REMOVED lines=10> */
[----:B------:R-:W-:-:S04]  /*f070*/  SEL R138, R114, R138, !P4 ;  /* 0x0000008a728a7207 */ /* 0x000fc80006000000 */
[----:B------:R-:W-:-:S04]  /*f080*/  SHF.R.S32.HI R11, RZ, 0x1f, R138 ;  /* 0x0000001fff0b7819 */ /* 0x000fc8000001148a */
[----:B------:R-:W-:Y:S01]  /*f090*/  LEA.HI R11, R11, R138, RZ, 0x5 ;  /* 0x0000008a0b0b7211 */ /* 0x000fe200078f28ff */
[----:B--2---:R-:W-:-:S03]  /*f0a0*/  IMAD.MOV.U32 R14, RZ, RZ, R13 ;  /* 0x000000ffff0e7224 */ /* 0x004fc600078e000d */
[----:B------:R-:W-:Y:S02]  /*f0b0*/  LEA.HI.SX32 R11, R11, R110, 0x1b ;  /* 0x0000006e0b0b7211 */ /* 0x000fe400078fdaff */
[----:B-----5:R-:W-:Y:S02]  /*f0c0*/  MOV R13, R12 ;  /* 0x0000000c000d7202 */ /* 0x020fe40000000f00 */
        /* <DEDUP_REMOVED lines=11> */
[----:B------:R-:W-:-:S03]  /*f180*/  IMAD.IADD R36, R18, 0x1, R13 ;  /* 0x0000000112247824 */ /* 0x000fc600078e020d */
[----:B------:R0:W2:Y:S04]  /*f190*/  LDS.128 R12, [R11+0x24200] ;  /* 0x024200000b0c7984 */ /* 0x0000a80000000c00 */
[----:B------:R-:W4:Y:S01]  /*f1a0*/  LDS.128 R36, [R36+0x24200] ;  /* 0x0242000024247984 */ /* 0x000f220000000c00 */
[----:B------:R-:W-:Y:S05]  /*f1b0*/  @P3 BRA `(.L_x_2848) ;  /* 0x0000000c004c3947 */ /* 0x000fea0003800000 */
[--C-:B------:R-:W-:Y:S01]  /*f1c0*/  SHF.R.U32.HI R43, RZ, 0x8, R81.reuse ;  /* 0x00000008ff2b7819 */ /* 0x100fe20000011651 */
[----:B----4-:R-:W-:Y:S01]  /*f1d0*/  IMAD.MOV.U32 R47, RZ, RZ, R36 ;  /* 0x000000ffff2f7224 */ /* 0x010fe200078e0024 */
[----:B------:R-:W-:Y:S01]  /*f1e0*/  SHF.R.U32.HI R56, RZ, 0x10, R81 ;  /* 0x00000010ff387819 */ /* 0x000fe20000011651 */
[----:B------:R-:W-:Y:S01]  /*f1f0*/  IMAD.MOV.U32 R44, RZ, RZ, R38 ;  /* 0x000000ffff2c7224 */ /* 0x000fe200078e0026 */
[----:B--2---:R-:W-:Y:S01]  /*f200*/  MOV R46, R12 ;  /* 0x0000000c002e7202 */ /* 0x004fe20000000f00 */
[----:B------:R-:W-:Y:S01]  /*f210*/  IMAD.SHL.U32 R12, R43, 0x100, RZ ;  /* 0x000001002b0c7824 */ /* 0x000fe200078e00ff */
[----:B------:R-:W-:Y:S01]  /*f220*/  SHF.R.U32.HI R51, RZ, 0x8, R67 ;  /* 0x00000008ff337819 */ /* 0x000fe20000011643 */
[----:B------:R-:W-:Y:S01]  /*f230*/  IMAD.MOV.U32 R43, RZ, RZ, R14 ;  /* 0x000000ffff2b7224 */ /* 0x000fe200078e000e */
[----:B0-----:R-:W-:Y:S01]  /*f240*/  LOP3.LUT R11, R81, 0xff0000ff, RZ, 0xc0, !PT ;  /* 0xff0000ff510b7812 */ /* 0x001fe200078ec0ff */
[----:B------:R-:W-:Y:S01]  /*f250*/  IMAD.U32 R14, R56, 0x10000, RZ ;  /* 0x00010000380e7824 */ /* 0x000fe200078e00ff */
[----:B------:R-:W-:Y:S01]  /*f260*/  SHF.R.U32.HI R54, RZ, 0x8, R83 ;  /* 0x00000008ff367819 */ /* 0x000fe20000011653 */
[----:B------:R-:W-:Y:S01]  /*f270*/  IMAD.SHL.U32 R51, R51, 0x100, RZ ;  /* 0x0000010033337824 */ /* 0x000fe200078e00ff */
[----:B------:R-:W-:-:S02]  /*f280*/  SHF.R.U32.HI R49, RZ, 0x8, R65 ;  /* 0x00000008ff317819 */ /* 0x000fc40000011641 */
[----:B------:R-:W-:Y:S02]  /*f290*/  SHF.R.U32.HI R52, RZ, 0x10, R83 ;  /* 0x00000010ff347819 */ /* 0x000fe40000011653 */
[----:B------:R-:W-:Y:S01]  /*f2a0*/  LOP3.LUT R11, R11, 0xff00, R12, 0xf8, !PT ;  /* 0x0000ff000b0b7812 */ /* 0x000fe200078ef80c */
[----:B------:R-:W-:Y:S01]  /*f2b0*/  IMAD.SHL.U32 R12, R54, 0x100, RZ ;  /* 0x00000100360c7824 */ /* 0x000fe200078e00ff */
[----:B------:R-:W-:Y:S02]  /*f2c0*/  LOP3.LUT R48, R65, 0xff0000ff, RZ, 0xc0, !PT ;  /* 0xff0000ff41307812 */ /* 0x000fe400078ec0ff */
[----:B------:R-:W-:Y:S02]  /*f2d0*/  LOP3.LUT R50, R67, 0xff0000ff, RZ, 0xc0, !PT ;  /* 0xff0000ff43327812 */ /* 0x000fe400078ec0ff */
[----:B------:R-:W-:Y:S02]  /*f2e0*/  SHF.L.U32 R49, R49, 0x8, RZ ;  /* 0x0000000831317819 */ /* 0x000fe400000006ff */
        /* <DEDUP_REMOVED lines=181> */
[----:B------:R-:W-:-:S02]  /*fe40*/  F2FP.SATFINITE.E4M3.F32.PACK_AB_MERGE_C R14, R49, R14, RZ ;  /* 0x0000000e310e723e */ /* 0x000fc400048070ff */
[----:B------:R-:W-:Y:S02]  /*fe50*/  F2FP.SATFINITE.E4M3.F32.PACK_AB_MERGE_C R37, R62, R37, RZ ;  /* 0x000000253e25723e */ /* 0x000fe400048070ff */
[----:B------:R-:W-:Y:S02]  /*fe60*/  F2FP.SATFINITE.E4M3.F32.PACK_AB_MERGE_C R56, R56, R61, RZ ;  /* 0x0000003d3838723e */ /* 0x000fe400048070ff */
[----:B------:R-:W-:Y:S02]  /*fe70*/  F2FP.SATFINITE.E4M3.F32.PACK_AB_MERGE_C R39, R39, R66, RZ ;  /* 0x000000422727723e */ /* 0x000fe400048070ff */
[----:B------:R-:W-:Y:S01]  /*fe80*/  F2FP.SATFINITE.E4M3.F32.PACK_AB_MERGE_C R13, R13, R46, R14 ;  /* 0x0000002e0d0d723e */ /* 0x000fe2000480700e */
[----:B------:R-:W-:Y:S01]  /*fe90*/  IMAD.MOV.U32 R14, RZ, RZ, R43 ;  /* 0x000000ffff0e7224 */ /* 0x000fe200078e002b */
[----:B------:R-:W-:Y:S01]  /*fea0*/  F2FP.SATFINITE.E4M3.F32.PACK_AB_MERGE_C R37, R36, R47, R37 ;  /* 0x0000002f2425723e */ /* 0x000fe20004807025 */
[----:B------:R-:W-:Y:S01]  /*feb0*/  IMAD.MOV.U32 R36, RZ, RZ, R44 ;  /* 0x000000ffff247224 */ /* 0x000fe200078e002c */
[----:B------:R-:W-:-:S02]  /*fec0*/  F2FP.SATFINITE.E4M3.F32.PACK_AB_MERGE_C R15, R11, R64, R56 ;  /* 0x000000400b0f723e */ /* 0x000fc40004807038 */
[----:B------:R-:W-:Y:S02]  /*fed0*/  F2FP.SATFINITE.E4M3.F32.PACK_AB_MERGE_C R39, R51, R60, R39 ;  /* 0x0000003c3327723e */ /* 0x000fe40004807027 */
[----:B------:R-:W-:-:S07]  /*fee0*/  MOV R12, R45 ;  /* 0x0000002d000c7202 */ /* 0x000fce0000000f00 */
.L_x_2848:
[----:B------:R-:W-:Y:S05]  /*fef0*/  BSYNC B1 ;  /* 0x0000000000017941 */ /* 0x000fea0003800000 */
.L_x_2847:
[----:B--2---:R2:W-:Y:S01]  /*ff00*/  ST.E.128 desc[UR54][R40.64], R12 ;  /* 0x0000000c28007985 */ /* 0x0045e2000c101d36 */
[----:B------:R-:W-:-:S13]  /*ff10*/  ISETP.GE.AND P3, PT, R42, R131, PT ;  /* 0x000000832a00720c */ /* 0x000fda0003f66270 */
[----:B------:R-:W-:Y:S05]  /*ff20*/  @P3 BRA `(.L_x_2795) ;  /* 0x0000000400fc3947 */ /* 0x000fea0003800000 */
[----:B--2---:R-:W-:-:S04]  /*ff30*/  IADD3 R12, P3, R42, R120, RZ ;  /* 0x000000782a0c7210 */ /* 0x004fc80007f7e0ff */
[----:B------:R-:W-:-:S05]  /*ff40*/  LEA.HI.X.SX32 R13, R42, R119, 0x1, P3 ;  /* 0x000000772a0d7211 */ /* 0x000fca00018f0eff */
[----:B----4-:R2:W-:Y:S01]  /*ff50*/  ST.E.128 desc[UR54][R12.64], R36 ;  /* 0x000000240c007985 */ /* 0x0105e2000c101d36 */
[----:B------:R-:W-:Y:S05]  /*ff60*/  BRA `(.L_x_2795) ;  /* 0x0000000400ec7947 */ /* 0x000fea0003800000 */
.L_x_2760:
[----:B------:R-:W-:-:S06]  /*ff70*/  UISETP.NE.AND UP0, UPT, UR49, 0x3, UPT ;  /* 0x000000033100788c */ /* 0x000fcc000bf05270 */
[----:B------:R-:W-:-:S13]  /*ff80*/  PLOP3.LUT P2, PT, PT, PT, UP0, 0x80, 0x0 ;  /* 0x000000000000781c */ /* 0x000fda0003f4f008 */
[----:B------:R-:W-:Y:S05]  /*ff90*/  @!P2 BRA `(.L_x_2849) ;  /* 0x000000000004a947 */ /* 0x000fea0003800000 */
[----:B------:R-:W-:Y:S01]  /*ffa0*/  BPT.TRAP 0x1 ;  /* 0x000000040000795c */ /* 0x000fe20000300000 */
.L_x_2849:
[----:B------:R-:W2:Y:S01]  /*ffb0*/  LDL R11, [R1+0x14] ;  /* 0x00001400010b7983 */ /* 0x000ea20000100800 */
[----:B------:R-:W-:Y:S01]  /*ffc0*/  IMAD R93, R19, 0x8, R18 ;  /* 0x00000008135d7824 */ /* 0x000fe200078e0212 */
[----:B------:R-:W-:Y:S01]  /*ffd0*/  BSSY B1, `(.L_x_2850) ;  /* 0x0000005000017945 */ /* 0x000fe20003800000 */
[----:B------:R-:W-:Y:S02]  /*ffe0*/  SHF.R.S32.HI R90, RZ, 0x1f, R35 ;  /* 0x0000001fff5a7819 */ /* 0x000fe40000011423 */
[----:B--2---:R-:W-:-:S04]  /*fff0*/  SHF.L.U32 R94, R11, 0x1f, RZ ;  /* 0x0000001f0b5e7819 */ /* 0x004fc800000006ff */
[----:B------:R-:W0:Y:S02]  /*10000*/  SYNCS.PHASECHK.TRANS64.TRYWAIT P3, [R93+URZ+0x33490], R94 ;  /* 0x0334905e5d0075a7 */ /* 0x000e24000806017f */
[----:B0-----:R-:W-:Y:S05]  /*10010*/  @!P3 BRA `(.L_x_2851) ;  /* 0x000002600008b947 */ /* 0x001fea0003800000 */
.L_x_3140:
[----:B------:R-:W-:Y:S05]  /*10020*/  BSYNC B1 ;  /* 0x0000000000017941 */ /* 0x000fea0003800000 */
.L_x_2850:
        /* <DEDUP_REMOVED lines=30> */
.L_x_3144:
[----:B------:R-:W-:Y:S04]  /*10210*/  BSSY B1, `(.L_x_2853) ;  /* 0x0000026000017945 */ /* 0x000fe80003800000 */
[----:B------:R-:W-:Y:S05]  /*10220*/  @!P3 BRA `(.L_x_2854) ;  /* 0x000000000090b947 */ /* 0x000fea0003800000 */
[----:B------:R-:W4:Y:S01]  /*10230*/  LDL R13, [R1+0x8] ;  /* 0x00000800010d7983 */ /* 0x000f220000100800 */
[----:B------:R-:W-:-:S03]  /*10240*/  ULDC UR4, c[0x0][0x2f4] ;  /* 0x0000bd0000047ab9 */ /* 0x000fc60000000800 */
[----:B------:R-:W5:Y:S01]  /*10250*/  LDL R12, [R1+0x4] ;  /* 0x00000400010c7983 */ /* 0x000f620000100800 */
[----:B------:R-:W-:-:S03]  /*10260*/  ISETP.GE.AND P5, PT, R16, UR4, PT ;  /* 0x0000000410007c0c */ /* 0x000fc6000bfa6270 */
[----:B------:R-:W5:Y:S10]  /*10270*/  LDL R11, [R1] ;  /* 0x00000000010b7983 */ /* 0x000f740000100800 */
[----:B---3--:R-:W-:-:S05]  /*10280*/  @!P5 IADD3 R40, P3, R16, R45, RZ ;  /* 0x0000002d1028d210 */ /* 0x008fca0007f7e0ff */
[----:B--2---:R-:W-:Y:S01]  /*10290*/  @!P5 IMAD.X R41, R43, 0x1, R17, P3 ;  /* 0x000000012b29d824 */ /* 0x004fe200018e0611 */
[----:B------:R-:W-:-:S13]  /*102a0*/  ISETP.GE.AND P3, PT, R23, UR4, PT ;  /* 0x0000000417007c0c */ /* 0x000fda000bf66270 */
[----:B------:R-:W-:-:S05]  /*102b0*/  @!P3 IADD3 R38, P4, R23, R45, RZ ;  /* 0x0000002d1726b210 */ /* 0x000fca0007f9e0ff */
[----:B----4-:R-:W-:Y:S01]  /*102c0*/  @!P3 IMAD.X R39, R43, 0x1, R13, P4 ;  /* 0x000000012b27b824 */ /* 0x010fe200020e060d */
[----:B------:R-:W-:-:S13]  /*102d0*/  ISETP.GE.AND P4, PT, R22, UR4, PT ;  /* 0x0000000416007c0c */ /* 0x000fda000bf86270 */
[----:B------:R-:W-:-:S05]  /*102e0*/  @!P4 IADD3 R36, P6, R22, R45, RZ ;  /* 0x0000002d1624c210 */ /* 0x000fca0007fde0ff */
[----:B-----5:R-:W-:Y:S02]  /*102f0*/  @!P4 IMAD.X R37, R43, 0x1, R12, P6 ;  /* 0x000000012b25c824 */ /* 0x020fe400030e060c */
[----:B------:R-:W2:Y:S04]  /*10300*/  @!P5 LDS.128 R12, [R88+0x24200] ;  /* 0x02420000580cd984 */ /* 0x000ea80000000c00 */
[----:B--2---:R2:W-:Y:S01]  /*10310*/  @!P5 ST.E.128 desc[UR54][R40.64], R12 ;  /* 0x0000000c2800d985 */ /* 0x0045e2000c101d36 */
[----:B------:R-:W-:-:S13]  /*10320*/  ISETP.GE.AND P5, PT, R222, UR4, PT ;  /* 0x00000004de007c0c */ /* 0x000fda000bfa6270 */
[----:B------:R-:W3:Y:S01]  /*10330*/  @!P5 LDS.128 R12, [R89+0x24200] ;  /* 0x02420000590cd984 */ /* 0x000ee20000000c00 */
[----:B------:R-:W-:-:S04]  /*10340*/  @!P5 SHF.L.U32 R46, R227, 0x4, RZ ;  /* 0x00000004e32ed819 */ /* 0x000fc800000006ff */
        /* <DEDUP_REMOVED lines=18> */
.L_x_2854:
[----:B------:R-:W-:Y:S05]  /*10470*/  BSYNC B1 ;  /* 0x0000000000017941 */ /* 0x000fea0003800000 */
.L_x_2853:
[----:B------:R-:W-:-:S03]  /*10480*/  UMOV UR4, 0xffffffff ;  /* 0xffffffff00047882 */ /* 0x000fc60000000000 */
[----:B------:R-:W-:Y:S05]  /*10490*/  BRA.DIV UR4, `(.L_x_2855) ;  /* 0x0000025e04487947 */ /* 0x000fea000b800000 */
[----:B--2---:R2:W0:Y:S04]  /*104a0*/  SHFL.IDX PT, R43, R44, 0x1, 0x1e1f ;  /* 0x003e1f002c2b7f89 */ /* 0x00442800000e0000 */
[----:B---3--:R2:W3:Y:S02]  /*104b0*/  SHFL.IDX PT, R45, R42, 0x1, 0x1e1f ;  /* 0x003e1f002a2d7f89 */ /* 0x0084e400000e0000 */
.L_x_3148:
[----:B------:R-:W-:-:S13]  /*104c0*/  ISETP.GE.AND P3, PT, R47, 0x81, PT ;  /* 0x000000812f00780c */ /* 0x000fda0003f66270 */
[----:B------:R-:W-:Y:S05]  /*104d0*/  @!P3 BRA `(.L_x_2795) ;  /* 0x000000000090b947 */ /* 0x000fea0003800000 */
[----:B----4-:R-:W4:Y:S01]  /*104e0*/  LDL R13, [R1+0x8] ;  /* 0x00000800010d7983 */ /* 0x010f220000100800 */
[----:B------:R-:W-:-:S03]  /*104f0*/  ULDC UR4, c[0x0][0x2f4] ;  /* 0x0000bd0000047ab9 */ /* 0x000fc60000000800 */
[----:B------:R-:W5:Y:S01]  /*10500*/  LDL R12, [R1+0x4] ;  /* 0x00000400010c7983 */ /* 0x000f620000100800 */
[----:B------:R-:W-:-:S03]  /*10510*/  ISETP.GE.AND P5, PT, R16, UR4, PT ;  /* 0x0000000410007c0c */ /* 0x000fc6000bfa6270 */
[----:B------:R-:W2:Y:S10]  /*10520*/  LDL R11, [R1] ;  /* 0x00000000010b7983 */ /* 0x000eb40000100800 */
[----:B---3--:R-:W-:-:S05]  /*10530*/  @!P5 IADD3 R40, P3, R16, R45, RZ ;  /* 0x0000002d1028d210 */ /* 0x008fca0007f7e0ff */
[----:B0-----:R-:W-:Y:S01]  /*10540*/  @!P5 IMAD.X R41, R43, 0x1, R17, P3 ;  /* 0x000000012b29d824 */ /* 0x001fe200018e0611 */
[----:B------:R-:W-:-:S13]  /*10550*/  ISETP.GE.AND P3, PT, R23, UR4, PT ;  /* 0x0000000417007c0c */ /* 0x000fda000bf66270 */
[----:B------:R-:W-:-:S05]  /*10560*/  @!P3 IADD3 R38, P4, R23, R45, RZ ;  /* 0x0000002d1726b210 */ /* 0x000fca0007f9e0ff */
[----:B----4-:R-:W-:Y:S01]  /*10570*/  @!P3 IMAD.X R39, R43, 0x1, R13, P4 ;  /* 0x000000012b27b824 */ /* 0x010fe200020e060d */
[----:B------:R-:W-:-:S13]  /*10580*/  ISETP.GE.AND P4, PT, R22, UR4, PT ;  /* 0x0000000416007c0c */ /* 0x000fda000bf86270 */
[----:B------:R-:W-:-:S05]  /*10590*/  @!P4 IADD3 R36, P6, R22, R45, RZ ;  /* 0x0000002d1624c210 */ /* 0x000fca0007fde0ff */
[----:B-----5:R-:W-:Y:S02]  /*105a0*/  @!P4 IMAD.X R37, R43, 0x1, R12, P6 ;  /* 0x000000012b25c824 */ /* 0x020fe400030e060c */
[----:B------:R-:W0:Y:S04]  /*105b0*/  @!P5 LDS.128 R12, [R88+0x26200] ;  /* 0x02620000580cd984 */ /* 0x000e280000000c00 */
[----:B0-----:R0:W-:Y:S01]  /*105c0*/  @!P5 ST.E.128 desc[UR54][R40.64], R12 ;  /* 0x0000000c2800d985 */ /* 0x0011e2000c101d36 */
[----:B------:R-:W-:-:S13]  /*105d0*/  ISETP.GE.AND P5, PT, R222, UR4, PT ;  /* 0x00000004de007c0c */ /* 0x000fda000bfa6270 */
[----:B------:R-:W3:Y:S01]  /*105e0*/  @!P5 LDS.128 R12, [R89+0x26200] ;  /* 0x02620000590cd984 */ /* 0x000ee20000000c00 */
[----:B-12---:R-:W-:-:S04]  /*105f0*/  @!P5 SHF.L.U32 R42, R227, 0x4, RZ ;  /* 0x00000004e32ad819 */ /* 0x006fc800000006ff */
        /* <DEDUP_REMOVED lines=18> */
.L_x_2795:
[----:B------:R-:W-:Y:S05]  /*10720*/  BSYNC B0 ;  /* 0x0000000000007941 */ /* 0x000fea0003800000 */
.L_x_2759:
        /* <DEDUP_REMOVED lines=11> */
[----:B------:R-:W-:-:S05]  /*107e0*/  @!P3 VIADD R11, R93, 0x334a0 ;  /* 0x000334a05d0bb836 */ /* 0x000fca0000000000 */
[----:B------:R-:W-:-:S04]  /*107f0*/  @!P3 PRMT R11, RZ, 0x654, R11 ;  /* 0x00000654ff0bb816 */ /* 0x000fc8000000000b */
[----:B------:R4:W-:Y:S01]  /*10800*/  @!P3 SYNCS.ARRIVE.TRANS64.RED.A1T0 RZ, [R11+URZ], RZ ;  /* 0x000000ff0bffb9a7 */ /* 0x0009e2000810043f */
[----:B------:R-:W-:Y:S05]  /*10810*/  @!P2 BRA `(.L_x_2857) ;  /* 0x000000000004a947 */ /* 0x000fea0003800000 */
[----:B------:R-:W-:Y:S01]  /*10820*/  BPT.TRAP 0x1 ;  /* 0x000000040000795c */ /* 0x000fe20000300000 */
.L_x_2857:
[----:B------:R-:W-:Y:S05]  /*10830*/  BSYNC B0 ;  /* 0x0000000000007941 */ /* 0x000fea0003800000 */
.L_x_2856:
[----:B------:R-:W0:Y:S01]  /*10840*/  SYNCS.PHASECHK.TRANS64.TRYWAIT P2, [R93+URZ+0x334b0], R94 ;  /* 0x0334b05e5d0075a7 */ /* 0x000e22000804017f */
[----:B------:R-:W-:Y:S01]  /*10850*/  ULDC UR39, c[0x0][0x2f4] ;  /* 0x0000bd0000277ab9 */ /* 0x000fe20000000800 */
[----:B------:R-:W-:Y:S04]  /*10860*/  BSSY B0, `(.L_x_2858) ;  /* 0x0000002000007945 */ /* 0x000fe80003800000 */
[----:B0-----:R-:W-:Y:S05]  /*10870*/  @!P2 BRA `(.L_x_2859) ;  /* 0x00000258009ca947 */ /* 0x001fea0003800000 */
.L_x_3149:
[----:B------:R-:W-:Y:S05]  /*10880*/  BSYNC B0 ;  /* 0x0000000000007941 */ /* 0x000fea0003800000 */
.L_x_2858:
[----:B------:R0:W5:Y:S01]  /*10890*/  LDL R46, [R1+0x8] ;  /* 0x00000800012e7983 */ /* 0x0001620000100800 */
[----:B------:R-:W-:Y:S01]  /*108a0*/  ULDC.64 UR4, c[0x0][0x328] ;  /* 0x0000ca0000047ab9 */ /* 0x000fe20000000a00 */
[----:B------:R-:W-:Y:S02]  /*108b0*/  ULDC.64 UR6, c[0x0][0x318] ;  /* 0x0000c60000067ab9 */ /* 0x000fe40000000a00 */
[----:B---3--:R0:W5:Y:S01]  /*108c0*/  LDL R45, [R1+0x4] ;  /* 0x00000400012d7983 */ /* 0x0081620000100800 */
[----:B------:R-:W-:Y:S02]  /*108d0*/  IMAD R90, R90, UR4, RZ ;  /* 0x000000045a5a7c24 */ /* 0x000fe4000f8e02ff */
[C---:B--2---:R-:W-:Y:S01]  /*108e0*/  IMAD.WIDE.U32 R12, R35.reuse, UR4, RZ ;  /* 0x00000004230c7c25 */ /* 0x044fe2000f8e00ff */
[----:B-1----:R0:W5:Y:S03]  /*108f0*/  LDL R44, [R1] ;  /* 0x00000000012c7983 */ /* 0x0021660000100800 */
[----:B------:R-:W-:Y:S01]  /*10900*/  IMAD R35, R35, UR5, R90 ;  /* 0x0000000523237c24 */ /* 0x000fe2000f8e025a */
[----:B----4-:R-:W1:Y:S01]  /*10910*/  S2R R11, SR_TID.X ;  /* 0x00000000000b7919 */ /* 0x010e620000002100 */
        /* <DEDUP_REMOVED lines=9> */
[C---:B-1----:R-:W-:Y:S01]  /*109b0*/  VIADD R14, R11.reuse, 0xffffff80 ;  /* 0xffffff800b0e7836 */ /* 0x042fe20000000000 */
[----:B------:R-:W-:Y:S01]  /*109c0*/  IADD3 R15, R11, -0x80, RZ ;  /* 0xffffff800b0f7810 */ /* 0x000fe20007ffe0ff */
[----:B------:R-:W-:-:S03]  /*109d0*/  IMAD R11, R226, UR5, R13 ;  /* 0x00000005e20b7c24 */ /* 0x000fc6000f8e020d */
[----:B------:R-:W-:Y:S02]  /*109e0*/  LEA.HI R14, R14, R15, RZ, 0x1 ;  /* 0x0000000f0e0e7211 */ /* 0x000fe400078f08ff */
[----:B------:R-:W-:Y:S02]  /*109f0*/  IADD3.X R11, R11, UR7, RZ, P2, !PT ;  /* 0x000000070b0b7c10 */ /* 0x000fe400097fe4ff */
[----:B------:R-:W-:-:S05]  /*10a00*/  SHF.R.S32.HI R14, RZ, 0x1, R14 ;  /* 0x00000001ff0e7819 */ /* 0x000fca000001140e */
[----:B------:R-:W-:-:S05]  /*10a10*/  IMAD.IADD R92, R92, 0x1, -R14 ;  /* 0x000000015c5c7824 */ /* 0x000fca00078e0a0e */
[----:B------:R-:W-:Y:S01]  /*10a20*/  ISETP.GE.AND P2, PT, R92, 0x1, PT ;  /* 0x000000015c00780c */ /* 0x000fe20003f46270 */
[----:B------:R0:W1:Y:S01]  /*10a30*/  SHFL.IDX PT, R43, R40, RZ, 0x1e1f ;  /* 0x001e1fff282b7589 */ /* 0x00006200000e0000 */
[----:B------:R-:W-:Y:S03]  /*10a40*/  BSSY B0, `(.L_x_2860) ;  /* 0x0000023000007945 */ /* 0x000fe60003800000 */
[----:B------:R0:W2:Y:S08]  /*10a50*/  SHFL.IDX PT, R41, R11, RZ, 0x1e1f ;  /* 0x001e1fff0b297589 */ /* 0x0000b000000e0000 */
[----:B0-----:R-:W-:Y:S05]  /*10a60*/  @!P2 BRA `(.L_x_2861) ;  /* 0x000000000080a947 */ /* 0x001fea0003800000 */
[----:B------:R-:W-:-:S13]  /*10a70*/  ISETP.GE.AND P5, PT, R16, UR39, PT ;  /* 0x0000002710007c0c */ /* 0x000fda000bfa6270 */
[----:B------:R-:W0:Y:S01]  /*10a80*/  @!P5 LDS.128 R12, [R88+0xf200] ;  /* 0x00f20000580cd984 */ /* 0x000e220000000c00 */
[----:B-1----:R-:W-:-:S05]  /*10a90*/  @!P5 IADD3 R38, P2, R16, R43, RZ ;  /* 0x0000002b1026d210 */ /* 0x002fca0007f5e0ff */
        /* <DEDUP_REMOVED lines=29> */
.L_x_2861:
[----:B------:R-:W-:Y:S05]  /*10c70*/  BSYNC B0 ;  /* 0x0000000000007941 */ /* 0x000fea0003800000 */
.L_x_2860:
[----:B------:R-:W-:Y:S01]  /*10c80*/  ISETP.GE.AND P2, PT, R92, 0x81, PT ;  /* 0x000000815c00780c */ /* 0x000fe20003f46270 */
[----:B------:R-:W3:Y:S01]  /*10c90*/  SHFL.IDX PT, R11, R11, 0x1, 0x1e1f ;  /* 0x003e1f000b0b7f89 */ /* 0x000ee200000e0000 */
[----:B------:R-:W-:Y:S03]  /*10ca0*/  BSSY B0, `(.L_x_2862) ;  /* 0x0000023000007945 */ /* 0x000fe60003800000 */
[----:B--2---:R2:W4:Y:S08]  /*10cb0*/  SHFL.IDX PT, R41, R40, 0x1, 0x1e1f ;  /* 0x003e1f0028297f89 */ /* 0x00453000000e0000 */
[----:B--2---:R-:W-:Y:S05]  /*10cc0*/  @!P2 BRA `(.L_x_2863) ;  /* 0x000000000080a947 */ /* 0x004fea0003800000 */
[----:B------:R-:W-:-:S13]  /*10cd0*/  ISETP.GE.AND P5, PT, R16, UR39, PT ;  /* 0x0000002710007c0c */ /* 0x000fda000bfa6270 */
[----:B0-----:R-:W0:Y:S01]  /*10ce0*/  @!P5 LDS.128 R12, [R88+0x11200] ;  /* 0x01120000580cd984 */ /* 0x001e220000000c00 */
[----:B----4-:R-:W-:-:S05]  /*10cf0*/  @!P5 IADD3 R38, P2, R16, R41, RZ ;  /* 0x000000291026d210 */ /* 0x010fca0007f5e0ff */
[----:B---3--:R-:W-:Y:S01]  /*10d00*/  @!P5 IMAD.X R39, R11, 0x1, R17, P2 ;  /* 0x000000010b27d824 */ /* 0x008fe200010e0611 */
        /* <DEDUP_REMOVED lines=8> */
[----:B------:R-:W2:Y:S01]  /*10d90*/  @!P5 LDS.128 R12, [R89+0x11200] ;  /* 0x01120000590cd984 */ /* 0x000ea20000000c00 */
[----:B------:R-:W-:-:S04]  /*10da0*/  @!P5 SHF.L.U32 R40, R227, 0x4, RZ ;  /* 0x00000004e328d819 */ /* 0x000fc800000006ff */
[----:B0-----:R-:W-:-:S04]  /*10db0*/  @!P5 IADD3 R38, P6, R40, R41, RZ ;  /* 0x000000292826d210 */ /* 0x001fc80007fde0ff */
[----:B------:R-:W-:-:S05]  /*10dc0*/  @!P5 LEA.HI.X.SX32 R39, R40, R11, 0x1, P6 ;  /* 0x0000000b2827d211 */ /* 0x000fca00030f0eff */
[----:B--2---:R0:W-:Y:S01]  /*10dd0*/  @!P5 ST.E.128 desc[UR54][R38.64], R12 ;  /* 0x0000000c2600d985 */ /* 0x0041e2000c101d36 */
[----:B------:R-:W-:-:S13]  /*10de0*/  ISETP.GE.AND P5, PT, R223, UR39, PT ;  /* 0x00000027df007c0c */ /* 0x000fda000bfa6270 */
[----:B------:R-:W2:Y:S01]  /*10df0*/  @!P5 LDS.128 R12, [R88+0x13a00] ;  /* 0x013a0000580cd984 */ /* 0x000ea20000000c00 */
[----:B------:R-:W-:-:S05]  /*10e00*/  @!P5 IMAD.SHL.U32 R40, R228, 0x10, RZ ;  /* 0x00000010e428d824 */ /* 0x000fca00078e00ff */
[----:B0-----:R-:W-:-:S04]  /*10e10*/  @!P5 IADD3 R38, P6, R40, R41, RZ ;  /* 0x000000292826d210 */ /* 0x001fc80007fde0ff */
[----:B------:R-:W-:-:S05]  /*10e20*/  @!P5 LEA.HI.X.SX32 R39, R40, R11, 0x1, P6 ;  /* 0x0000000b2827d211 */ /* 0x000fca00030f0eff */
[----:B--2---:R0:W-:Y:S01]  /*10e30*/  @!P5 ST.E.128 desc[UR54][R38.64], R12 ;  /* 0x0000000c2600d985 */ /* 0x0041e2000c101d36 */
[----:B------:R-:W-:-:S03]  /*10e40*/  ISETP.GE.AND P5, PT, R220, UR39, PT ;  /* 0x00000027dc007c0c */ /* 0x000fc6000bfa6270 */
[----:B------:R-:W2:Y:S10]  /*10e50*/  @!P2 LDS.128 R12, [R89+0x13a00] ;  /* 0x013a0000590ca984 */ /* 0x000eb40000000c00 */
[----:B0-----:R-:W-:-:S05]  /*10e60*/  @!P5 IADD3 R38, P6, R220, R41, RZ ;  /* 0x00000029dc26d210 */ /* 0x001fca0007fde0ff */
[----:B------:R-:W-:Y:S01]  /*10e70*/  @!P5 IMAD.X R39, R11, 0x1, R44, P6 ;  /* 0x000000010b27d824 */ /* 0x000fe200030e062c */
[----:B--2---:R-:W-:Y:S04]  /*10e80*/  @!P2 ST.E.128 desc[UR54][R36.64], R12 ;  /* 0x0000000c2400a985 */ /* 0x004fe8000c101d36 */
[----:B------:R-:W0:Y:S04]  /*10e90*/  @!P4 LDS.128 R12, [R88+0x16200] ;  /* 0x01620000580cc984 */ /* 0x000e280000000c00 */
[----:B0-----:R-:W-:Y:S04]  /*10ea0*/  @!P4 ST.E.128 desc[UR54][R34.64], R12 ;  /* 0x0000000c2200c985 */ /* 0x001fe8000c101d36 */
[----:B------:R-:W0:Y:S04]  /*10eb0*/  @!P5 LDS.128 R12, [R89+0x16200] ;  /* 0x01620000590cd984 */ /* 0x000e280000000c00 */
[----:B0-----:R2:W-:Y:S02]  /*10ec0*/  @!P5 ST.E.128 desc[UR54][R38.64], R12 ;  /* 0x0000000c2600d985 */ /* 0x0015e4000c101d36 */
.L_x_2863:
[----:B------:R-:W-:Y:S05]  /*10ed0*/  BSYNC B0 ;  /* 0x0000000000007941 */ /* 0x000fea0003800000 */
.L_x_2862:
[----:B---3--:R-:W3:Y:S04]  /*10ee0*/  LDL R11, [R1+0xc] ;  /* 0x00000c00010b7983 */ /* 0x008ee80000100800 */
        /* <DEDUP_REMOVED lines=24> */
.L_x_2754:
[----:B------:R-:W2:Y:S01]  /*11070*/  LDL R2, [R1+0x48] ;  /* 0x0000480001027983 */ /* 0x000ea20000100800 */
[----:B------:R-:W0:Y:S01]  /*11080*/  LDC R0, c[0x0][0x448] ;  /* 0x00011200ff007b82 */ /* 0x000e220000000800 */
[----:B------:R-:W-:Y:S01]  /*11090*/  IMAD.MOV.U32 R106, RZ, RZ, RZ ;  /* 0x000000ffff6a7224 */ /* 0x000fe200078e00ff */
[----:B0-----:R-:W-:-:S13]  /*110a0*/  ISETP.NE.AND P1, PT, R0, 0x1, PT ;  /* 0x000000010000780c */ /* 0x001fda0003f25270 */
[----:B------:R-:W0:Y:S08]  /*110b0*/  @P1 LDC R0, c[0x0][0x44c] ;  /* 0x00011300ff001b82 */ /* 0x000e300000000800 */
[----:B------:R-:W3:Y:S01]  /*110c0*/  @P1 LDC R5, c[0x0][0x450] ;  /* 0x00011400ff051b82 */ /* 0x000ee20000000800 */
[----:B--2---:R-:W-:-:S04]  /*110d0*/  VIADD R3, R2, 0x7f ;  /* 0x0000007f02037836 */ /* 0x004fc80000000000 */
[----:B0-----:R-:W-:-:S05]  /*110e0*/  @P1 IMAD.HI.U32 R0, R3, R0, RZ ;  /* 0x0000000003001227 */ /* 0x001fca00078e00ff */
[----:B---3--:R-:W-:-:S04]  /*110f0*/  @P1 SHF.R.U32.HI R3, RZ, R5, R0 ;  /* 0x00000005ff031219 */ /* 0x008fc80000011600 */
[----:B------:R-:W-:-:S05]  /*11100*/  IADD3 R3, R136, R3, RZ ;  /* 0x0000000388037210 */ /* 0x000fca0007ffe0ff */
[----:B------:R-:W-:-:S05]  /*11110*/  IMAD.HI R3, R3, 0x66666667, RZ ;  /* 0x6666666703037827 */ /* 0x000fca00078e02ff */
[----:B------:R-:W-:-:S04]  /*11120*/  SHF.R.U32.HI R0, RZ, 0x1f, R3 ;  /* 0x0000001fff007819 */ /* 0x000fc80000011603 */
[----:B------:R-:W-:-:S04]  /*11130*/  LEA.HI.SX32 R0, R3, R0, 0x1a ;  /* 0x0000000003007211 */ /* 0x000fc800078fd2ff */
[----:B------:R-:W-:-:S04]  /*11140*/  VIMNMX R137, R137, R0, PT ;  /* 0x0000000089897248 */ /* 0x000fc80003fe0100 */
[----:B------:R-:W-:Y:S01]  /*11150*/  ISETP.GE.AND P1, PT, R137, 0x1, PT ;  /* 0x000000018900780c */ /* 0x000fe20003f26270 */
[----:B------:R-:W-:-:S12]  /*11160*/  @P0 BRA `(.L_x_2865) ;  /* 0x00000000000c0947 */ /* 0x000fd80003800000 */
[----:B------:R-:W0:Y:S01]  /*11170*/  FENCE.VIEW.ASYNC.G ;  /* 0x00000000000073c6 */ /* 0x000e220000000100 */
[----:B------:R-:W-:Y:S05]  /*11180*/  WARPSYNC.ALL ;  /* 0x0000000000007948 */ /* 0x000fea0003800000 */
[----:B0-----:R-:W-:Y:S06]  /*11190*/  BAR.ARV 0xc, 0x180 ;  /* 0x0306000000007b1d */ /* 0x001fec0000002000 */
.L_x_2865:
[----:B------:R-:W-:Y:S04]  /*111a0*/  BSSY B0, `(.L_x_2866) ;  /* 0x0000021000007945 */ /* 0x000fe80003800000 */
[----:B------:R-:W-:Y:S05]  /*111b0*/  @!P1 BRA `(.L_x_2867) ;  /* 0x00000000007c9947 */ /* 0x000fea0003800000 */
[----:B------:R-:W2:Y:S01]  /*111c0*/  LDL R0, [R1+0x64] ;  /* 0x0000640001007983 */ /* 0x000ea20000100800 */
[----:B------:R-:W-:Y:S01]  /*111d0*/  ULDC UR4, c[0x0][0x9f0] ;  /* 0x00027c0000047ab9 */ /* 0x000fe20000000800 */
[----:B--2---:R-:W-:-:S04]  /*111e0*/  ISETP.NE.AND P0, PT, R0, RZ, PT ;  /* 0x000000ff0000720c */ /* 0x004fc80003f05270 */
[----:B------:R-:W-:-:S04]  /*111f0*/  SEL R6, R0, UR4, P0 ;  /* 0x0000000400067c07 */ /* 0x000fc80008000000 */
        /* <DEDUP_REMOVED lines=9> */
[----:B------:R0:W2:Y:S01]  /*11290*/  F2I.FTZ.U32.TRUNC.NTZ R3, R2 ;  /* 0x0000000200037305 */ /* 0x0000a2000021f000 */
[----:B------:R-:W-:Y:S01]  /*112a0*/  ISETP.GE.AND P2, PT, R0, RZ, PT ;  /* 0x000000ff0000720c */ /* 0x000fe20003f46270 */
[----:B0-----:R-:W-:Y:S02]  /*112b0*/  IMAD.MOV.U32 R2, RZ, RZ, RZ ;  /* 0x000000ffff027224 */ /* 0x001fe400078e00ff */
[----:B--2---:R-:W-:-:S04]  /*112c0*/  IMAD.MOV R8, RZ, RZ, -R3 ;  /* 0x000000ffff087224 */ /* 0x004fc800078e0a03 */
        /* <DEDUP_REMOVED lines=14> */
.L_x_2867:
[----:B------:R-:W-:Y:S05]  /*113b0*/  BSYNC B0 ;  /* 0x0000000000007941 */ /* 0x000fea0003800000 */
.L_x_2866:
[----:B------:R-:W2:Y:S01]  /*113c0*/  LDL R0, [R1+0x74] ;  /* 0x0000740001007983 */ /* 0x000ea20000100800 */
[----:B------:R-:W-:Y:S01]  /*113d0*/  PLOP3.LUT P0, PT, PT, PT, PT, 0x80, 0x0 ;  /* 0x000000000000781c */ /* 0x000fe20003f0f070 */
[----:B------:R-:W-:Y:S01]  /*113e0*/  IMAD.MOV.U32 R152, RZ, RZ, RZ ;  /* 0x000000ffff987224 */ /* 0x000fe200078e00ff */
[----:B------:R-:W-:Y:S01]  /*113f0*/  MOV R149, RZ ;  /* 0x000000ff00957202 */ /* 0x000fe20000000f00 */
[----:B------:R-:W-:Y:S01]  /*11400*/  IMAD.MOV.U32 R151, RZ, RZ, RZ ;  /* 0x000000ffff977224 */ /* 0x000fe200078e00ff */
        /* <DEDUP_REMOVED lines=23> */
[----:B------:R-:W-:Y:S02]  /*11580*/  CS2R R88, SRZ ;  /* 0x0000000000587805 */ /* 0x000fe4000001ff00 */
[----:B------:R-:W-:-:S02]  /*11590*/  MOV R12, RZ ;  /* 0x000000ff000c7202 */ /* 0x000fc40000000f00 */
[----:B-----5:R-:W-:Y:S02]  /*115a0*/  CS2R R46, SRZ ;  /* 0x00000000002e7805 */ /* 0x020fe4000001ff00 */
        /* <DEDUP_REMOVED lines=11> */
[----:B-1----:R-:W-:-:S02]  /*11660*/  CS2R R42, SRZ ;  /* 0x00000000002a7805 */ /* 0x002fc4000001ff00 */
[----:B------:R-:W-:Y:S02]  /*11670*/  CS2R R110, SRZ ;  /* 0x00000000006e7805 */ /* 0x000fe4000001ff00 */
[----:B----4-:R-:W-:Y:S01]  /*11680*/  CS2R R40, SRZ ;  /* 0x0000000000287805 */ /* 0x010fe2000001ff00 */
[----:B------:R-:W-:Y:S01]  /*11690*/  IMAD.MOV.U32 R98, RZ, RZ, RZ ;  /* 0x000000ffff627224 */ /* 0x000fe200078e00ff */
        /* <DEDUP_REMOVED lines=10> */
[----:B--2---:R-:W-:-:S05]  /*11740*/  IMAD R0, R0, R106, RZ ;  /* 0x0000006a00007224 */ /* 0x004fca00078e02ff */
[----:B------:R0:W-:Y:S01]  /*11750*/  STL [R1+0x44], R0 ;  /* 0x0000440001007387 */ /* 0x0001e20000100800 */
[----:B------:R-:W-:Y:S02]  /*11760*/  VIADDMNMX R106, R0, R106, R137, PT ;  /* 0x0000006a006a7246 */ /* 0x000fe40003800189 */
[----:B------:R-:W-:Y:S02]  /*11770*/  CS2R R136, SRZ ;  /* 0x0000000000887805 */ /* 0x000fe4000001ff00 */
[----:B------:R-:W-:-:S13]  /*11780*/  ISETP.GT.AND P1, PT, R106, R0, PT ;  /* 0x000000006a00720c */ /* 0x000fda0003f24270 */
[----:B0-----:R-:W-:Y:S05]  /*11790*/  @!P1 BRA `(.L_x_2868) ;  /* 0x0000015400509947 */ /* 0x001fea0003800000 */
[----:B------:R-:W0:Y:S01]  /*117a0*/  S2R R0, SR_TID.X ;  /* 0x0000000000007919 */ /* 0x000e220000002100 */
[----:B------:R-:W-:Y:S01]  /*117b0*/  UMOV UR4, 0xffffffff ;  /* 0xffffffff00047882 */ /* 0x000fe20000000000 */
[----:B0-----:R-:W-:-:S04]  /*117c0*/  IADD3 R48, R0, -0x80, RZ ;  /* 0xffffff8000307810 */ /* 0x001fc80007ffe0ff */
[----:B------:R-:W-:-:S04]  /*117d0*/  SHF.R.S32.HI R41, RZ, 0x1f, R48 ;  /* 0x0000001fff297819 */ /* 0x000fc80000011430 */
[----:B------:R-:W-:-:S04]  /*117e0*/  LEA.HI R13, R41, R48, RZ, 0x7 ;  /* 0x00000030290d7211 */ /* 0x000fc800078f38ff */
[----:B------:R-:W-:Y:S01]  /*117f0*/  SHF.R.S32.HI R13, RZ, 0x7, R13 ;  /* 0x00000007ff0d7819 */ /* 0x000fe2000001140d */
[----:B------:R-:W-:Y:S06]  /*11800*/  BRA.DIV UR4, `(.L_x_2869) ;  /* 0x0000024a04cc7947 */ /* 0x000fec000b800000 */
[----:B------:R-:W0:Y:S04]  /*11810*/  SHFL.IDX PT, R0, R13, RZ, 0x1f ;  /* 0x00001fff0d007589 */ /* 0x000e2800000e0000 */
[----:B0-----:R1:W-:Y:S02]  /*11820*/  STL [R1+0x2c], R0 ;  /* 0x00002c0001007387 */ /* 0x0013e40000100800 */
.L_x_3152:
[----:B------:R-:W1:Y:S01]  /*11830*/  LDL R2, [R1+0x2c] ;  /* 0x00002c0001027983 */ /* 0x000e620000100800 */
[----:B------:R-:W-:-:S06]  /*11840*/  ULOP3.LUT UP0, URZ, UR48, 0x9f, URZ, 0xc0, !UPT ;  /* 0x0000009f303f7892 */ /* 0x000fcc000f80c03f */
[----:B------:R-:W-:Y:S02]  /*11850*/  PLOP3.LUT P0, PT, PT, PT, UP0, 0x80, 0x0 ;  /* 0x000000000000781c */ /* 0x000fe40003f0f008 */
[----:B-1----:R-:W-:-:S04]  /*11860*/  LEA.HI R0, R2, R2, RZ, 0x1 ;  /* 0x0000000202007211 */ /* 0x002fc800078f08ff */
[----:B------:R-:W-:-:S05]  /*11870*/  LOP3.LUT R0, R0, 0x3e, RZ, 0xc0, !PT ;  /* 0x0000003e00007812 */ /* 0x000fca00078ec0ff */
        /* <DEDUP_REMOVED lines=10> */
[----:B------:R-:W1:Y:S01]  /*11920*/  LDC.64 R2, c[0x4][R2] ;  /* 0x0100000002027b82 */ /* 0x000e620000000a00 */
        /* <DEDUP_REMOVED lines=10> */
.L_x_2870:
        /* <DEDUP_REMOVED lines=9> */
[----:B------:R-:W1:Y:S08]  /*11a60*/  @P0 LDC.64 R10, c[0x0][0x9a8] ;  /* 0x00026a00ff0a0b82 */ /* 0x000e700000000a00 */
[----:B------:R-:W4:Y:S08]  /*11a70*/  @P1 LDC.64 R2, c[0x0][0x9c0] ;  /* 0x00027000ff021b82 */ /* 0x000f300000000a00 */
[----:B------:R-:W5:Y:S01]  /*11a80*/  @P0 LDC.64 R4, c[0x0][0x9b0] ;  /* 0x00026c00ff040b82 */ /* 0x000f620000000a00 */
[----:B--2---:R-:W-:-:S02]  /*11a90*/  @P1 IMAD R6, R21, R12, RZ ;  /* 0x0000000c15061224 */ /* 0x004fc400078e02ff */
[----:B-1----:R-:W-:Y:S02]  /*11aa0*/  @P0 IMAD R0, R21, R10, RZ ;  /* 0x0000000a15000224 */ /* 0x002fe400078e02ff */
[C---:B---3--:R-:W-:Y:S02]  /*11ab0*/  @P1 IMAD R13, R20.reuse, R13, R6 ;  /* 0x0000000d140d1224 */ /* 0x048fe400078e0206 */
[----:B------:R-:W-:-:S04]  /*11ac0*/  @P1 IMAD.WIDE.U32 R8, R20, R12, RZ ;  /* 0x0000000c14081225 */ /* 0x000fc800078e00ff */
[C---:B------:R-:W-:Y:S01]  /*11ad0*/  @P0 IMAD R11, R20.reuse, R11, R0 ;  /* 0x0000000b140b0224 */ /* 0x040fe200078e0200 */
[----:B------:R-:W-:Y:S01]  /*11ae0*/  @P1 IADD3 R9, R9, R13, RZ ;  /* 0x0000000d09091210 */ /* 0x000fe20007ffe0ff */
[----:B------:R-:W-:-:S04]  /*11af0*/  @P0 IMAD.WIDE.U32 R6, R20, R10, RZ ;  /* 0x0000000a14060225 */ /* 0x000fc800078e00ff */
[----:B------:R-:W-:Y:S02]  /*11b00*/  @P0 IMAD.IADD R7, R7, 0x1, R11 ;  /* 0x0000000107070824 */ /* 0x000fe400078e020b */
[----:B----4-:R-:W-:-:S04]  /*11b10*/  @P1 IMAD.WIDE.U32 R8, R226, R2, R8 ;  /* 0x00000002e2081225 */ /* 0x010fc800078e0008 */
[----:B-----5:R-:W-:Y:S01]  /*11b20*/  @P0 IMAD.WIDE.U32 R6, R226, R4, R6 ;  /* 0x00000004e2060225 */ /* 0x020fe200078e0006 */
[----:B------:R-:W-:-:S03]  /*11b30*/  @P1 LEA R10, P3, R8, UR6, 0x2 ;  /* 0x00000006080a1c11 */ /* 0x000fc6000f8610ff */
[----:B------:R-:W-:Y:S01]  /*11b40*/  @P1 IMAD R3, R226, R3, R9 ;  /* 0x00000003e2031224 */ /* 0x000fe200078e0209 */
[----:B------:R-:W-:Y:S01]  /*11b50*/  @P0 LEA R4, P2, R6, UR4, 0x2 ;  /* 0x0000000406040c11 */ /* 0x000fe2000f8410ff */
[----:B------:R-:W-:Y:S01]  /*11b60*/  @P0 IMAD R5, R226, R5, R7 ;  /* 0x00000005e2050224 */ /* 0x000fe200078e0207 */
[----:B------:R-:W-:Y:S01]  /*11b70*/  ULDC UR4, c[0x0][0x3f4] ;  /* 0x0000fd0000047ab9 */ /* 0x000fe20000000800 */
        /* <DEDUP_REMOVED lines=21> */
.L_x_2874:
[----:B--2---:R2:W3:Y:S02]  /*11cd0*/  SYNCS.PHASECHK.TRANS64.TRYWAIT P0, [R18+URZ+0x33400], R3 ;  /* 0x03340003120075a7 */ /* 0x0044e4000800017f */
[----:B---3--:R-:W-:Y:S05]  /*11ce0*/  @!P0 NANOSLEEP.SYNCS 0x989680 ;  /* 0x009896800000895d */ /* 0x008fea0003900000 */
[----:B------:R-:W3:Y:S02]  /*11cf0*/  @!P0 SYNCS.PHASECHK.TRANS64 P0, [R18+URZ+0x33400], R3 ;  /* 0x03340003120085a7 */ /* 0x000ee4000800007f */
[----:B---3--:R-:W-:Y:S05]  /*11d00*/  @!P0 BRA `(.L_x_2874) ;  /* 0xfffffffc00f08947 */ /* 0x008fea000383ffff */
.L_x_2873:
[----:B------:R-:W-:Y:S05]  /*11d10*/  BSYNC B0 ;  /* 0x0000000000007941 */ /* 0x000fea0003800000 */
.L_x_2872:
[----:B------:R-:W-:Y:S05]  /*11d20*/  BRA `(.L_x_2875) ;  /* 0x0000007000487947 */ /* 0x000fea0003800000 */
.L_x_2871:
[----:B------:R-:W-:Y:S01]  /*11d30*/  ULOP3.LUT UP0, URZ, UR48, 0x1bf, URZ, 0xc0, !UPT ;  /* 0x000001bf303f7892 */ /* 0x000fe2000f80c03f */
[----:B------:R-:W-:Y:S01]  /*11d40*/  SHF.R.S32.HI R0, RZ, 0x1f, R129 ;  /* 0x0000001fff007819 */ /* 0x000fe20000011481 */
        /* <DEDUP_REMOVED lines=12> */
[----:B0-----:R-:W-:Y:S01]  /*11e10*/  MOV R14, 0x0 ;  /* 0x00000000000e7802 */ /* 0x001fe20000000f00 */
[----:B------:R-:W-:Y:S01]  /*11e20*/  ULDC.64 UR4, c[0x4][0xc0] ;  /* 0x0100300000047ab9 */ /* 0x000fe20000000a00 */
[----:B------:R-:W-:Y:S01]  /*11e30*/  ULDC.64 UR6, c[0x4][0xc8] ;  /* 0x0100320000067ab9 */ /* 0x000fe20000000a00 */
[----:B------:R-:W-:Y:S01]  /*11e40*/  MOV R4, UR4 ;  /* 0x0000000400047c02 */ /* 0x000fe20008000f00 */
[----:B------:R-:W-:Y:S01]  /*11e50*/  IMAD.U32 R5, RZ, RZ, UR5 ;  /* 0x00000005ff057e24 */ /* 0x000fe2000f8e00ff */
        /* <DEDUP_REMOVED lines=10> */
[----:B0-----:R-:W-:Y:S05]  /*11f00*/  CALL.ABS.NOINC R14 ;  /* 0x000000000e007343 */ /* 0x001fea0003c00000 */
.L_x_2876:
[----:B------:R-:W2:Y:S01]  /*11f10*/  LDL R45, [R1+0x48] ;  /* 0x00004800012d7983 */ /* 0x000ea20000100800 */
[----:B------:R-:W-:Y:S01]  /*11f20*/  ULDC.U8 UR4, c[0x0][0x410] ;  /* 0x0001040000047ab9 */ /* 0x000fe20000000000 */
[----:B------:R-:W1:Y:S01]  /*11f30*/  S2R R20, SR_TID.X ;  /* 0x0000000000147919 */ /* 0x000e620000002100 */
[----:B------:R-:W-:Y:S01]  /*11f40*/  ISETP.NE.AND P0, PT, RZ, UR4, PT ;  /* 0x00000004ff007c0c */ /* 0x000fe2000bf05270 */
[----:B------:R-:W-:Y:S01]  /*11f50*/  BSSY B0, `(.L_x_2877) ;  /* 0x00006e7000007945 */ /* 0x000fe20003800000 */
[C---:B-1----:R-:W-:Y:S02]  /*11f60*/  VIADD R42, R20.reuse, 0xffffff80 ;  /* 0xffffff80142a7836 */ /* 0x042fe40000000000 */
[----:B------:R-:W-:-:S05]  /*11f70*/  VIADD R40, R20, 0xffffff80 ;  /* 0xffffff8014287836 */ /* 0x000fca0000000000 */
[----:B------:R-:W-:-:S04]  /*11f80*/  LEA.HI R40, R40, R42, RZ, 0x1 ;  /* 0x0000002a28287211 */ /* 0x000fc800078f08ff */
[----:B------:R-:W-:-:S05]  /*11f90*/  SHF.R.S32.HI R40, RZ, 0x1, R40 ;  /* 0x00000001ff287819 */ /* 0x000fca0000011428 */
[----:B--2---:R-:W-:Y:S01]  /*11fa0*/  IMAD.IADD R10, R40, 0x1, R45 ;  /* 0x00000001280a7824 */ /* 0x004fe200078e022d */
[----:B------:R-:W-:Y:S06]  /*11fb0*/  @!P0 BRA `(.L_x_2878) ;  /* 0x0000003400e08947 */ /* 0x000fec0003800000 */
[----:B------:R-:W1:Y:S01]  /*11fc0*/  LDC R43, c[0x0][0x448] ;  /* 0x00011200ff2b7b82 */ /* 0x000e620000000800 */
[----:B------:R-:W-:Y:S01]  /*11fd0*/  IMAD.MOV.U32 R8, RZ, RZ, R24 ;  /* 0x000000ffff087224 */ /* 0x000fe200078e0018 */
[----:B------:R-:W-:Y:S01]  /*11fe0*/  ULDC.64 UR4, c[0x0][0x3f8] ;  /* 0x0000fe0000047ab9 */ /* 0x000fe20000000a00 */
[----:B------:R-:W-:Y:S01]  /*11ff0*/  IMAD.MOV.U32 R9, RZ, RZ, R29 ;  /* 0x000000ffff097224 */ /* 0x000fe200078e001d */
[----:B------:R-:W-:Y:S01]  /*12000*/  ULDC.64 UR6, c[0x0][0x408] ;  /* 0x0001020000067ab9 */ /* 0x000fe20000000a00 */
[----:B------:R-:W-:Y:S01]  /*12010*/  IMAD.MOV.U32 R4, RZ, RZ, R26 ;  /* 0x000000ffff047224 */ /* 0x000fe200078e001a */
[----:B------:R-:W-:Y:S01]  /*12020*/  ULDC.64 UR8, c[0x0][0x400] ;  /* 0x0001000000087ab9 */ /* 0x000fe20000000a00 */
[----:B-1----:R-:W-:-:S13]  /*12030*/  ISETP.NE.AND P0, PT, R43, 0x1, PT ;  /* 0x000000012b00780c */ /* 0x002fda0003f05270 */
[----:B------:R-:W1:Y:S08]  /*12040*/  @P0 LDC R3, c[0x0][0x44c] ;  /* 0x00011300ff030b82 */ /* 0x000e700000000800 */
[----:B------:R-:W2:Y:S01]  /*12050*/  @P0 LDC R5, c[0x0][0x450] ;  /* 0x00011400ff050b82 */ /* 0x000ea20000000800 */
[----:B-1----:R-:W-:Y:S01]  /*12060*/  @P0 IMAD.HI.U32 R0, R10, R3, RZ ;  /* 0x000000030a000227 */ /* 0x002fe200078e00ff */
[----:B------:R-:W-:-:S04]  /*12070*/  MOV R3, R10 ;  /* 0x0000000a00037202 */ /* 0x000fc80000000f00 */
[----:B--2---:R-:W-:Y:S01]  /*12080*/  @P0 SHF.R.U32.HI R3, RZ, R5, R0 ;  /* 0x00000005ff030219 */ /* 0x004fe20000011600 */
        /* <DEDUP_REMOVED lines=15> */
[----:B------:R1:W2:Y:S04]  /*12180*/  SHFL.IDX PT, R0, R13, RZ, 0x1e1f ;  /* 0x001e1fff0d007589 */ /* 0x0002a800000e0000 */
[----:B------:R-:W3:Y:S04]  /*12190*/  SHFL.IDX PT, R7, R7, RZ, 0x1e1f ;  /* 0x001e1fff07077589 */ /* 0x000ee800000e0000 */
[----:B------:R-:W4:Y:S04]  /*121a0*/  SHFL.IDX PT, R3, R3, RZ, 0x1e1f ;  /* 0x001e1fff03037589 */ /* 0x000f2800000e0000 */
[----:B-1----:R-:W0:Y:S02]  /*121b0*/  SHFL.IDX PT, R39, R39, RZ, 0x1e1f ;  /* 0x001e1fff27277589 */ /* 0x002e2400000e0000 */
.L_x_3158:
[----:B------:R-:W5:Y:S01]  /*121c0*/  LDL R4, [R1+0x4c] ;  /* 0x00004c0001047983 */ /* 0x000f620000100800 */
[----:B------:R-:W-:Y:S01]  /*121d0*/  BSSY B1, `(.L_x_2880) ;  /* 0x0000052000017945 */ /* 0x000fe20003800000 */
[----:B------:R-:W-:Y:S02]  /*121e0*/  CS2R R8, SRZ ;  /* 0x0000000000087805 */ /* 0x000fe4000001ff00 */
[----:B------:R-:W-:Y:S02]  /*121f0*/  CS2R R12, SRZ ;  /* 0x00000000000c7805 */ /* 0x000fe4000001ff00 */
[----:B------:R-:W-:Y:S02]  /*12200*/  CS2R R20, SRZ ;  /* 0x0000000000147805 */ /* 0x000fe4000001ff00 */
[----:B------:R-:W-:Y:S02]  /*12210*/  CS2R R26, SRZ ;  /* 0x00000000001a7805 */ /* 0x000fe4000001ff00 */
[----:B------:R-:W-:-:S02]  /*12220*/  CS2R R30, SRZ ;  /* 0x00000000001e7805 */ /* 0x000fc4000001ff00 */
[----:B------:R-:W-:Y:S02]  /*12230*/  CS2R R36, SRZ ;  /* 0x0000000000247805 */ /* 0x000fe4000001ff00 */
[----:B0-----:R-:W-:Y:S02]  /*12240*/  CS2R R14, SRZ ;  /* 0x00000000000e7805 */ /* 0x001fe4000001ff00 */
[----:B------:R-:W-:Y:S02]  /*12250*/  CS2R R24, SRZ ;  /* 0x0000000000187805 */ /* 0x000fe4000001ff00 */
[----:B------:R-:W-:Y:S02]  /*12260*/  CS2R R28, SRZ ;  /* 0x00000000001c7805 */ /* 0x000fe4000001ff00 */
[----:B------:R-:W-:Y:S02]  /*12270*/  CS2R R32, SRZ ;  /* 0x0000000000207805 */ /* 0x000fe4000001ff00 */
[----:B------:R-:W-:Y:S01]  /*12280*/  CS2R R34, SRZ ;  /* 0x0000000000227805 */ /* 0x000fe2000001ff00 */
[----:B-----5:R-:W-:-:S05]  /*12290*/  IMAD R43, R4, R43, RZ ;  /* 0x0000002b042b7224 */ /* 0x020fca00078e02ff */
[----:B------:R-:W-:Y:S02]  /*122a0*/  ISETP.GE.AND P0, PT, R10, R43, PT ;  /* 0x0000002b0a00720c */ /* 0x000fe40003f06270 */
[----:B------:R-:W-:-:S11]  /*122b0*/  CS2R R10, SRZ ;  /* 0x00000000000a7805 */ /* 0x000fd6000001ff00 */
[----:B------:R-:W-:Y:S05]  /*122c0*/  @P0 BRA `(.L_x_2881) ;  /* 0x0000000400080947 */ /* 0x000fea0003800000 */
        /* <DEDUP_REMOVED lines=20> */
[----:B------:R-:W-:-:S03]  /*12410*/  SHF.R.S32.HI R10, RZ, 0x1f, R47 ;  /* 0x0000001fff0a7819 */ /* 0x000fc6000001142f */
[----:B------:R1:W5:Y:S01]  /*12420*/  @!P4 LD.E.64 R32, desc[UR54][R8.64] ;  /* 0x000000360820c980 */ /* 0x000362000c101b00 */
[C---:B------:R-:W-:Y:S02]  /*12430*/  @!P3 IADD3 R20, P4, R47.reuse, R7, RZ ;  /* 0x000000072f14b210 */ /* 0x040fe40007f9e0ff */
[----:B------:R-:W-:Y:S02]  /*12440*/  @!P3 IADD3 R24, P5, R47, R39, RZ ;  /* 0x000000272f18b210 */ /* 0x000fe40007fbe0ff */
[----:B------:R-:W-:Y:S01]  /*12450*/  SHF.R.S32.HI R11, RZ, 0x1f, R46 ;  /* 0x0000001fff0b7819 */ /* 0x000fe2000001142e */
[--C-:B------:R-:W-:Y:S01]  /*12460*/  @!P3 IMAD.X R21, R0, 0x1, R10.reuse, P4 ;  /* 0x000000010015b824 */ /* 0x100fe200020e060a */
[----:B------:R-:W-:Y:S01]  /*12470*/  ISETP.GE.AND P0, PT, R224, UR4, PT ;  /* 0x00000004e0007c0c */ /* 0x000fe2000bf06270 */
[C---:B------:R-:W-:Y:S01]  /*12480*/  @!P3 IMAD.X R25, R3.reuse, 0x1, R10, P5 ;  /* 0x000000010319b824 */ /* 0x040fe200028e060a */
[C---:B------:R-:W-:Y:S02]  /*12490*/  @!P2 IADD3 R12, P4, R46.reuse, R7, RZ ;  /* 0x000000072e0ca210 */ /* 0x040fe40007f9e0ff */
[----:B------:R-:W-:Y:S01]  /*124a0*/  @!P2 IADD3 R14, P5, R46, R39, RZ ;  /* 0x000000272e0ea210 */ /* 0x000fe20007fbe0ff */
[----:B------:R2:W5:Y:S01]  /*124b0*/  @!P3 LD.E.64 R26, desc[UR54][R20.64] ;  /* 0x00000036141ab980 */ /* 0x000562000c101b00 */
[----:B------:R-:W-:Y:S01]  /*124c0*/  SHF.R.S32.HI R6, RZ, 0x1f, R42 ;  /* 0x0000001fff067819 */ /* 0x000fe2000001142a */
[--C-:B------:R-:W-:Y:S01]  /*124d0*/  @!P2 IMAD.X R13, R0, 0x1, R11.reuse, P4 ;  /* 0x00000001000da824 */ /* 0x100fe200020e060b */
[C---:B------:R-:W-:Y:S01]  /*124e0*/  @!P1 IADD3 R34, P4, R42.reuse, R7, RZ ;  /* 0x000000072a229210 */ /* 0x040fe20007f9e0ff */
[----:B------:R-:W-:Y:S01]  /*124f0*/  @!P2 IMAD.X R15, R3, 0x1, R11, P5 ;  /* 0x00000001030fa824 */ /* 0x000fe200028e060b */
[----:B------:R-:W-:-:S02]  /*12500*/  @!P1 IADD3 R10, P5, R42, R39, RZ ;  /* 0x000000272a0a9210 */ /* 0x000fc40007fbe0ff */
[----:B------:R-:W-:Y:S01]  /*12510*/  SHF.R.S32.HI R28, RZ, 0x1f, R38 ;  /* 0x0000001fff1c7819 */ /* 0x000fe20000011426 */
[----:B------:R-:W-:Y:S01]  /*12520*/  @!P1 IMAD.X R35, R0, 0x1, R6, P4 ;  /* 0x0000000100239824 */ /* 0x000fe200020e0606 */
[----:B------:R-:W-:Y:S02]  /*12530*/  ISETP.GE.AND P4, PT, R38, UR4, PT ;  /* 0x0000000426007c0c */ /* 0x000fe4000bf86270 */
[----:B------:R-:W-:Y:S02]  /*12540*/  @!P1 IADD3.X R11, R3, R6, RZ, P5, !PT ;  /* 0x00000006030b9210 */ /* 0x000fe40002ffe4ff */
[----:B0-----:R-:W-:Y:S02]  /*12550*/  @!P0 SHF.R.S32.HI R5, RZ, 0x1f, R224 ;  /* 0x0000001fff058819 */ /* 0x001fe400000114e0 */
[----:B-1----:R-:W-:-:S05]  /*12560*/  @!P0 IADD3 R8, P5, R224, R7, RZ ;  /* 0x00000007e0088210 */ /* 0x002fca0007fbe0ff */
        /* <DEDUP_REMOVED lines=8> */
[----:B------:R-:W-:-:S05]  /*125f0*/  @!P4 IADD3 R38, P5, R38, R39, RZ ;  /* 0x000000272626c210 */ /* 0x000fca0007fbe0ff */
[----:B------:R-:W-:Y:S01]  /*12600*/  @!P4 IMAD.X R39, R3, 0x1, R28, P5 ;  /* 0x000000010327c824 */ /* 0x000fe200028e061c */
        /* <DEDUP_REMOVED lines=14> */
.L_x_2881:
[----:B------:R-:W-:Y:S05]  /*126f0*/  BSYNC B1 ;  /* 0x0000000000017941 */ /* 0x000fea0003800000 */
.L_x_2880:
        /* <DEDUP_REMOVED lines=8> */
[----:B------:R-:W1:Y:S02]  /*12780*/  SYNCS.PHASECHK.TRANS64.TRYWAIT P0, [R18+URZ+0x33400], R3 ;  /* 0x03340003120075a7 */ /* 0x000e64000800017f */
[----:B-1----:R-:W-:Y:S05]  /*12790*/  @!P0 BRA `(.L_x_2883) ;  /* 0x0000023c00808947 */ /* 0x002fea0003800000 */
.L_x_3159:
[----:B------:R-:W-:Y:S05]  /*127a0*/  BSYNC B1 ;  /* 0x0000000000017941 */ /* 0x000fea0003800000 */
.L_x_2882:
[----:B------:R-:W-:Y:S05]  /*127b0*/  @P1 BRA `(.L_x_2884) ;  /* 0x0000006400801947 */ /* 0x000fea0003800000 */
[----:B------:R-:W1:Y:S01]  /*127c0*/  LDL R40, [R1+0x58] ;  /* 0x0000580001287983 */ /* 0x000e620000100800 */
[----:B------:R-:W2:Y:S03]  /*127d0*/  LDC R5, c[0x0][0x3f4] ;  /* 0x0000fd00ff057b82 */ /* 0x000ea60000000800 */
[----:B0-----:R-:W4:Y:S04]  /*127e0*/  LDL R39, [R1+0x18] ;  /* 0x0000180001277983 */ /* 0x001f280000100800 */
[----:B------:R-:W4:Y:S04]  /*127f0*/  LDL R38, [R1+0x20] ;  /* 0x0000200001267983 */ /* 0x000f280000100800 */
[----:B---3--:R-:W3:Y:S04]  /*12800*/  LDL R7, [R1+0x24] ;  /* 0x0000240001077983 */ /* 0x008ee80000100800 */
[----:B------:R-:W3:Y:S04]  /*12810*/  LDL R6, [R1+0x1c] ;  /* 0x00001c0001067983 */ /* 0x000ee80000100800 */
[----:B------:R-:W3:Y:S01]  /*12820*/  LDL R4, [R1+0x28] ;  /* 0x0000280001047983 */ /* 0x000ee20000100800 */
[----:B------:R-:W-:Y:S01]  /*12830*/  LEA.HI R41, R41, R48, RZ, 0x2 ;  /* 0x0000003029297211 */ /* 0x000fe200078f10ff */
[----:B------:R-:W-:Y:S03]  /*12840*/  BSSY B1, `(.L_x_2885) ;  /* 0x0000086000017945 */ /* 0x000fe60003800000 */
[----:B------:R-:W-:-:S02]  /*12850*/  SHF.R.S32.HI R0, RZ, 0x2, R41 ;  /* 0x00000002ff007819 */ /* 0x000fc40000011429 */
[----:B------:R-:W-:Y:S02]  /*12860*/  SHF.R.S32.HI R41, RZ, 0x1f, R41 ;  /* 0x0000001fff297819 */ /* 0x000fe40000011429 */
[----:B--2---:R-:W-:Y:S02]  /*12870*/  ISETP.GE.AND P6, PT, R224, R5, PT ;  /* 0x00000005e000720c */ /* 0x004fe40003fc6270 */
[----:B------:R-:W-:-:S04]  /*12880*/  LEA.HI R41, R41, R0, RZ, 0x2 ;  /* 0x0000000029297211 */ /* 0x000fc800078f10ff */
[----:B------:R-:W-:-:S05]  /*12890*/  LOP3.LUT R41, R41, 0xfffffffc, RZ, 0xc0, !PT ;  /* 0xfffffffc29297812 */ /* 0x000fca00078ec0ff */
[----:B------:R-:W-:-:S05]  /*128a0*/  IMAD.IADD R41, R0, 0x1, -R41 ;  /* 0x0000000100297824 */ /* 0x000fca00078e0a29 */
[----:B------:R-:W-:Y:S02]  /*128b0*/  LOP3.LUT P0, RZ, R41, 0x2, RZ, 0xc0, !PT ;  /* 0x0000000229ff7812 */ /* 0x000fe4000780c0ff */
[----:B-1----:R-:W-:Y:S02]  /*128c0*/  IADD3 R3, R18, R40, RZ ;  /* 0x0000002812037210 */ /* 0x002fe40007ffe0ff */
[----:B----4-:R-:W-:-:S03]  /*128d0*/  ISETP.GE.AND P1, PT, R39, R5, PT ;  /* 0x000000052700720c */ /* 0x010fc60003f26270 */
[----:B------:R-:W-:Y:S01]  /*128e0*/  VIADD R0, R3, 0x20 ;  /* 0x0000002003007836 */ /* 0x000fe20000000000 */
[-C--:B------:R-:W-:Y:S02]  /*128f0*/  ISETP.GE.AND P2, PT, R38, R5.reuse, PT ;  /* 0x000000052600720c */ /* 0x080fe40003f46270 */
[-C--:B---3--:R-:W-:Y:S02]  /*12900*/  ISETP.GE.AND P3, PT, R7, R5.reuse, PT ;  /* 0x000000050700720c */ /* 0x088fe40003f66270 */
        /* <DEDUP_REMOVED lines=30> */
[----:B------:R-:W-:Y:S01]  /*12af0*/  LOP3.LUT R43, R43, 0xff0000, R34, 0xf8, !PT ;  /* 0x00ff00002b2b7812 */ /* 0x000fe200078ef822 */
[--C-:B------:R-:W-:Y:S01]  /*12b00*/  HADD2.F32 R37, -RZ, R38.reuse.H0_H0 ;  /* 0x20000026ff257230 */ /* 0x100fe20000004100 */
[----:B------:R-:W-:Y:S01]  /*12b10*/  F2FP.F16.E4M3.UNPACK_B R47, R46 ;  /* 0x0000002eff2f723e */ /* 0x000fe200020006ff */
[----:B------:R-:W-:Y:S01]  /*12b20*/  HADD2.F32 R38, -RZ, R38.H1_H1 ;  /* 0x30000026ff267230 */ /* 0x000fe20000004100 */
[----:B------:R-:W-:-:S02]  /*12b30*/  F2FP.F16.E4M3.UNPACK_B R42, R41 ;  /* 0x00000029ff2a723e */ /* 0x000fc400020006ff */
        /* <DEDUP_REMOVED lines=86> */
.L_x_2886:
[----:B------:R-:W-:Y:S05]  /*130a0*/  BSYNC B1 ;  /* 0x0000000000017941 */ /* 0x000fea0003800000 */
.L_x_2885:
        /* <DEDUP_REMOVED lines=125> */
.L_x_2888:
[----:B------:R-:W-:Y:S05]  /*13880*/  BSYNC B1 ;  /* 0x0000000000017941 */ /* 0x000fea0003800000 */
.L_x_2887:
[----:B------:R-:W-:Y:S04]  /*13890*/  BSSY B1, `(.L_x_2889) ;  /* 0x0000078000017945 */ /* 0x000fe80003800000 */
[----:B------:R-:W-:Y:S05]  /*138a0*/  @P2 BRA `(.L_x_2890) ;  /* 0x0000000400d82947 */ /* 0x000fea0003800000 */
[----:B01----:R-:W0:Y:S01]  /*138b0*/  LDS.128 R4, [R3+0x20200] ;  /* 0x0202000003047984 */ /* 0x003e220000000c00 */
        /* <DEDUP_REMOVED lines=117> */
.L_x_2890:
[----:B------:R-:W-:Y:S05]  /*14010*/  BSYNC B1 ;  /* 0x0000000000017941 */ /* 0x000fea0003800000 */
.L_x_2889:
        /* <DEDUP_REMOVED lines=124> */
.L_x_2892:
[----:B------:R-:W-:Y:S05]  /*147e0*/  BSYNC B1 ;  /* 0x0000000000017941 */ /* 0x000fea0003800000 */
.L_x_2891:
        /* <DEDUP_REMOVED lines=120> */
.L_x_2894:
[----:B------:R-:W-:Y:S05]  /*14f70*/  BSYNC B1 ;  /* 0x0000000000017941 */ /* 0x000fea0003800000 */
.L_x_2893:
        /* <DEDUP_REMOVED lines=124> */
.L_x_2878:
        /* <DEDUP_REMOVED lines=10> */
[----:B-1----:R-:W-:-:S04]  /*157e0*/  @P0 IMAD.HI.U32 R0, R10, R3, RZ ;  /* 0x000000030a000227 */ /* 0x002fc800078e00ff */
[----:B------:R-:W-:Y:S01]  /*157f0*/  IMAD.MOV.U32 R3, RZ, RZ, R10 ;  /* 0x000000ffff037224 */ /* 0x000fe200078e000a */
[----:B--2---:R-:W-:Y:S02]  /*15800*/  @P0 SHF.R.U32.HI R3, RZ, R5, R0 ;  /* 0x00000005ff030219 */ /* 0x004fe40000011600 */
[----:B------:R-:W-:Y:S02]  /*15810*/  MOV R5, R29 ;  /* 0x0000001d00057202 */ /* 0x000fe40000000f00 */
        /* <DEDUP_REMOVED lines=18> */
.L_x_3165:
[----:B------:R-:W5:Y:S01]  /*15940*/  LDL R0, [R1+0x4c] ;  /* 0x00004c0001007983 */ /* 0x000f620000100800 */
[----:B------:R-:W-:Y:S01]  /*15950*/  BSSY B1, `(.L_x_2896) ;  /* 0x0000036000017945 */ /* 0x000fe20003800000 */
[----:B------:R-:W-:Y:S02]  /*15960*/  CS2R R4, SRZ ;  /* 0x0000000000047805 */ /* 0x000fe4000001ff00 */
[----:B------:R-:W-:Y:S02]  /*15970*/  CS2R R6, SRZ ;  /* 0x0000000000067805 */ /* 0x000fe4000001ff00 */
[----:B------:R-:W-:Y:S02]  /*15980*/  CS2R R12, SRZ ;  /* 0x00000000000c7805 */ /* 0x000fe4000001ff00 */
[----:B0-----:R-:W-:Y:S02]  /*15990*/  CS2R R14, SRZ ;  /* 0x00000000000e7805 */ /* 0x001fe4000001ff00 */
[----:B------:R-:W-:-:S02]  /*159a0*/  CS2R R24, SRZ ;  /* 0x0000000000187805 */ /* 0x000fc4000001ff00 */
[----:B------:R-:W-:Y:S02]  /*159b0*/  CS2R R26, SRZ ;  /* 0x00000000001a7805 */ /* 0x000fe4000001ff00 */
[----:B------:R-:W-:Y:S02]  /*159c0*/  CS2R R28, SRZ ;  /* 0x00000000001c7805 */ /* 0x000fe4000001ff00 */
[----:B------:R-:W-:Y:S02]  /*159d0*/  CS2R R30, SRZ ;  /* 0x00000000001e7805 */ /* 0x000fe4000001ff00 */
[----:B------:R-:W-:Y:S02]  /*159e0*/  CS2R R32, SRZ ;  /* 0x0000000000207805 */ /* 0x000fe4000001ff00 */
[----:B------:R-:W-:Y:S01]  /*159f0*/  CS2R R34, SRZ ;  /* 0x0000000000227805 */ /* 0x000fe2000001ff00 */
[----:B-----5:R-:W-:Y:S01]  /*15a00*/  IMAD R49, R0, R9, RZ ;  /* 0x0000000900317224 */ /* 0x020fe200078e02ff */
[----:B------:R-:W-:-:S04]  /*15a10*/  CS2R R8, SRZ ;  /* 0x0000000000087805 */ /* 0x000fc8000001ff00 */
[----:B------:R-:W-:Y:S02]  /*15a20*/  ISETP.GE.AND P0, PT, R10, R49, PT ;  /* 0x000000310a00720c */ /* 0x000fe40003f06270 */
[----:B------:R-:W-:-:S11]  /*15a30*/  CS2R R10, SRZ ;  /* 0x00000000000a7805 */ /* 0x000fd6000001ff00 */
[----:B------:R-:W-:Y:S05]  /*15a40*/  @P0 BRA `(.L_x_2897) ;  /* 0x0000000000980947 */ /* 0x000fea0003800000 */
        /* <DEDUP_REMOVED lines=11> */
[----:B---3--:R-:W-:-:S04]  /*15b00*/  @!P2 IADD3 R40, P3, R16, R37, RZ ;  /* 0x000000251028a210 */ /* 0x008fc80007f7e0ff */
[----:B------:R-:W-:Y:S01]  /*15b10*/  @!P0 IMAD.SHL.U32 R38, R228, 0x10, RZ ;  /* 0x00000010e4268824 */ /* 0x000fe200078e00ff */
[----:B------:R-:W-:Y:S02]  /*15b20*/  @!P1 SHF.R.S32.HI R0, RZ, 0x1f, R20 ;  /* 0x0000001fff009819 */ /* 0x000fe40000011414 */
[C---:B------:R-:W-:Y:S01]  /*15b30*/  @!P1 IADD3 R42, P5, R20.reuse, R37, RZ ;  /* 0x00000025142a9210 */ /* 0x040fe20007fbe0ff */
[----:B--2---:R-:W-:Y:S01]  /*15b40*/  @!P2 IMAD.X R41, R3, 0x1, R17, P3 ;  /* 0x000000010329a824 */ /* 0x004fe200018e0611 */
[----:B------:R-:W-:Y:S02]  /*15b50*/  @!P1 IADD3 R20, P4, R20, R47, RZ ;  /* 0x0000002f14149210 */ /* 0x000fe40007f9e0ff */
[----:B------:R-:W-:Y:S02]  /*15b60*/  @!P0 IADD3 R36, P3, R38, R37, RZ ;  /* 0x0000002526248210 */ /* 0x000fe40007f7e0ff */
[----:B------:R-:W-:Y:S01]  /*15b70*/  @!P0 SHF.R.S32.HI R8, RZ, 0x1f, R38 ;  /* 0x0000001fff088819 */ /* 0x000fe20000011426 */
[----:B----4-:R-:W-:Y:S01]  /*15b80*/  @!P1 IMAD.X R21, R45, 0x1, R0, P4 ;  /* 0x000000012d159824 */ /* 0x010fe200020e0600 */
        /* <DEDUP_REMOVED lines=18> */
.L_x_2897:
[----:B------:R-:W-:Y:S05]  /*15cb0*/  BSYNC B1 ;  /* 0x0000000000017941 */ /* 0x000fea0003800000 */
.L_x_2896:
[----:B------:R-:W3:Y:S01]  /*15cc0*/  LDL R0, [R1+0x48] ;  /* 0x0000480001007983 */ /* 0x000ee20000100800 */
[----:B------:R-:W-:Y:S01]  /*15cd0*/  ULEA.HI UR4, UR37, UR37, URZ, 0x1 ;  /* 0x0000002525047291 */ /* 0x000fe2000f8f083f */
[----:B------:R-:W-:Y:S01]  /*15ce0*/  BSSY B1, `(.L_x_2898) ;  /* 0x000000e000017945 */ /* 0x000fe20003800000 */
[----:B0-----:R-:W0:Y:S02]  /*15cf0*/  S2R R20, SR_TID.X ;  /* 0x0000000000147919 */ /* 0x001e240000002100 */
[----:B------:R-:W-:-:S04]  /*15d00*/  ULOP3.LUT UR4, UR4, 0xfffffffe, URZ, 0xc0, !UPT ;  /* 0xfffffffe04047892 */ /* 0x000fc8000f8ec03f */
[----:B------:R-:W-:-:S06]  /*15d10*/  UIADD3 UR4, UR37, -UR4, URZ ;  /* 0x8000000425047290 */ /* 0x000fcc000fffe03f */
[----:B--2---:R-:W-:-:S05]  /*15d20*/  IMAD.U32 R3, RZ, RZ, UR4 ;  /* 0x00000004ff037e24 */ /* 0x004fca000f8e00ff */
[----:B------:R-:W-:-:S04]  /*15d30*/  SHF.L.U32 R3, R3, 0x1f, RZ ;  /* 0x0000001f03037819 */ /* 0x000fc800000006ff */
[----:B------:R-:W1:Y:S01]  /*15d40*/  SYNCS.PHASECHK.TRANS64.TRYWAIT P0, [R18+URZ+0x33400], R3 ;  /* 0x03340003120075a7 */ /* 0x000e62000800017f */
[C---:B0-----:R-:W-:Y:S01]  /*15d50*/  IADD3 R21, R20.reuse, -0x80, RZ ;  /* 0xffffff8014157810 */ /* 0x041fe20007ffe0ff */
[----:B------:R-:W-:-:S05]  /*15d60*/  VIADD R20, R20, 0xffffff80 ;  /* 0xffffff8014147836 */ /* 0x000fca0000000000 */
[----:B------:R-:W-:-:S04]  /*15d70*/  LEA.HI R20, R20, R21, RZ, 0x1 ;  /* 0x0000001514147211 */ /* 0x000fc800078f08ff */
[----:B------:R-:W-:Y:S02]  /*15d80*/  SHF.R.S32.HI R20, RZ, 0x1, R20 ;  /* 0x00000001ff147819 */ /* 0x000fe40000011414 */
[----:B---3--:R-:W-:-:S04]  /*15d90*/  VIADDMNMX R0, R49, -R0, 0x80, PT ;  /* 0x0000008031007446 */ /* 0x008fc80003800900 */
[----:B------:R-:W-:Y:S01]  /*15da0*/  ISETP.GE.AND P1, PT, R20, R0, PT ;  /* 0x000000001400720c */ /* 0x000fe20003f26270 */
[----:B-1----:R-:W-:-:S12]  /*15db0*/  @!P0 BRA `(.L_x_2899) ;  /* 0x00000208007c8947 */ /* 0x002fd80003800000 */
.L_x_3166:
[----:B------:R-:W-:Y:S05]  /*15dc0*/  BSYNC B1 ;  /* 0x0000000000017941 */ /* 0x000fea0003800000 */
.L_x_2898:
        /* <DEDUP_REMOVED lines=10> */
[----:B------:R-:W2:Y:S01]  /*15e70*/  LDL R70, [R1+0x13c] ;  /* 0x00013c0001467983 */ /* 0x000ea20000100800 */
[----:B------:R-:W-:Y:S02]  /*15e80*/  LEA.HI R0, R48, R48, RZ, 0x1 ;  /* 0x0000003030007211 */ /* 0x000fe400078f08ff */
[----:B-----5:R-:W-:Y:S02]  /*15e90*/  LOP3.LUT R20, R24, 0xff, RZ, 0xc0, !PT ;  /* 0x000000ff18147812 */ /* 0x020fe400078ec0ff */
[----:B------:R-:W-:Y:S02]  /*15ea0*/  LOP3.LUT R21, R0, 0xfffffffe, RZ, 0xc0, !PT ;  /* 0xfffffffe00157812 */ /* 0x000fe400078ec0ff */
[----:B------:R-:W-:Y:S02]  /*15eb0*/  SHF.R.U32.HI R0, RZ, 0x8, R24 ;  /* 0x00000008ff007819 */ /* 0x000fe40000011618 */
[----:B------:R-:W-:Y:S01]  /*15ec0*/  SHF.R.U32.HI R37, RZ, 0x8, R25 ;  /* 0x00000008ff257819 */ /* 0x000fe20000011619 */
[----:B------:R-:W-:Y:S01]  /*15ed0*/  IMAD.IADD R48, R48, 0x1, -R21 ;  /* 0x0000000130307824 */ /* 0x000fe200078e0a15 */
[----:B------:R-:W-:-:S02]  /*15ee0*/  LOP3.LUT R21, R0, 0xff, RZ, 0xc0, !PT ;  /* 0x000000ff00157812 */ /* 0x000fc400078ec0ff */
[----:B------:R-:W-:Y:S02]  /*15ef0*/  SHF.R.U32.HI R39, RZ, 0x8, R26 ;  /* 0x00000008ff277819 */ /* 0x000fe4000001161a */
[----:B------:R-:W-:Y:S02]  /*15f00*/  LEA.HI R0, R3, R48, RZ, 0x1c ;  /* 0x0000003003007211 */ /* 0x000fe400078fe0ff */
[----:B----4-:R-:W-:Y:S02]  /*15f10*/  PRMT R45, R21, 0x7604, R20 ;  /* 0x00007604152d7816 */ /* 0x010fe40000000014 */
        /* <DEDUP_REMOVED lines=12> */
[----:B------:R-:W-:Y:S02]  /*15fe0*/  IADD3 R21, R0, R67, R21 ;  /* 0x0000004300157210 */ /* 0x000fe40007ffe015 */
[----:B------:R-:W-:Y:S02]  /*15ff0*/  PRMT R49, R39, 0x7604, R38 ;  /* 0x0000760427317816 */ /* 0x000fe40000000026 */
[----:B------:R-:W-:Y:S01]  /*16000*/  SHF.R.U32.HI R37, RZ, 0x8, R27 ;  /* 0x00000008ff257819 */ /* 0x000fe2000001161b */
[----:B------:R-:W-:Y:S01]  /*16010*/  IMAD.IADD R0, R18, 0x1, R21 ;  /* 0x0000000112007824 */ /* 0x000fe200078e0215 */
[----:B------:R-:W-:Y:S02]  /*16020*/  SHF.R.U32.HI R39, RZ, 0x8, R4 ;  /* 0x00000008ff277819 */ /* 0x000fe40000011604 */
[----:B------:R-:W-:Y:S02]  /*16030*/  LOP3.LUT R36, R27, 0xff, RZ, 0xc0, !PT ;  /* 0x000000ff1b247812 */ /* 0x000fe400078ec0ff */
[----:B------:R-:W-:Y:S01]  /*16040*/  LOP3.LUT R38, R4, 0xff, RZ, 0xc0, !PT ;  /* 0x000000ff04267812 */ /* 0x000fe200078ec0ff */
[----:B------:R-:W0:Y:S01]  /*16050*/  LDS.128 R40, [R0+0x1e200] ;  /* 0x01e2000000287984 */ /* 0x000e220000000c00 */
[----:B------:R-:W-:-:S02]  /*16060*/  LOP3.LUT R37, R37, 0xff, RZ, 0xc0, !PT ;  /* 0x000000ff25257812 */ /* 0x000fc400078ec0ff */
[----:B------:R-:W-:Y:S02]  /*16070*/  LOP3.LUT R39, R39, 0xff, RZ, 0xc0, !PT ;  /* 0x000000ff27277812 */ /* 0x000fe400078ec0ff */
[----:B------:R-:W-:Y:S02]  /*16080*/  PRMT R46, R37, 0x7604, R36 ;  /* 0x00007604252e7816 */ /* 0x000fe40000000024 */
[----:B------:R-:W-:Y:S02]  /*16090*/  PRMT R53, R39, 0x7604, R38 ;  /* 0x0000760427357816 */ /* 0x000fe40000000026 */
[----:B------:R-:W-:Y:S02]  /*160a0*/  SHF.R.U32.HI R48, RZ, 0x8, R5 ;  /* 0x00000008ff307819 */ /* 0x000fe40000011605 */
[----:B------:R-:W-:Y:S02]  /*160b0*/  SHF.R.U32.HI R52, RZ, 0x8, R7 ;  /* 0x00000008ff347819 */ /* 0x000fe40000011607 */
[----:B------:R-:W-:-:S02]  /*160c0*/  LOP3.LUT R47, R5, 0xff, RZ, 0xc0, !PT ;  /* 0x000000ff052f7812 */ /* 0x000fc400078ec0ff */
[----:B------:R-:W-:Y:S02]  /*160d0*/  SHF.R.U32.HI R50, RZ, 0x8, R6 ;  /* 0x00000008ff327819 */ /* 0x000fe40000011606 */
[----:B------:R-:W-:Y:S02]  /*160e0*/  LOP3.LUT R48, R48, 0xff, RZ, 0xc0, !PT ;  /* 0x000000ff30307812 */ /* 0x000fe400078ec0ff */
[----:B------:R-:W-:Y:S02]  /*160f0*/  LOP3.LUT R51, R7, 0xff, RZ, 0xc0, !PT ;  /* 0x000000ff07337812 */ /* 0x000fe400078ec0ff */
[----:B------:R-:W-:Y:S02]  /*16100*/  LOP3.LUT R52, R52, 0xff, RZ, 0xc0, !PT ;  /* 0x000000ff34347812 */ /* 0x000fe400078ec0ff */
[----:B------:R-:W-:Y:S02]  /*16110*/  SHF.R.U32.HI R55, RZ, 0x10, R5 ;  /* 0x00000010ff377819 */ /* 0x000fe40000011605 */
[----:B------:R-:W-:-:S02]  /*16120*/  LOP3.LUT R21, R6, 0xff, RZ, 0xc0, !PT ;  /* 0x000000ff06157812 */ /* 0x000fc400078ec0ff */
[----:B------:R-:W-:Y:S01]  /*16130*/  LOP3.LUT R50, R50, 0xff, RZ, 0xc0, !PT ;  /* 0x000000ff32327812 */ /* 0x000fe200078ec0ff */
[----:B------:R-:W-:Y:S01]  /*16140*/  IMAD.U32 R55, R55, 0x10000, RZ ;  /* 0x0001000037377824 */ /* 0x000fe200078e00ff */
[----:B------:R-:W-:Y:S02]  /*16150*/  PRMT R48, R48, 0x7604, R47 ;  /* 0x0000760430307816 */ /* 0x000fe4000000002f */
[----:B------:R-:W-:Y:S02]  /*16160*/  SHF.R.U32.HI R47, RZ, 0x10, R25 ;  /* 0x00000010ff2f7819 */ /* 0x000fe40000011619 */
[----:B------:R-:W-:Y:S02]  /*16170*/  PRMT R52, R52, 0x7604, R51 ;  /* 0x0000760434347816 */ /* 0x000fe40000000033 */
[----:B------:R-:W-:Y:S02]  /*16180*/  SHF.R.U32.HI R51, RZ, 0x10, R27 ;  /* 0x00000010ff337819 */ /* 0x000fe4000001161b */
[----:B------:R-:W-:-:S02]  /*16190*/  PRMT R57, R50, 0x7604, R21 ;  /* 0x0000760432397816 */ /* 0x000fc40000000015 */
[----:B------:R-:W-:Y:S01]  /*161a0*/  SHF.L.U32 R21, R47, 0x10, RZ ;  /* 0x000000102f157819 */ /* 0x000fe200000006ff */
[----:B------:R-:W-:Y:S01]  /*161b0*/  IMAD.U32 R51, R51, 0x10000, RZ ;  /* 0x0001000033337824 */ /* 0x000fe200078e00ff */
[----:B------:R-:W-:Y:S02]  /*161c0*/  LOP3.LUT R55, R48, 0xff0000, R55, 0xf8, !PT ;  /* 0x00ff000030377812 */ /* 0x000fe400078ef837 */
[----:B------:R-:W-:Y:S02]  /*161d0*/  LOP3.LUT R47, R20, 0xff0000, R21, 0xf8, !PT ;  /* 0x00ff0000142f7812 */ /* 0x000fe400078ef815 */
[----:B------:R-:W-:Y:S02]  /*161e0*/  LOP3.LUT R49, R49, 0xff0000, R26, 0xf8, !PT ;  /* 0x00ff000031317812 */ /* 0x000fe400078ef81a */
[----:B------:R-:W-:Y:S02]  /*161f0*/  LOP3.LUT R51, R46, 0xff0000, R51, 0xf8, !PT ;  /* 0x00ff00002e337812 */ /* 0x000fe400078ef833 */
[----:B------:R-:W-:-:S02]  /*16200*/  LOP3.LUT R54, R55, 0xff000000, R5, 0xf8, !PT ;  /* 0xff00000037367812 */ /* 0x000fc400078ef805 */
[----:B------:R-:W-:Y:S02]  /*16210*/  LOP3.LUT R47, R47, 0xff000000, R25, 0xf8, !PT ;  /* 0xff0000002f2f7812 */ /* 0x000fe400078ef819 */
[----:B------:R-:W-:Y:S02]  /*16220*/  SHF.R.U32.HI R59, RZ, 0x10, R7 ;  /* 0x00000010ff3b7819 */ /* 0x000fe40000011607 */
[----:B------:R-:W-:Y:S02]  /*16230*/  LOP3.LUT R21, R45, 0xff0000, R24, 0xf8, !PT ;  /* 0x00ff00002d157812 */ /* 0x000fe400078ef818 */
[----:B------:R-:W-:Y:S01]  /*16240*/  LOP3.LUT R45, R53, 0xff0000, R4, 0xf8, !PT ;  /* 0x00ff0000352d7812 */ /* 0x000fe200078ef804 */
[----:B------:R-:W-:Y:S01]  /*16250*/  IMAD.U32 R59, R59, 0x10000, RZ ;  /* 0x000100003b3b7824 */ /* 0x000fe200078e00ff */
[----:B------:R-:W-:Y:S02]  /*16260*/  LOP3.LUT R20, R49, 0xff000000, R26, 0xf8, !PT ;  /* 0xff00000031147812 */ /* 0x000fe400078ef81a */
[----:B------:R-:W-:-:S02]  /*16270*/  LOP3.LUT R57, R57, 0xff0000, R6, 0xf8, !PT ;  /* 0x00ff000039397812 */ /* 0x000fc400078ef806 */
[----:B------:R-:W-:Y:S02]  /*16280*/  LOP3.LUT R51, R51, 0xff000000, R27, 0xf8, !PT ;  /* 0xff00000033337812 */ /* 0x000fe400078ef81b */
[----:B------:R-:W-:Y:S02]  /*16290*/  F2FP.F16.E4M3.UNPACK_B R56, R54 ;  /* 0x00000036ff38723e */ /* 0x000fe400020006ff */
[----:B0-----:R-:W-:Y:S02]  /*162a0*/  F2FP.F16.E4M3.UNPACK_B R26, R41 ;  /* 0x00000029ff1a723e */ /* 0x001fe400020006ff */
[----:B------:R-:W-:Y:S02]  /*162b0*/  F2FP.F16.E4M3.UNPACK_B R27, R47 ;  /* 0x0000002fff1b723e */ /* 0x000fe400020006ff */
[----:B------:R-:W-:Y:S02]  /*162c0*/  LOP3.LUT R21, R21, 0xff000000, R24, 0xf8, !PT ;  /* 0xff00000015157812 */ /* 0x000fe400078ef818 */
[----:B------:R-:W-:-:S02]  /*162d0*/  LOP3.LUT R45, R45, 0xff000000, R4, 0xf8, !PT ;  /* 0xff0000002d2d7812 */ /* 0x000fc400078ef804 */
[----:B------:R-:W-:Y:S01]  /*162e0*/  LOP3.LUT R4, R57, 0xff000000, R6, 0xf8, !PT ;  /* 0xff00000039047812 */ /* 0x000fe200078ef806 */
[----:B------:R-:W-:Y:S01]  /*162f0*/  HADD2.F32 R57, -RZ, R56.H0_H0 ;  /* 0x20000038ff397230 */ /* 0x000fe20000004100 */
[----:B------:R-:W-:Y:S01]  /*16300*/  LOP3.LUT R59, R52, 0xff0000, R59, 0xf8, !PT ;  /* 0x00ff0000343b7812 */ /* 0x000fe200078ef83b */
[--C-:B------:R-:W-:Y:S01]  /*16310*/  HADD2.F32 R6, -RZ, R26.reuse.H0_H0 ;  /* 0x2000001aff067230 */ /* 0x100fe20000004100 */
[----:B------:R-:W-:Y:S01]  /*16320*/  F2FP.F16.E4M3.UNPACK_B R52, R40.H1 ;  /* 0x00000028ff34723e */ /* 0x000fe200030006ff */
[----:B------:R-:W-:Y:S01]  /*16330*/  HADD2.F32 R26, -RZ, R26.H1_H1 ;  /* 0x3000001aff1a7230 */ /* 0x000fe20000004100 */
[----:B------:R-:W-:Y:S02]  /*16340*/  F2FP.F16.E4M3.UNPACK_B R54, R54.H1 ;  /* 0x00000036ff36723e */ /* 0x000fe400030006ff */
[----:B------:R-:W-:Y:S02]  /*16350*/  F2FP.F16.E4M3.UNPACK_B R47, R47.H1 ;  /* 0x0000002fff2f723e */ /* 0x000fe400030006ff */
[----:B------:R-:W-:-:S02]  /*16360*/  F2FP.F16.E4M3.UNPACK_B R49, R43 ;  /* 0x0000002bff31723e */ /* 0x000fc400020006ff */
[----:B------:R-:W-:Y:S01]  /*16370*/  F2FP.F16.E4M3.UNPACK_B R55, R43.H1 ;  /* 0x0000002bff37723e */ /* 0x000fe200030006ff */
[----:B------:R-:W-:Y:S01]  /*16380*/  HADD2.F32 R43, -RZ, R27.H1_H1 ;  /* 0x3000001bff2b7230 */ /* 0x000fe20000004100 */
[----:B------:R-:W-:Y:S02]  /*16390*/  LOP3.LUT R59, R59, 0xff000000, R7, 0xf8, !PT ;  /* 0xff0000003b3b7812 */ /* 0x000fe400078ef807 */
[-C--:B------:R-:W-:Y:S02]  /*163a0*/  F2FP.F16.E4M3.UNPACK_B R7, R42.reuse ;  /* 0x0000002aff07723e */ /* 0x080fe400020006ff */
[----:B------:R-:W-:Y:S01]  /*163b0*/  F2FP.F16.E4M3.UNPACK_B R42, R42.H1 ;  /* 0x0000002aff2a723e */ /* 0x000fe200030006ff */
[----:B--2---:R-:W0:Y:S02]  /*163c0*/  LDS.128 R36, [R70+0x1e200] ;  /* 0x01e2000046247984 */ /* 0x004e240000000c00 */
[-C--:B0-----:R-:W-:Y:S02]  /*163d0*/  F2FP.F16.E4M3.UNPACK_B R24, R37.reuse ;  /* 0x00000025ff18723e */ /* 0x081fe400020006ff */
[----:B------:R-:W-:-:S02]  /*163e0*/  F2FP.F16.E4M3.UNPACK_B R46, R37.H1 ;  /* 0x00000025ff2e723e */ /* 0x000fc400030006ff */
[-C--:B------:R-:W-:Y:S01]  /*163f0*/  F2FP.F16.E4M3.UNPACK_B R37, R36.reuse ;  /* 0x00000024ff25723e */ /* 0x080fe200020006ff */
[--C-:B------:R-:W-:Y:S01]  /*16400*/  HADD2.F32 R25, -RZ, R24.reuse.H0_H0 ;  /* 0x20000018ff197230 */ /* 0x100fe20000004100 */
[----:B------:R-:W-:Y:S01]  /*16410*/  F2FP.F16.E4M3.UNPACK_B R50, R36.H1 ;  /* 0x00000024ff32723e */ /* 0x000fe200030006ff */
[----:B------:R-:W-:Y:S01]  /*16420*/  HADD2.F32 R36, -RZ, R27.H0_H0 ;  /* 0x2000001bff247230 */ /* 0x000fe20000004100 */
[-C--:B------:R-:W-:Y:S01]  /*16430*/  F2FP.F16.E4M3.UNPACK_B R48, R39.reuse ;  /* 0x00000027ff30723e */ /* 0x080fe200020006ff */
[----:B------:R-:W-:Y:S01]  /*16440*/  HADD2.F32 R24, -RZ, R24.H1_H1 ;  /* 0x30000018ff187230 */ /* 0x000fe20000004100 */
[----:B------:R-:W-:Y:S02]  /*16450*/  F2FP.F16.E4M3.UNPACK_B R53, R39.H1 ;  /* 0x00000027ff35723e */ /* 0x000fe400030006ff */
[----:B------:R-:W-:Y:S01]  /*16460*/  F2FP.F16.E4M3.UNPACK_B R39, R41.H1 ;  /* 0x00000029ff27723e */ /* 0x000fe200030006ff */
[C---:B------:R-:W-:Y:S01]  /*16470*/  FMUL.FTZ R58, R6.reuse, R36 ;  /* 0x00000024063a7220 */ /* 0x040fe20000410000 */
[----:B------:R-:W-:Y:S01]  /*16480*/  F2FP.F16.E4M3.UNPACK_B R41, R40 ;  /* 0x00000028ff29723e */ /* 0x000fe200020006ff */
[-C--:B------:R-:W-:Y:S01]  /*16490*/  FMUL.FTZ R40, R6, R57.reuse ;  /* 0x0000003906287220 */ /* 0x080fe20000410000 */
[-C--:B------:R-:W-:Y:S01]  /*164a0*/  F2FP.F16.E4M3.UNPACK_B R5, R38.reuse ;  /* 0x00000026ff05723e */ /* 0x080fe200020006ff */
[----:B------:R-:W-:Y:S01]  /*164b0*/  HADD2.F32 R27, -RZ, R39.H0_H0 ;  /* 0x20000027ff1b7230 */ /* 0x000fe20000004100 */
[----:B------:R-:W-:Y:S01]  /*164c0*/  F2FP.F16.E4M3.UNPACK_B R38, R38.H1 ;  /* 0x00000026ff26723e */ /* 0x000fe200030006ff */
[C---:B------:R-:W-:Y:S01]  /*164d0*/  FFMA.FTZ R6, R25.reuse, R36, -R40 ;  /* 0x0000002419067223 */ /* 0x040fe20000010828 */
[----:B------:R-:W-:Y:S01]  /*164e0*/  FFMA.FTZ R25, R25, R57, R58 ;  /* 0x0000003919197223 */ /* 0x000fe2000001003a */
[----:B------:R-:W-:Y:S01]  /*164f0*/  HADD2.F32 R57, -RZ, R56.H1_H1 ;  /* 0x30000038ff397230 */ /* 0x000fe20000004100 */
[----:B------:R-:W-:Y:S01]  /*16500*/  F2FP.F16.E4M3.UNPACK_B R58, R59 ;  /* 0x0000003bff3a723e */ /* 0x000fe200020006ff */
[----:B------:R-:W-:-:S02]  /*16510*/  HADD2.F32 R56, -RZ, R54.H0_H0 ;  /* 0x20000036ff387230 */ /* 0x000fc40000004100 */
[----:B------:R-:W-:Y:S02]  /*16520*/  HADD2.F32 R40, -RZ, R47.H0_H0 ;  /* 0x2000002fff287230 */ /* 0x000fe40000004100 */
[C---:B------:R-:W-:Y:S01]  /*16530*/  FMUL.FTZ R61, R26.reuse, R57 ;  /* 0x000000391a3d7220 */ /* 0x040fe20000410000 */
[-C--:B------:R-:W-:Y:S01]  /*16540*/  FMUL.FTZ R26, R26, R43.reuse ;  /* 0x0000002b1a1a7220 */ /* 0x080fe20000410000 */
[C---:B------:R-:W-:Y:S01]  /*16550*/  FMUL.FTZ R63, R27.reuse, R56 ;  /* 0x000000381b3f7220 */ /* 0x040fe20000410000 */
[----:B------:R-:W-:Y:S02]  /*16560*/  HADD2.F32 R36, -RZ, R46.H0_H0 ;  /* 0x2000002eff247230 */ /* 0x000fe40000004100 */
[----:B------:R-:W-:Y:S01]  /*16570*/  FMUL.FTZ R65, R27, R40 ;  /* 0x000000281b417220 */ /* 0x000fe20000410000 */
[C---:B------:R-:W-:Y:S01]  /*16580*/  FFMA.FTZ R27, R24.reuse, R43, -R61 ;  /* 0x0000002b181b7223 */ /* 0x040fe2000001083d */
[----:B------:R-:W-:Y:S01]  /*16590*/  FFMA.FTZ R24, R24, R57, R26 ;  /* 0x0000003918187223 */ /* 0x000fe2000001001a */
[----:B------:R-:W-:Y:S01]  /*165a0*/  HADD2.F32 R57, -RZ, R54.H1_H1 ;  /* 0x30000036ff397230 */ /* 0x000fe20000004100 */
[----:B------:R-:W-:Y:S01]  /*165b0*/  F2FP.F16.E4M3.UNPACK_B R54, R51 ;  /* 0x00000033ff36723e */ /* 0x000fe200020006ff */
[----:B------:R-:W-:-:S02]  /*165c0*/  HADD2.F32 R39, -RZ, R39.H1_H1 ;  /* 0x30000027ff277230 */ /* 0x000fc40000004100 */
[C---:B------:R-:W-:Y:S01]  /*165d0*/  FFMA.FTZ R26, R36.reuse, R40, -R63 ;  /* 0x00000028241a7223 */ /* 0x040fe2000001083f */
[----:B------:R-:W-:Y:S02]  /*165e0*/  HADD2.F32 R60, -RZ, R58.H0_H0 ;  /* 0x2000003aff3c7230 */ /* 0x000fe40000004100 */
[----:B------:R-:W-:Y:S01]  /*165f0*/  FFMA.FTZ R36, R36, R56, R65 ;  /* 0x0000003824247223 */ /* 0x000fe20000010041 */
[----:B------:R-:W-:Y:S02]  /*16600*/  HADD2.F32 R43, -RZ, R49.H0_H0 ;  /* 0x20000031ff2b7230 */ /* 0x000fe40000004100 */
[----:B------:R-:W-:Y:S01]  /*16610*/  FMUL.FTZ R61, R39, R57 ;  /* 0x00000039273d7220 */ /* 0x000fe20000410000 */
[----:B------:R-:W-:Y:S02]  /*16620*/  HADD2.F32 R47, -RZ, R47.H1_H1 ;  /* 0x3000002fff2f7230 */ /* 0x000fe40000004100 */
[----:B------:R-:W-:Y:S02]  /*16630*/  HADD2.F32 R46, -RZ, R46.H1_H1 ;  /* 0x3000002eff2e7230 */ /* 0x000fe40000004100 */
[----:B------:R-:W-:Y:S01]  /*16640*/  FMUL.FTZ R63, R43, R60 ;  /* 0x0000003c2b3f7220 */ /* 0x000fe20000410000 */
[----:B------:R-:W-:-:S02]  /*16650*/  HADD2.F32 R56, -RZ, R54.H0_H0 ;  /* 0x20000036ff387230 */ /* 0x000fc40000004100 */
[-C--:B------:R-:W-:Y:S01]  /*16660*/  FMUL.FTZ R62, R39, R47.reuse ;  /* 0x0000002f273e7220 */ /* 0x080fe20000410000 */
[----:B------:R-:W-:Y:S02]  /*16670*/  HADD2.F32 R40, -RZ, R48.H0_H0 ;  /* 0x20000030ff287230 */ /* 0x000fe40000004100 */
[----:B------:R-:W-:Y:S01]  /*16680*/  FFMA.FTZ R39, R46, R47, -R61 ;  /* 0x0000002f2e277223 */ /* 0x000fe2000001083d */
[----:B------:R-:W-:Y:S01]  /*16690*/  F2FP.F16.E4M3.UNPACK_B R61, R59.H1 ;  /* 0x0000003bff3d723e */ /* 0x000fe200030006ff */
[-C--:B------:R-:W-:Y:S01]  /*166a0*/  FMUL.FTZ R65, R43, R56.reuse ;  /* 0x000000382b417220 */ /* 0x080fe20000410000 */
[----:B------:R-:W-:Y:S02]  /*166b0*/  HADD2.F32 R58, -RZ, R58.H1_H1 ;  /* 0x3000003aff3a7230 */ /* 0x000fe40000004100 */
[----:B------:R-:W-:Y:S01]  /*166c0*/  FFMA.FTZ R43, R40, R56, -R63 ;  /* 0x00000038282b7223 */ /* 0x000fe2000001083f */
[----:B------:R-:W-:Y:S01]  /*166d0*/  HADD2.F32 R56, -RZ, R54.H1_H1 ;  /* 0x30000036ff387230 */ /* 0x000fe20000004100 */
[----:B------:R-:W-:Y:S01]  /*166e0*/  F2FP.F16.E4M3.UNPACK_B R54, R51.H1 ;  /* 0x00000033ff36723e */ /* 0x000fe200030006ff */
[----:B------:R-:W-:-:S02]  /*166f0*/  HADD2.F32 R49, -RZ, R49.H1_H1 ;  /* 0x30000031ff317230 */ /* 0x000fc40000004100 */
[----:B------:R-:W-:Y:S01]  /*16700*/  FFMA.FTZ R47, R46, R57, R62 ;  /* 0x000000392e2f7223 */ /* 0x000fe2000001003e */
[----:B------:R-:W-:Y:S02]  /*16710*/  HADD2.F32 R59, -RZ, R61.H0_H0 ;  /* 0x2000003dff3b7230 */ /* 0x000fe40000004100 */
[----:B------:R-:W-:Y:S01]  /*16720*/  FFMA.FTZ R40, R40, R60, R65 ;  /* 0x0000003c28287223 */ /* 0x000fe20000010041 */
[----:B------:R-:W-:Y:S02]  /*16730*/  HADD2.F32 R46, -RZ, R55.H0_H0 ;  /* 0x20000037ff2e7230 */ /* 0x000fe40000004100 */
[C---:B------:R-:W-:Y:S01]  /*16740*/  FMUL.FTZ R63, R49.reuse, R58 ;  /* 0x0000003a313f7220 */ /* 0x040fe20000410000 */
[----:B------:R-:W-:Y:S02]  /*16750*/  HADD2.F32 R57, -RZ, R54.H0_H0 ;  /* 0x20000036ff397230 */ /* 0x000fe40000004100 */
[----:B------:R-:W-:Y:S01]  /*16760*/  FMUL.FTZ R49, R49, R56 ;  /* 0x0000003831317220 */ /* 0x000fe20000410000 */
[----:B------:R-:W-:-:S02]  /*16770*/  HADD2.F32 R48, -RZ, R48.H1_H1 ;  /* 0x30000030ff307230 */ /* 0x000fc40000004100 */
[C---:B------:R-:W-:Y:S01]  /*16780*/  FMUL.FTZ R60, R46.reuse, R59 ;  /* 0x0000003b2e3c7220 */ /* 0x040fe20000410000 */
[----:B------:R-:W-:Y:S02]  /*16790*/  HADD2.F32 R51, -RZ, R53.H0_H0 ;  /* 0x20000035ff337230 */ /* 0x000fe40000004100 */
[-C--:B------:R-:W-:Y:S01]  /*167a0*/  FMUL.FTZ R62, R46, R57.reuse ;  /* 0x000000392e3e7220 */ /* 0x080fe20000410000 */
[----:B------:R-:W-:Y:S02]  /*167b0*/  HADD2.F32 R61, -RZ, R61.H1_H1 ;  /* 0x3000003dff3d7230 */ /* 0x000fe40000004100 */
[C---:B------:R-:W-:Y:S01]  /*167c0*/  FFMA.FTZ R46, R48.reuse, R56, -R63 ;  /* 0x00000038302e7223 */ /* 0x040fe2000001083f */
[----:B------:R-:W-:Y:S01]  /*167d0*/  FFMA.FTZ R49, R48, R58, R49 ;  /* 0x0000003a30317223 */ /* 0x000fe20000010031 */
[C---:B------:R-:W-:Y:S01]  /*167e0*/  FFMA.FTZ R48, R51.reuse, R57, -R60 ;  /* 0x0000003933307223 */ /* 0x040fe2000001083c */
        /* <DEDUP_REMOVED lines=10> */
[----:B------:R-:W-:Y:S02]  /*16890*/  HADD2.F32 R58, -RZ, R57.H0_H0 ;  /* 0x20000039ff3a7230 */ /* 0x000fe40000004100 */
[----:B------:R-:W-:Y:S01]  /*168a0*/  FMUL.FTZ R64, R56, R59 ;  /* 0x0000003b38407220 */ /* 0x000fe20000410000 */
[----:B------:R-:W-:Y:S02]  /*168b0*/  HADD2.F32 R54, -RZ, R53.H1_H1 ;  /* 0x30000035ff367230 */ /* 0x000fe40000004100 */
[----:B------:R-:W-:Y:S01]  /*168c0*/  FMUL.FTZ R56, R55, R62 ;  /* 0x0000003e37387220 */ /* 0x000fe20000410000 */
[----:B------:R-:W-:-:S02]  /*168d0*/  HADD2.F32 R53, -RZ, R50.H0_H0 ;  /* 0x20000032ff357230 */ /* 0x000fc40000004100 */
[----:B------:R-:W-:Y:S01]  /*168e0*/  FMUL.FTZ R55, R55, R58 ;  /* 0x0000003a37377220 */ /* 0x000fe20000410000 */
[----:B------:R-:W-:Y:S02]  /*168f0*/  HADD2.F32 R52, -RZ, R52.H1_H1 ;  /* 0x30000034ff347230 */ /* 0x000fe40000004100 */
[C---:B------:R-:W-:Y:S01]  /*16900*/  FFMA.FTZ R63, R54.reuse, R59, -R63 ;  /* 0x0000003b363f7223 */ /* 0x040fe2000001083f */
[----:B------:R-:W-:Y:S02]  /*16910*/  HADD2.F32 R57, -RZ, R57.H1_H1 ;  /* 0x30000039ff397230 */ /* 0x000fe40000004100 */
[C---:B------:R-:W-:Y:S01]  /*16920*/  FFMA.FTZ R62, R53.reuse, R62, R55 ;  /* 0x0000003e353e7223 */ /* 0x040fe20000010037 */
[----:B------:R-:W-:Y:S02]  /*16930*/  HADD2.F32 R55, -RZ, R60.H1_H1 ;  /* 0x3000003cff377230 */ /* 0x000fe40000004100 */
[----:B------:R-:W-:Y:S01]  /*16940*/  FFMA.FTZ R66, R54, R61, R64 ;  /* 0x0000003d36427223 */ /* 0x000fe20000010040 */
[----:B------:R-:W-:Y:S01]  /*16950*/  FFMA.FTZ R59, R53, R58, -R56 ;  /* 0x0000003a353b7223 */ /* 0x000fe20000010838 */
[----:B------:R-:W-:Y:S01]  /*16960*/  F2FP.F16.E4M3.UNPACK_B R54, R45 ;  /* 0x0000002dff36723e */ /* 0x000fe200020006ff */
        /* <DEDUP_REMOVED lines=16> */
[----:B------:R-:W-:Y:S02]  /*16a70*/  HADD2.F32 R50, -RZ, R53.H1_H1 ;  /* 0x30000035ff327230 */ /* 0x000fe40000004100 */
[----:B------:R-:W-:Y:S01]  /*16a80*/  FFMA.FTZ R58, R21, R52, R58 ;  /* 0x00000034153a7223 */ /* 0x000fe2000001003a */
[----:B------:R-:W-:Y:S01]  /*16a90*/  HADD2.F32 R37, -RZ, R37.H1_H1 ;  /* 0x30000025ff257230 */ /* 0x000fe20000004100 */
[----:B------:R-:W-:Y:S01]  /*16aa0*/  F2FP.F16.E4M3.UNPACK_B R45, R4.H1 ;  /* 0x00000004ff2d723e */ /* 0x000fe200030006ff */
[C---:B------:R-:W-:Y:S01]  /*16ab0*/  FMUL.FTZ R60, R41.reuse, R54 ;  /* 0x00000036293c7220 */ /* 0x040fe20000410000 */
[----:B------:R-:W-:Y:S01]  /*16ac0*/  F2FP.F16.E4M3.UNPACK_B R21, R20.H1 ;  /* 0x00000014ff15723e */ /* 0x000fe200030006ff */
[-C--:B------:R-:W-:Y:S01]  /*16ad0*/  FMUL.FTZ R55, R41, R50.reuse ;  /* 0x0000003229377220 */ /* 0x080fe20000410000 */
[----:B------:R-:W-:Y:S02]  /*16ae0*/  HADD2.F32 R41, -RZ, R42.H0_H0 ;  /* 0x2000002aff297230 */ /* 0x000fe40000004100 */
[----:B------:R-:W-:Y:S01]  /*16af0*/  FFMA.FTZ R53, R37, R50, -R60 ;  /* 0x0000003225357223 */ /* 0x000fe2000001083c */
[----:B------:R-:W-:-:S02]  /*16b00*/  HADD2.F32 R52, -RZ, R45.H0_H0 ;  /* 0x2000002dff347230 */ /* 0x000fc40000004100 */
[----:B------:R-:W-:Y:S01]  /*16b10*/  FFMA.FTZ R55, R37, R54, R55 ;  /* 0x0000003625377223 */ /* 0x000fe20000010037 */
[----:B------:R-:W-:Y:S01]  /*16b20*/  HADD2.F32 R50, -RZ, R21.H0_H0 ;  /* 0x20000015ff327230 */ /* 0x000fe20000004100 */
[----:B------:R-:W-:Y:S01]  /*16b30*/  F2FP.F16.E4M3.UNPACK_B R20, R20 ;  /* 0x00000014ff14723e */ /* 0x000fe200020006ff */
[----:B------:R-:W-:Y:S02]  /*16b40*/  HADD2.F32 R45, -RZ, R45.H1_H1 ;  /* 0x3000002dff2d7230 */ /* 0x000fe40000004100 */
[C---:B------:R-:W-:Y:S01]  /*16b50*/  FMUL.FTZ R54, R41.reuse, R52 ;  /* 0x0000003429367220 */ /* 0x040fe20000410000 */
[----:B------:R-:W-:Y:S02]  /*16b60*/  HADD2.F32 R42, -RZ, R42.H1_H1 ;  /* 0x3000002aff2a7230 */ /* 0x000fe40000004100 */
[----:B------:R-:W-:Y:S01]  /*16b70*/  FMUL.FTZ R60, R41, R50 ;  /* 0x00000032293c7220 */ /* 0x000fe20000410000 */
[----:B------:R-:W-:Y:S01]  /*16b80*/  HADD2.F32 R37, -RZ, R21.H1_H1 ;  /* 0x30000015ff257230 */ /* 0x000fe20000004100 */
[----:B------:R-:W-:Y:S01]  /*16b90*/  F2FP.F16.E4M3.UNPACK_B R4, R4 ;  /* 0x00000004ff04723e */ /* 0x000fe200020006ff */
[----:B------:R-:W-:-:S02]  /*16ba0*/  HADD2.F32 R21, -RZ, R38.H0_H0 ;  /* 0x20000026ff157230 */ /* 0x000fc40000004100 */
[C---:B------:R-:W-:Y:S01]  /*16bb0*/  FMUL.FTZ R41, R42.reuse, R45 ;  /* 0x0000002d2a297220 */ /* 0x040fe20000410000 */
[----:B------:R-:W-:Y:S02]  /*16bc0*/  HADD2.F32 R38, -RZ, R38.H1_H1 ;  /* 0x30000026ff267230 */ /* 0x000fe40000004100 */
[-C--:B------:R-:W-:Y:S01]  /*16bd0*/  FMUL.FTZ R42, R42, R37.reuse ;  /* 0x000000252a2a7220 */ /* 0x080fe20000410000 */
[----:B------:R-:W-:Y:S01]  /*16be0*/  F2FP.SATFINITE.E4M3.F32.PACK_AB_MERGE_C R57, R57, R62, RZ ;  /* 0x0000003e3939723e */ /* 0x000fe200048070ff */
[C---:B------:R-:W-:Y:S01]  /*16bf0*/  FFMA.FTZ R54, R21.reuse, R50, -R54 ;  /* 0x0000003215367223 */ /* 0x040fe20000010836 */
[----:B------:R-:W-:Y:S01]  /*16c00*/  FFMA.FTZ R60, R21, R52, R60 ;  /* 0x00000034153c7223 */ /* 0x000fe2000001003c */
[C---:B------:R-:W-:Y:S01]  /*16c10*/  FFMA.FTZ R61, R38.reuse, R37, -R41 ;  /* 0x00000025263d7223 */ /* 0x040fe20000010829 */
[----:B------:R-:W-:Y:S01]  /*16c20*/  FFMA.FTZ R45, R38, R45, R42 ;  /* 0x0000002d262d7223 */ /* 0x000fe2000001002a */
[--C-:B------:R-:W-:Y:S01]  /*16c30*/  HADD2.F32 R21, -RZ, R20.reuse.H0_H0 ;  /* 0x20000014ff157230 */ /* 0x100fe20000004100 */
[----:B------:R-:W-:Y:S01]  /*16c40*/  F2FP.SATFINITE.E4M3.F32.PACK_AB_MERGE_C R24, R55, R58, R57 ;  /* 0x0000003a3718723e */ /* 0x000fe20004807039 */
[----:B------:R-:W-:Y:S01]  /*16c50*/  HADD2.F32 R38, -RZ, R20.H1_H1 ;  /* 0x30000014ff267230 */ /* 0x000fe20000004100 */
[----:B------:R-:W-:Y:S01]  /*16c60*/  F2FP.SATFINITE.E4M3.F32.PACK_AB_MERGE_C R54, R61, R54, RZ ;  /* 0x000000363d36723e */ /* 0x000fe200048070ff */
[----:B------:R-:W-:-:S02]  /*16c70*/  HADD2.F32 R20, -RZ, R7.H0_H0 ;  /* 0x20000007ff147230 */ /* 0x000fc40000004100 */
[--C-:B------:R-:W-:Y:S02]  /*16c80*/  HADD2.F32 R37, -RZ, R4.reuse.H0_H0 ;  /* 0x20000004ff257230 */ /* 0x100fe40000004100 */
[----:B------:R-:W-:Y:S02]  /*16c90*/  HADD2.F32 R42, -RZ, R4.H1_H1 ;  /* 0x30000004ff2a7230 */ /* 0x000fe40000004100 */
[----:B------:R-:W-:Y:S02]  /*16ca0*/  HADD2.F32 R7, -RZ, R7.H1_H1 ;  /* 0x30000007ff077230 */ /* 0x000fe40000004100 */
[C---:B------:R-:W-:Y:S01]  /*16cb0*/  FMUL.FTZ R41, R20.reuse, R37 ;  /* 0x0000002514297220 */ /* 0x040fe20000410000 */
[--C-:B------:R-:W-:Y:S02]  /*16cc0*/  HADD2.F32 R4, -RZ, R5.reuse.H0_H0 ;  /* 0x20000005ff047230 */ /* 0x100fe40000004100 */
[----:B------:R-:W-:Y:S01]  /*16cd0*/  FMUL.FTZ R20, R20, R21 ;  /* 0x0000001514147220 */ /* 0x000fe20000410000 */
[----:B------:R-:W-:-:S02]  /*16ce0*/  HADD2.F32 R5, -RZ, R5.H1_H1 ;  /* 0x30000005ff057230 */ /* 0x000fc40000004100 */
[C---:B------:R-:W-:Y:S01]  /*16cf0*/  FMUL.FTZ R50, R7.reuse, R42 ;  /* 0x0000002a07327220 */ /* 0x040fe20000410000 */
[-C--:B------:R-:W-:Y:S01]  /*16d00*/  FMUL.FTZ R7, R7, R38.reuse ;  /* 0x0000002607077220 */ /* 0x080fe20000410000 */
[C---:B------:R-:W-:Y:S01]  /*16d10*/  FFMA.FTZ R41, R4.reuse, R21, -R41 ;  /* 0x0000001504297223 */ /* 0x040fe20000010829 */
[----:B------:R-:W-:Y:S01]  /*16d20*/  FFMA.FTZ R20, R4, R37, R20 ;  /* 0x0000002504147223 */ /* 0x000fe20000010014 */
[C---:B------:R-:W-:Y:S01]  /*16d30*/  FFMA.FTZ R50, R5.reuse, R38, -R50 ;  /* 0x0000002605327223 */ /* 0x040fe20000010832 */
[----:B------:R-:W-:Y:S01]  /*16d40*/  FFMA.FTZ R21, R5, R42, R7 ;  /* 0x0000002a05157223 */ /* 0x000fe20000010007 */
[----:B------:R-:W-:Y:S02]  /*16d50*/  F2FP.SATFINITE.E4M3.F32.PACK_AB_MERGE_C R5, R39, R26, RZ ;  /* 0x0000001a2705723e */ /* 0x000fe400048070ff */
[----:B------:R-:W-:Y:S02]  /*16d60*/  F2FP.SATFINITE.E4M3.F32.PACK_AB_MERGE_C R7, R63, R48, RZ ;  /* 0x000000303f07723e */ /* 0x000fe400048070ff */
[----:B------:R-:W-:-:S02]  /*16d70*/  F2FP.SATFINITE.E4M3.F32.PACK_AB_MERGE_C R4, R64, R59, RZ ;  /* 0x0000003b4004723e */ /* 0x000fc400048070ff */
[----:B------:R-:W-:Y:S02]  /*16d80*/  F2FP.SATFINITE.E4M3.F32.PACK_AB_MERGE_C R26, R45, R60, RZ ;  /* 0x0000003c2d1a723e */ /* 0x000fe400048070ff */
[----:B------:R-:W-:Y:S02]  /*16d90*/  F2FP.SATFINITE.E4M3.F32.PACK_AB_MERGE_C R5, R27, R6, R5 ;  /* 0x000000061b05723e */ /* 0x000fe40004807005 */
[----:B------:R-:W-:Y:S02]  /*16da0*/  F2FP.SATFINITE.E4M3.F32.PACK_AB_MERGE_C R7, R46, R43, R7 ;  /* 0x0000002b2e07723e */ /* 0x000fe40004807007 */
[----:B------:R-:W-:Y:S02]  /*16db0*/  F2FP.SATFINITE.E4M3.F32.PACK_AB_MERGE_C R4, R53, R56, R4 ;  /* 0x000000383504723e */ /* 0x000fe40004807004 */
[----:B------:R-:W-:Y:S02]  /*16dc0*/  F2FP.SATFINITE.E4M3.F32.PACK_AB_MERGE_C R6, R50, R41, R54 ;  /* 0x000000293206723e */ /* 0x000fe40004807036 */
[----:B------:R-:W-:-:S02]  /*16dd0*/  F2FP.SATFINITE.E4M3.F32.PACK_AB_MERGE_C R27, R49, R40, R51 ;  /* 0x00000028311b723e */ /* 0x000fc40004807033 */
[----:B------:R-:W-:Y:S01]  /*16de0*/  F2FP.SATFINITE.E4M3.F32.PACK_AB_MERGE_C R26, R21, R20, R26 ;  /* 0x00000014151a723e */ /* 0x000fe2000480701a */
[----:B------:R0:W-:Y:S04]  /*16df0*/  STS.128 [R70+0x1e200], R4 ;  /* 0x01e2000446007388 */ /* 0x0001e80000000c00 */
[----:B------:R0:W-:Y:S02]  /*16e00*/  STS.128 [R0+0x1e200], R24 ;  /* 0x01e2001800007388 */ /* 0x0001e40000000c00 */
.L_x_2901:
[----:B------:R-:W-:Y:S05]  /*16e10*/  BSYNC B1 ;  /* 0x0000000000017941 */ /* 0x000fea0003800000 */
.L_x_2900:
[----:B------:R-:W-:Y:S04]  /*16e20*/  BSSY B1, `(.L_x_2902) ;  /* 0x0000101000017945 */ /* 0x000fe80003800000 */
[----:B------:R-:W-:Y:S05]  /*16e30*/  @P1 BRA `(.L_x_2903) ;  /* 0x0000000c00fc1947 */ /* 0x000fea0003800000 */
[----:B------:R-:W2:Y:S01]  /*16e40*/  LDL R61, [R1+0x138] ;  /* 0x00013800013d7983 */ /* 0x000ea20000100800 */
[----:B0----5:R-:W-:Y:S02]  /*16e50*/  SHF.R.U32.HI R0, RZ, 0x8, R28 ;  /* 0x00000008ff007819 */ /* 0x021fe4000001161c */
[----:B------:R-:W-:Y:S02]  /*16e60*/  LOP3.LUT R5, R28, 0xff, RZ, 0xc0, !PT ;  /* 0x000000ff1c057812 */ /* 0x000fe400078ec0ff */
[----:B------:R-:W-:Y:S02]  /*16e70*/  LOP3.LUT R4, R0, 0xff, RZ, 0xc0, !PT ;  /* 0x000000ff00047812 */ /* 0x000fe400078ec0ff */
[----:B------:R-:W-:Y:S02]  /*16e80*/  LEA.HI R0, R3, R227, RZ, 0x1c ;  /* 0x000000e303007211 */ /* 0x000fe400078fe0ff */
[----:B------:R-:W-:Y:S02]  /*16e90*/  PRMT R37, R4, 0x7604, R5 ;  /* 0x0000760404257816 */ /* 0x000fe40000000005 */
[----:B------:R-:W-:-:S02]  /*16ea0*/  SHF.R.U32.HI R6, RZ, 0x8, R29 ;  /* 0x00000008ff067819 */ /* 0x000fc4000001161d */
[----:B------:R-:W-:Y:S02]  /*16eb0*/  SHF.R.S32.HI R5, RZ, 0x1f, R0 ;  /* 0x0000001fff057819 */ /* 0x000fe40000011400 */
[----:B------:R-:W-:Y:S02]  /*16ec0*/  LOP3.LUT R7, R29, 0xff, RZ, 0xc0, !PT ;  /* 0x000000ff1d077812 */ /* 0x000fe400078ec0ff */
[----:B------:R-:W-:Y:S02]  /*16ed0*/  LOP3.LUT R6, R6, 0xff, RZ, 0xc0, !PT ;  /* 0x000000ff06067812 */ /* 0x000fe400078ec0ff */
[----:B------:R-:W-:Y:S01]  /*16ee0*/  LEA.HI R5, R5, R0, RZ, 0x2 ;  /* 0x0000000005057211 */ /* 0x000fe200078f10ff */
[----:B------:R-:W-:Y:S01]  /*16ef0*/  IMAD.SHL.U32 R0, R0, 0x10, RZ ;  /* 0x0000001000007824 */ /* 0x000fe200078e00ff */
[----:B------:R-:W-:Y:S02]  /*16f00*/  PRMT R39, R6, 0x7604, R7 ;  /* 0x0000760406277816 */ /* 0x000fe40000000007 */
[----:B------:R-:W-:Y:S01]  /*16f10*/  SHF.R.U32.HI R6, RZ, 0x8, R31 ;  /* 0x00000008ff067819 */ /* 0x000fe2000001161f */
[----:B------:R-:W-:Y:S01]  /*16f20*/  IMAD.SHL.U32 R5, R5, 0x800, RZ ;  /* 0x0000080005057824 */ /* 0x000fe200078e00ff */
[----:B------:R-:W-:-:S02]  /*16f30*/  LOP3.LUT R0, R69, 0x30, R0, 0xf8, !PT ;  /* 0x0000003045007812 */ /* 0x000fc400078ef800 */
[----:B------:R-:W-:Y:S02]  /*16f40*/  LOP3.LUT R21, R31, 0xff, RZ, 0xc0, !PT ;  /* 0x000000ff1f157812 */ /* 0x000fe400078ec0ff */
[----:B------:R-:W-:Y:S02]  /*16f50*/  LOP3.LUT R6, R6, 0xff, RZ, 0xc0, !PT ;  /* 0x000000ff06067812 */ /* 0x000fe400078ec0ff */
[----:B------:R-:W-:Y:S02]  /*16f60*/  SHF.R.U32.HI R20, RZ, 0x8, R8 ;  /* 0x00000008ff147819 */ /* 0x000fe40000011608 */
[----:B------:R-:W-:Y:S02]  /*16f70*/  LOP3.LUT R0, R0, R68, RZ, 0x3c, !PT ;  /* 0x0000004400007212 */ /* 0x000fe400078e3cff */
[----:B------:R-:W-:Y:S02]  /*16f80*/  LOP3.LUT R5, R5, 0xffffe000, RZ, 0xc0, !PT ;  /* 0xffffe00005057812 */ /* 0x000fe400078ec0ff */
[----:B------:R-:W-:-:S02]  /*16f90*/  PRMT R43, R6, 0x7604, R21 ;  /* 0x00007604062b7816 */ /* 0x000fc40000000015 */
[----:B------:R-:W-:Y:S02]  /*16fa0*/  LOP3.LUT R25, R8, 0xff, RZ, 0xc0, !PT ;  /* 0x000000ff08197812 */ /* 0x000fe400078ec0ff */
[----:B------:R-:W-:Y:S02]  /*16fb0*/  LOP3.LUT R20, R20, 0xff, RZ, 0xc0, !PT ;  /* 0x000000ff14147812 */ /* 0x000fe400078ec0ff */
[----:B------:R-:W-:Y:S02]  /*16fc0*/  IADD3 R21, R0, R67, R5 ;  /* 0x0000004300157210 */ /* 0x000fe40007ffe005 */
[----:B------:R-:W-:Y:S02]  /*16fd0*/  SHF.R.U32.HI R0, RZ, 0x8, R9 ;  /* 0x00000008ff007819 */ /* 0x000fe40000011609 */
[----:B----4-:R-:W-:Y:S02]  /*16fe0*/  PRMT R45, R20, 0x7604, R25 ;  /* 0x00007604142d7816 */ /* 0x010fe40000000019 */
[----:B------:R-:W-:-:S02]  /*16ff0*/  LOP3.LUT R25, R9, 0xff, RZ, 0xc0, !PT ;  /* 0x000000ff09197812 */ /* 0x000fc400078ec0ff */
[----:B------:R-:W-:Y:S02]  /*17000*/  SHF.R.U32.HI R24, RZ, 0x8, R11 ;  /* 0x00000008ff187819 */ /* 0x000fe4000001160b */
[----:B------:R-:W-:Y:S02]  /*17010*/  LOP3.LUT R0, R0, 0xff, RZ, 0xc0, !PT ;  /* 0x000000ff00007812 */ /* 0x000fe400078ec0ff */
[----:B------:R-:W-:Y:S02]  /*17020*/  SHF.R.U32.HI R20, RZ, 0x8, R10 ;  /* 0x00000008ff147819 */ /* 0x000fe4000001160a */
[----:B------:R-:W-:Y:S02]  /*17030*/  SHF.R.U32.HI R4, RZ, 0x8, R30 ;  /* 0x00000008ff047819 */ /* 0x000fe4000001161e */
[----:B------:R-:W-:Y:S02]  /*17040*/  LOP3.LUT R27, R10, 0xff, RZ, 0xc0, !PT ;  /* 0x000000ff0a1b7812 */ /* 0x000fe400078ec0ff */
[----:B------:R-:W-:-:S02]  /*17050*/  LOP3.LUT R24, R24, 0xff, RZ, 0xc0, !PT ;  /* 0x000000ff18187812 */ /* 0x000fc400078ec0ff */
[----:B------:R-:W-:Y:S02]  /*17060*/  PRMT R47, R0, 0x7604, R25 ;  /* 0x00007604002f7816 */ /* 0x000fe40000000019 */
[----:B------:R-:W-:Y:S02]  /*17070*/  LOP3.LUT R20, R20, 0xff, RZ, 0xc0, !PT ;  /* 0x000000ff14147812 */ /* 0x000fe400078ec0ff */
[----:B------:R-:W-:Y:S02]  /*17080*/  LOP3.LUT R51, R11, 0xff, RZ, 0xc0, !PT ;  /* 0x000000ff0b337812 */ /* 0x000fe400078ec0ff */
[----:B------:R-:W-:Y:S02]  /*17090*/  IADD3 R0, R18, R21, RZ ;  /* 0x0000001512007210 */ /* 0x000fe40007ffe0ff */
[----:B------:R-:W-:Y:S02]  /*170a0*/  LOP3.LUT R7, R30, 0xff, RZ, 0xc0, !PT ;  /* 0x000000ff1e077812 */ /* 0x000fe400078ec0ff */
[----:B------:R-:W-:-:S02]  /*170b0*/  LOP3.LUT R4, R4, 0xff, RZ, 0xc0, !PT ;  /* 0x000000ff04047812 */ /* 0x000fc400078ec0ff */
[----:B------:R-:W-:Y:S02]  /*170c0*/  PRMT R49, R20, 0x7604, R27 ;  /* 0x0000760414317816 */ /* 0x000fe4000000001b */
[----:B------:R-:W-:Y:S02]  /*170d0*/  PRMT R51, R24, 0x7604, R51 ;  /* 0x0000760418337816 */ /* 0x000fe40000000033 */
[----:B------:R-:W0:Y:S01]  /*170e0*/  LDS.128 R24, [R0+0x1e200] ;  /* 0x01e2000000187984 */ /* 0x000e220000000c00 */
[----:B------:R-:W-:Y:S02]  /*170f0*/  PRMT R41, R4, 0x7604, R7 ;  /* 0x0000760404297816 */ /* 0x000fe40000000007 */
        /* <DEDUP_REMOVED lines=10> */
[----:B------:R-:W-:Y:S02]  /*171a0*/  SHF.R.U32.HI R20, RZ, 0x10, R8 ;  /* 0x00000010ff147819 */ /* 0x000fe40000011608 */
[----:B------:R-:W-:Y:S02]  /*171b0*/  SHF.R.U32.HI R36, RZ, 0x10, R9 ;  /* 0x00000010ff247819 */ /* 0x000fe40000011609 */
[----:B------:R-:W-:Y:S02]  /*171c0*/  PRMT R43, R40, 0x7054, R43 ;  /* 0x00007054282b7816 */ /* 0x000fe4000000002b */
[----:B------:R-:W-:Y:S02]  /*171d0*/  SHF.R.U32.HI R37, RZ, 0x10, R10 ;  /* 0x00000010ff257819 */ /* 0x000fe4000001160a */
[----:B------:R-:W-:-:S02]  /*171e0*/  SHF.R.U32.HI R40, RZ, 0x10, R11 ;  /* 0x00000010ff287819 */ /* 0x000fc4000001160b */
[----:B------:R-:W-:Y:S02]  /*171f0*/  LOP3.LUT R20, R20, 0xff, RZ, 0xc0, !PT ;  /* 0x000000ff14147812 */ /* 0x000fe400078ec0ff */
[----:B------:R-:W-:Y:S02]  /*17200*/  LOP3.LUT R36, R36, 0xff, RZ, 0xc0, !PT ;  /* 0x000000ff24247812 */ /* 0x000fe400078ec0ff */
[----:B------:R-:W-:Y:S02]  /*17210*/  PRMT R41, R38, 0x7054, R41 ;  /* 0x0000705426297816 */ /* 0x000fe40000000029 */
        /* <DEDUP_REMOVED lines=17> */
[----:B------:R-:W-:Y:S01]  /*17330*/  LOP3.LUT R20, R41, 0xff000000, R30, 0xf8, !PT ;  /* 0xff00000029147812 */ /* 0x000fe200078ef81e */
[--C-:B------:R-:W-:Y:S01]  /*17340*/  HADD2.F32 R46, -RZ, R40.reuse.H0_H0 ;  /* 0x20000028ff2e7230 */ /* 0x100fe20000004100 */
[-C--:B------:R-:W-:Y:S01]  /*17350*/  F2FP.F16.E4M3.UNPACK_B R31, R24.reuse ;  /* 0x00000018ff1f723e */ /* 0x080fe200020006ff */
[----:B------:R-:W-:Y:S01]  /*17360*/  HADD2.F32 R40, -RZ, R40.H1_H1 ;  /* 0x30000028ff287230 */ /* 0x000fe20000004100 */
[----:B------:R-:W-:-:S02]  /*17370*/  F2FP.F16.E4M3.UNPACK_B R43, R24.H1 ;  /* 0x00000018ff2b723e */ /* 0x000fc400030006ff */
[----:B------:R-:W-:Y:S02]  /*17380*/  F2FP.F16.E4M3.UNPACK_B R30, R25.H1 ;  /* 0x00000019ff1e723e */ /* 0x000fe400030006ff */
[----:B------:R-:W-:Y:S02]  /*17390*/  F2FP.F16.E4M3.UNPACK_B R48, R48.H1 ;  /* 0x00000030ff30723e */ /* 0x000fe400030006ff */
[----:B------:R-:W-:Y:S02]  /*173a0*/  F2FP.F16.E4M3.UNPACK_B R36, R36.H1 ;  /* 0x00000024ff24723e */ /* 0x000fe400030006ff */
[-C--:B------:R-:W-:Y:S02]  /*173b0*/  F2FP.F16.E4M3.UNPACK_B R42, R27.reuse ;  /* 0x0000001bff2a723e */ /* 0x080fe400020006ff */
[----:B------:R-:W-:Y:S01]  /*173c0*/  F2FP.F16.E4M3.UNPACK_B R45, R27.H1 ;  /* 0x0000001bff2d723e */ /* 0x000fe200030006ff */
[----:B------:R-:W-:Y:S01]  /*173d0*/  HADD2.F32 R27, -RZ, R36.H0_H0 ;  /* 0x20000024ff1b7230 */ /* 0x000fe20000004100 */
[----:B------:R-:W-:Y:S01]  /*173e0*/  LOP3.LUT R21, R21, 0xff000000, R28, 0xf8, !PT ;  /* 0xff00000015157812 */ /* 0x000fe200078ef81c */
[----:B--2---:R-:W0:Y:S02]  /*173f0*/  LDS.128 R4, [R61+0x1e200] ;  /* 0x01e200003d047984 */ /* 0x004e240000000c00 */
        /* <DEDUP_REMOVED lines=9> */
[----:B------:R-:W-:Y:S01]  /*17490*/  HADD2.F32 R10, -RZ, R10.H1_H1 ;  /* 0x3000000aff0a7230 */ /* 0x000fe20000004100 */
[----:B------:R-:W-:Y:S01]  /*174a0*/  F2FP.F16.E4M3.UNPACK_B R39, R4.H1 ;  /* 0x00000004ff27723e */ /* 0x000fe200030006ff */
[----:B------:R-:W-:Y:S01]  /*174b0*/  FFMA.FTZ R5, R9, R46, -R24 ;  /* 0x0000002e09057223 */ /* 0x000fe20000010818 */
[----:B------:R-:W-:-:S02]  /*174c0*/  HADD2.F32 R46, -RZ, R48.H0_H0 ;  /* 0x20000030ff2e7230 */ /* 0x000fc40000004100 */
[----:B------:R-:W-:Y:S01]  /*174d0*/  FFMA.FTZ R9, R9, R50, R25 ;  /* 0x0000003209097223 */ /* 0x000fe20000010019 */
[--C-:B------:R-:W-:Y:S02]  /*174e0*/  HADD2.F32 R24, -RZ, R30.reuse.H0_H0 ;  /* 0x2000001eff187230 */ /* 0x100fe40000004100 */
[C---:B------:R-:W-:Y:S01]  /*174f0*/  FMUL.FTZ R53, R11.reuse, R49 ;  /* 0x000000310b357220 */ /* 0x040fe20000410000 */
[----:B------:R-:W-:Y:S02]  /*17500*/  HADD2.F32 R25, -RZ, R29.H0_H0 ;  /* 0x2000001dff197230 */ /* 0x000fe40000004100 */
[----:B------:R-:W-:Y:S01]  /*17510*/  FMUL.FTZ R50, R11, R40 ;  /* 0x000000280b327220 */ /* 0x000fe20000410000 */
[----:B------:R-:W-:Y:S02]  /*17520*/  HADD2.F32 R30, -RZ, R30.H1_H1 ;  /* 0x3000001eff1e7230 */ /* 0x000fe40000004100 */
[C---:B------:R-:W-:Y:S01]  /*17530*/  FMUL.FTZ R52, R24.reuse, R46 ;  /* 0x0000002e18347220 */ /* 0x040fe20000410000 */
[----:B------:R-:W-:Y:S01]  /*17540*/  FMUL.FTZ R55, R24, R27 ;  /* 0x0000001b18377220 */ /* 0x000fe20000410000 */
[C---:B------:R-:W-:Y:S01]  /*17550*/  FFMA.FTZ R24, R10.reuse, R40, -R53 ;  /* 0x000000280a187223 */ /* 0x040fe20000010835 */
[----:B------:R-:W-:Y:S01]  /*17560*/  FFMA.FTZ R10, R10, R49, R50 ;  /* 0x000000310a0a7223 */ /* 0x000fe20000010032 */
[C---:B------:R-:W-:Y:S01]  /*17570*/  FFMA.FTZ R11, R25.reuse, R27, -R52 ;  /* 0x0000001b190b7223 */ /* 0x040fe20000010834 */
[----:B------:R-:W-:Y:S01]  /*17580*/  FFMA.FTZ R25, R25, R46, R55 ;  /* 0x0000002e19197223 */ /* 0x000fe20000010037 */
[----:B------:R-:W-:Y:S01]  /*17590*/  F2FP.F16.E4M3.UNPACK_B R50, R51 ;  /* 0x00000033ff32723e */ /* 0x000fe200020006ff */
[----:B------:R-:W-:Y:S01]  /*175a0*/  HADD2.F32 R40, -RZ, R36.H1_H1 ;  /* 0x30000024ff287230 */ /* 0x000fe20000004100 */
[-C--:B------:R-:W-:Y:S01]  /*175b0*/  F2FP.F16.E4M3.UNPACK_B R46, R47.reuse ;  /* 0x0000002fff2e723e */ /* 0x080fe200020006ff */
[----:B------:R-:W-:Y:S01]  /*175c0*/  HADD2.F32 R49, -RZ, R48.H1_H1 ;  /* 0x30000030ff317230 */ /* 0x000fe20000004100 */
[----:B------:R-:W-:Y:S01]  /*175d0*/  F2FP.F16.E4M3.UNPACK_B R47, R47.H1 ;  /* 0x0000002fff2f723e */ /* 0x000fe200030006ff */
[----:B------:R-:W-:-:S02]  /*175e0*/  HADD2.F32 R52, -RZ, R50.H0_H0 ;  /* 0x20000032ff347230 */ /* 0x000fc40000004100 */
[C---:B------:R-:W-:Y:S01]  /*175f0*/  FMUL.FTZ R56, R30.reuse, R40 ;  /* 0x000000281e387220 */ /* 0x040fe20000410000 */
[----:B------:R-:W-:Y:S02]  /*17600*/  HADD2.F32 R36, -RZ, R42.H0_H0 ;  /* 0x2000002aff247230 */ /* 0x000fe40000004100 */
[-C--:B------:R-:W-:Y:S01]  /*17610*/  FMUL.FTZ R54, R30, R49.reuse ;  /* 0x000000311e367220 */ /* 0x080fe20000410000 */
[----:B------:R-:W-:Y:S01]  /*17620*/  HADD2.F32 R48, -RZ, R46.H0_H0 ;  /* 0x2000002eff307230 */ /* 0x000fe20000004100 */
[----:B------:R-:W-:Y:S01]  /*17630*/  F2FP.F16.E4M3.UNPACK_B R28, R4 ;  /* 0x00000004ff1c723e */ /* 0x000fe200020006ff */
[----:B------:R-:W-:Y:S02]  /*17640*/  HADD2.F32 R29, -RZ, R29.H1_H1 ;  /* 0x3000001dff1d7230 */ /* 0x000fe40000004100 */
[C---:B------:R-:W-:Y:S01]  /*17650*/  FMUL.FTZ R58, R36.reuse, R52 ;  /* 0x00000034243a7220 */ /* 0x040fe20000410000 */
[--C-:B------:R-:W-:Y:S02]  /*17660*/  HADD2.F32 R27, -RZ, R38.reuse.H0_H0 ;  /* 0x20000026ff1b7230 */ /* 0x100fe40000004100 */
[----:B------:R-:W-:Y:S01]  /*17670*/  FMUL.FTZ R53, R36, R48 ;  /* 0x0000003024357220 */ /* 0x000fe20000410000 */
[----:B------:R-:W-:Y:S01]  /*17680*/  F2FP.F16.E4M3.UNPACK_B R4, R6 ;  /* 0x00000006ff04723e */ /* 0x000fe200020006ff */
[C---:B------:R-:W-:Y:S01]  /*17690*/  FFMA.FTZ R30, R29.reuse, R40, -R54 ;  /* 0x000000281d1e7223 */ /* 0x040fe20000010836 */
[----:B------:R-:W-:Y:S01]  /*176a0*/  FFMA.FTZ R36, R29, R49, R56 ;  /* 0x000000311d247223 */ /* 0x000fe20000010038 */
[C---:B------:R-:W-:Y:S01]  /*176b0*/  FFMA.FTZ R29, R27.reuse, R48, -R58 ;  /* 0x000000301b1d7223 */ /* 0x040fe2000001083a */
[----:B------:R-:W-:Y:S01]  /*176c0*/  FFMA.FTZ R27, R27, R52, R53 ;  /* 0x000000341b1b7223 */ /* 0x000fe20000010035 */
[----:B------:R-:W-:Y:S01]  /*176d0*/  F2FP.F16.E4M3.UNPACK_B R48, R51.H1 ;  /* 0x00000033ff30723e */ /* 0x000fe200030006ff */
[----:B------:R-:W-:Y:S01]  /*176e0*/  HADD2.F32 R40, -RZ, R38.H1_H1 ;  /* 0x30000026ff287230 */ /* 0x000fe20000004100 */
[----:B------:R-:W-:Y:S01]  /*176f0*/  F2FP.F16.E4M3.UNPACK_B R7, R6.H1 ;  /* 0x00000006ff07723e */ /* 0x000fe200030006ff */
[----:B------:R-:W-:Y:S01]  /*17700*/  HADD2.F32 R53, -RZ, R50.H1_H1 ;  /* 0x30000032ff357230 */ /* 0x000fe20000004100 */
[-C--:B------:R-:W-:Y:S01]  /*17710*/  F2FP.F16.E4M3.UNPACK_B R6, R26.reuse ;  /* 0x0000001aff06723e */ /* 0x080fe200020006ff */
[----:B------:R-:W-:Y:S01]  /*17720*/  HADD2.F32 R38, -RZ, R42.H1_H1 ;  /* 0x3000002aff267230 */ /* 0x000fe20000004100 */
[----:B------:R-:W-:Y:S01]  /*17730*/  F2FP.F16.E4M3.UNPACK_B R26, R26.H1 ;  /* 0x0000001aff1a723e */ /* 0x000fe200030006ff */
[----:B------:R-:W-:Y:S01]  /*17740*/  HADD2.F32 R49, -RZ, R46.H1_H1 ;  /* 0x3000002eff317230 */ /* 0x000fe20000004100 */
[----:B------:R-:W-:Y:S01]  /*17750*/  F2FP.SATFINITE.E4M3.F32.PACK_AB_MERGE_C R11, R30, R11, RZ ;  /* 0x0000000b1e0b723e */ /* 0x000fe200048070ff */
[----:B------:R-:W-:-:S02]  /*17760*/  HADD2.F32 R55, -RZ, R48.H0_H0 ;  /* 0x20000030ff377230 */ /* 0x000fc40000004100 */
[C---:B------:R-:W-:Y:S01]  /*17770*/  FMUL.FTZ R57, R38.reuse, R53 ;  /* 0x0000003526397220 */ /* 0x040fe20000410000 */
[----:B------:R-:W-:Y:S02]  /*17780*/  HADD2.F32 R46, -RZ, R45.H0_H0 ;  /* 0x2000002dff2e7230 */ /* 0x000fe40000004100 */
[-C--:B------:R-:W-:Y:S01]  /*17790*/  FMUL.FTZ R50, R38, R49.reuse ;  /* 0x0000003126327220 */ /* 0x080fe20000410000 */
[----:B------:R-:W-:Y:S02]  /*177a0*/  HADD2.F32 R51, -RZ, R47.H0_H0 ;  /* 0x2000002fff337230 */ /* 0x000fe40000004100 */
[----:B------:R-:W-:Y:S01]  /*177b0*/  FFMA.FTZ R38, R40, R49, -R57 ;  /* 0x0000003128267223 */ /* 0x000fe20000010839 */
[----:B------:R-:W-:Y:S02]  /*177c0*/  HADD2.F32 R42, -RZ, R41.H0_H0 ;  /* 0x20000029ff2a7230 */ /* 0x000fe40000004100 */
[----:B------:R-:W-:Y:S01]  /*177d0*/  FMUL.FTZ R59, R46, R55 ;  /* 0x000000372e3b7220 */ /* 0x000fe20000410000 */
[----:B------:R-:W-:Y:S01]  /*177e0*/  FFMA.FTZ R40, R40, R53, R50 ;  /* 0x0000003528287223 */ /* 0x000fe20000010032 */
[----:B------:R-:W-:Y:S01]  /*177f0*/  FMUL.FTZ R46, R46, R51 ;  /* 0x000000332e2e7220 */ /* 0x000fe20000410000 */
[----:B------:R-:W-:Y:S01]  /*17800*/  HADD2.F32 R49, -RZ, R47.H1_H1 ;  /* 0x3000002fff317230 */ /* 0x000fe20000004100 */
[----:B------:R-:W-:Y:S01]  /*17810*/  F2FP.F16.E4M3.UNPACK_B R50, R37.H1 ;  /* 0x00000025ff32723e */ /* 0x000fe200030006ff */
[C---:B------:R-:W-:Y:S01]  /*17820*/  FFMA.FTZ R59, R42.reuse, R51, -R59 ;  /* 0x000000332a3b7223 */ /* 0x040fe2000001083b */
[----:B------:R-:W-:Y:S01]  /*17830*/  F2FP.F16.E4M3.UNPACK_B R47, R21.H1 ;  /* 0x00000015ff2f723e */ /* 0x000fe200030006ff */
[----:B------:R-:W-:Y:S01]  /*17840*/  FFMA.FTZ R55, R42, R55, R46 ;  /* 0x000000372a377223 */ /* 0x000fe2000001002e */
[----:B------:R-:W-:Y:S01]  /*17850*/  HADD2.F32 R51, -RZ, R48.H1_H1 ;  /* 0x30000030ff337230 */ /* 0x000fe20000004100 */
[----:B------:R-:W-:Y:S01]  /*17860*/  F2FP.SATFINITE.E4M3.F32.PACK_AB_MERGE_C R25, R36, R25, RZ ;  /* 0x000000192419723e */ /* 0x000fe200048070ff */
[----:B------:R-:W-:Y:S01]  /*17870*/  HADD2.F32 R46, -RZ, R45.H1_H1 ;  /* 0x3000002dff2e7230 */ /* 0x000fe20000004100 */
[----:B------:R-:W-:Y:S01]  /*17880*/  F2FP.SATFINITE.E4M3.F32.PACK_AB_MERGE_C R5, R24, R5, R11 ;  /* 0x000000051805723e */ /* 0x000fe2000480700b */
[----:B------:R-:W-:Y:S01]  /*17890*/  HADD2.F32 R52, -RZ, R50.H0_H0 ;  /* 0x20000032ff347230 */ /* 0x000fe20000004100 */
[----:B------:R-:W-:Y:S01]  /*178a0*/  F2FP.SATFINITE.E4M3.F32.PACK_AB_MERGE_C R9, R10, R9, R25 ;  /* 0x000000090a09723e */ /* 0x000fe20004807019 */
[----:B------:R-:W-:-:S02]  /*178b0*/  HADD2.F32 R45, -RZ, R43.H0_H0 ;  /* 0x2000002bff2d7230 */ /* 0x000fc40000004100 */
[C---:B------:R-:W-:Y:S01]  /*178c0*/  FMUL.FTZ R53, R46.reuse, R51 ;  /* 0x000000332e357220 */ /* 0x040fe20000410000 */
[----:B------:R-:W-:Y:S02]  /*178d0*/  HADD2.F32 R48, -RZ, R47.H0_H0 ;  /* 0x2000002fff307230 */ /* 0x000fe40000004100 */
[----:B------:R-:W-:Y:S01]  /*178e0*/  FMUL.FTZ R54, R46, R49 ;  /* 0x000000312e367220 */ /* 0x000fe20000410000 */
[----:B------:R-:W-:Y:S02]  /*178f0*/  HADD2.F32 R42, -RZ, R41.H1_H1 ;  /* 0x30000029ff2a7230 */ /* 0x000fe40000004100 */
[C---:B------:R-:W-:Y:S01]  /*17900*/  FMUL.FTZ R46, R45.reuse, R52 ;  /* 0x000000342d2e7220 */ /* 0x040fe20000410000 */
[----:B------:R-:W-:Y:S02]  /*17910*/  HADD2.F32 R41, -RZ, R39.H0_H0 ;  /* 0x20000027ff297230 */ /* 0x000fe40000004100 */
[----:B------:R-:W-:Y:S01]  /*17920*/  FMUL.FTZ R45, R45, R48 ;  /* 0x000000302d2d7220 */ /* 0x000fe20000410000 */
[----:B------:R-:W-:-:S02]  /*17930*/  HADD2.F32 R50, -RZ, R50.H1_H1 ;  /* 0x30000032ff327230 */ /* 0x000fc40000004100 */
[C---:B------:R-:W-:Y:S01]  /*17940*/  FFMA.FTZ R58, R42.reuse, R49, -R53 ;  /* 0x000000312a3a7223 */ /* 0x040fe20000010835 */
[----:B------:R-:W-:Y:S02]  /*17950*/  HADD2.F32 R43, -RZ, R43.H1_H1 ;  /* 0x3000002bff2b7230 */ /* 0x000fe40000004100 */
[----:B------:R-:W-:Y:S01]  /*17960*/  FFMA.FTZ R60, R42, R51, R54 ;  /* 0x000000332a3c7223 */ /* 0x000fe20000010036 */
[C---:B------:R-:W-:Y:S01]  /*17970*/  FFMA.FTZ R49, R41.reuse, R48, -R46 ;  /* 0x0000003029317223 */ /* 0x040fe2000001082e */
[----:B------:R-:W-:Y:S01]  /*17980*/  FFMA.FTZ R52, R41, R52, R45 ;  /* 0x0000003429347223 */ /* 0x000fe2000001002d */
[----:B------:R-:W-:Y:S01]  /*17990*/  HADD2.F32 R42, -RZ, R47.H1_H1 ;  /* 0x3000002fff2a7230 */ /* 0x000fe20000004100 */
[----:B------:R-:W-:Y:S01]  /*179a0*/  F2FP.F16.E4M3.UNPACK_B R45, R37 ;  /* 0x00000025ff2d723e */ /* 0x000fe200020006ff */
[----:B------:R-:W-:Y:S01]  /*179b0*/  HADD2.F32 R39, -RZ, R39.H1_H1 ;  /* 0x30000027ff277230 */ /* 0x000fe20000004100 */
[----:B------:R-:W-:Y:S01]  /*179c0*/  F2FP.F16.E4M3.UNPACK_B R41, R21 ;  /* 0x00000015ff29723e */ /* 0x000fe200020006ff */
[C---:B------:R-:W-:Y:S01]  /*179d0*/  FMUL.FTZ R48, R43.reuse, R50 ;  /* 0x000000322b307220 */ /* 0x040fe20000410000 */
[-C--:B------:R-:W-:Y:S01]  /*179e0*/  FMUL.FTZ R43, R43, R42.reuse ;  /* 0x0000002a2b2b7220 */ /* 0x080fe20000410000 */
[----:B------:R-:W-:Y:S01]  /*179f0*/  HADD2.F32 R46, -RZ, R45.H0_H0 ;  /* 0x2000002dff2e7230 */ /* 0x000fe20000004100 */
[----:B------:R-:W-:Y:S01]  /*17a00*/  F2FP.SATFINITE.E4M3.F32.PACK_AB_MERGE_C R55, R60, R55, RZ ;  /* 0x000000373c37723e */ /* 0x000fe200048070ff */
[----:B------:R-:W-:Y:S01]  /*17a10*/  FFMA.FTZ R54, R39, R42, -R48 ;  /* 0x0000002a27367223 */ /* 0x000fe20000010830 */
[----:B------:R-:W-:-:S02]  /*17a20*/  HADD2.F32 R37, -RZ, R31.H0_H0 ;  /* 0x2000001fff257230 */ /* 0x000fc40000004100 */
[----:B------:R-:W-:Y:S01]  /*17a30*/  FFMA.FTZ R43, R39, R50, R43 ;  /* 0x00000032272b7223 */ /* 0x000fe2000001002b */
[----:B------:R-:W-:Y:S01]  /*17a40*/  HADD2.F32 R42, -RZ, R41.H0_H0 ;  /* 0x20000029ff2a7230 */ /* 0x000fe20000004100 */
[----:B------:R-:W-:Y:S01]  /*17a50*/  F2FP.F16.E4M3.UNPACK_B R39, R8.H1 ;  /* 0x00000008ff27723e */ /* 0x000fe200030006ff */
        /* <DEDUP_REMOVED lines=10> */
[-C--:B------:R-:W-:Y:S01]  /*17b00*/  F2FP.F16.E4M3.UNPACK_B R21, R20.reuse.H1 ;  /* 0x00000014ff15723e */ /* 0x080fe200030006ff */
[-C--:B------:R-:W-:Y:S01]  /*17b10*/  FMUL.FTZ R46, R31, R41.reuse ;  /* 0x000000291f2e7220 */ /* 0x080fe20000410000 */
[----:B------:R-:W-:Y:S02]  /*17b20*/  HADD2.F32 R42, -RZ, R39.H0_H0 ;  /* 0x20000027ff2a7230 */ /* 0x000fe40000004100 */
[C---:B------:R-:W-:Y:S01]  /*17b30*/  FFMA.FTZ R41, R28.reuse, R41, -R37 ;  /* 0x000000291c297223 */ /* 0x040fe20000010825 */
[----:B------:R-:W-:Y:S02]  /*17b40*/  HADD2.F32 R31, -RZ, R26.H0_H0 ;  /* 0x2000001aff1f7230 */ /* 0x000fe40000004100 */
[----:B------:R-:W-:Y:S01]  /*17b50*/  FFMA.FTZ R45, R28, R45, R46 ;  /* 0x0000002d1c2d7223 */ /* 0x000fe2000001002e */
[--C-:B------:R-:W-:Y:S01]  /*17b60*/  HADD2.F32 R28, -RZ, R21.reuse.H0_H0 ;  /* 0x20000015ff1c7230 */ /* 0x100fe20000004100 */
[----:B------:R-:W-:Y:S01]  /*17b70*/  F2FP.F16.E4M3.UNPACK_B R20, R20 ;  /* 0x00000014ff14723e */ /* 0x000fe200020006ff */
[----:B------:R-:W-:-:S02]  /*17b80*/  HADD2.F32 R37, -RZ, R21.H1_H1 ;  /* 0x30000015ff257230 */ /* 0x000fc40000004100 */
[C---:B------:R-:W-:Y:S01]  /*17b90*/  FMUL.FTZ R46, R31.reuse, R42 ;  /* 0x0000002a1f2e7220 */ /* 0x040fe20000410000 */
[----:B------:R-:W-:Y:S02]  /*17ba0*/  HADD2.F32 R21, -RZ, R7.H0_H0 ;  /* 0x20000007ff157230 */ /* 0x000fe40000004100 */
[----:B------:R-:W-:Y:S01]  /*17bb0*/  FMUL.FTZ R56, R31, R28 ;  /* 0x0000001c1f387220 */ /* 0x000fe20000410000 */
[----:B------:R-:W-:Y:S01]  /*17bc0*/  HADD2.F32 R39, -RZ, R39.H1_H1 ;  /* 0x30000027ff277230 */ /* 0x000fe20000004100 */
[----:B------:R-:W-:Y:S01]  /*17bd0*/  F2FP.F16.E4M3.UNPACK_B R8, R8 ;  /* 0x00000008ff08723e */ /* 0x000fe200020006ff */
[----:B------:R-:W-:Y:S02]  /*17be0*/  HADD2.F32 R26, -RZ, R26.H1_H1 ;  /* 0x3000001aff1a7230 */ /* 0x000fe40000004100 */
[C---:B------:R-:W-:Y:S01]  /*17bf0*/  FFMA.FTZ R46, R21.reuse, R28, -R46 ;  /* 0x0000001c152e7223 */ /* 0x040fe2000001082e */
[----:B------:R-:W-:Y:S02]  /*17c00*/  HADD2.F32 R7, -RZ, R7.H1_H1 ;  /* 0x30000007ff077230 */ /* 0x000fe40000004100 */
[----:B------:R-:W-:Y:S01]  /*17c10*/  FFMA.FTZ R56, R21, R42, R56 ;  /* 0x0000002a15387223 */ /* 0x000fe20000010038 */
[----:B------:R-:W-:-:S02]  /*17c20*/  HADD2.F32 R21, -RZ, R20.H0_H0 ;  /* 0x20000014ff157230 */ /* 0x000fc40000004100 */
[C---:B------:R-:W-:Y:S01]  /*17c30*/  FMUL.FTZ R28, R26.reuse, R39 ;  /* 0x000000271a1c7220 */ /* 0x040fe20000410000 */
[----:B------:R-:W-:Y:S01]  /*17c40*/  FMUL.FTZ R26, R26, R37 ;  /* 0x000000251a1a7220 */ /* 0x000fe20000410000 */
[----:B------:R-:W-:Y:S01]  /*17c50*/  HADD2.F32 R31, -RZ, R20.H1_H1 ;  /* 0x30000014ff1f7230 */ /* 0x000fe20000004100 */
[----:B------:R-:W-:Y:S01]  /*17c60*/  F2FP.SATFINITE.E4M3.F32.PACK_AB_MERGE_C R11, R40, R27, R55 ;  /* 0x0000001b280b723e */ /* 0x000fe20004807037 */
[C---:B------:R-:W-:Y:S01]  /*17c70*/  FFMA.FTZ R51, R7.reuse, R37, -R28 ;  /* 0x0000002507337223 */ /* 0x040fe2000001081c */
[----:B------:R-:W-:Y:S01]  /*17c80*/  FFMA.FTZ R53, R7, R39, R26 ;  /* 0x0000002707357223 */ /* 0x000fe2000001001a */
[----:B------:R-:W-:Y:S02]  /*17c90*/  HADD2.F32 R20, -RZ, R8.H0_H0 ;  /* 0x20000008ff147230 */ /* 0x000fe40000004100 */
[----:B------:R-:W-:Y:S01]  /*17ca0*/  HADD2.F32 R7, -RZ, R6.H0_H0 ;  /* 0x20000006ff077230 */ /* 0x000fe20000004100 */
[----:B------:R-:W-:Y:S01]  /*17cb0*/  F2FP.SATFINITE.E4M3.F32.PACK_AB_MERGE_C R46, R51, R46, RZ ;  /* 0x0000002e332e723e */ /* 0x000fe200048070ff */
[----:B------:R-:W-:Y:S01]  /*17cc0*/  HADD2.F32 R37, -RZ, R8.H1_H1 ;  /* 0x30000008ff257230 */ /* 0x000fe20000004100 */
[----:B------:R-:W-:Y:S01]  /*17cd0*/  F2FP.SATFINITE.E4M3.F32.PACK_AB_MERGE_C R53, R53, R56, RZ ;  /* 0x000000383535723e */ /* 0x000fe200048070ff */
[----:B------:R-:W-:-:S02]  /*17ce0*/  HADD2.F32 R8, -RZ, R6.H1_H1 ;  /* 0x30000006ff087230 */ /* 0x000fc40000004100 */
[CC--:B------:R-:W-:Y:S01]  /*17cf0*/  FMUL.FTZ R39, R7.reuse, R20.reuse ;  /* 0x0000001407277220 */ /* 0x0c0fe20000410000 */
[--C-:B------:R-:W-:Y:S02]  /*17d00*/  HADD2.F32 R6, -RZ, R4.reuse.H0_H0 ;  /* 0x20000004ff067230 */ /* 0x100fe40000004100 */
        /* <DEDUP_REMOVED lines=18> */
.L_x_2903:
[----:B------:R-:W-:Y:S05]  /*17e30*/  BSYNC B1 ;  /* 0x0000000000017941 */ /* 0x000fea0003800000 */
.L_x_2902:
[----:B------:R-:W-:Y:S05]  /*17e40*/  @P2 BRA `(.L_x_2884) ;  /* 0x0000000c00dc2947 */ /* 0x000fea0003800000 */
[----:B------:R-:W2:Y:S01]  /*17e50*/  LDL R49, [R1+0x134] ;  /* 0x0001340001317983 */ /* 0x000ea20000100800 */
[----:B01---5:R-:W-:Y:S02]  /*17e60*/  SHF.R.U32.HI R4, RZ, 0x8, R32 ;  /* 0x00000008ff047819 */ /* 0x023fe40000011620 */
[----:B------:R-:W-:Y:S02]  /*17e70*/  LOP3.LUT R0, R32, 0xff, RZ, 0xc0, !PT ;  /* 0x000000ff20007812 */ /* 0x000fe400078ec0ff */
        /* <DEDUP_REMOVED lines=8> */
[----:B------:R-:W-:Y:S01]  /*17f00*/  SHF.R.U32.HI R8, RZ, 0x8, R34 ;  /* 0x00000008ff087819 */ /* 0x000fe20000011622 */
[----:B------:R-:W-:Y:S01]  /*17f10*/  IMAD.SHL.U32 R0, R0, 0x800, RZ ;  /* 0x0000080000007824 */ /* 0x000fe200078e00ff */
[----:B------:R-:W-:Y:S02]  /*17f20*/  LOP3.LUT R3, R69, 0x30, R3, 0xf8, !PT ;  /* 0x0000003045037812 */ /* 0x000fe400078ef803 */
[----:B------:R-:W-:-:S02]  /*17f30*/  LOP3.LUT R7, R7, 0xff, RZ, 0xc0, !PT ;  /* 0x000000ff07077812 */ /* 0x000fc400078ec0ff */
[----:B------:R-:W-:Y:S02]  /*17f40*/  LOP3.LUT R3, R3, R68, RZ, 0x3c, !PT ;  /* 0x0000004403037212 */ /* 0x000fe400078e3cff */
[----:B------:R-:W-:Y:S02]  /*17f50*/  LOP3.LUT R0, R0, 0xffffe000, RZ, 0xc0, !PT ;  /* 0xffffe00000007812 */ /* 0x000fe400078ec0ff */
[----:B------:R-:W-:Y:S02]  /*17f60*/  LOP3.LUT R4, R34, 0xff, RZ, 0xc0, !PT ;  /* 0x000000ff22047812 */ /* 0x000fe400078ec0ff */
[----:B------:R-:W-:Y:S02]  /*17f70*/  IADD3 R3, R3, R67, R0 ;  /* 0x0000004303037210 */ /* 0x000fe40007ffe000 */
[----:B------:R-:W-:Y:S02]  /*17f80*/  LOP3.LUT R9, R8, 0xff, RZ, 0xc0, !PT ;  /* 0x000000ff08097812 */ /* 0x000fe400078ec0ff */
[----:B------:R-:W-:Y:S01]  /*17f90*/  PRMT R20, R7, 0x7604, R6 ;  /* 0x0000760407147816 */ /* 0x000fe20000000006 */
[----:B------:R-:W-:Y:S01]  /*17fa0*/  IMAD.IADD R0, R18, 0x1, R3 ;  /* 0x0000000112007824 */ /* 0x000fe200078e0203 */
[----:B------:R-:W-:-:S02]  /*17fb0*/  SHF.R.U32.HI R5, RZ, 0x8, R35 ;  /* 0x00000008ff057819 */ /* 0x000fc40000011623 */
[----:B------:R-:W-:Y:S02]  /*17fc0*/  SHF.R.U32.HI R7, RZ, 0x8, R12 ;  /* 0x00000008ff077819 */ /* 0x000fe4000001160c */
[----:B------:R-:W-:Y:S02]  /*17fd0*/  SHF.R.U32.HI R8, RZ, 0x8, R13 ;  /* 0x00000008ff087819 */ /* 0x000fe4000001160d */
[----:B------:R-:W-:Y:S02]  /*17fe0*/  PRMT R25, R9, 0x7604, R4 ;  /* 0x0000760409197816 */ /* 0x000fe40000000004 */
[----:B------:R-:W-:Y:S02]  /*17ff0*/  LOP3.LUT R4, R35, 0xff, RZ, 0xc0, !PT ;  /* 0x000000ff23047812 */ /* 0x000fe400078ec0ff */
[----:B------:R-:W-:Y:S02]  /*18000*/  LOP3.LUT R6, R12, 0xff, RZ, 0xc0, !PT ;  /* 0x000000ff0c067812 */ /* 0x000fe400078ec0ff */
[----:B------:R-:W-:-:S02]  /*18010*/  LOP3.LUT R5, R5, 0xff, RZ, 0xc0, !PT ;  /* 0x000000ff05057812 */ /* 0x000fc400078ec0ff */
[----:B------:R-:W-:Y:S02]  /*18020*/  LOP3.LUT R7, R7, 0xff, RZ, 0xc0, !PT ;  /* 0x000000ff07077812 */ /* 0x000fe400078ec0ff */
[----:B------:R-:W-:Y:S02]  /*18030*/  LOP3.LUT R3, R8, 0xff, RZ, 0xc0, !PT ;  /* 0x000000ff08037812 */ /* 0x000fe400078ec0ff */
[----:B------:R-:W0:Y:S01]  /*18040*/  LDS.128 R8, [R0+0x1e200] ;  /* 0x01e2000000087984 */ /* 0x000e220000000c00 */
[----:B------:R-:W-:Y:S02]  /*18050*/  PRMT R24, R5, 0x7604, R4 ;  /* 0x0000760405187816 */ /* 0x000fe40000000004 */
[----:B------:R-:W-:Y:S02]  /*18060*/  PRMT R29, R7, 0x7604, R6 ;  /* 0x00007604071d7816 */ /* 0x000fe40000000006 */
[----:B------:R-:W-:Y:S02]  /*18070*/  SHF.R.U32.HI R31, RZ, 0x8, R15 ;  /* 0x00000008ff1f7819 */ /* 0x000fe4000001160f */
[----:B------:R-:W-:-:S02]  /*18080*/  LOP3.LUT R26, R13, 0xff, RZ, 0xc0, !PT ;  /* 0x000000ff0d1a7812 */ /* 0x000fc400078ec0ff */
[----:B------:R-:W-:Y:S02]  /*18090*/  LOP3.LUT R30, R15, 0xff, RZ, 0xc0, !PT ;  /* 0x000000ff0f1e7812 */ /* 0x000fe400078ec0ff */
[----:B------:R-:W-:Y:S02]  /*180a0*/  LOP3.LUT R31, R31, 0xff, RZ, 0xc0, !PT ;  /* 0x000000ff1f1f7812 */ /* 0x000fe400078ec0ff */
[----:B------:R-:W-:Y:S02]  /*180b0*/  SHF.R.U32.HI R28, RZ, 0x8, R14 ;  /* 0x00000008ff1c7819 */ /* 0x000fe4000001160e */
[----:B------:R-:W-:Y:S02]  /*180c0*/  PRMT R26, R3, 0x7604, R26 ;  /* 0x00007604031a7816 */ /* 0x000fe4000000001a */
[----:B------:R-:W-:Y:S02]  /*180d0*/  SHF.R.U32.HI R3, RZ, 0x10, R33 ;  /* 0x00000010ff037819 */ /* 0x000fe40000011621 */
[----:B------:R-:W-:-:S02]  /*180e0*/  PRMT R30, R31, 0x7604, R30 ;  /* 0x000076041f1e7816 */ /* 0x000fc4000000001e */
[----:B------:R-:W-:Y:S01]  /*180f0*/  LOP3.LUT R27, R14, 0xff, RZ, 0xc0, !PT ;  /* 0x000000ff0e1b7812 */ /* 0x000fe200078ec0ff */
[----:B------:R-:W-:Y:S01]  /*18100*/  IMAD.U32 R3, R3, 0x10000, RZ ;  /* 0x0001000003037824 */ /* 0x000fe200078e00ff */
[----:B------:R-:W-:Y:S02]  /*18110*/  LOP3.LUT R28, R28, 0xff, RZ, 0xc0, !PT ;  /* 0x000000ff1c1c7812 */ /* 0x000fe400078ec0ff */
[----:B------:R-:W-:Y:S02]  /*18120*/  SHF.R.U32.HI R31, RZ, 0x10, R13 ;  /* 0x00000010ff1f7819 */ /* 0x000fe4000001160d */
[----:B------:R-:W-:Y:S02]  /*18130*/  PRMT R37, R28, 0x7604, R27 ;  /* 0x000076041c257816 */ /* 0x000fe4000000001b */
[----:B------:R-:W-:Y:S02]  /*18140*/  SHF.L.U32 R31, R31, 0x10, RZ ;  /* 0x000000101f1f7819 */ /* 0x000fe400000006ff */
[----:B------:R-:W-:-:S02]  /*18150*/  SHF.R.U32.HI R27, RZ, 0x10, R35 ;  /* 0x00000010ff1b7819 */ /* 0x000fc40000011623 */
[----:B------:R-:W-:Y:S02]  /*18160*/  SHF.R.U32.HI R39, RZ, 0x10, R15 ;  /* 0x00000010ff277819 */ /* 0x000fe4000001160f */
[--C-:B------:R-:W-:Y:S01]  /*18170*/  LOP3.LUT R21, R21, 0xff0000, R32.reuse, 0xf8, !PT ;  /* 0x00ff000015157812 */ /* 0x100fe200078ef820 */
[----:B------:R-:W-:Y:S01]  /*18180*/  IMAD.U32 R27, R27, 0x10000, RZ ;  /* 0x000100001b1b7824 */ /* 0x000fe200078e00ff */
[----:B------:R-:W-:Y:S01]  /*18190*/  LOP3.LUT R31, R26, 0xff0000, R31, 0xf8, !PT ;  /* 0x00ff00001a1f7812 */ /* 0x000fe200078ef81f */
[----:B------:R-:W-:Y:S01]  /*181a0*/  IMAD.U32 R39, R39, 0x10000, RZ ;  /* 0x0001000027277824 */ /* 0x000fe200078e00ff */
[----:B------:R-:W-:Y:S02]  /*181b0*/  LOP3.LUT R3, R20, 0xff0000, R3, 0xf8, !PT ;  /* 0x00ff000014037812 */ /* 0x000fe400078ef803 */
[----:B------:R-:W-:Y:S02]  /*181c0*/  LOP3.LUT R20, R21, 0xff000000, R32, 0xf8, !PT ;  /* 0xff00000015147812 */ /* 0x000fe400078ef820 */
[----:B------:R-:W-:-:S02]  /*181d0*/  LOP3.LUT R21, R37, 0xff0000, R14, 0xf8, !PT ;  /* 0x00ff000025157812 */ /* 0x000fc400078ef80e */
[----:B------:R-:W-:Y:S02]  /*181e0*/  LOP3.LUT R37, R31, 0xff000000, R13, 0xf8, !PT ;  /* 0xff0000001f257812 */ /* 0x000fe400078ef80d */
[----:B------:R-:W-:Y:S02]  /*181f0*/  LOP3.LUT R26, R3, 0xff000000, R33, 0xf8, !PT ;  /* 0xff000000031a7812 */ /* 0x000fe400078ef821 */
[----:B------:R-:W-:Y:S02]  /*18200*/  LOP3.LUT R27, R24, 0xff0000, R27, 0xf8, !PT ;  /* 0x00ff0000181b7812 */ /* 0x000fe400078ef81b */
[----:B------:R-:W-:Y:S02]  /*18210*/  LOP3.LUT R41, R30, 0xff0000, R39, 0xf8, !PT ;  /* 0x00ff00001e297812 */ /* 0x000fe400078ef827 */
[----:B------:R-:W-:Y:S02]  /*18220*/  F2FP.F16.E4M3.UNPACK_B R38, R37 ;  /* 0x00000025ff26723e */ /* 0x000fe400020006ff */
[----:B0-----:R-:W-:-:S02]  /*18230*/  F2FP.F16.E4M3.UNPACK_B R24, R9 ;  /* 0x00000009ff18723e */ /* 0x001fc400020006ff */
[----:B------:R-:W-:Y:S01]  /*18240*/  F2FP.F16.E4M3.UNPACK_B R30, R26 ;  /* 0x0000001aff1e723e */ /* 0x000fe200020006ff */
[--C-:B------:R-:W-:Y:S01]  /*18250*/  HADD2.F32 R40, -RZ, R38.reuse.H0_H0 ;  /* 0x20000026ff287230 */ /* 0x100fe20000004100 */
[----:B------:R-:W-:Y:S01]  /*18260*/  LOP3.LUT R29, R29, 0xff0000, R12, 0xf8, !PT ;  /* 0x00ff00001d1d7812 */ /* 0x000fe200078ef80c */
[----:B------:R-:W-:Y:S01]  /*18270*/  HADD2.F32 R38, -RZ, R38.H1_H1 ;  /* 0x30000026ff267230 */ /* 0x000fe20000004100 */
[----:B------:R-:W-:Y:S02]  /*18280*/  LOP3.LUT R41, R41, 0xff000000, R15, 0xf8, !PT ;  /* 0xff00000029297812 */ /* 0x000fe400078ef80f */
[----:B------:R-:W-:Y:S02]  /*18290*/  LOP3.LUT R25, R25, 0xff0000, R34, 0xf8, !PT ;  /* 0x00ff000019197812 */ /* 0x000fe400078ef822 */
[----:B------:R-:W-:Y:S01]  /*182a0*/  LOP3.LUT R36, R27, 0xff000000, R35, 0xf8, !PT ;  /* 0xff0000001b247812 */ /* 0x000fe200078ef823 */
[--C-:B------:R-:W-:Y:S01]  /*182b0*/  HADD2.F32 R35, -RZ, R30.reuse.H0_H0 ;  /* 0x2000001eff237230 */ /* 0x100fe20000004100 */
[----:B------:R-:W-:Y:S01]  /*182c0*/  LOP3.LUT R39, R29, 0xff000000, R12, 0xf8, !PT ;  /* 0xff0000001d277812 */ /* 0x000fe200078ef80c */
[----:B------:R-:W-:Y:S01]  /*182d0*/  HADD2.F32 R30, -RZ, R30.H1_H1 ;  /* 0x3000001eff1e7230 */ /* 0x000fe20000004100 */
[----:B------:R-:W-:-:S02]  /*182e0*/  LOP3.LUT R3, R25, 0xff000000, R34, 0xf8, !PT ;  /* 0xff00000019037812 */ /* 0x000fc400078ef822 */
[----:B------:R-:W-:Y:S02]  /*182f0*/  LOP3.LUT R12, R21, 0xff000000, R14, 0xf8, !PT ;  /* 0xff000000150c7812 */ /* 0x000fe400078ef80e */
[----:B------:R-:W-:Y:S02]  /*18300*/  F2FP.F16.E4M3.UNPACK_B R25, R9.H1 ;  /* 0x00000009ff19723e */ /* 0x000fe400030006ff */
[-C--:B------:R-:W-:Y:S02]  /*18310*/  F2FP.F16.E4M3.UNPACK_B R31, R11.reuse ;  /* 0x0000000bff1f723e */ /* 0x080fe400020006ff */
[----:B------:R-:W-:Y:S02]  /*18320*/  F2FP.F16.E4M3.UNPACK_B R34, R11.H1 ;  /* 0x0000000bff22723e */ /* 0x000fe400030006ff */
[----:B------:R-:W-:Y:S02]  /*18330*/  F2FP.F16.E4M3.UNPACK_B R26, R26.H1 ;  /* 0x0000001aff1a723e */ /* 0x000fe400030006ff */
[----:B------:R-:W-:-:S02]  /*18340*/  F2FP.F16.E4M3.UNPACK_B R32, R8 ;  /* 0x00000008ff20723e */ /* 0x000fc400020006ff */
[----:B------:R-:W-:Y:S01]  /*18350*/  F2FP.F16.E4M3.UNPACK_B R33, R8.H1 ;  /* 0x00000008ff21723e */ /* 0x000fe200030006ff */
[----:B------:R-:W-:Y:S01]  /*18360*/  HADD2.F32 R8, -RZ, R24.H1_H1 ;  /* 0x30000018ff087230 */ /* 0x000fe20000004100 */
[----:B------:R-:W-:-:S04]  /*18370*/  F2FP.F16.E4M3.UNPACK_B R37, R37.H1 ;  /* 0x00000025ff25723e */ /* 0x000fc800030006ff */
[----:B------:R-:W-:Y:S01]  /*18380*/  FMUL.FTZ R43, R8, R30 ;  /* 0x0000001e082b7220 */ /* 0x000fe20000410000 */
[----:B--2---:R-:W0:Y:S02]  /*18390*/  LDS.128 R4, [R49+0x1e200] ;  /* 0x01e2000031047984 */ /* 0x004e240000000c00 */
[-C--:B0-----:R-:W-:Y:S02]  /*183a0*/  F2FP.F16.E4M3.UNPACK_B R13, R5.reuse ;  /* 0x00000005ff0d723e */ /* 0x081fe400020006ff */
[----:B------:R-:W-:Y:S01]  /*183b0*/  F2FP.F16.E4M3.UNPACK_B R15, R5.H1 ;  /* 0x00000005ff0f723e */ /* 0x000fe200030006ff */
[----:B------:R-:W-:Y:S01]  /*183c0*/  HADD2.F32 R5, -RZ, R24.H0_H0 ;  /* 0x20000018ff057230 */ /* 0x000fe20000004100 */
[-C--:B------:R-:W-:Y:S01]  /*183d0*/  F2FP.F16.E4M3.UNPACK_B R28, R7.reuse ;  /* 0x00000007ff1c723e */ /* 0x080fe200020006ff */
[--C-:B------:R-:W-:Y:S01]  /*183e0*/  HADD2.F32 R14, -RZ, R13.reuse.H0_H0 ;  /* 0x2000000dff0e7230 */ /* 0x100fe20000004100 */
[----:B------:R-:W-:Y:S01]  /*183f0*/  F2FP.F16.E4M3.UNPACK_B R29, R7.H1 ;  /* 0x00000007ff1d723e */ /* 0x000fe200030006ff */
[----:B------:R-:W-:-:S02]  /*18400*/  HADD2.F32 R13, -RZ, R13.H1_H1 ;  /* 0x3000000dff0d7230 */ /* 0x000fc40000004100 */
[C---:B------:R-:W-:Y:S01]  /*18410*/  FMUL.FTZ R9, R5.reuse, R40 ;  /* 0x0000002805097220 */ /* 0x040fe20000410000 */
[-C--:B------:R-:W-:Y:S01]  /*18420*/  FMUL.FTZ R11, R5, R35.reuse ;  /* 0x00000023050b7220 */ /* 0x080fe20000410000 */
[----:B------:R-:W-:Y:S01]  /*18430*/  HADD2.F32 R24, -RZ, R15.H0_H0 ;  /* 0x2000000fff187230 */ /* 0x000fe20000004100 */
[----:B------:R-:W-:Y:S01]  /*18440*/  F2FP.F16.E4M3.UNPACK_B R27, R4.H1 ;  /* 0x00000004ff1b723e */ /* 0x000fe200030006ff */
[C---:B------:R-:W-:Y:S01]  /*18450*/  FFMA.FTZ R5, R14.reuse, R35, -R9 ;  /* 0x000000230e057223 */ /* 0x040fe20000010809 */
[----:B------:R-:W-:Y:S01]  /*18460*/  FFMA.FTZ R9, R14, R40, R11 ;  /* 0x000000280e097223 */ /* 0x000fe2000001000b */
[----:B------:R-:W-:Y:S02]  /*18470*/  HADD2.F32 R11, -RZ, R25.H0_H0 ;  /* 0x20000019ff0b7230 */ /* 0x000fe40000004100 */
[----:B------:R-:W-:Y:S01]  /*18480*/  FMUL.FTZ R14, R8, R38 ;  /* 0x00000026080e7220 */ /* 0x000fe20000410000 */
[----:B------:R-:W-:Y:S01]  /*18490*/  HADD2.F32 R35, -RZ, R26.H0_H0 ;  /* 0x2000001aff237230 */ /* 0x000fe20000004100 */
[----:B------:R-:W-:Y:S01]  /*184a0*/  F2FP.F16.E4M3.UNPACK_B R21, R4 ;  /* 0x00000004ff15723e */ /* 0x000fe200020006ff */
[----:B------:R-:W-:-:S02]  /*184b0*/  HADD2.F32 R40, -RZ, R37.H0_H0 ;  /* 0x20000025ff287230 */ /* 0x000fc40000004100 */
[C---:B------:R-:W-:Y:S01]  /*184c0*/  FFMA.FTZ R8, R13.reuse, R30, -R14 ;  /* 0x0000001e0d087223 */ /* 0x040fe2000001080e */
[----:B------:R-:W-:Y:S01]  /*184d0*/  FFMA.FTZ R14, R13, R38, R43 ;  /* 0x000000260d0e7223 */ /* 0x000fe2000001002b */
[C---:B------:R-:W-:Y:S01]  /*184e0*/  FMUL.FTZ R47, R11.reuse, R35 ;  /* 0x000000230b2f7220 */ /* 0x040fe20000410000 */
[----:B------:R-:W-:Y:S02]  /*184f0*/  HADD2.F32 R30, -RZ, R26.H1_H1 ;  /* 0x3000001aff1e7230 */ /* 0x000fe40000004100 */
[-C--:B----4-:R-:W-:Y:S01]  /*18500*/  FMUL.FTZ R45, R11, R40.reuse ;  /* 0x000000280b2d7220 */ /* 0x090fe20000410000 */
[----:B------:R-:W-:Y:S02]  /*18510*/  HADD2.F32 R38, -RZ, R37.H1_H1 ;  /* 0x30000025ff267230 */ /* 0x000fe40000004100 */
[C---:B------:R-:W-:Y:S01]  /*18520*/  FFMA.FTZ R13, R24.reuse, R40, R47 ;  /* 0x00000028180d7223 */ /* 0x040fe2000001002f */
[----:B------:R-:W-:Y:S01]  /*18530*/  F2FP.F16.E4M3.UNPACK_B R40, R41 ;  /* 0x00000029ff28723e */ /* 0x000fe200020006ff */
[----:B------:R-:W-:Y:S01]  /*18540*/  FFMA.FTZ R11, R24, R35, -R45 ;  /* 0x00000023180b7223 */ /* 0x000fe2000001082d */
[-C--:B------:R-:W-:Y:S01]  /*18550*/  F2FP.F16.E4M3.UNPACK_B R35, R36.reuse ;  /* 0x00000024ff23723e */ /* 0x080fe200020006ff */
        /* <DEDUP_REMOVED lines=8> */
[----:B------:R-:W-:Y:S02]  /*185e0*/  HADD2.F32 R15, -RZ, R15.H1_H1 ;  /* 0x3000000fff0f7230 */ /* 0x000fe40000004100 */
[C---:B------:R-:W-:Y:S01]  /*185f0*/  FMUL.FTZ R48, R26.reuse, R42 ;  /* 0x0000002a1a307220 */ /* 0x040fe20000410000 */
[--C-:B------:R-:W-:Y:S02]  /*18600*/  HADD2.F32 R25, -RZ, R28.reuse.H0_H0 ;  /* 0x2000001cff197230 */ /* 0x100fe40000004100 */
[-C--:B------:R-:W-:Y:S01]  /*18610*/  FMUL.FTZ R45, R26, R37.reuse ;  /* 0x000000251a2d7220 */ /* 0x080fe20000410000 */
[----:B------:R-:W-:Y:S01]  /*18620*/  F2FP.F16.E4M3.UNPACK_B R4, R6 ;  /* 0x00000006ff04723e */ /* 0x000fe200020006ff */
[C---:B------:R-:W-:Y:S01]  /*18630*/  FFMA.FTZ R24, R15.reuse, R30, -R46 ;  /* 0x0000001e0f187223 */ /* 0x040fe2000001082e */
[----:B------:R-:W-:Y:S01]  /*18640*/  FFMA.FTZ R26, R15, R38, R43 ;  /* 0x000000260f1a7223 */ /* 0x000fe2000001002b */
[----:B------:R-:W-:Y:S01]  /*18650*/  FFMA.FTZ R15, R25, R37, -R48 ;  /* 0x00000025190f7223 */ /* 0x000fe20000010830 */
[----:B------:R-:W-:-:S02]  /*18660*/  HADD2.F32 R30, -RZ, R28.H1_H1 ;  /* 0x3000001cff1e7230 */ /* 0x000fc40000004100 */
[----:B------:R-:W-:Y:S01]  /*18670*/  FFMA.FTZ R25, R25, R42, R45 ;  /* 0x0000002a19197223 */ /* 0x000fe2000001002d */
[----:B------:R-:W-:Y:S01]  /*18680*/  HADD2.F32 R37, -RZ, R35.H1_H1 ;  /* 0x30000023ff257230 */ /* 0x000fe20000004100 */
[----:B------:R-:W-:Y:S01]  /*18690*/  F2FP.F16.E4M3.UNPACK_B R7, R6.H1 ;  /* 0x00000006ff07723e */ /* 0x000fe200030006ff */
[----:B------:R-:W-:Y:S01]  /*186a0*/  HADD2.F32 R43, -RZ, R40.H1_H1 ;  /* 0x30000028ff2b7230 */ /* 0x000fe20000004100 */
[-C--:B------:R-:W-:Y:S01]  /*186b0*/  F2FP.F16.E4M3.UNPACK_B R6, R10.reuse ;  /* 0x0000000aff06723e */ /* 0x080fe200020006ff */
[----:B------:R-:W-:Y:S01]  /*186c0*/  HADD2.F32 R28, -RZ, R31.H1_H1 ;  /* 0x3000001fff1c7230 */ /* 0x000fe20000004100 */
[----:B------:R-:W-:Y:S01]  /*186d0*/  F2FP.F16.E4M3.UNPACK_B R10, R10.H1 ;  /* 0x0000000aff0a723e */ /* 0x000fe200030006ff */
        /* <DEDUP_REMOVED lines=20> */
[----:B------:R-:W-:Y:S01]  /*18820*/  F2FP.SATFINITE.E4M3.F32.PACK_AB_MERGE_C R13, R26, R13, RZ ;  /* 0x0000000d1a0d723e */ /* 0x000fe200048070ff */
        /* <DEDUP_REMOVED lines=24> */
[-C--:B------:R-:W-:Y:S01]  /*189b0*/  F2FP.F16.E4M3.UNPACK_B R34, R12.reuse.H1 ;  /* 0x0000000cff22723e */ /* 0x080fe200030006ff */
[----:B------:R-:W-:Y:S02]  /*189c0*/  HADD2.F32 R39, -RZ, R39.H1_H1 ;  /* 0x30000027ff277230 */ /* 0x000fe40000004100 */
[C---:B------:R-:W-:Y:S01]  /*189d0*/  FMUL.FTZ R35, R29.reuse, R33 ;  /* 0x000000211d237220 */ /* 0x040fe20000410000 */
[----:B------:R-:W-:Y:S02]  /*189e0*/  HADD2.F32 R32, -RZ, R32.H1_H1 ;  /* 0x30000020ff207230 */ /* 0x000fe40000004100 */
[----:B------:R-:W-:Y:S01]  /*189f0*/  FMUL.FTZ R29, R29, R27 ;  /* 0x0000001b1d1d7220 */ /* 0x000fe20000410000 */
[----:B------:R-:W-:Y:S01]  /*18a00*/  HADD2.F32 R20, -RZ, R21.H0_H0 ;  /* 0x20000015ff147230 */ /* 0x000fe20000004100 */
[----:B------:R-:W-:Y:S01]  /*18a10*/  F2FP.F16.E4M3.UNPACK_B R12, R12 ;  /* 0x0000000cff0c723e */ /* 0x000fe200020006ff */
        /* <DEDUP_REMOVED lines=13> */
[----:B------:R-:W-:Y:S01]  /*18af0*/  F2FP.SATFINITE.E4M3.F32.PACK_AB_MERGE_C R45, R50, R45, RZ ;  /* 0x0000002d322d723e */ /* 0x000fe200048070ff */
[----:B------:R-:W-:Y:S02]  /*18b00*/  HADD2.F32 R29, -RZ, R20.H1_H1 ;  /* 0x30000014ff1d7230 */ /* 0x000fe40000004100 */
[C---:B------:R-:W-:Y:S01]  /*18b10*/  FMUL.FTZ R39, R27.reuse, R31 ;  /* 0x0000001f1b277220 */ /* 0x040fe20000410000 */
[----:B------:R-:W-:Y:S02]  /*18b20*/  HADD2.F32 R20, -RZ, R7.H0_H0 ;  /* 0x20000007ff147230 */ /* 0x000fe40000004100 */
[----:B------:R-:W-:Y:S01]  /*18b30*/  FMUL.FTZ R27, R27, R21 ;  /* 0x000000151b1b7220 */ /* 0x000fe20000410000 */
[----:B------:R-:W-:Y:S01]  /*18b40*/  HADD2.F32 R34, -RZ, R34.H1_H1 ;  /* 0x30000022ff227230 */ /* 0x000fe20000004100 */
[----:B------:R-:W-:Y:S01]  /*18b50*/  F2FP.SATFINITE.E4M3.F32.PACK_AB_MERGE_C R40, R40, R41, RZ ;  /* 0x000000292828723e */ /* 0x000fe200048070ff */
[----:B------:R-:W-:-:S02]  /*18b60*/  HADD2.F32 R10, -RZ, R10.H1_H1 ;  /* 0x3000000aff0a7230 */ /* 0x000fc40000004100 */
[C---:B------:R-:W-:Y:S01]  /*18b70*/  FFMA.FTZ R39, R20.reuse, R21, -R39 ;  /* 0x0000001514277223 */ /* 0x040fe20000010827 */
[----:B------:R-:W-:Y:S02]  /*18b80*/  HADD2.F32 R7, -RZ, R7.H1_H1 ;  /* 0x30000007ff077230 */ /* 0x000fe40000004100 */
[----:B------:R-:W-:Y:S01]  /*18b90*/  FFMA.FTZ R31, R20, R31, R27 ;  /* 0x0000001f141f7223 */ /* 0x000fe2000001001b */
[----:B------:R-:W-:Y:S02]  /*18ba0*/  HADD2.F32 R20, -RZ, R12.H0_H0 ;  /* 0x2000000cff147230 */ /* 0x000fe40000004100 */
[CC--:B------:R-:W-:Y:S01]  /*18bb0*/  FMUL.FTZ R38, R10.reuse, R34.reuse ;  /* 0x000000220a267220 */ /* 0x0c0fe20000410000 */
[----:B------:R-:W-:Y:S01]  /*18bc0*/  FMUL.FTZ R21, R10, R29 ;  /* 0x0000001d0a157220 */ /* 0x000fe20000410000 */
[--C-:B------:R-:W-:Y:S01]  /*18bd0*/  HADD2.F32 R10, -RZ, R3.reuse.H0_H0 ;  /* 0x20000003ff0a7230 */ /* 0x100fe20000004100 */
[----:B------:R-:W-:Y:S01]  /*18be0*/  F2FP.SATFINITE.E4M3.F32.PACK_AB_MERGE_C R5, R8, R5, R11 ;  /* 0x000000050805723e */ /* 0x000fe2000480700b */
[C---:B------:R-:W-:Y:S01]  /*18bf0*/  FFMA.FTZ R38, R7.reuse, R29, -R38 ;  /* 0x0000001d07267223 */ /* 0x040fe20000010826 */
[----:B------:R-:W-:Y:S01]  /*18c00*/  FFMA.FTZ R42, R7, R34, R21 ;  /* 0x00000022072a7223 */ /* 0x000fe20000010015 */
[----:B------:R-:W-:Y:S01]  /*18c10*/  HADD2.F32 R7, -RZ, R6.H0_H0 ;  /* 0x20000006ff077230 */ /* 0x000fe20000004100 */
[----:B------:R-:W-:Y:S01]  /*18c20*/  F2FP.SATFINITE.E4M3.F32.PACK_AB_MERGE_C R9, R14, R9, R13 ;  /* 0x000000090e09723e */ /* 0x000fe2000480700d */
[----:B------:R-:W-:Y:S01]  /*18c30*/  HADD2.F32 R21, -RZ, R3.H1_H1 ;  /* 0x30000003ff157230 */ /* 0x000fe20000004100 */
[----:B------:R-:W-:Y:S01]  /*18c40*/  F2FP.SATFINITE.E4M3.F32.PACK_AB_MERGE_C R38, R38, R39, RZ ;  /* 0x000000272626723e */ /* 0x000fe200048070ff */
[----:B------:R-:W-:-:S02]  /*18c50*/  HADD2.F32 R27, -RZ, R12.H1_H1 ;  /* 0x3000000cff1b7230 */ /* 0x000fc40000004100 */
[C---:B------:R-:W-:Y:S01]  /*18c60*/  FMUL.FTZ R12, R7.reuse, R20 ;  /* 0x00000014070c7220 */ /* 0x040fe20000410000 */
[----:B------:R-:W-:Y:S02]  /*18c70*/  HADD2.F32 R6, -RZ, R6.H1_H1 ;  /* 0x30000006ff067230 */ /* 0x000fe40000004100 */
[-C--:B------:R-:W-:Y:S01]  /*18c80*/  FMUL.FTZ R7, R7, R10.reuse ;  /* 0x0000000a07077220 */ /* 0x080fe20000410000 */
        /* <DEDUP_REMOVED lines=14> */
[----:B------:R-:W-:Y:S02]  /*18d70*/  F2FP.SATFINITE.E4M3.F32.PACK_AB_MERGE_C R11, R30, R25, R45 ;  /* 0x000000191e0b723e */ /* 0x000fe4000480702d */
[----:B------:R-:W-:Y:S01]  /*18d80*/  F2FP.SATFINITE.E4M3.F32.PACK_AB_MERGE_C R8, R32, R33, R40 ;  /* 0x000000212008723e */ /* 0x000fe20004807028 */
[----:B------:R2:W-:Y:S01]  /*18d90*/  STS.128 [R49+0x1e200], R4 ;  /* 0x01e2000431007388 */ /* 0x0005e20000000c00 */
[----:B------:R-:W-:-:S05]  /*18da0*/  F2FP.SATFINITE.E4M3.F32.PACK_AB_MERGE_C R10, R27, R10, R31 ;  /* 0x0000000a1b0a723e */ /* 0x000fca000480701f */
[----:B------:R2:W-:Y:S02]  /*18db0*/  STS.128 [R0+0x1e200], R8 ;  /* 0x01e2000800007388 */ /* 0x0005e40000000c00 */
.L_x_2884:
[----:B------:R-:W-:Y:S05]  /*18dc0*/  BSYNC B0 ;  /* 0x0000000000007941 */ /* 0x000fea0003800000 */
.L_x_2877:
        /* <DEDUP_REMOVED lines=8> */
.L_x_2875:
[----:B0-23--:R-:W-:-:S05]  /*18e50*/  IMAD.U32 R0, RZ, RZ, UR49 ;  /* 0x00000031ff007e24 */ /* 0x00dfca000f8e00ff */
[----:B------:R-:W-:-:S13]  /*18e60*/  ISETP.NE.AND P0, PT, R0, 0x3, PT ;  /* 0x000000030000780c */ /* 0x000fda0003f05270 */
[----:B------:R-:W-:Y:S05]  /*18e70*/  @!P0 BRA `(.L_x_2904) ;  /* 0x0000000000048947 */ /* 0x000fea0003800000 */
[----:B------:R-:W-:Y:S01]  /*18e80*/  BPT.TRAP 0x1 ;  /* 0x000000040000795c */ /* 0x000fe20000300000 */
.L_x_2904:
[----:B------:R-:W-:Y:S01]  /*18e90*/  IMAD R0, R221, 0x8, R18 ;  /* 0x00000008dd007824 */ /* 0x000fe200078e0212 */
[----:B-1--4-:R-:W-:-:S04]  /*18ea0*/  SHF.L.U32 R3, R229, 0x1f, RZ ;  /* 0x0000001fe5037819 */ /* 0x012fc800000006ff */
[----:B------:R0:W1:Y:S01]  /*18eb0*/  SYNCS.PHASECHK.TRANS64.TRYWAIT P1, [R0+URZ+0x33430], R3 ;  /* 0x03343003000075a7 */ /* 0x000062000802017f */
[----:B------:R-:W-:Y:S05]  /*18ec0*/  @!P0 BRA `(.L_x_2905) ;  /* 0x0000000000048947 */ /* 0x000fea0003800000 */
[----:B------:R-:W-:Y:S01]  /*18ed0*/  BPT.TRAP 0x1 ;  /* 0x000000040000795c */ /* 0x000fe20000300000 */
.L_x_2905:
[----:B-1----:R-:W-:Y:S05]  /*18ee0*/  @P1 BRA `(.L_x_2906) ;  /* 0x0000000000081947 */ /* 0x002fea0003800000 */
[----:B------:R-:W1:Y:S02]  /*18ef0*/  SYNCS.PHASECHK.TRANS64.TRYWAIT P1, [R0+URZ+0x33430], R3 ;  /* 0x03343003000075a7 */ /* 0x000e64000802017f */
[----:B-1----:R-:W-:Y:S05]  /*18f00*/  @!P1 BRA `(.L_x_2907) ;  /* 0x000001d8003c9947 */ /* 0x002fea0003800000 */
.L_x_2906:
[----:B------:R-:W-:Y:S05]  /*18f10*/  WARPSYNC.ALL ;  /* 0x0000000000007948 */ /* 0x000fea0003800000 */
[----:B01----:R-:W-:Y:S01]  /*18f20*/  VIADD R3, R18, 0x24200 ;  /* 0x0002420012037836 */ /* 0x003fe20000000000 */
[----:B------:R-:W-:Y:S01]  /*18f30*/  R2UR UR24, R44 ;  /* 0x000000002c1872ca */ /* 0x000fe200000e0000 */
[----:B-----5:R-:W-:Y:S01]  /*18f40*/  IMAD.MOV.U32 R5, RZ, RZ, -0x7fffffe0 ;  /* 0x80000020ff057424 */ /* 0x020fe200078e00ff */
[----:B------:R-:W-:Y:S01]  /*18f50*/  WARPGROUP.ARRIVE ;  /* 0x00000000000079c5 */ /* 0x000fe20000000000 */
[----:B------:R-:W-:Y:S01]  /*18f60*/  UMOV UR25, 0x80000020 ;  /* 0x8000002000197882 */ /* 0x000fe20000000000 */
[----:B------:R-:W-:Y:S01]  /*18f70*/  SHF.R.U32.HI R3, RZ, 0x4, R3 ;  /* 0x00000004ff037819 */ /* 0x000fe20000011603 */
[----:B------:R-:W-:Y:S01]  /*18f80*/  IMAD.MOV.U32 R7, RZ, RZ, -0x7fffffe0 ;  /* 0x80000020ff077424 */ /* 0x000fe200078e00ff */
[----:B------:R-:W-:Y:S01]  /*18f90*/  R2UR UR27, R5 ;  /* 0x00000000051b72ca */ /* 0x000fe200000e0000 */
[----:B------:R-:W-:Y:S01]  /*18fa0*/  UMOV UR5, UR25 ;  /* 0x0000001900057c82 */ /* 0x000fe20008000000 */
[----:B------:R-:W-:Y:S01]  /*18fb0*/  LOP3.LUT R3, R3, 0x3fff, RZ, 0xc0, !PT ;  /* 0x00003fff03037812 */ /* 0x000fe200078ec0ff */
[----:B------:R-:W-:Y:S01]  /*18fc0*/  IMAD.MOV.U32 R9, RZ, RZ, -0x7fffffe0 ;  /* 0x80000020ff097424 */ /* 0x000fe200078e00ff */
[----:B------:R-:W-:Y:S01]  /*18fd0*/  R2UR UR7, R7 ;  /* 0x00000000070772ca */ /* 0x000fe200000e0000 */
[----:B------:R-:W-:Y:S01]  /*18fe0*/  UMOV UR9, UR25 ;  /* 0x0000001900097c82 */ /* 0x000fe20008000000 */
[----:B------:R-:W-:Y:S01]  /*18ff0*/  LOP3.LUT R13, R3, 0x10000, RZ, 0xfc, !PT ;  /* 0x00010000030d7812 */ /* 0x000fe200078efcff */
[----:B------:R-:W-:Y:S01]  /*19000*/  ULOP3.LUT UR24, UR24, 0x10000, URZ, 0xfc, !UPT ;  /* 0x0001000018187892 */ /* 0x000fe2000f8efc3f */
[----:B------:R-:W-:Y:S01]  /*19010*/  R2UR UR11, R9 ;  /* 0x00000000090b72ca */ /* 0x000fe200000e0000 */
[----:B------:R-:W-:Y:S01]  /*19020*/  UMOV UR13, UR25 ;  /* 0x00000019000d7c82 */ /* 0x000fe20008000000 */
[----:B------:R-:W-:Y:S01]  /*19030*/  R2UR UR15, R7 ;  /* 0x00000000070f72ca */ /* 0x000fe200000e0000 */
[----:B------:R-:W-:Y:S01]  /*19040*/  IMAD R4, R221, 0x780, R13 ;  /* 0x00000780dd047824 */ /* 0x000fe200078e020d */
[----:B------:R-:W-:Y:S01]  /*19050*/  R2UR UR19, R9 ;  /* 0x00000000091372ca */ /* 0x000fe200000e0000 */
[----:B------:R-:W-:Y:S01]  /*19060*/  UMOV UR17, UR25 ;  /* 0x0000001900117c82 */ /* 0x000fe20008000000 */
[----:B------:R-:W-:Y:S01]  /*19070*/  UMOV UR4, UR24 ;  /* 0x0000001800047c82 */ /* 0x000fe20008000000 */
[C---:B------:R-:W-:Y:S01]  /*19080*/  VIADD R6, R4.reuse, 0x80 ;  /* 0x0000008004067836 */ /* 0x040fe20000000000 */
[C---:B------:R-:W-:Y:S01]  /*19090*/  R2UR UR26, R4.reuse ;  /* 0x00000000041a72ca */ /* 0x040fe200000e0000 */
[----:B------:R-:W-:Y:S01]  /*190a0*/  UMOV UR8, UR24 ;  /* 0x0000001800087c82 */ /* 0x000fe20008000000 */
[----:B------:R-:W-:Y:S01]  /*190b0*/  IADD3 R8, R4, 0x100, RZ ;  /* 0x0000010004087810 */ /* 0x000fe20007ffe0ff */
[----:B------:R-:W-:Y:S01]  /*190c0*/  UMOV UR12, UR24 ;  /* 0x00000018000c7c82 */ /* 0x000fe20008000000 */
[----:B------:R-:W-:Y:S01]  /*190d0*/  R2UR UR6, R6 ;  /* 0x00000000060672ca */ /* 0x000fe200000e0000 */
[----:B------:R-:W-:Y:S01]  /*190e0*/  VIADD R6, R4, 0x180 ;  /* 0x0000018004067836 */ /* 0x000fe20000000000 */
[----:B------:R-:W-:Y:S01]  /*190f0*/  R2UR UR10, R8 ;  /* 0x00000000080a72ca */ /* 0x000fe200000e0000 */
[----:B------:R-:W-:Y:S01]  /*19100*/  VIADD R8, R4, 0x200 ;  /* 0x0000020004087836 */ /* 0x000fe20000000000 */
[----:B------:R-:W-:Y:S01]  /*19110*/  UMOV UR16, UR24 ;  /* 0x0000001800107c82 */ /* 0x000fe20008000000 */
[----:B------:R-:W-:Y:S01]  /*19120*/  IMAD.MOV.U32 R7, RZ, RZ, -0x7fffffe0 ;  /* 0x80000020ff077424 */ /* 0x000fe200078e00ff */
[----:B------:R-:W-:Y:S01]  /*19130*/  R2UR UR14, R6 ;  /* 0x00000000060e72ca */ /* 0x000fe200000e0000 */
[----:B------:R-:W-:Y:S01]  /*19140*/  IMAD.MOV.U32 R9, RZ, RZ, -0x7fffffe0 ;  /* 0x80000020ff097424 */ /* 0x000fe200078e00ff */
[----:B------:R-:W-:Y:S01]  /*19150*/  R2UR UR18, R8 ;  /* 0x00000000081272ca */ /* 0x000fe200000e0000 */
[----:B------:R-:W-:Y:S01]  /*19160*/  QGMMA.64x32x32.F32.E4M3.E4M3 R88, gdesc[UR24], RZ, !UPT, gsb0 ;  /* 0x00600000185879f3 */ /* 0x000fe2000c0008ff */
[C---:B------:R-:W-:Y:S01]  /*19170*/  IADD3 R6, R4.reuse, 0x2, RZ ;  /* 0x0000000204067810 */ /* 0x040fe20007ffe0ff */
[C---:B------:R-:W-:Y:S01]  /*19180*/  VIADD R8, R4.reuse, 0x82 ;  /* 0x0000008204087836 */ /* 0x040fe20000000000 */
[----:B------:R-:W-:Y:S01]  /*19190*/  MOV R11, 0x80000020 ;  /* 0x80000020000b7802 */ /* 0x000fe20000000f00 */
[----:B------:R-:W-:-:S02]  /*191a0*/  VIADD R10, R4, 0x102 ;  /* 0x00000102040a7836 */ /* 0x000fc40000000000 */
[----:B------:R-:W-:-:S05]  /*191b0*/  IMAD.MOV.U32 R5, RZ, RZ, -0x7fffffe0 ;  /* 0x80000020ff057424 */ /* 0x000fca00078e00ff */
[----:B------:R-:W-:Y:S01]  /*191c0*/  R2UR UR47, R5 ;  /* 0x00000000052f72ca */ /* 0x000fe200000e0000 */
[----:B------:R-:W-:Y:S02]  /*191d0*/  WARPGROUP.DEPBAR.LE gsb0, 0x0 ;  /* 0x00008000000079c5 */ /* 0x000fe40000010000 */
[----:B------:R-:W-:-:S06]  /*191e0*/  WARPGROUP.ARRIVE ;  /* 0x00000000000079c5 */ /* 0x000fcc0000000000 */
[----:B------:R-:W-:Y:S01]  /*191f0*/  QGMMA.64x32x32.F32.E4M3.E4M3 R72, gdesc[UR4], RZ, !UPT, gsb0 ;  /* 0x00600000044879f3 */ /* 0x000fe2000c0008ff */
[----:B------:R-:W-:Y:S01]  /*19200*/  R2UR UR6, R6 ;  /* 0x00000000060672ca */ /* 0x000fe200000e0000 */
[----:B------:R-:W-:Y:S01]  /*19210*/  UIADD3 UR4, UR24, 0x2, URZ ;  /* 0x0000000218047890 */ /* 0x000fe2000fffe03f */
[----:B------:R-:W-:Y:S01]  /*19220*/  R2UR UR7, R7 ;  /* 0x00000000070772ca */ /* 0x000fe200000e0000 */
[----:B------:R-:W-:Y:S01]  /*19230*/  UMOV UR5, 0x80000020 ;  /* 0x8000002000057882 */ /* 0x000fe20000000000 */
[----:B------:R-:W-:Y:S01]  /*19240*/  VIADD R6, R4, 0x182 ;  /* 0x0000018204067836 */ /* 0x000fe20000000000 */
[----:B------:R-:W-:Y:S01]  /*19250*/  UMOV UR21, UR5 ;  /* 0x0000000500157c82 */ /* 0x000fe20008000000 */
[----:B------:R-:W-:Y:S02]  /*19260*/  IMAD.MOV.U32 R7, RZ, RZ, -0x7fffffe0 ;  /* 0x80000020ff077424 */ /* 0x000fe400078e00ff */
[----:B------:R-:W-:Y:S01]  /*19270*/  UMOV UR20, UR4 ;  /* 0x0000000400147c82 */ /* 0x000fe20008000000 */
        /* <DEDUP_REMOVED lines=56> */
[----:B------:R-:W-:Y:S02]  /*19600*/  R2UR UR31, R9 ;  /* 0x00000000091f72ca */ /* 0x000fe400000e0000 */
        /* <DEDUP_REMOVED lines=164> */
.L_x_2908:
[----:B------:R-:W2:Y:S01]  /*1a050*/  LDL.LU R107, [R1+0xc] ;  /* 0x00000c00016b7983 */ /* 0x000ea20000300800 */
[----:B------:R-:W0:Y:S01]  /*1a060*/  LDC R105, c[0x0][0x448] ;  /* 0x00011200ff697b82 */ /* 0x000e220000000800 */
[C---:B------:R-:W-:Y:S01]  /*1a070*/  FMUL.FTZ R21, R2.reuse, R80 ;  /* 0x0000005002157220 */ /* 0x040fe20000410000 */
[C---:B------:R-:W-:Y:S01]  /*1a080*/  FMUL.FTZ R11, R2.reuse, R72 ;  /* 0x00000048020b7220 */ /* 0x040fe20000410000 */
[----:B------:R-:W3:Y:S01]  /*1a090*/  LDL R104, [R1+0x5c] ;  /* 0x00005c0001687983 */ /* 0x000ee20000100800 */
[C---:B------:R-:W-:Y:S01]  /*1a0a0*/  FMUL.FTZ R20, R2.reuse, R77 ;  /* 0x0000004d02147220 */ /* 0x040fe20000410000 */
[C---:B------:R-:W-:Y:S01]  /*1a0b0*/  FMUL.FTZ R15, R2.reuse, R90 ;  /* 0x0000005a020f7220 */ /* 0x040fe20000410000 */
[C---:B------:R-:W-:Y:S01]  /*1a0c0*/  FMUL.FTZ R10, R2.reuse, R101 ;  /* 0x00000065020a7220 */ /* 0x040fe20000410000 */
[----:B------:R-:W3:Y:S01]  /*1a0d0*/  LDL R108, [R1+0x48] ;  /* 0x00004800016c7983 */ /* 0x000ee20000100800 */
[C---:B------:R-:W-:Y:S01]  /*1a0e0*/  FMUL.FTZ R80, R2.reuse, R87 ;  /* 0x0000005702507220 */ /* 0x040fe20000410000 */
[C---:B------:R-:W-:Y:S01]  /*1a0f0*/  FMUL.FTZ R72, R2.reuse, R81 ;  /* 0x0000005102487220 */ /* 0x040fe20000410000 */
[C---:B------:R-:W-:Y:S01]  /*1a100*/  FMUL.FTZ R81, R2.reuse, R86 ;  /* 0x0000005602517220 */ /* 0x040fe20000410000 */
[----:B------:R-:W4:Y:S01]  /*1a110*/  LDL R87, [R1+0x54] ;  /* 0x0000540001577983 */ /* 0x000f220000100800 */
        /* <DEDUP_REMOVED lines=11> */
[----:B------:R-:W-:Y:S01]  /*1a1d0*/  ULDC UR52, c[0x0][0x988] ;  /* 0x0002620000347ab9 */ /* 0x000fe20000000800 */
[----:B0-----:R-:W-:Y:S01]  /*1a1e0*/  ISETP.NE.AND P4, PT, R105, 0x1, PT ;  /* 0x000000016900780c */ /* 0x001fe20003f85270 */
[C---:B------:R-:W-:Y:S01]  /*1a1f0*/  FMUL.FTZ R86, R2.reuse, R63 ;  /* 0x0000003f02567220 */ /* 0x040fe20000410000 */
[----:B------:R-:W5:Y:S01]  /*1a200*/  LDL R105, [R1+0x50] ;  /* 0x0000500001697983 */ /* 0x000f620000100800 */
        /* <DEDUP_REMOVED lines=10> */
[----:B------:R-:W1:Y:S01]  /*1a2b0*/  @P4 LDC R63, c[0x0][0x44c] ;  /* 0x00011300ff3f4b82 */ /* 0x000e620000000800 */
[C---:B------:R-:W-:Y:S01]  /*1a2c0*/  FMUL.FTZ R100, R2.reuse, R102 ;  /* 0x0000006602647220 */ /* 0x040fe20000410000 */
[C---:B------:R-:W-:Y:S01]  /*1a2d0*/  FMUL.FTZ R73, R2.reuse, R84 ;  /* 0x0000005402497220 */ /* 0x040fe20000410000 */
[C---:B------:R-:W-:Y:S01]  /*1a2e0*/  FMUL.FTZ R56, R2.reuse, R56 ;  /* 0x0000003802387220 */ /* 0x040fe20000410000 */
[C---:B------:R-:W-:Y:S01]  /*1a2f0*/  FMUL.FTZ R57, R2.reuse, R57 ;  /* 0x0000003902397220 */ /* 0x040fe20000410000 */
[----:B------:R-:W-:Y:S01]  /*1a300*/  MUFU.TANH R75, R75 ;  /* 0x0000004b004b7308 */ /* 0x000fe20000002400 */
        /* <DEDUP_REMOVED lines=14> */
[----:B------:R-:W-:Y:S01]  /*1a3f0*/  VIADD R0, R0, 0x33440 ;  /* 0x0003344000007836 */ /* 0x000fe20000000000 */
[----:B------:R-:W-:Y:S01]  /*1a400*/  ULDC UR50, c[0x0][0x988] ;  /* 0x0002620000327ab9 */ /* 0x000fe20000000800 */
[----:B------:R-:W-:Y:S01]  /*1a410*/  ULDC UR51, c[0x0][0x988] ;  /* 0x0002620000337ab9 */ /* 0x000fe20000000800 */
[----:B--2---:R-:W-:Y:S01]  /*1a420*/  LOP3.LUT R107, R107, 0xfffffffe, RZ, 0xc0, !PT ;  /* 0xfffffffe6b6b7812 */ /* 0x004fe200078ec0ff */
[C---:B------:R-:W-:Y:S01]  /*1a430*/  FMUL.FTZ R85, R2.reuse, R62 ;  /* 0x0000003e02557220 */ /* 0x040fe20000410000 */
[C---:B------:R-:W-:Y:S01]  /*1a440*/  FMUL.FTZ R79, R2.reuse, R82 ;  /* 0x00000052024f7220 */ /* 0x040fe20000410000 */
[C---:B------:R-:W-:Y:S01]  /*1a450*/  FMUL.FTZ R82, R2.reuse, R58 ;  /* 0x0000003a02527220 */ /* 0x040fe20000410000 */
[----:B------:R-:W-:Y:S01]  /*1a460*/  @P4 LOP3.LUT R107, R107, 0x1, RZ, 0xfc, !PT ;  /* 0x000000016b6b4812 */ /* 0x000fe200078efcff */
[C---:B------:R-:W-:Y:S01]  /*1a470*/  FMUL.FTZ R58, R2.reuse, R60 ;  /* 0x0000003c023a7220 */ /* 0x040fe20000410000 */
[----:B------:R-:W2:Y:S01]  /*1a480*/  MUFU.TANH R89, R89 ;  /* 0x0000005900597308 */ /* 0x000ea20000002400 */
[----:B------:R-:W-:Y:S01]  /*1a490*/  FMUL.FTZ R94, R2, R98 ;  /* 0x00000062025e7220 */ /* 0x000fe20000410000 */
[----:B---3--:R-:W-:Y:S01]  /*1a4a0*/  IMAD.IADD R90, R104, 0x1, R108 ;  /* 0x00000001685a7824 */ /* 0x008fe200078e026c */
[----:B------:R3:W-:Y:S01]  /*1a4b0*/  STL [R1+0xc], R107 ;  /* 0x00000c6b01007387 */ /* 0x0007e20000100800 */
[C---:B------:R-:W-:Y:S01]  /*1a4c0*/  FMUL.FTZ R60, R2.reuse, R64 ;  /* 0x00000040023c7220 */ /* 0x040fe20000410000 */
[C---:B------:R-:W-:Y:S01]  /*1a4d0*/  FMUL.FTZ R98, R2.reuse, R103 ;  /* 0x0000006702627220 */ /* 0x040fe20000410000 */
[----:B------:R-:W-:-:S02]  /*1a4e0*/  FMUL.FTZ R84, R2, R59 ;  /* 0x0000003b02547220 */ /* 0x000fc40000410000 */
[----:B------:R-:W2:Y:S01]  /*1a4f0*/  MUFU.TANH R93, R93 ;  /* 0x0000005d005d7308 */ /* 0x000ea20000002400 */
[----:B---3--:R-:W3:Y:S01]  /*1a500*/  LDL R107, [R1+0x4c] ;  /* 0x00004c00016b7983 */ /* 0x008ee20000100800 */
[----:B-1----:R-:W-:-:S06]  /*1a510*/  @P4 IMAD.HI.U32 R62, R90, R63, RZ ;  /* 0x0000003f5a3e4227 */ /* 0x002fcc00078e00ff */
[----:B------:R-:W1:Y:S01]  /*1a520*/  MUFU.TANH R88, R88 ;  /* 0x0000005800587308 */ /* 0x000e620000002400 */
[----:B0-----:R-:W-:-:S05]  /*1a530*/  @P4 SHF.R.U32.HI R90, RZ, R83, R62 ;  /* 0x00000053ff5a4219 */ /* 0x001fca000001163e */
[----:B------:R-:W0:Y:S01]  /*1a540*/  SHFL.IDX PT, R83, R90, 0x1, 0x1c1f ;  /* 0x003c1f005a537f89 */ /* 0x000e2200000e0000 */
[C---:B------:R-:W-:Y:S01]  /*1a550*/  IMAD R64, R106.reuse, -0xa0, RZ ;  /* 0xffffff606a407824 */ /* 0x040fe200078e02ff */
[----:B------:R-:W1:Y:S01]  /*1a560*/  MUFU.TANH R94, R94 ;  /* 0x0000005e005e7308 */ /* 0x000e620000002400 */
[----:B-----5:R-:W-:-:S03]  /*1a570*/  IMAD R91, R106, -0xa0, R105 ;  /* 0xffffff606a5b7824 */ /* 0x020fc600078e0269 */
[C---:B----4-:R-:W-:Y:S02]  /*1a580*/  IADD3 R64, -R87.reuse, 0xa1, R64 ;  /* 0x000000a157407810 */ /* 0x050fe40007ffe140 */
[----:B------:R-:W-:Y:S02]  /*1a590*/  IADD3 R91, -R87, 0xa0, R91 ;  /* 0x000000a0575b7810 */ /* 0x000fe40007ffe15b */
[----:B------:R-:W4:Y:S08]  /*1a5a0*/  MUFU.TANH R96, R96 ;  /* 0x0000006000607308 */ /* 0x000f300000002400 */
[----:B------:R-:W5:Y:S08]  /*1a5b0*/  MUFU.TANH R100, R100 ;  /* 0x0000006400647308 */ /* 0x000f700000002400 */
[----:B------:R-:W5:Y:S08]  /*1a5c0*/  MUFU.TANH R98, R98 ;  /* 0x0000006200627308 */ /* 0x000f700000002400 */
[----:B------:R-:W5:Y:S01]  /*1a5d0*/  MUFU.TANH R101, R101 ;  /* 0x0000006500657308 */ /* 0x000f620000002400 */
[C---:B------:R-:W-:Y:S01]  /*1a5e0*/  FMUL.FTZ R59, R2.reuse, R61 ;  /* 0x0000003d023b7220 */ /* 0x040fe20000410000 */
[----:B------:R-:W-:-:S06]  /*1a5f0*/  FMUL.FTZ R61, R2, R65 ;  /* 0x00000041023d7220 */ /* 0x000fcc0000410000 */
[----:B------:R-:W5:Y:S08]  /*1a600*/  MUFU.TANH R77, R77 ;  /* 0x0000004d004d7308 */ /* 0x000f700000002400 */
[----:B------:R-:W5:Y:S01]  /*1a610*/  MUFU.TANH R76, R76 ;  /* 0x0000004c004c7308 */ /* 0x000f620000002400 */
[----:B------:R-:W-:-:S07]  /*1a620*/  FMUL.FTZ R103, R2, R67 ;  /* 0x0000004302677220 */ /* 0x000fce0000410000 */
[----:B------:R-:W5:Y:S01]  /*1a630*/  MUFU.TANH R79, R79 ;  /* 0x0000004f004f7308 */ /* 0x000f620000002400 */
[C---:B------:R-:W-:Y:S01]  /*1a640*/  FMUL.FTZ R102, R2.reuse, R66 ;  /* 0x0000004202667220 */ /* 0x040fe20000410000 */
[----:B------:R-:W-:-:S06]  /*1a650*/  FMUL.FTZ R67, R2, R47 ;  /* 0x0000002f02437220 */ /* 0x000fcc0000410000 */
[----:B------:R-:W5:Y:S01]  /*1a660*/  MUFU.TANH R78, R78 ;  /* 0x0000004e004e7308 */ /* 0x000f620000002400 */
[----:B------:R-:W-:-:S07]  /*1a670*/  FMUL.FTZ R62, R2, R68 ;  /* 0x00000044023e7220 */ /* 0x000fce0000410000 */
[----:B------:R-:W5:Y:S01]  /*1a680*/  MUFU.TANH R81, R81 ;  /* 0x0000005100517308 */ /* 0x000f620000002400 */
[C---:B------:R-:W-:Y:S01]  /*1a690*/  FMUL.FTZ R63, R2.reuse, R69 ;  /* 0x00000045023f7220 */ /* 0x040fe20000410000 */
[----:B------:R-:W-:-:S06]  /*1a6a0*/  FMUL.FTZ R68, R2, R50 ;  /* 0x0000003202447220 */ /* 0x000fcc0000410000 */
[----:B------:R-:W5:Y:S08]  /*1a6b0*/  MUFU.TANH R80, R80 ;  /* 0x0000005000507308 */ /* 0x000f700000002400 */
[----:B------:R-:W5:Y:S01]  /*1a6c0*/  MUFU.TANH R82, R82 ;  /* 0x0000005200527308 */ /* 0x000f620000002400 */
[----:B------:R-:W-:-:S07]  /*1a6d0*/  FMUL.FTZ R104, R2, R70 ;  /* 0x0000004602687220 */ /* 0x000fce0000410000 */
[----:B------:R-:W-:Y:S08]  /*1a6e0*/  MUFU.TANH R84, R84 ;  /* 0x0000005400547308 */ /* 0x000ff00000002400 */
        /* <DEDUP_REMOVED lines=22> */
[----:B------:R-:W-:Y:S01]  /*1a850*/  MUFU.TANH R56, R56 ;  /* 0x0000003800387308 */ /* 0x000fe20000002400 */
[----:B---3--:R-:W-:-:S07]  /*1a860*/  IADD3 R92, -R107, R64, R105 ;  /* 0x000000406b5c7210 */ /* 0x008fce0007ffe169 */
[----:B------:R-:W-:Y:S01]  /*1a870*/  MUFU.TANH R57, R57 ;  /* 0x0000003900397308 */ /* 0x000fe20000002400 */
[----:B0-----:R-:W-:-:S04]  /*1a880*/  VIADDMNMX R83, R83, R92, R91, PT ;  /* 0x0000005c53537246 */ /* 0x001fc8000380015b */
[----:B------:R-:W-:-:S03]  /*1a890*/  ISETP.GT.AND P1, PT, R83, RZ, PT ;  /* 0x000000ff5300720c */ /* 0x000fc60003f24270 */
[----:B------:R-:W-:Y:S01]  /*1a8a0*/  MUFU.TANH R58, R58 ;  /* 0x0000003a003a7308 */ /* 0x000fe20000002400 */
[C---:B------:R-:W-:Y:S02]  /*1a8b0*/  ISETP.GT.AND P2, PT, R83.reuse, 0x1, PT ;  /* 0x000000015300780c */ /* 0x040fe40003f44270 */
[----:B------:R-:W-:Y:S02]  /*1a8c0*/  ISETP.GT.AND P3, PT, R83, 0x8, PT ;  /* 0x000000085300780c */ /* 0x000fe40003f64270 */
[----:B------:R-:W-:Y:S02]  /*1a8d0*/  FSEL R87, R15, -INF , P1 ;  /* 0xff8000000f577808 */ /* 0x000fe40000800000 */
[----:B--2---:R-:W-:Y:S02]  /*1a8e0*/  FSEL R89, R89, -INF , P2 ;  /* 0xff80000059597808 */ /* 0x004fe40001000000 */
[----:B------:R-:W-:Y:S02]  /*1a8f0*/  ISETP.GT.AND P1, PT, R83, 0x9, PT ;  /* 0x000000095300780c */ /* 0x000fe40003f24270 */
[----:B------:R-:W-:-:S02]  /*1a900*/  FSEL R95, R93, -INF , P3 ;  /* 0xff8000005d5f7808 */ /* 0x000fc40001800000 */
[----:B------:R-:W-:Y:S02]  /*1a910*/  FMNMX.FTZ R64, R87, R89, !PT ;  /* 0x0000005957407209 */ /* 0x000fe40007810000 */
[----:B------:R-:W-:Y:S02]  /*1a920*/  ISETP.GT.AND P2, PT, R83, 0x10, PT ;  /* 0x000000105300780c */ /* 0x000fe40003f44270 */
[----:B-1----:R-:W-:Y:S02]  /*1a930*/  FSEL R97, R88, -INF , P1 ;  /* 0xff80000058617808 */ /* 0x002fe40000800000 */
[----:B------:R-:W-:Y:S02]  /*1a940*/  FMNMX.FTZ R64, R95, R64, !PT ;  /* 0x000000405f407209 */ /* 0x000fe40007810000 */
[----:B------:R-:W-:Y:S02]  /*1a950*/  ISETP.GT.AND P1, PT, R83, 0x11, PT ;  /* 0x000000115300780c */ /* 0x000fe40003f24270 */
[----:B------:R-:W-:-:S02]  /*1a960*/  FSEL R99, R94, -INF , P2 ;  /* 0xff8000005e637808 */ /* 0x000fc40001000000 */
[----:B------:R-:W-:Y:S02]  /*1a970*/  FMNMX.FTZ R64, R97, R64, !PT ;  /* 0x0000004061407209 */ /* 0x000fe40007810000 */
[----:B------:R-:W-:Y:S02]  /*1a980*/  ISETP.GT.AND P2, PT, R83, 0x18, PT ;  /* 0x000000185300780c */ /* 0x000fe40003f44270 */
[----:B----4-:R-:W-:Y:S02]  /*1a990*/  FSEL R93, R96, -INF , P1 ;  /* 0xff800000605d7808 */ /* 0x010fe40000800000 */
[----:B------:R-:W-:Y:S01]  /*1a9a0*/  FMNMX.FTZ R64, R99, R64, !PT ;  /* 0x0000004063407209 */ /* 0x000fe20007810000 */
[----:B------:R-:W-:Y:S01]  /*1a9b0*/  FMUL.FTZ R88, R2, R43 ;  /* 0x0000002b02587220 */ /* 0x000fe20000410000 */
[----:B------:R-:W-:Y:S02]  /*1a9c0*/  ISETP.GT.AND P1, PT, R83, 0x19, PT ;  /* 0x000000195300780c */ /* 0x000fe40003f24270 */
[----:B-----5:R-:W-:-:S02]  /*1a9d0*/  FSEL R43, R100, -INF , P2 ;  /* 0xff800000642b7808 */ /* 0x020fc40001000000 */
[----:B------:R-:W-:Y:S01]  /*1a9e0*/  FMNMX.FTZ R64, R93, R64, !PT ;  /* 0x000000405d407209 */ /* 0x000fe20007810000 */
[----:B------:R-:W-:Y:S01]  /*1a9f0*/  FMUL.FTZ R15, R2, R42 ;  /* 0x0000002a020f7220 */ /* 0x000fe20000410000 */
[----:B------:R-:W-:Y:S02]  /*1aa00*/  ISETP.GT.AND P2, PT, R83, 0x20, PT ;  /* 0x000000205300780c */ /* 0x000fe40003f44270 */
[----:B------:R-:W-:Y:S02]  /*1aa10*/  FSEL R42, R98, -INF , P1 ;  /* 0xff800000622a7808 */ /* 0x000fe40000800000 */
[----:B------:R-:W-:Y:S01]  /*1aa20*/  FMNMX.FTZ R65, R43, R64, !PT ;  /* 0x000000402b417209 */ /* 0x000fe20007810000 */
[----:B------:R-:W-:Y:S01]  /*1aa30*/  FMUL.FTZ R94, R2, R46 ;  /* 0x0000002e025e7220 */ /* 0x000fe20000410000 */
[----:B------:R-:W-:Y:S02]  /*1aa40*/  ISETP.GT.AND P1, PT, R83, 0x21, PT ;  /* 0x000000215300780c */ /* 0x000fe40003f24270 */
[----:B------:R-:W-:-:S02]  /*1aa50*/  FSEL R46, R101, -INF , P2 ;  /* 0xff800000652e7808 */ /* 0x000fc40001000000 */
[----:B------:R-:W-:Y:S02]  /*1aa60*/  FMNMX.FTZ R65, R42, R65, !PT ;  /* 0x000000412a417209 */ /* 0x000fe40007810000 */
[----:B------:R-:W-:Y:S02]  /*1aa70*/  ISETP.GT.AND P2, PT, R83, 0x28, PT ;  /* 0x000000285300780c */ /* 0x000fe40003f44270 */
[----:B------:R-:W-:Y:S02]  /*1aa80*/  FSEL R64, R75, -INF , P1 ;  /* 0xff8000004b407808 */ /* 0x000fe40000800000 */
[----:B------:R-:W-:Y:S02]  /*1aa90*/  FMNMX.FTZ R65, R46, R65, !PT ;  /* 0x000000412e417209 */ /* 0x000fe40007810000 */
        /* <DEDUP_REMOVED lines=9> */
[C---:B------:R-:W-:Y:S02]  /*1ab30*/  ISETP.GT.AND P2, PT, R83.reuse, 0x38, PT ;  /* 0x000000385300780c */ /* 0x040fe40003f44270 */
[----:B------:R-:W-:Y:S02]  /*1ab40*/  FSEL R66, R78, -INF , P1 ;  /* 0xff8000004e427808 */ /* 0x000fe40000800000 */
[----:B------:R-:W-:Y:S01]  /*1ab50*/  FMNMX.FTZ R69, R50, R69, !PT ;  /* 0x0000004532457209 */ /* 0x000fe20007810000 */
[----:B------:R-:W-:Y:S01]  /*1ab60*/  FMUL.FTZ R78, R2, R51 ;  /* 0x00000033024e7220 */ /* 0x000fe20000410000 */
[----:B------:R-:W-:Y:S02]  /*1ab70*/  ISETP.GT.AND P1, PT, R83, 0x39, PT ;  /* 0x000000395300780c */ /* 0x000fe40003f24270 */
[----:B------:R-:W-:-:S02]  /*1ab80*/  FSEL R51, R81, -INF , P2 ;  /* 0xff80000051337808 */ /* 0x000fc40001000000 */
[----:B------:R-:W-:Y:S01]  /*1ab90*/  FMNMX.FTZ R70, R66, R69, !PT ;  /* 0x0000004542467209 */ /* 0x000fe20007810000 */
[----:B------:R0:W-:Y:S01]  /*1aba0*/  MUFU.TANH R77, R67 ;  /* 0x00000043004d7308 */ /* 0x0001e20000002400 */
[----:B------:R-:W-:Y:S02]  /*1abb0*/  ISETP.GT.AND P2, PT, R83, 0x40, PT ;  /* 0x000000405300780c */ /* 0x000fe40003f44270 */
[----:B------:R-:W-:Y:S02]  /*1abc0*/  FMNMX.FTZ R70, R51, R70, !PT ;  /* 0x0000004633467209 */ /* 0x000fe40007810000 */
[----:B0-----:R-:W-:Y:S01]  /*1abd0*/  FSEL R67, R80, -INF , P1 ;  /* 0xff80000050437808 */ /* 0x001fe20000800000 */
[----:B------:R-:W-:Y:S01]  /*1abe0*/  FMUL.FTZ R80, R2, R54 ;  /* 0x0000003602507220 */ /* 0x000fe20000410000 */
[----:B------:R-:W-:Y:S02]  /*1abf0*/  ISETP.GT.AND P1, PT, R83, 0x41, PT ;  /* 0x000000415300780c */ /* 0x000fe40003f24270 */
[----:B------:R-:W-:-:S02]  /*1ac00*/  FSEL R54, R82, -INF , P2 ;  /* 0xff80000052367808 */ /* 0x000fc40001000000 */
[----:B------:R-:W-:Y:S01]  /*1ac10*/  FMNMX.FTZ R69, R67, R70, !PT ;  /* 0x0000004643457209 */ /* 0x000fe20007810000 */
[----:B------:R0:W-:Y:S01]  /*1ac20*/  MUFU.TANH R79, R68 ;  /* 0x00000044004f7308 */ /* 0x0001e20000002400 */
[----:B------:R-:W-:Y:S02]  /*1ac30*/  ISETP.GT.AND P2, PT, R83, 0x48, PT ;  /* 0x000000485300780c */ /* 0x000fe40003f44270 */
[----:B------:R-:W-:Y:S02]  /*1ac40*/  FMNMX.FTZ R81, R54, R69, !PT ;  /* 0x0000004536517209 */ /* 0x000fe40007810000 */
[----:B------:R-:W-:Y:S02]  /*1ac50*/  FSEL R69, R85, -INF , P2 ;  /* 0xff80000055457808 */ /* 0x000fe40001000000 */
[----:B0-----:R-:W-:Y:S02]  /*1ac60*/  FSEL R68, R84, -INF , P1 ;  /* 0xff80000054447808 */ /* 0x001fe40000800000 */
[----:B------:R-:W-:-:S02]  /*1ac70*/  ISETP.GT.AND P1, PT, R83, 0x49, PT ;  /* 0x000000495300780c */ /* 0x000fc40003f24270 */
[----:B------:R-:W-:Y:S01]  /*1ac80*/  FMNMX.FTZ R70, R68, R81, !PT ;  /* 0x0000005144467209 */ /* 0x000fe20007810000 */
[----:B------:R-:W-:Y:S01]  /*1ac90*/  FMUL.FTZ R75, R2, R55 ;  /* 0x00000037024b7220 */ /* 0x000fe20000410000 */
[----:B------:R-:W-:Y:S02]  /*1aca0*/  ISETP.GT.AND P2, PT, R83, 0x50, PT ;  /* 0x000000505300780c */ /* 0x000fe40003f44270 */
[----:B------:R-:W-:Y:S02]  /*1acb0*/  FSEL R55, R86, -INF , P1 ;  /* 0xff80000056377808 */ /* 0x000fe40000800000 */
[----:B------:R-:W-:Y:S01]  /*1acc0*/  FMNMX.FTZ R70, R69, R70, !PT ;  /* 0x0000004645467209 */ /* 0x000fe20007810000 */
[----:B------:R-:W0:Y:S01]  /*1acd0*/  MUFU.TANH R15, R15 ;  /* 0x0000000f000f7308 */ /* 0x000e220000002400 */
[----:B------:R-:W-:Y:S01]  /*1ace0*/  FMUL.FTZ R76, R2, R26 ;  /* 0x0000001a024c7220 */ /* 0x000fe20000410000 */
[----:B------:R-:W-:Y:S02]  /*1acf0*/  ISETP.GT.AND P1, PT, R83, 0x51, PT ;  /* 0x000000515300780c */ /* 0x000fe40003f24270 */
[----:B------:R-:W-:-:S02]  /*1ad00*/  FSEL R26, R102, -INF , P2 ;  /* 0xff800000661a7808 */ /* 0x000fc40001000000 */
[----:B------:R-:W-:Y:S02]  /*1ad10*/  FMNMX.FTZ R81, R55, R70, !PT ;  /* 0x0000004637517209 */ /* 0x000fe40007810000 */
[----:B------:R-:W1:Y:S01]  /*1ad20*/  MUFU.TANH R88, R88 ;  /* 0x0000005800587308 */ /* 0x000e620000002400 */
[----:B------:R-:W-:Y:S02]  /*1ad30*/  ISETP.GT.AND P2, PT, R83, 0x58, PT ;  /* 0x000000585300780c */ /* 0x000fe40003f44270 */
[----:B------:R-:W-:-:S05]  /*1ad40*/  FSEL R70, R103, -INF , P1 ;  /* 0xff80000067467808 */ /* 0x000fca0000800000 */
[----:B------:R2:W-:Y:S01]  /*1ad50*/  MUFU.TANH R85, R75 ;  /* 0x0000004b00557308 */ /* 0x0005e20000002400 */
[----:B------:R-:W-:Y:S02]  /*1ad60*/  ISETP.GT.AND P1, PT, R83, 0x59, PT ;  /* 0x000000595300780c */ /* 0x000fe40003f24270 */
[----:B--2---:R-:W-:-:S05]  /*1ad70*/  FMNMX.FTZ R75, R26, R81, !PT ;  /* 0x000000511a4b7209 */ /* 0x004fca0007810000 */
[----:B------:R-:W2:Y:S01]  /*1ad80*/  MUFU.TANH R94, R94 ;  /* 0x0000005e005e7308 */ /* 0x000ea20000002400 */
[----:B------:R-:W-:Y:S01]  /*1ad90*/  FMUL.FTZ R81, R2, R27 ;  /* 0x0000001b02517220 */ /* 0x000fe20000410000 */
[----:B------:R-:W-:Y:S02]  /*1ada0*/  FSEL R27, R104, -INF , P2 ;  /* 0xff800000681b7808 */ /* 0x000fe40001000000 */
[----:B------:R-:W-:Y:S02]  /*1adb0*/  FMNMX.FTZ R82, R70, R75, !PT ;  /* 0x0000004b46527209 */ /* 0x000fe40007810000 */
[----:B------:R-:W-:Y:S02]  /*1adc0*/  ISETP.GT.AND P2, PT, R83, 0x60, PT ;  /* 0x000000605300780c */ /* 0x000fe40003f44270 */
[----:B------:R3:W-:Y:S01]  /*1add0*/  MUFU.TANH R86, R76 ;  /* 0x0000004c00567308 */ /* 0x0007e20000002400 */
[----:B------:R-:W-:Y:S02]  /*1ade0*/  FSEL R71, R71, -INF , P1 ;  /* 0xff80000047477808 */ /* 0x000fe40000800000 */
[----:B------:R-:W-:-:S02]  /*1adf0*/  ISETP.GT.AND P1, PT, R83, 0x61, PT ;  /* 0x000000615300780c */ /* 0x000fc40003f24270 */
[----:B---3--:R-:W-:Y:S01]  /*1ae00*/  FMNMX.FTZ R76, R27, R82, !PT ;  /* 0x000000521b4c7209 */ /* 0x008fe20007810000 */
[----:B------:R-:W-:Y:S01]  /*1ae10*/  FMUL.FTZ R82, R2, R30 ;  /* 0x0000001e02527220 */ /* 0x000fe20000410000 */
[----:B0-----:R-:W-:Y:S02]  /*1ae20*/  FSEL R30, R15, -INF , P2 ;  /* 0xff8000000f1e7808 */ /* 0x001fe40001000000 */
[----:B------:R-:W-:Y:S01]  /*1ae30*/  FMNMX.FTZ R15, R71, R76, !PT ;  /* 0x0000004c470f7209 */ /* 0x000fe20007810000 */
[----:B------:R-:W0:Y:S01]  /*1ae40*/  MUFU.TANH R78, R78 ;  /* 0x0000004e004e7308 */ /* 0x000e220000002400 */
[----:B------:R-:W-:Y:S02]  /*1ae50*/  ISETP.GT.AND P2, PT, R83, 0x68, PT ;  /* 0x000000685300780c */ /* 0x000fe40003f44270 */
[----:B-1----:R-:W-:Y:S02]  /*1ae60*/  FSEL R75, R88, -INF , P1 ;  /* 0xff800000584b7808 */ /* 0x002fe40000800000 */
[----:B------:R-:W-:-:S02]  /*1ae70*/  FMNMX.FTZ R84, R30, R15, !PT ;  /* 0x0000000f1e547209 */ /* 0x000fc40007810000 */
[C---:B------:R-:W-:Y:S01]  /*1ae80*/  ISETP.GT.AND P1, PT, R83.reuse, 0x69, PT ;  /* 0x000000695300780c */ /* 0x040fe20003f24270 */
[----:B------:R-:W1:Y:S01]  /*1ae90*/  MUFU.TANH R80, R80 ;  /* 0x0000005000507308 */ /* 0x000e620000002400 */
[----:B--2---:R-:W-:Y:S01]  /*1aea0*/  FSEL R76, R94, -INF , P2 ;  /* 0xff8000005e4c7808 */ /* 0x004fe20001000000 */
[----:B------:R-:W-:Y:S01]  /*1aeb0*/  FMUL.FTZ R15, R2, R31 ;  /* 0x0000001f020f7220 */ /* 0x000fe20000410000 */
[----:B------:R-:W-:-:S05]  /*1aec0*/  ISETP.GT.AND P2, PT, R83, 0x70, PT ;  /* 0x000000705300780c */ /* 0x000fca0003f44270 */
[----:B------:R2:W3:Y:S01]  /*1aed0*/  MUFU.TANH R96, R81 ;  /* 0x0000005100607308 */ /* 0x0004e20000002400 */
[----:B------:R-:W-:Y:S02]  /*1aee0*/  FSEL R31, R77, -INF , P1 ;  /* 0xff8000004d1f7808 */ /* 0x000fe40000800000 */
[----:B--2---:R-:W-:-:S05]  /*1aef0*/  FMNMX.FTZ R81, R75, R84, !PT ;  /* 0x000000544b517209 */ /* 0x004fca0007810000 */
[----:B------:R2:W4:Y:S01]  /*1af00*/  MUFU.TANH R98, R82 ;  /* 0x0000005200627308 */ /* 0x0005220000002400 */
[----:B------:R-:W-:Y:S02]  /*1af10*/  ISETP.GT.AND P1, PT, R83, 0x71, PT ;  /* 0x000000715300780c */ /* 0x000fe40003f24270 */
[----:B--2---:R-:W-:Y:S01]  /*1af20*/  FMNMX.FTZ R82, R76, R81, !PT ;  /* 0x000000514c527209 */ /* 0x004fe20007810000 */
[----:B------:R-:W-:Y:S01]  /*1af30*/  FMUL.FTZ R81, R2, R34 ;  /* 0x0000002202517220 */ /* 0x000fe20000410000 */
[----:B------:R-:W-:Y:S02]  /*1af40*/  FSEL R34, R79, -INF , P2 ;  /* 0xff8000004f227808 */ /* 0x000fe40001000000 */
[----:B------:R-:W-:Y:S02]  /*1af50*/  FMNMX.FTZ R79, R31, R82, !PT ;  /* 0x000000521f4f7209 */ /* 0x000fe40007810000 */
[----:B------:R-:W-:Y:S02]  /*1af60*/  ISETP.GT.AND P2, PT, R83, 0x78, PT ;  /* 0x000000785300780c */ /* 0x000fe40003f44270 */
[----:B0-----:R-:W-:-:S02]  /*1af70*/  FSEL R77, R78, -INF , P1 ;  /* 0xff8000004e4d7808 */ /* 0x001fc40000800000 */
[----:B------:R-:W-:Y:S02]  /*1af80*/  FMNMX.FTZ R82, R34, R79, !PT ;  /* 0x0000004f22527209 */ /* 0x000fe40007810000 */
[----:B------:R-:W-:Y:S02]  /*1af90*/  ISETP.GT.AND P1, PT, R83, 0x79, PT ;  /* 0x000000795300780c */ /* 0x000fe40003f24270 */
[----:B-1----:R-:W-:Y:S02]  /*1afa0*/  FSEL R78, R80, -INF , P2 ;  /* 0xff800000504e7808 */ /* 0x002fe40001000000 */
[----:B------:R-:W-:Y:S01]  /*1afb0*/  FMNMX.FTZ R79, R77, R82, !PT ;  /* 0x000000524d4f7209 */ /* 0x000fe20007810000 */
[----:B------:R0:W1:Y:S01]  /*1afc0*/  MUFU.TANH R84, R15 ;  /* 0x0000000f00547308 */ /* 0x0000620000002400 */
[----:B------:R-:W-:Y:S02]  /*1afd0*/  ISETP.GT.AND P2, PT, R83, 0x80, PT ;  /* 0x000000805300780c */ /* 0x000fe40003f44270 */
[----:B------:R-:W-:Y:S01]  /*1afe0*/  FMNMX.FTZ R80, R78, R79, !PT ;  /* 0x0000004f4e507209 */ /* 0x000fe20007810000 */
[----:B0-----:R-:W-:Y:S01]  /*1aff0*/  FMUL.FTZ R15, R2, R35 ;  /* 0x00000023020f7220 */ /* 0x001fe20000410000 */
[----:B------:R-:W-:-:S03]  /*1b000*/  FSEL R35, R85, -INF , P1 ;  /* 0xff80000055237808 */ /* 0x000fc60000800000 */
[----:B------:R0:W2:Y:S01]  /*1b010*/  MUFU.TANH R88, R81 ;  /* 0x0000005100587308 */ /* 0x0000a20000002400 */
[----:B------:R-:W-:Y:S02]  /*1b020*/  ISETP.GT.AND P1, PT, R83, 0x81, PT ;  /* 0x000000815300780c */ /* 0x000fe40003f24270 */
[----:B------:R-:W-:Y:S02]  /*1b030*/  FSEL R79, R86, -INF , P2 ;  /* 0xff800000564f7808 */ /* 0x000fe40001000000 */
[----:B------:R-:W-:Y:S01]  /*1b040*/  FMNMX.FTZ R80, R35, R80, !PT ;  /* 0x0000005023507209 */ /* 0x000fe20007810000 */
[----:B------:R-:W-:Y:S01]  /*1b050*/  FMUL.FTZ R82, R2, R38 ;  /* 0x0000002602527220 */ /* 0x000fe20000410000 */
[----:B------:R-:W-:Y:S01]  /*1b060*/  ISETP.GT.AND P2, PT, R83, 0x88, PT ;  /* 0x000000885300780c */ /* 0x000fe20003f44270 */
[----:B------:R5:W2:Y:S01]  /*1b070*/  MUFU.TANH R94, R15 ;  /* 0x0000000f005e7308 */ /* 0x000aa20000002400 */
[----:B---3--:R-:W-:Y:S02]  /*1b080*/  FSEL R38, R96, -INF , P1 ;  /* 0xff80000060267808 */ /* 0x008fe40000800000 */
[----:B0-----:R-:W-:-:S02]  /*1b090*/  FMNMX.FTZ R81, R79, R80, !PT ;  /* 0x000000504f517209 */ /* 0x001fc40007810000 */
[C---:B------:R-:W-:Y:S02]  /*1b0a0*/  ISETP.GT.AND P1, PT, R83.reuse, 0x89, PT ;  /* 0x000000895300780c */ /* 0x040fe40003f24270 */
[----:B----4-:R-:W-:Y:S01]  /*1b0b0*/  FSEL R80, R98, -INF , P2 ;  /* 0xff80000062507808 */ /* 0x010fe20001000000 */
[----:B------:R0:W3:Y:S01]  /*1b0c0*/  MUFU.TANH R85, R82 ;  /* 0x0000005200557308 */ /* 0x0000e20000002400 */
[----:B-----5:R-:W-:Y:S01]  /*1b0d0*/  FMUL.FTZ R15, R2, R39 ;  /* 0x00000027020f7220 */ /* 0x020fe20000410000 */
[----:B------:R-:W-:Y:S02]  /*1b0e0*/  FMNMX.FTZ R39, R38, R81, !PT ;  /* 0x0000005126277209 */ /* 0x000fe40007810000 */
[----:B-1----:R-:W-:Y:S02]  /*1b0f0*/  FSEL R81, R84, -INF , P1 ;  /* 0xff80000054517808 */ /* 0x002fe40000800000 */
[----:B------:R-:W-:Y:S02]  /*1b100*/  ISETP.GT.AND P2, PT, R83, 0x90, PT ;  /* 0x000000905300780c */ /* 0x000fe40003f44270 */
[----:B------:R1:W4:Y:S01]  /*1b110*/  MUFU.TANH R96, R15 ;  /* 0x0000000f00607308 */ /* 0x0003220000002400 */
[----:B------:R-:W-:-:S02]  /*1b120*/  FMNMX.FTZ R84, R80, R39, !PT ;  /* 0x0000002750547209 */ /* 0x000fc40007810000 */
[----:B------:R-:W-:Y:S02]  /*1b130*/  ISETP.GT.AND P1, PT, R83, 0x91, PT ;  /* 0x000000915300780c */ /* 0x000fe40003f24270 */
[----:B--2---:R-:W-:Y:S02]  /*1b140*/  FSEL R39, R88, -INF , P2 ;  /* 0xff80000058277808 */ /* 0x004fe40001000000 */
[----:B------:R-:W-:Y:S01]  /*1b150*/  FMNMX.FTZ R84, R81, R84, !PT ;  /* 0x0000005451547209 */ /* 0x000fe20007810000 */
[----:B0-----:R-:W-:Y:S01]  /*1b160*/  FMUL.FTZ R82, R2, R44 ;  /* 0x0000002c02527220 */ /* 0x001fe20000410000 */
[----:B------:R-:W-:Y:S02]  /*1b170*/  ISETP.GT.AND P2, PT, R83, 0x98, PT ;  /* 0x000000985300780c */ /* 0x000fe40003f44270 */
[----:B------:R-:W-:Y:S02]  /*1b180*/  FSEL R44, R94, -INF , P1 ;  /* 0xff8000005e2c7808 */ /* 0x000fe40000800000 */
[----:B-1----:R-:W-:Y:S01]  /*1b190*/  FMNMX.FTZ R15, R39, R84, !PT ;  /* 0x00000054270f7209 */ /* 0x002fe20007810000 */
[----:B------:R-:W-:Y:S01]  /*1b1a0*/  FMUL.FTZ R84, R2, R45 ;  /* 0x0000002d02547220 */ /* 0x000fe20000410000 */
[----:B------:R-:W-:-:S02]  /*1b1b0*/  ISETP.GT.AND P1, PT, R83, 0x99, PT ;  /* 0x000000995300780c */ /* 0x000fc40003f24270 */
[----:B---3--:R-:W-:Y:S02]  /*1b1c0*/  FSEL R45, R85, -INF , P2 ;  /* 0xff800000552d7808 */ /* 0x008fe40001000000 */
[----:B------:R-:W-:Y:S02]  /*1b1d0*/  FMNMX.FTZ R86, R44, R15, !PT ;  /* 0x0000000f2c567209 */ /* 0x000fe40007810000 */
[----:B----4-:R-:W-:Y:S02]  /*1b1e0*/  FSEL R83, R96, -INF , P1 ;  /* 0xff80000060537808 */ /* 0x010fe40000800000 */
[----:B------:R-:W-:-:S04]  /*1b1f0*/  FMNMX.FTZ R86, R45, R86, !PT ;  /* 0x000000562d567209 */ /* 0x000fc80007810000 */
[----:B------:R-:W-:-:S05]  /*1b200*/  FMNMX.FTZ R86, R83, R86, !PT ;  /* 0x0000005653567209 */ /* 0x000fca0007810000 */
[----:B------:R-:W0:Y:S04]  /*1b210*/  SHFL.BFLY PT, R15, R86, 0x2, 0x1f ;  /* 0x0c401f00560f7f89 */ /* 0x000e2800000e0000 */
[----:B------:R-:W1:Y:S01]  /*1b220*/  SHFL.IDX PT, R90, R90, RZ, 0x1c1f ;  /* 0x001c1fff5a5a7589 */ /* 0x000e6200000e0000 */
[----:B0-----:R-:W-:-:S05]  /*1b230*/  FMNMX.FTZ R85, R86, R15, !PT ;  /* 0x0000000f56557209 */ /* 0x001fca0007810000 */
[----:B------:R-:W0:Y:S01]  /*1b240*/  SHFL.BFLY PT, R86, R85, 0x1, 0x1f ;  /* 0x0c201f0055567f89 */ /* 0x000e2200000e0000 */
[----:B-1----:R-:W-:-:S04]  /*1b250*/  VIADDMNMX R91, R90, R92, R91, PT ;  /* 0x0000005c5a5b7246 */ /* 0x002fc8000380015b */
[C---:B------:R-:W-:Y:S02]  /*1b260*/  ISETP.GT.AND P2, PT, R91.reuse, 0x1, PT ;  /* 0x000000015b00780c */ /* 0x040fe40003f44270 */
[----:B------:R-:W-:Y:S02]  /*1b270*/  ISETP.GT.AND P3, PT, R91, 0x8, PT ;  /* 0x000000085b00780c */ /* 0x000fe40003f64270 */
[----:B0-----:R-:W-:Y:S01]  /*1b280*/  FMNMX.FTZ R15, R85, R86, !PT ;  /* 0x00000056550f7209 */ /* 0x001fe20007810000 */
[----:B------:R-:W-:Y:S01]  /*1b290*/  FMUL.FTZ R85, R2, R36 ;  /* 0x0000002402557220 */ /* 0x000fe20000410000 */
[----:B------:R-:W-:Y:S02]  /*1b2a0*/  IMAD.U32 R36, RZ, RZ, UR52 ;  /* 0x00000034ff247e24 */ /* 0x000fe4000f8e00ff */
[C---:B------:R-:W-:Y:S02]  /*1b2b0*/  FSETP.NEU.FTZ.AND P1, PT, R15.reuse, -INF , PT ;  /* 0xff8000000f00780b */ /* 0x040fe40003f3d000 */
[----:B------:R-:W-:-:S05]  /*1b2c0*/  FFMA.FTZ R36, R15, R36, -8 ;  /* 0xc10000000f247423 */ /* 0x000fca0000010024 */
[----:B------:R-:W-:Y:S02]  /*1b2d0*/  FSEL R36, R36, RZ, P1 ;  /* 0x000000ff24247208 */ /* 0x000fe40000800000 */
[----:B------:R-:W-:Y:S02]  /*1b2e0*/  ISETP.GT.AND P1, PT, R91, RZ, PT ;  /* 0x000000ff5b00720c */ /* 0x000fe40003f24270 */
[----:B------:R-:W-:Y:S02]  /*1b2f0*/  FSEL R92, R4, -INF , P2 ;  /* 0xff800000045c7808 */ /* 0x000fe40001000000 */
[----:B------:R-:W-:Y:S01]  /*1b300*/  FSEL R3, R3, -INF , P1 ;  /* 0xff80000003037808 */ /* 0x000fe20000800000 */
[----:B------:R-:W-:Y:S01]  /*1b310*/  FFMA.FTZ R94, R93, UR52, -R36 ;  /* 0x000000345d5e7c23 */ /* 0x000fe20008010824 */
[----:B------:R-:W-:Y:S02]  /*1b320*/  ISETP.GT.AND P1, PT, R91, 0x9, PT ;  /* 0x000000095b00780c */ /* 0x000fe40003f24270 */
[----:B------:R-:W-:-:S02]  /*1b330*/  FSEL R93, R5, -INF , P3 ;  /* 0xff800000055d7808 */ /* 0x000fc40001800000 */
[----:B------:R-:W-:Y:S01]  /*1b340*/  FMNMX.FTZ R4, R3, R92, !PT ;  /* 0x0000005c03047209 */ /* 0x000fe20007810000 */
[--C-:B------:R-:W-:Y:S01]  /*1b350*/  FFMA.FTZ R88, R95, UR52, -R36.reuse ;  /* 0x000000345f587c23 */ /* 0x100fe20008010824 */
[----:B------:R-:W-:Y:S02]  /*1b360*/  ISETP.GT.AND P2, PT, R91, 0x10, PT ;  /* 0x000000105b00780c */ /* 0x000fe40003f44270 */
[----:B------:R-:W-:Y:S02]  /*1b370*/  FSEL R6, R6, -INF , P1 ;  /* 0xff80000006067808 */ /* 0x000fe40000800000 */
[----:B------:R-:W-:Y:S01]  /*1b380*/  FMNMX.FTZ R95, R93, R4, !PT ;  /* 0x000000045d5f7209 */ /* 0x000fe20007810000 */
[----:B------:R-:W-:Y:S01]  /*1b390*/  FFMA.FTZ R96, R43, UR52, -R36 ;  /* 0x000000342b607c23 */ /* 0x000fe20008010824 */
[----:B------:R-:W-:Y:S02]  /*1b3a0*/  ISETP.GT.AND P1, PT, R91, 0x11, PT ;  /* 0x000000115b00780c */ /* 0x000fe40003f24270 */
[----:B------:R-:W-:-:S02]  /*1b3b0*/  FSEL R43, R7, -INF , P2 ;  /* 0xff800000072b7808 */ /* 0x000fc40001000000 */
[----:B------:R-:W-:Y:S01]  /*1b3c0*/  FMNMX.FTZ R4, R6, R95, !PT ;  /* 0x0000005f06047209 */ /* 0x000fe20007810000 */
[----:B------:R0:W-:Y:S01]  /*1b3d0*/  MUFU.EX2 R5, R94 ;  /* 0x0000005e00057308 */ /* 0x0001e20000000800 */
[----:B------:R-:W-:Y:S02]  /*1b3e0*/  ISETP.GT.AND P2, PT, R91, 0x18, PT ;  /* 0x000000185b00780c */ /* 0x000fe40003f44270 */
[----:B------:R-:W-:Y:S02]  /*1b3f0*/  FMNMX.FTZ R95, R43, R4, !PT ;  /* 0x000000042b5f7209 */ /* 0x000fe40007810000 */
[----:B------:R-:W-:Y:S02]  /*1b400*/  FSEL R9, R9, -INF , P2 ;  /* 0xff80000009097808 */ /* 0x000fe40001000000 */
[----:B0-----:R-:W-:Y:S02]  /*1b410*/  FSEL R94, R8, -INF , P1 ;  /* 0xff800000085e7808 */ /* 0x001fe40000800000 */
[----:B------:R-:W-:-:S02]  /*1b420*/  ISETP.GT.AND P1, PT, R91, 0x19, PT ;  /* 0x000000195b00780c */ /* 0x000fc40003f24270 */
[----:B------:R-:W-:Y:S02]  /*1b430*/  FMNMX.FTZ R4, R94, R95, !PT ;  /* 0x0000005f5e047209 */ /* 0x000fe40007810000 */
[----:B------:R-:W-:Y:S02]  /*1b440*/  ISETP.GT.AND P2, PT, R91, 0x20, PT ;  /* 0x000000205b00780c */ /* 0x000fe40003f44270 */
[----:B------:R-:W-:Y:S02]  /*1b450*/  FSEL R10, R10, -INF , P1 ;  /* 0xff8000000a0a7808 */ /* 0x000fe40000800000 */
[----:B------:R-:W-:Y:S01]  /*1b460*/  FMNMX.FTZ R95, R9, R4, !PT ;  /* 0x00000004095f7209 */ /* 0x000fe20007810000 */
[----:B------:R-:W-:Y:S01]  /*1b470*/  FFMA.FTZ R8, R46, UR52, -R36 ;  /* 0x000000342e087c23 */ /* 0x000fe20008010824 */
[----:B------:R-:W-:Y:S02]  /*1b480*/  ISETP.GT.AND P1, PT, R91, 0x21, PT ;  /* 0x000000215b00780c */ /* 0x000fe40003f24270 */
[----:B------:R-:W-:-:S02]  /*1b490*/  FSEL R46, R11, -INF , P2 ;  /* 0xff8000000b2e7808 */ /* 0x000fc40001000000 */
[----:B------:R-:W-:Y:S02]  /*1b4a0*/  FMNMX.FTZ R95, R10, R95, !PT ;  /* 0x0000005f0a5f7209 */ /* 0x000fe40007810000 */
[C---:B------:R-:W-:Y:S02]  /*1b4b0*/  ISETP.GT.AND P2, PT, R91.reuse, 0x28, PT ;  /* 0x000000285b00780c */ /* 0x040fe40003f44270 */
        /* <DEDUP_REMOVED lines=8> */
[----:B------:R0:W-:Y:S01]  /*1b540*/  MUFU.EX2 R7, R96 ;  /* 0x0000006000077308 */ /* 0x0001e20000000800 */
[----:B------:R-:W-:Y:S02]  /*1b550*/  ISETP.GT.AND P1, PT, R91, 0x31, PT ;  /* 0x000000315b00780c */ /* 0x000fe40003f24270 */
[----:B------:R-:W-:Y:S01]  /*1b560*/  FMNMX.FTZ R4, R20, R95, !PT ;  /* 0x0000005f14047209 */ /* 0x000fe20007810000 */
[----:B------:R-:W-:-:S01]  /*1b570*/  FFMA.FTZ R11, R64, UR52, -R36 ;  /* 0x00000034400b7c23 */ /* 0x000fc20008010824 */
[--C-:B------:R-:W-:Y:S01]  /*1b580*/  FFMA.FTZ R64, R65, UR52, -R36.reuse ;  /* 0x0000003441407c23 */ /* 0x100fe20008010824 */
[----:B0-----:R-:W-:-:S01]  /*1b590*/  FFMA.FTZ R96, R47, UR52, -R36 ;  /* 0x000000342f607c23 */ /* 0x001fc20008010824 */
[----:B------:R-:W-:-:S02]  /*1b5a0*/  FSEL R47, R21, -INF , P2 ;  /* 0xff800000152f7808 */ /* 0x000fc40001000000 */
[----:B------:R-:W-:Y:S02]  /*1b5b0*/  ISETP.GT.AND P2, PT, R91, 0x38, PT ;  /* 0x000000385b00780c */ /* 0x000fe40003f44270 */
[----:B------:R-:W-:Y:S02]  /*1b5c0*/  FSEL R72, R72, -INF , P1 ;  /* 0xff80000048487808 */ /* 0x000fe40000800000 */
[----:B------:R-:W-:Y:S02]  /*1b5d0*/  FMNMX.FTZ R65, R47, R4, !PT ;  /* 0x000000042f417209 */ /* 0x000fe40007810000 */
[----:B------:R-:W-:Y:S02]  /*1b5e0*/  ISETP.GT.AND P1, PT, R91, 0x39, PT ;  /* 0x000000395b00780c */ /* 0x000fe40003f24270 */
[----:B------:R-:W-:Y:S02]  /*1b5f0*/  FSEL R73, R73, -INF , P2 ;  /* 0xff80000049497808 */ /* 0x000fe40001000000 */
[----:B------:R-:W-:Y:S01]  /*1b600*/  FMNMX.FTZ R4, R72, R65, !PT ;  /* 0x0000004148047209 */ /* 0x000fe20007810000 */
[----:B------:R-:W0:Y:S01]  /*1b610*/  MUFU.TANH R59, R59 ;  /* 0x0000003b003b7308 */ /* 0x000e220000002400 */
[----:B------:R-:W-:-:S02]  /*1b620*/  ISETP.GT.AND P2, PT, R91, 0x40, PT ;  /* 0x000000405b00780c */ /* 0x000fc40003f44270 */
[----:B------:R-:W-:Y:S02]  /*1b630*/  FSEL R74, R74, -INF , P1 ;  /* 0xff8000004a4a7808 */ /* 0x000fe40000800000 */
[----:B------:R-:W-:Y:S02]  /*1b640*/  FMNMX.FTZ R65, R73, R4, !PT ;  /* 0x0000000449417209 */ /* 0x000fe40007810000 */
[C---:B------:R-:W-:Y:S01]  /*1b650*/  ISETP.GT.AND P1, PT, R91.reuse, 0x41, PT ;  /* 0x000000415b00780c */ /* 0x040fe20003f24270 */
[----:B------:R-:W1:Y:S01]  /*1b660*/  MUFU.TANH R60, R60 ;  /* 0x0000003c003c7308 */ /* 0x000e620000002400 */
[----:B------:R-:W-:Y:S02]  /*1b670*/  FSEL R56, R56, -INF , P2 ;  /* 0xff80000038387808 */ /* 0x000fe40001000000 */
[----:B------:R-:W-:Y:S02]  /*1b680*/  FMNMX.FTZ R65, R74, R65, !PT ;  /* 0x000000414a417209 */ /* 0x000fe40007810000 */
[----:B------:R-:W-:-:S02]  /*1b690*/  ISETP.GT.AND P2, PT, R91, 0x48, PT ;  /* 0x000000485b00780c */ /* 0x000fc40003f44270 */
[----:B------:R-:W-:Y:S01]  /*1b6a0*/  FSEL R57, R57, -INF , P1 ;  /* 0xff80000039397808 */ /* 0x000fe20000800000 */
[----:B------:R-:W2:Y:S01]  /*1b6b0*/  MUFU.TANH R61, R61 ;  /* 0x0000003d003d7308 */ /* 0x000ea20000002400 */
[----:B------:R-:W-:Y:S02]  /*1b6c0*/  FMNMX.FTZ R4, R56, R65, !PT ;  /* 0x0000004138047209 */ /* 0x000fe40007810000 */
[----:B------:R-:W-:Y:S02]  /*1b6d0*/  ISETP.GT.AND P1, PT, R91, 0x49, PT ;  /* 0x000000495b00780c */ /* 0x000fe40003f24270 */
[----:B------:R-:W-:Y:S02]  /*1b6e0*/  FSEL R58, R58, -INF , P2 ;  /* 0xff8000003a3a7808 */ /* 0x000fe40001000000 */
[----:B------:R-:W-:Y:S01]  /*1b6f0*/  FMNMX.FTZ R65, R57, R4, !PT ;  /* 0x0000000439417209 */ /* 0x000fe20007810000 */
[----:B------:R-:W3:Y:S01]  /*1b700*/  MUFU.TANH R62, R62 ;  /* 0x0000003e003e7308 */ /* 0x000ee20000002400 */
[----:B------:R-:W-:-:S02]  /*1b710*/  ISETP.GT.AND P2, PT, R91, 0x50, PT ;  /* 0x000000505b00780c */ /* 0x000fc40003f44270 */
[----:B0-----:R-:W-:Y:S02]  /*1b720*/  FSEL R59, R59, -INF , P1 ;  /* 0xff8000003b3b7808 */ /* 0x001fe40000800000 */
[----:B------:R-:W-:-:S03]  /*1b730*/  FMNMX.FTZ R4, R58, R65, !PT ;  /* 0x000000413a047209 */ /* 0x000fc60007810000 */
[----:B------:R-:W0:Y:S01]  /*1b740*/  MUFU.TANH R63, R63 ;  /* 0x0000003f003f7308 */ /* 0x000e220000002400 */
[----:B------:R-:W-:Y:S02]  /*1b750*/  ISETP.GT.AND P1, PT, R91, 0x51, PT ;  /* 0x000000515b00780c */ /* 0x000fe40003f24270 */
[----:B-1----:R-:W-:Y:S02]  /*1b760*/  FSEL R60, R60, -INF , P2 ;  /* 0xff8000003c3c7808 */ /* 0x002fe40001000000 */
[----:B------:R-:W-:-:S03]  /*1b770*/  FMNMX.FTZ R65, R59, R4, !PT ;  /* 0x000000043b417209 */ /* 0x000fc60007810000 */
[----:B------:R-:W1:Y:S01]  /*1b780*/  MUFU.TANH R40, R40 ;  /* 0x0000002800287308 */ /* 0x000e620000002400 */
[----:B------:R-:W-:Y:S02]  /*1b790*/  ISETP.GT.AND P2, PT, R91, 0x58, PT ;  /* 0x000000585b00780c */ /* 0x000fe40003f44270 */
[----:B--2---:R-:W-:Y:S02]  /*1b7a0*/  FSEL R61, R61, -INF , P1 ;  /* 0xff8000003d3d7808 */ /* 0x004fe40000800000 */
[----:B------:R-:W-:-:S03]  /*1b7b0*/  FMNMX.FTZ R4, R60, R65, !PT ;  /* 0x000000413c047209 */ /* 0x000fc60007810000 */
[----:B------:R-:W-:Y:S01]  /*1b7c0*/  MUFU.TANH R41, R41 ;  /* 0x0000002900297308 */ /* 0x000fe20000002400 */
[----:B------:R-:W-:Y:S02]  /*1b7d0*/  ISETP.GT.AND P1, PT, R91, 0x59, PT ;  /* 0x000000595b00780c */ /* 0x000fe40003f24270 */
[----:B---3--:R-:W-:Y:S02]  /*1b7e0*/  FSEL R65, R62, -INF , P2 ;  /* 0xff8000003e417808 */ /* 0x008fe40001000000 */
[----:B------:R-:W-:-:S03]  /*1b7f0*/  FMNMX.FTZ R4, R61, R4, !PT ;  /* 0x000000043d047209 */ /* 0x000fc60007810000 */
[----:B------:R-:W2:Y:S01]  /*1b800*/  MUFU.TANH R82, R82 ;  /* 0x0000005200527308 */ /* 0x000ea20000002400 */
[----:B------:R-:W-:Y:S01]  /*1b810*/  ISETP.GT.AND P2, PT, R91, 0x60, PT ;  /* 0x000000605b00780c */ /* 0x000fe20003f44270 */
[----:B------:R-:W-:Y:S01]  /*1b820*/  FFMA.FTZ R215, R50, UR52, -R36 ;  /* 0x0000003432d77c23 */ /* 0x000fe20008010824 */
[----:B0-----:R-:W-:Y:S02]  /*1b830*/  FSEL R63, R63, -INF , P1 ;  /* 0xff8000003f3f7808 */ /* 0x001fe40000800000 */
[----:B------:R-:W-:-:S03]  /*1b840*/  FMNMX.FTZ R4, R65, R4, !PT ;  /* 0x0000000441047209 */ /* 0x000fc60007810000 */
[----:B------:R-:W0:Y:S01]  /*1b850*/  MUFU.TANH R84, R84 ;  /* 0x0000005400547308 */ /* 0x000e220000002400 */
[----:B------:R-:W-:-:S01]  /*1b860*/  FFMA.FTZ R50, R66, UR52, -R36 ;  /* 0x0000003442327c23 */ /* 0x000fc20008010824 */
[--C-:B------:R-:W-:Y:S01]  /*1b870*/  FFMA.FTZ R66, R67, UR52, -R36.reuse ;  /* 0x0000003443427c23 */ /* 0x100fe20008010824 */
[----:B------:R-:W-:-:S01]  /*1b880*/  FFMA.FTZ R209, R54, UR52, -R36 ;  /* 0x0000003436d17c23 */ /* 0x000fc20008010824 */
[----:B------:R-:W-:Y:S02]  /*1b890*/  ISETP.GT.AND P1, PT, R91, 0x61, PT ;  /* 0x000000615b00780c */ /* 0x000fe40003f24270 */
[----:B-1----:R-:W-:Y:S02]  /*1b8a0*/  FSEL R54, R40, -INF , P2 ;  /* 0xff80000028367808 */ /* 0x002fe40001000000 */
[----:B------:R-:W1:Y:S01]  /*1b8b0*/  MUFU.TANH R48, R48 ;  /* 0x0000003000307308 */ /* 0x000e620000002400 */
[----:B------:R-:W-:Y:S02]  /*1b8c0*/  FMNMX.FTZ R67, R63, R4, !PT ;  /* 0x000000043f437209 */ /* 0x000fe40007810000 */
[----:B------:R-:W-:-:S02]  /*1b8d0*/  ISETP.GT.AND P2, PT, R91, 0x68, PT ;  /* 0x000000685b00780c */ /* 0x000fc40003f44270 */
[----:B------:R-:W-:-:S03]  /*1b8e0*/  FMNMX.FTZ R67, R54, R67, !PT ;  /* 0x0000004336437209 */ /* 0x000fc60007810000 */
[----:B------:R-:W3:Y:S01]  /*1b8f0*/  MUFU.TANH R49, R49 ;  /* 0x0000003100317308 */ /* 0x000ee20000002400 */
[----:B--2---:R-:W-:-:S07]  /*1b900*/  FSEL R82, R82, -INF , P2 ;  /* 0xff80000052527808 */ /* 0x004fce0001000000 */
[----:B------:R2:W-:Y:S01]  /*1b910*/  MUFU.EX2 R62, R66 ;  /* 0x00000042003e7308 */ /* 0x0005e20000000800 */
[----:B------:R-:W-:Y:S02]  /*1b920*/  ISETP.GT.AND P2, PT, R91, 0x70, PT ;  /* 0x000000705b00780c */ /* 0x000fe40003f44270 */
[----:B--2---:R-:W-:-:S05]  /*1b930*/  FSEL R66, R41, -INF , P1 ;  /* 0xff80000029427808 */ /* 0x004fca0000800000 */
[----:B------:R-:W2:Y:S01]  /*1b940*/  MUFU.TANH R52, R52 ;  /* 0x0000003400347308 */ /* 0x000ea20000002400 */
[----:B------:R-:W-:Y:S02]  /*1b950*/  ISETP.GT.AND P1, PT, R91, 0x69, PT ;  /* 0x000000695b00780c */ /* 0x000fe40003f24270 */
[----:B------:R-:W-:Y:S01]  /*1b960*/  FMNMX.FTZ R67, R66, R67, !PT ;  /* 0x0000004342437209 */ /* 0x000fe20007810000 */
[----:B------:R-:W-:-:S01]  /*1b970*/  FFMA.FTZ R41, R69, UR52, -R36 ;  /* 0x0000003445297c23 */ /* 0x000fc20008010824 */
[----:B0-----:R-:W-:Y:S02]  /*1b980*/  FSEL R84, R84, -INF , P1 ;  /* 0xff80000054547808 */ /* 0x001fe40000800000 */
[----:B------:R-:W-:Y:S01]  /*1b990*/  FMNMX.FTZ R69, R82, R67, !PT ;  /* 0x0000004352457209 */ /* 0x000fe20007810000 */
[----:B------:R-:W0:Y:S01]  /*1b9a0*/  MUFU.TANH R53, R53 ;  /* 0x0000003500357308 */ /* 0x000e220000002400 */
[----:B------:R-:W-:Y:S02]  /*1b9b0*/  ISETP.GT.AND P1, PT, R91, 0x71, PT ;  /* 0x000000715b00780c */ /* 0x000fe40003f24270 */
[----:B-1----:R-:W-:-:S02]  /*1b9c0*/  FSEL R67, R48, -INF , P2 ;  /* 0xff80000030437808 */ /* 0x002fc40001000000 */
[----:B------:R-:W-:-:S03]  /*1b9d0*/  FMNMX.FTZ R4, R84, R69, !PT ;  /* 0x0000004554047209 */ /* 0x000fc60007810000 */
[----:B------:R-:W1:Y:S01]  /*1b9e0*/  MUFU.TANH R24, R24 ;  /* 0x0000001800187308 */ /* 0x000e620000002400 */
[----:B------:R-:W-:Y:S02]  /*1b9f0*/  ISETP.GT.AND P2, PT, R91, 0x78, PT ;  /* 0x000000785b00780c */ /* 0x000fe40003f44270 */
[----:B---3--:R-:W-:Y:S02]  /*1ba00*/  FSEL R49, R49, -INF , P1 ;  /* 0xff80000031317808 */ /* 0x008fe40000800000 */
[----:B------:R-:W-:-:S03]  /*1ba10*/  FMNMX.FTZ R4, R67, R4, !PT ;  /* 0x0000000443047209 */ /* 0x000fc60007810000 */
[----:B------:R-:W3:Y:S01]  /*1ba20*/  MUFU.TANH R25, R25 ;  /* 0x0000001900197308 */ /* 0x000ee20000002400 */
[----:B------:R-:W-:-:S01]  /*1ba30*/  FFMA.FTZ R48, R55, UR52, -R36 ;  /* 0x0000003437307c23 */ /* 0x000fc20008010824 */
[----:B------:R-:W-:Y:S02]  /*1ba40*/  ISETP.GT.AND P1, PT, R91, 0x79, PT ;  /* 0x000000795b00780c */ /* 0x000fe40003f24270 */
[----:B--2---:R-:W-:Y:S02]  /*1ba50*/  FSEL R52, R52, -INF , P2 ;  /* 0xff80000034347808 */ /* 0x004fe40001000000 */
[----:B------:R-:W-:Y:S02]  /*1ba60*/  FMNMX.FTZ R55, R49, R4, !PT ;  /* 0x0000000431377209 */ /* 0x000fe40007810000 */
[----:B------:R-:W2:Y:S01]  /*1ba70*/  MUFU.TANH R28, R28 ;  /* 0x0000001c001c7308 */ /* 0x000ea20000002400 */
[----:B------:R-:W-:Y:S02]  /*1ba80*/  ISETP.GT.AND P2, PT, R91, 0x80, PT ;  /* 0x000000805b00780c */ /* 0x000fe40003f44270 */
[----:B0-----:R-:W-:-:S02]  /*1ba90*/  FSEL R53, R53, -INF , P1 ;  /* 0xff80000035357808 */ /* 0x001fc40000800000 */
[----:B------:R-:W-:-:S03]  /*1baa0*/  FMNMX.FTZ R4, R52, R55, !PT ;  /* 0x0000003734047209 */ /* 0x000fc60007810000 */
[----:B------:R-:W0:Y:S01]  /*1bab0*/  MUFU.TANH R29, R29 ;  /* 0x0000001d001d7308 */ /* 0x000e220000002400 */
[----:B------:R-:W-:-:S01]  /*1bac0*/  FFMA.FTZ R211, R26, UR52, -R36 ;  /* 0x000000341ad37c23 */ /* 0x000fc20008010824 */
[----:B------:R-:W-:Y:S02]  /*1bad0*/  ISETP.GT.AND P1, PT, R91, 0x81, PT ;  /* 0x000000815b00780c */ /* 0x000fe40003f24270 */
[----:B-1----:R-:W-:Y:S02]  /*1bae0*/  FSEL R26, R24, -INF , P2 ;  /* 0xff800000181a7808 */ /* 0x002fe40001000000 */
[----:B------:R-:W-:Y:S02]  /*1baf0*/  FMNMX.FTZ R69, R53, R4, !PT ;  /* 0x0000000435457209 */ /* 0x000fe40007810000 */
[----:B------:R-:W1:Y:S01]  /*1bb00*/  MUFU.TANH R32, R32 ;  /* 0x0000002000207308 */ /* 0x000e620000002400 */
[----:B------:R-:W-:Y:S02]  /*1bb10*/  ISETP.GT.AND P2, PT, R91, 0x88, PT ;  /* 0x000000885b00780c */ /* 0x000fe40003f44270 */
[----:B---3--:R-:W-:-:S02]  /*1bb20*/  FSEL R55, R25, -INF , P1 ;  /* 0xff80000019377808 */ /* 0x008fc40000800000 */
        /* <DEDUP_REMOVED lines=11> */
[----:B------:R-:W-:Y:S02]  /*1bbe0*/  ISETP.GT.AND P1, PT, R91, 0x91, PT ;  /* 0x000000915b00780c */ /* 0x000fe40003f24270 */
[----:B-1----:R-:W-:Y:S02]  /*1bbf0*/  FSEL R95, R32, -INF , P2 ;  /* 0xff800000205f7808 */ /* 0x002fe40001000000 */
[----:B------:R-:W-:Y:S02]  /*1bc00*/  FMNMX.FTZ R4, R69, R4, !PT ;  /* 0x0000000445047209 */ /* 0x000fe40007810000 */
[----:B------:R-:W-:Y:S02]  /*1bc10*/  ISETP.GT.AND P2, PT, R91, 0x98, PT ;  /* 0x000000985b00780c */ /* 0x000fe40003f44270 */
[----:B---3--:R-:W-:Y:S02]  /*1bc20*/  FSEL R33, R33, -INF , P1 ;  /* 0xff80000021217808 */ /* 0x008fe40000800000 */
[----:B------:R-:W-:-:S02]  /*1bc30*/  FMNMX.FTZ R4, R95, R4, !PT ;  /* 0x000000045f047209 */ /* 0x000fc40007810000 */
[----:B------:R-:W-:Y:S02]  /*1bc40*/  ISETP.GT.AND P1, PT, R91, 0x99, PT ;  /* 0x000000995b00780c */ /* 0x000fe40003f24270 */
[----:B--2---:R-:W-:Y:S02]  /*1bc50*/  FSEL R85, R85, -INF , P2 ;  /* 0xff80000055557808 */ /* 0x004fe40001000000 */
[----:B------:R-:W-:Y:S02]  /*1bc60*/  FMNMX.FTZ R4, R33, R4, !PT ;  /* 0x0000000421047209 */ /* 0x000fe40007810000 */
[----:B0-----:R-:W-:Y:S02]  /*1bc70*/  FSEL R37, R37, -INF , P1 ;  /* 0xff80000025257808 */ /* 0x001fe40000800000 */
[----:B------:R-:W-:-:S04]  /*1bc80*/  FMNMX.FTZ R4, R85, R4, !PT ;  /* 0x0000000455047209 */ /* 0x000fc80007810000 */
[----:B------:R-:W-:-:S05]  /*1bc90*/  FMNMX.FTZ R4, R37, R4, !PT ;  /* 0x0000000425047209 */ /* 0x000fca0007810000 */
[----:B------:R-:W0:Y:S01]  /*1bca0*/  SHFL.BFLY PT, R29, R4, 0x2, 0x1f ;  /* 0x0c401f00041d7f89 */ /* 0x000e2200000e0000 */
[----:B------:R-:W-:-:S01]  /*1bcb0*/  FFMA.FTZ R32, R71, UR52, -R36 ;  /* 0x0000003447207c23 */ /* 0x000fc20008010824 */
[----:B0-----:R-:W-:-:S05]  /*1bcc0*/  FMNMX.FTZ R71, R4, R29, !PT ;  /* 0x0000001d04477209 */ /* 0x001fca0007810000 */
[----:B------:R-:W0:Y:S01]  /*1bcd0*/  SHFL.BFLY PT, R4, R71, 0x1, 0x1f ;  /* 0x0c201f0047047f89 */ /* 0x000e2200000e0000 */
[----:B------:R-:W-:-:S01]  /*1bce0*/  FFMA.FTZ R86, R87, UR52, -R36 ;  /* 0x0000003457567c23 */ /* 0x000fc20008010824 */
[--C-:B------:R-:W-:Y:S01]  /*1bcf0*/  FFMA.FTZ R87, R89, UR52, -R36.reuse ;  /* 0x0000003459577c23 */ /* 0x100fe20008010824 */
[----:B------:R-:W-:-:S01]  /*1bd00*/  FFMA.FTZ R29, R35, UR52, -R36 ;  /* 0x00000034231d7c23 */ /* 0x000fc20008010824 */
[----:B------:R-:W-:Y:S01]  /*1bd10*/  FFMA.FTZ R35, R45, UR52, -R36 ;  /* 0x000000342d237c23 */ /* 0x000fe20008010824 */
[----:B0-----:R-:W-:Y:S01]  /*1bd20*/  FMNMX.FTZ R4, R71, R4, !PT ;  /* 0x0000000447047209 */ /* 0x001fe20007810000 */
[----:B------:R-:W-:-:S03]  /*1bd30*/  IMAD.U32 R71, RZ, RZ, UR52 ;  /* 0x00000034ff477e24 */ /* 0x000fc6000f8e00ff */
[C---:B------:R-:W-:Y:S01]  /*1bd40*/  FSETP.NEU.FTZ.AND P1, PT, R4.reuse, -INF , PT ;  /* 0xff8000000400780b */ /* 0x040fe20003f3d000 */
[----:B------:R-:W-:-:S05]  /*1bd50*/  FFMA.FTZ R71, R4, R71, -8 ;  /* 0xc100000004477423 */ /* 0x000fca0000010047 */
[----:B------:R-:W-:-:S05]  /*1bd60*/  FSEL R71, R71, RZ, P1 ;  /* 0x000000ff47477208 */ /* 0x000fca0000800000 */
[--C-:B------:R-:W-:Y:S01]  /*1bd70*/  FFMA.FTZ R216, R3, UR52, -R71.reuse ;  /* 0x0000003403d87c23 */ /* 0x100fe20008010847 */
[----:B------:R-:W-:-:S01]  /*1bd80*/  FFMA.FTZ R3, R92, UR52, -R71 ;  /* 0x000000345c037c23 */ /* 0x000fc20008010847 */
[----:B------:R-:W-:Y:S01]  /*1bd90*/  FFMA.FTZ R45, R93, UR52, -R71 ;  /* 0x000000345d2d7c23 */ /* 0x000fe20008010847 */
[----:B------:R-:W-:Y:S01]  /*1bda0*/  MUFU.EX2 R86, R86 ;  /* 0x0000005600567308 */ /* 0x000fe20000000800 */
[----:B------:R-:W-:-:S01]  /*1bdb0*/  FFMA.FTZ R89, R97, UR52, -R36 ;  /* 0x0000003461597c23 */ /* 0x000fc20008010824 */
[----:B------:R-:W-:-:S06]  /*1bdc0*/  FFMA.FTZ R6, R6, UR52, -R71 ;  /* 0x0000003406067c23 */ /* 0x000fcc0008010847 */
[----:B------:R-:W0:Y:S01]  /*1bdd0*/  MUFU.EX2 R87, R87 ;  /* 0x0000005700577308 */ /* 0x000e220000000800 */
[----:B------:R-:W-:-:S07]  /*1bde0*/  FFMA.FTZ R218, R43, UR52, -R71 ;  /* 0x000000342bda7c23 */ /* 0x000fce0008010847 */
[----:B------:R-:W-:Y:S01]  /*1bdf0*/  MUFU.EX2 R216, R216 ;  /* 0x000000d800d87308 */ /* 0x000fe20000000800 */
[----:B------:R-:W-:-:S07]  /*1be00*/  FFMA.FTZ R99, R99, UR52, -R36 ;  /* 0x0000003463637c23 */ /* 0x000fce0008010824 */
[----:B------:R-:W1:Y:S01]  /*1be10*/  MUFU.EX2 R3, R3 ;  /* 0x0000000300037308 */ /* 0x000e620000000800 */
[----:B------:R-:W-:-:S07]  /*1be20*/  FFMA.FTZ R203, R39, UR52, -R36 ;  /* 0x0000003427cb7c23 */ /* 0x000fce0008010824 */
[----:B------:R-:W2:Y:S01]  /*1be30*/  MUFU.EX2 R88, R88 ;  /* 0x0000005800587308 */ /* 0x000ea20000000800 */
[----:B------:R-:W-:-:S07]  /*1be40*/  FFMA.FTZ R39, R94, UR52, -R71 ;  /* 0x000000345e277c23 */ /* 0x000fce0008010847 */
[----:B------:R-:W3:Y:S01]  /*1be50*/  MUFU.EX2 R45, R45 ;  /* 0x0000002d002d7308 */ /* 0x000ee20000000800 */
[----:B------:R-:W-:-:S07]  /*1be60*/  FFMA.FTZ R43, R9, UR52, -R71 ;  /* 0x00000034092b7c23 */ /* 0x000fce0008010847 */
[----:B------:R-:W4:Y:S01]  /*1be70*/  MUFU.EX2 R89, R89 ;  /* 0x0000005900597308 */ /* 0x000f220000000800 */
[----:B------:R-:W-:-:S07]  /*1be80*/  FFMA.FTZ R212, R46, UR52, -R71 ;  /* 0x000000342ed47c23 */ /* 0x000fce0008010847 */
[----:B------:R-:W5:Y:S01]  /*1be90*/  MUFU.EX2 R6, R6 ;  /* 0x0000000600067308 */ /* 0x000f620000000800 */
[----:B------:R-:W-:-:S01]  /*1bea0*/  FFMA.FTZ R46, R65, UR52, -R71 ;  /* 0x00000034412e7c23 */ /* 0x000fc20008010847 */
[----:B------:R-:W-:Y:S01]  /*1beb0*/  FFMA.FTZ R204, R54, UR52, -R71 ;  /* 0x0000003436cc7c23 */ /* 0x000fe20008010847 */
[----:B0-----:R-:W-:-:S05]  /*1bec0*/  FADD.FTZ R65, R86, R87 ;  /* 0x0000005756417221 */ /* 0x001fca0000010000 */
[----:B------:R-:W0:Y:S01]  /*1bed0*/  MUFU.EX2 R90, R99 ;  /* 0x00000063005a7308 */ /* 0x000e220000000800 */
[----:B------:R-:W-:-:S01]  /*1bee0*/  FFMA.FTZ R42, R42, UR52, -R36 ;  /* 0x000000342a2a7c23 */ /* 0x000fc20008010824 */
[----:B-1----:R-:W-:-:S06]  /*1bef0*/  FADD.FTZ R54, R216, R3 ;  /* 0x00000003d8367221 */ /* 0x002fcc0000010000 */
[----:B------:R-:W1:Y:S01]  /*1bf00*/  MUFU.EX2 R218, R218 ;  /* 0x000000da00da7308 */ /* 0x000e620000000800 */
[----:B------:R-:W-:-:S01]  /*1bf10*/  FFMA.FTZ R10, R10, UR52, -R71 ;  /* 0x000000340a0a7c23 */ /* 0x000fc20008010847 */
[----:B------:R-:W-:Y:S01]  /*1bf20*/  FFMA.FTZ R208, R56, UR52, -R71 ;  /* 0x0000003438d07c23 */ /* 0x000fe20008010847 */
[----:B--2---:R-:W-:-:S05]  /*1bf30*/  FADD.FTZ R56, R88, R65 ;  /* 0x0000004158387221 */ /* 0x004fca0000010000 */
[----:B------:R-:W2:Y:S01]  /*1bf40*/  MUFU.EX2 R39, R39 ;  /* 0x0000002700277308 */ /* 0x000ea20000000800 */
[----:B---3--:R-:W-:-:S01]  /*1bf50*/  FADD.FTZ R65, R45, R54 ;  /* 0x000000362d417221 */ /* 0x008fc20000010000 */
[----:B------:R-:W-:Y:S01]  /*1bf60*/  FFMA.FTZ R54, R49, UR52, -R71 ;  /* 0x0000003431367c23 */ /* 0x000fe20008010847 */
[----:B----4-:R-:W-:-:S05]  /*1bf70*/  FADD.FTZ R49, R89, R56 ;  /* 0x0000003859317221 */ /* 0x010fca0000010000 */
[----:B------:R-:W3:Y:S01]  /*1bf80*/  MUFU.EX2 R43, R43 ;  /* 0x0000002b002b7308 */ /* 0x000ee20000000800 */
[----:B-----5:R-:W-:-:S01]  /*1bf90*/  FADD.FTZ R65, R6, R65 ;  /* 0x0000004106417221 */ /* 0x020fc20000010000 */
[----:B------:R-:W-:Y:S01]  /*1bfa0*/  FFMA.FTZ R28, R75, UR52, -R36 ;  /* 0x000000344b1c7c23 */ /* 0x000fe20008010824 */
[----:B------:R-:W-:-:S01]  /*1bfb0*/  FFMA.FTZ R9, R12, UR52, -R71 ;  /* 0x000000340c097c23 */ /* 0x000fc20008010847 */
[----:B------:R-:W-:-:S04]  /*1bfc0*/  FFMA.FTZ R75, R20, UR52, -R71 ;  /* 0x00000034144b7c23 */ /* 0x000fc80008010847 */
[----:B------:R-:W4:Y:S01]  /*1bfd0*/  MUFU.EX2 R42, R42 ;  /* 0x0000002a002a7308 */ /* 0x000f220000000800 */
[----:B------:R-:W-:-:S01]  /*1bfe0*/  FFMA.FTZ R210, R60, UR52, -R71 ;  /* 0x000000343cd27c23 */ /* 0x000fc20008010847 */
[----:B------:R-:W-:Y:S01]  /*1bff0*/  FFMA.FTZ R20, R58, UR52, -R71 ;  /* 0x000000343a147c23 */ /* 0x000fe20008010847 */
[----:B0-----:R-:W-:-:S05]  /*1c000*/  FADD.FTZ R60, R90, R49 ;  /* 0x000000315a3c7221 */ /* 0x001fca0000010000 */
[----:B------:R-:W0:Y:S01]  /*1c010*/  MUFU.EX2 R10, R10 ;  /* 0x0000000a000a7308 */ /* 0x000e220000000800 */
[----:B-1----:R-:W-:-:S01]  /*1c020*/  FADD.FTZ R58, R218, R65 ;  /* 0x00000041da3a7221 */ /* 0x002fc20000010000 */
[----:B------:R-:W-:Y:S01]  /*1c030*/  FFMA.FTZ R12, R14, UR52, -R71 ;  /* 0x000000340e0c7c23 */ /* 0x000fe20008010847 */
[----:B------:R-:W-:-:S05]  /*1c040*/  FADD.FTZ R60, R5, R60 ;  /* 0x0000003c053c7221 */ /* 0x000fca0000010000 */
[----:B------:R-:W1:Y:S01]  /*1c050*/  MUFU.EX2 R8, R8 ;  /* 0x0000000800087308 */ /* 0x000e620000000800 */
[----:B--2---:R-:W-:-:S07]  /*1c060*/  FADD.FTZ R58, R39, R58 ;  /* 0x0000003a273a7221 */ /* 0x004fce0000010000 */
[----:B------:R-:W2:Y:S01]  /*1c070*/  MUFU.EX2 R212, R212 ;  /* 0x000000d400d47308 */ /* 0x000ea20000000800 */
[----:B------:R-:W-:-:S01]  /*1c080*/  FFMA.FTZ R56, R53, UR52, -R71 ;  /* 0x0000003435387c23 */ /* 0x000fc20008010847 */
[----:B------:R-:W-:-:S06]  /*1c090*/  FADD.FTZ R65, R7, R60 ;  /* 0x0000003c07417221 */ /* 0x000fcc0000010000 */
[----:B------:R-:W5:Y:S01]  /*1c0a0*/  MUFU.EX2 R11, R11 ;  /* 0x0000000b000b7308 */ /* 0x000f620000000800 */
[----:B---3--:R-:W-:-:S01]  /*1c0b0*/  FADD.FTZ R53, R43, R58 ;  /* 0x0000003a2b357221 */ /* 0x008fc20000010000 */
[----:B------:R-:W-:-:S06]  /*1c0c0*/  FFMA.FTZ R214, R47, UR52, -R71 ;  /* 0x000000342fd67c23 */ /* 0x000fcc0008010847 */
[----:B------:R-:W3:Y:S01]  /*1c0d0*/  MUFU.EX2 R9, R9 ;  /* 0x0000000900097308 */ /* 0x000ee20000000800 */
[----:B----4-:R-:W-:-:S01]  /*1c0e0*/  FADD.FTZ R65, R42, R65 ;  /* 0x000000412a417221 */ /* 0x010fc20000010000 */
[----:B0-----:R-:W-:-:S06]  /*1c0f0*/  FADD.FTZ R53, R10, R53 ;  /* 0x000000350a357221 */ /* 0x001fcc0000010000 */
[----:B------:R-:W0:Y:S01]  /*1c100*/  MUFU.EX2 R21, R96 ;  /* 0x0000006000157308 */ /* 0x000e220000000800 */
[----:B------:R-:W-:-:S07]  /*1c110*/  FFMA.FTZ R47, R72, UR52, -R71 ;  /* 0x00000034482f7c23 */ /* 0x000fce0008010847 */
[----:B------:R-:W4:Y:S01]  /*1c120*/  MUFU.EX2 R12, R12 ;  /* 0x0000000c000c7308 */ /* 0x000f220000000800 */
[----:B------:R-:W-:-:S01]  /*1c130*/  FFMA.FTZ R200, R26, UR52, -R71 ;  /* 0x000000341ac87c23 */ /* 0x000fc20008010847 */
[----:B-1----:R-:W-:-:S06]  /*1c140*/  FADD.FTZ R58, R8, R65 ;  /* 0x00000041083a7221 */ /* 0x002fcc0000010000 */
[----:B------:R-:W1:Y:S01]  /*1c150*/  MUFU.EX2 R64, R64 ;  /* 0x0000004000407308 */ /* 0x000e620000000800 */
[----:B------:R-:W-:-:S01]  /*1c160*/  FFMA.FTZ R51, R51, UR52, -R36 ;  /* 0x0000003433337c23 */ /* 0x000fc20008010824 */
[----:B--2---:R-:W-:-:S06]  /*1c170*/  FADD.FTZ R26, R212, R53 ;  /* 0x00000035d41a7221 */ /* 0x004fcc0000010000 */
[----:B------:R-:W2:Y:S01]  /*1c180*/  MUFU.EX2 R75, R75 ;  /* 0x0000004b004b7308 */ /* 0x000ea20000000800 */
[----:B------:R-:W-:-:S01]  /*1c190*/  FFMA.FTZ R14, R73, UR52, -R71 ;  /* 0x00000034490e7c23 */ /* 0x000fc20008010847 */
[----:B-----5:R-:W-:-:S06]  /*1c1a0*/  FADD.FTZ R58, R11, R58 ;  /* 0x0000003a0b3a7221 */ /* 0x020fcc0000010000 */
[----:B------:R-:W5:Y:S01]  /*1c1b0*/  MUFU.EX2 R215, R215 ;  /* 0x000000d700d77308 */ /* 0x000f620000000800 */
[----:B------:R-:W-:-:S01]  /*1c1c0*/  FFMA.FTZ R73, R74, UR52, -R71 ;  /* 0x000000344a497c23 */ /* 0x000fc20008010847 */
[----:B---3--:R-:W-:-:S06]  /*1c1d0*/  FADD.FTZ R65, R9, R26 ;  /* 0x0000001a09417221 */ /* 0x008fcc0000010000 */
[----:B------:R-:W3:Y:S01]  /*1c1e0*/  MUFU.EX2 R214, R214 ;  /* 0x000000d600d67308 */ /* 0x000ee20000000800 */
[----:B------:R-:W-:-:S01]  /*1c1f0*/  FFMA.FTZ R206, R67, UR52, -R71 ;  /* 0x0000003443ce7c23 */ /* 0x000fc20008010847 */
[----:B0-----:R-:W-:-:S06]  /*1c200*/  FADD.FTZ R67, R21, R58 ;  /* 0x0000003a15437221 */ /* 0x001fcc0000010000 */
[----:B------:R-:W0:Y:S01]  /*1c210*/  MUFU.EX2 R50, R50 ;  /* 0x0000003200327308 */ /* 0x000e220000000800 */
[----:B----4-:R-:W-:-:S07]  /*1c220*/  FADD.FTZ R26, R12, R65 ;  /* 0x000000410c1a7221 */ /* 0x010fce0000010000 */
[----:B------:R-:W4:Y:S01]  /*1c230*/  MUFU.EX2 R47, R47 ;  /* 0x0000002f002f7308 */ /* 0x000f220000000800 */
[----:B------:R-:W-:Y:S01]  /*1c240*/  F2FP.SATFINITE.E4M3.F32.PACK_AB_MERGE_C R219, R42, R7, RZ ;  /* 0x000000072adb723e */ /* 0x000fe200048070ff */
[----:B-1----:R-:W-:-:S06]  /*1c250*/  FADD.FTZ R42, R64, R67 ;  /* 0x00000043402a7221 */ /* 0x002fcc0000010000 */
[----:B------:R-:W1:Y:S01]  /*1c260*/  MUFU.EX2 R51, R51 ;  /* 0x0000003300337308 */ /* 0x000e620000000800 */
[----:B--2---:R-:W-:-:S01]  /*1c270*/  FADD.FTZ R7, R75, R26 ;  /* 0x0000001a4b077221 */ /* 0x004fc20000010000 */
[----:B------:R-:W-:-:S06]  /*1c280*/  FFMA.FTZ R57, R57, UR52, -R71 ;  /* 0x0000003439397c23 */ /* 0x000fcc0008010847 */
[----:B------:R-:W2:Y:S01]  /*1c290*/  MUFU.EX2 R14, R14 ;  /* 0x0000000e000e7308 */ /* 0x000ea20000000800 */
[----:B------:R-:W-:Y:S01]  /*1c2a0*/  F2FP.SATFINITE.E4M3.F32.PACK_AB_MERGE_C R58, R6, R45, RZ ;  /* 0x0000002d063a723e */ /* 0x000fe200048070ff */
[----:B-----5:R-:W-:Y:S01]  /*1c2b0*/  FADD.FTZ R45, R215, R42 ;  /* 0x0000002ad72d7221 */ /* 0x020fe20000010000 */
[----:B------:R-:W-:-:S05]  /*1c2c0*/  F2FP.SATFINITE.E4M3.F32.PACK_AB_MERGE_C R26, R10, R43, RZ ;  /* 0x0000002b0a1a723e */ /* 0x000fca00048070ff */
[----:B------:R-:W5:Y:S01]  /*1c2d0*/  MUFU.EX2 R73, R73 ;  /* 0x0000004900497308 */ /* 0x000f620000000800 */
[----:B---3--:R-:W-:-:S01]  /*1c2e0*/  FADD.FTZ R10, R214, R7 ;  /* 0x00000007d60a7221 */ /* 0x008fc20000010000 */
[----:B------:R-:W-:Y:S01]  /*1c2f0*/  FFMA.FTZ R205, R30, UR52, -R36 ;  /* 0x000000341ecd7c23 */ /* 0x000fe20008010824 */
[----:B------:R-:W-:-:S05]  /*1c300*/  F2FP.SATFINITE.E4M3.F32.PACK_AB_MERGE_C R75, R75, R12, RZ ;  /* 0x0000000c4b4b723e */ /* 0x000fca00048070ff */
[----:B------:R-:W3:Y:S01]  /*1c310*/  MUFU.EX2 R209, R209 ;  /* 0x000000d100d17308 */ /* 0x000ee20000000800 */
[----:B------:R-:W-:-:S01]  /*1c320*/  FFMA.FTZ R30, R77, UR52, -R36 ;  /* 0x000000344d1e7c23 */ /* 0x000fc20008010824 */
[----:B0-----:R-:W-:Y:S01]  /*1c330*/  FADD.FTZ R12, R50, R45 ;  /* 0x0000002d320c7221 */ /* 0x001fe20000010000 */
[----:B------:R-:W-:-:S05]  /*1c340*/  F2FP.SATFINITE.E4M3.F32.PACK_AB_MERGE_C R213, R64, R21, RZ ;  /* 0x0000001540d5723e */ /* 0x000fca00048070ff */
[----:B------:R-:W0:Y:S01]  /*1c350*/  MUFU.EX2 R208, R208 ;  /* 0x000000d000d07308 */ /* 0x000e220000000800 */
[----:B------:R-:W-:-:S01]  /*1c360*/  FFMA.FTZ R77, R59, UR52, -R71 ;  /* 0x000000343b4d7c23 */ /* 0x000fc20008010847 */
[----:B----4-:R-:W-:Y:S01]  /*1c370*/  FADD.FTZ R21, R47, R10 ;  /* 0x0000000a2f157221 */ /* 0x010fe20000010000 */
[----:B-1----:R-:W-:-:S05]  /*1c380*/  FADD.FTZ R43, R51, R12 ;  /* 0x0000000c332b7221 */ /* 0x002fca0000010000 */
[----:B------:R-:W1:Y:S01]  /*1c390*/  MUFU.EX2 R40, R40 ;  /* 0x0000002800287308 */ /* 0x000e620000000800 */
[----:B--2---:R-:W-:-:S07]  /*1c3a0*/  FADD.FTZ R10, R14, R21 ;  /* 0x000000150e0a7221 */ /* 0x004fce0000010000 */
[----:B------:R-:W2:Y:S01]  /*1c3b0*/  MUFU.EX2 R57, R57 ;  /* 0x0000003900397308 */ /* 0x000ea20000000800 */
[C---:B------:R-:W-:Y:S01]  /*1c3c0*/  F2FP.SATFINITE.E4M3.F32.PACK_AB_MERGE_C R51, R62.reuse, R51, RZ ;  /* 0x000000333e33723e */ /* 0x040fe200048070ff */
[----:B------:R-:W-:Y:S01]  /*1c3d0*/  FADD.FTZ R62, R62, R43 ;  /* 0x0000002b3e3e7221 */ /* 0x000fe20000010000 */
[----:B-----5:R-:W-:-:S05]  /*1c3e0*/  F2FP.SATFINITE.E4M3.F32.PACK_AB_MERGE_C R14, R73, R14, RZ ;  /* 0x0000000e490e723e */ /* 0x020fca00048070ff */
[----:B------:R-:W4:Y:S01]  /*1c3f0*/  MUFU.EX2 R41, R41 ;  /* 0x0000002900297308 */ /* 0x000f220000000800 */
[----:B------:R-:W-:-:S01]  /*1c400*/  FFMA.FTZ R24, R70, UR52, -R36 ;  /* 0x0000003446187c23 */ /* 0x000fc20008010824 */
[----:B------:R-:W-:-:S06]  /*1c410*/  FADD.FTZ R73, R73, R10 ;  /* 0x0000000a49497221 */ /* 0x000fcc0000010000 */
[----:B------:R-:W5:Y:S01]  /*1c420*/  MUFU.EX2 R20, R20 ;  /* 0x0000001400147308 */ /* 0x000f620000000800 */
[----:B------:R-:W-:-:S01]  /*1c430*/  FFMA.FTZ R59, R61, UR52, -R71 ;  /* 0x000000343d3b7c23 */ /* 0x000fc20008010847 */
[----:B---3--:R-:W-:-:S06]  /*1c440*/  FADD.FTZ R21, R209, R62 ;  /* 0x0000003ed1157221 */ /* 0x008fcc0000010000 */
[----:B------:R-:W3:Y:S01]  /*1c450*/  MUFU.EX2 R48, R48 ;  /* 0x0000003000307308 */ /* 0x000ee20000000800 */
[----:B0-----:R-:W-:-:S07]  /*1c460*/  FADD.FTZ R10, R208, R73 ;  /* 0x00000049d00a7221 */ /* 0x001fce0000010000 */
[----:B------:R-:W0:Y:S01]  /*1c470*/  MUFU.EX2 R77, R77 ;  /* 0x0000004d004d7308 */ /* 0x000e220000000800 */
[----:B------:R-:W-:-:S01]  /*1c480*/  FFMA.FTZ R27, R27, UR52, -R36 ;  /* 0x000000341b1b7c23 */ /* 0x000fc20008010824 */
[----:B------:R-:W-:Y:S01]  /*1c490*/  F2FP.SATFINITE.E4M3.F32.PACK_AB_MERGE_C R216, R3, R216, R58 ;  /* 0x000000d803d8723e */ /* 0x000fe2000480703a */
[----:B-1----:R-:W-:-:S05]  /*1c4a0*/  FADD.FTZ R12, R40, R21 ;  /* 0x00000015280c7221 */ /* 0x002fca0000010000 */
[----:B------:R-:W1:Y:S01]  /*1c4b0*/  MUFU.EX2 R211, R211 ;  /* 0x000000d300d37308 */ /* 0x000e620000000800 */
[----:B------:R-:W-:-:S01]  /*1c4c0*/  FFMA.FTZ R61, R63, UR52, -R71 ;  /* 0x000000343f3d7c23 */ /* 0x000fc20008010847 */
[----:B--2---:R-:W-:-:S06]  /*1c4d0*/  FADD.FTZ R3, R57, R10 ;  /* 0x0000000a39037221 */ /* 0x004fcc0000010000 */
[----:B------:R-:W2:Y:S01]  /*1c4e0*/  MUFU.EX2 R210, R210 ;  /* 0x000000d200d27308 */ /* 0x000ea20000000800 */
[----:B------:R-:W-:Y:S01]  /*1c4f0*/  F2FP.SATFINITE.E4M3.F32.PACK_AB_MERGE_C R219, R5, R90, R219 ;  /* 0x0000005a05db723e */ /* 0x000fe200048070db */
[----:B----4-:R-:W-:-:S06]  /*1c500*/  FADD.FTZ R5, R41, R12 ;  /* 0x0000000c29057221 */ /* 0x010fcc0000010000 */
[----:B------:R-:W4:Y:S01]  /*1c510*/  MUFU.EX2 R24, R24 ;  /* 0x0000001800187308 */ /* 0x000f220000000800 */
[----:B------:R-:W-:Y:S01]  /*1c520*/  MOV R63, UR38 ;  /* 0x00000026003f7c02 */ /* 0x000fe20008000f00 */
[----:B-----5:R-:W-:-:S06]  /*1c530*/  FADD.FTZ R10, R20, R3 ;  /* 0x00000003140a7221 */ /* 0x020fcc0000010000 */
[----:B------:R-:W5:Y:S01]  /*1c540*/  MUFU.EX2 R59, R59 ;  /* 0x0000003b003b7308 */ /* 0x000f620000000800 */
[C---:B---3--:R-:W-:Y:S01]  /*1c550*/  F2FP.SATFINITE.E4M3.F32.PACK_AB_MERGE_C R41, R48.reuse, R41, RZ ;  /* 0x000000293029723e */ /* 0x048fe200048070ff */
[----:B------:R-:W-:Y:S01]  /*1c560*/  FADD.FTZ R48, R48, R5 ;  /* 0x0000000530307221 */ /* 0x000fe20000010000 */
[----:B0-----:R-:W-:-:S05]  /*1c570*/  F2FP.SATFINITE.E4M3.F32.PACK_AB_MERGE_C R20, R77, R20, RZ ;  /* 0x000000144d14723e */ /* 0x001fca00048070ff */
[----:B------:R0:W3:Y:S01]  /*1c580*/  MUFU.EX2 R25, R27 ;  /* 0x0000001b00197308 */ /* 0x0000e20000000800 */
[----:B------:R-:W-:Y:S01]  /*1c590*/  PRMT R0, R63, 0x654, R0 ;  /* 0x000006543f007816 */ /* 0x000fe20000000000 */
[----:B------:R-:W-:-:S06]  /*1c5a0*/  FADD.FTZ R77, R77, R10 ;  /* 0x0000000a4d4d7221 */ /* 0x000fcc0000010000 */
[----:B------:R-:W3:Y:S01]  /*1c5b0*/  MUFU.EX2 R46, R46 ;  /* 0x0000002e002e7308 */ /* 0x000ee20000000800 */
[----:B------:R-:W-:-:S01]  /*1c5c0*/  FFMA.FTZ R63, R66, UR52, -R71 ;  /* 0x00000034423f7c23 */ /* 0x000fc20008010847 */
[----:B-1----:R-:W-:-:S06]  /*1c5d0*/  FADD.FTZ R3, R211, R48 ;  /* 0x00000030d3037221 */ /* 0x002fcc0000010000 */
[----:B------:R-:W1:Y:S01]  /*1c5e0*/  MUFU.EX2 R32, R32 ;  /* 0x0000002000207308 */ /* 0x000e620000000800 */
[----:B------:R-:W-:Y:S01]  /*1c5f0*/  F2FP.SATFINITE.E4M3.F32.PACK_AB_MERGE_C R213, R11, R8, R213 ;  /* 0x000000080bd5723e */ /* 0x000fe200048070d5 */
[----:B0-----:R-:W-:Y:S01]  /*1c600*/  FFMA.FTZ R27, R76, UR52, -R36 ;  /* 0x000000344c1b7c23 */ /* 0x001fe20008010824 */
[----:B------:R0:W-:Y:S05]  /*1c610*/  SYNCS.ARRIVE.TRANS64.RED.A1T0 RZ, [R0+URZ], RZ ;  /* 0x000000ff00ff79a7 */ /* 0x0001ea000810043f */
[----:B------:R-:W1:Y:S01]  /*1c620*/  MUFU.EX2 R61, R61 ;  /* 0x0000003d003d7308 */ /* 0x000e620000000800 */
[----:B--2---:R-:W-:-:S01]  /*1c630*/  FADD.FTZ R8, R210, R77 ;  /* 0x0000004dd2087221 */ /* 0x004fc20000010000 */
[----:B0-----:R-:W-:-:S06]  /*1c640*/  FFMA.FTZ R0, R82, UR52, -R71 ;  /* 0x0000003452007c23 */ /* 0x001fcc0008010847 */
[----:B------:R-:W0:Y:S01]  /*1c650*/  MUFU.EX2 R205, R205 ;  /* 0x000000cd00cd7308 */ /* 0x000e220000000800 */
[----:B------:R-:W-:-:S01]  /*1c660*/  FFMA.FTZ R70, R31, UR52, -R36 ;  /* 0x000000341f467c23 */ /* 0x000fc20008010824 */
[----:B----4-:R-:W-:Y:S01]  /*1c670*/  FADD.FTZ R10, R24, R3 ;  /* 0x00000003180a7221 */ /* 0x010fe20000010000 */
[----:B-----5:R-:W-:-:S05]  /*1c680*/  FADD.FTZ R3, R59, R8 ;  /* 0x000000083b037221 */ /* 0x020fca0000010000 */
[----:B------:R-:W2:Y:S01]  /*1c690*/  MUFU.EX2 R204, R204 ;  /* 0x000000cc00cc7308 */ /* 0x000ea20000000800 */
[----:B------:R-:W-:-:S01]  /*1c6a0*/  FFMA.FTZ R84, R84, UR52, -R71 ;  /* 0x0000003454547c23 */ /* 0x000fc20008010847 */
[----:B---3--:R-:W-:-:S06]  /*1c6b0*/  FADD.FTZ R5, R25, R10 ;  /* 0x0000000a19057221 */ /* 0x008fcc0000010000 */
[----:B------:R-:W3:Y:S01]  /*1c6c0*/  MUFU.EX2 R28, R28 ;  /* 0x0000001c001c7308 */ /* 0x000ee20000000800 */
[----:B------:R-:W-:-:S01]  /*1c6d0*/  FFMA.FTZ R207, R34, UR52, -R36 ;  /* 0x0000003422cf7c23 */ /* 0x000fc20008010824 */
[----:B------:R-:W-:-:S06]  /*1c6e0*/  FADD.FTZ R8, R46, R3 ;  /* 0x000000032e087221 */ /* 0x000fcc0000010000 */
[----:B------:R-:W4:Y:S01]  /*1c6f0*/  MUFU.EX2 R63, R63 ;  /* 0x0000003f003f7308 */ /* 0x000f220000000800 */
[C---:B-1----:R-:W-:Y:S01]  /*1c700*/  F2FP.SATFINITE.E4M3.F32.PACK_AB_MERGE_C R25, R32.reuse, R25, RZ ;  /* 0x000000192019723e */ /* 0x042fe200048070ff */
[----:B------:R-:W-:Y:S01]  /*1c710*/  FADD.FTZ R32, R32, R5 ;  /* 0x0000000520207221 */ /* 0x000fe20000010000 */
[----:B------:R-:W-:-:S05]  /*1c720*/  F2FP.SATFINITE.E4M3.F32.PACK_AB_MERGE_C R46, R61, R46, RZ ;  /* 0x0000002e3d2e723e */ /* 0x000fca00048070ff */
[----:B------:R-:W1:Y:S01]  /*1c730*/  MUFU.EX2 R27, R27 ;  /* 0x0000001b001b7308 */ /* 0x000e620000000800 */
[----:B------:R-:W-:-:S07]  /*1c740*/  FADD.FTZ R61, R61, R8 ;  /* 0x000000083d3d7221 */ /* 0x000fce0000010000 */
[----:B------:R-:W5:Y:S01]  /*1c750*/  MUFU.EX2 R0, R0 ;  /* 0x0000000000007308 */ /* 0x000f620000000800 */
[----:B0-----:R-:W-:-:S07]  /*1c760*/  FADD.FTZ R3, R205, R32 ;  /* 0x00000020cd037221 */ /* 0x001fce0000010000 */
[----:B------:R-:W0:Y:S01]  /*1c770*/  MUFU.EX2 R70, R70 ;  /* 0x0000004600467308 */ /* 0x000e220000000800 */
[----:B--2---:R-:W-:-:S07]  /*1c780*/  FADD.FTZ R8, R204, R61 ;  /* 0x0000003dcc087221 */ /* 0x004fce0000010000 */
[----:B------:R-:W2:Y:S01]  /*1c790*/  MUFU.EX2 R49, R84 ;  /* 0x0000005400317308 */ /* 0x000ea20000000800 */
[----:B------:R-:W-:-:S01]  /*1c7a0*/  FFMA.FTZ R52, R52, UR52, -R71 ;  /* 0x0000003434347c23 */ /* 0x000fc20008010847 */
[----:B---3--:R-:W-:-:S06]  /*1c7b0*/  FADD.FTZ R10, R28, R3 ;  /* 0x000000031c0a7221 */ /* 0x008fcc0000010000 */
[----:B------:R-:W3:Y:S01]  /*1c7c0*/  MUFU.EX2 R207, R207 ;  /* 0x000000cf00cf7308 */ /* 0x000ee20000000800 */
[----:B----4-:R-:W-:-:S07]  /*1c7d0*/  FADD.FTZ R3, R63, R8 ;  /* 0x000000083f037221 */ /* 0x010fce0000010000 */
[----:B------:R-:W4:Y:S01]  /*1c7e0*/  MUFU.EX2 R206, R206 ;  /* 0x000000ce00ce7308 */ /* 0x000f220000000800 */
[----:B-1----:R-:W-:-:S01]  /*1c7f0*/  FADD.FTZ R5, R27, R10 ;  /* 0x0000000a1b057221 */ /* 0x002fc20000010000 */
[----:B------:R-:W-:-:S06]  /*1c800*/  F2FP.SATFINITE.E4M3.F32.PACK_AB_MERGE_C R212, R9, R212, R75 ;  /* 0x000000d409d4723e */ /* 0x000fcc000480704b */
[----:B------:R-:W1:Y:S01]  /*1c810*/  MUFU.EX2 R30, R30 ;  /* 0x0000001e001e7308 */ /* 0x000e620000000800 */
[----:B-----5:R-:W-:-:S01]  /*1c820*/  FADD.FTZ R8, R0, R3 ;  /* 0x0000000300087221 */ /* 0x020fc20000010000 */
[----:B------:R-:W5:Y:S06]  /*1c830*/  @P4 LDC R9, c[0x0][0x44c] ;  /* 0x00011300ff094b82 */ /* 0x000f6c0000000800 */
[----:B------:R-:W1:Y:S01]  /*1c840*/  MUFU.EX2 R53, R54 ;  /* 0x0000003600357308 */ /* 0x000e620000000800 */
[C---:B0-----:R-:W-:Y:S01]  /*1c850*/  F2FP.SATFINITE.E4M3.F32.PACK_AB_MERGE_C R27, R70.reuse, R27, RZ ;  /* 0x0000001b461b723e */ /* 0x041fe200048070ff */
[----:B------:R-:W-:Y:S01]  /*1c860*/  FADD.FTZ R70, R70, R5 ;  /* 0x0000000546467221 */ /* 0x000fe20000010000 */
[----:B--2---:R-:W-:-:S05]  /*1c870*/  F2FP.SATFINITE.E4M3.F32.PACK_AB_MERGE_C R0, R49, R0, RZ ;  /* 0x000000003100723e */ /* 0x004fca00048070ff */
[----:B------:R-:W-:Y:S01]  /*1c880*/  MUFU.EX2 R6, R52 ;  /* 0x0000003400067308 */ /* 0x000fe20000000800 */
[----:B------:R-:W-:-:S07]  /*1c890*/  FADD.FTZ R49, R49, R8 ;  /* 0x0000000831317221 */ /* 0x000fce0000010000 */
[----:B------:R-:W0:Y:S01]  /*1c8a0*/  MUFU.EX2 R7, R56 ;  /* 0x0000003800077308 */ /* 0x000e220000000800 */
[----:B------:R-:W-:Y:S01]  /*1c8b0*/  F2FP.SATFINITE.E4M3.F32.PACK_AB_MERGE_C R204, R63, R204, R0 ;  /* 0x000000cc3fcc723e */ /* 0x000fe20004807000 */
[----:B---3--:R-:W-:Y:S01]  /*1c8c0*/  FADD.FTZ R3, R207, R70 ;  /* 0x00000046cf037221 */ /* 0x008fe20000010000 */
[----:B----4-:R-:W-:-:S05]  /*1c8d0*/  FADD.FTZ R0, R206, R49 ;  /* 0x00000031ce007221 */ /* 0x010fca0000010000 */
[----:B------:R-:W2:Y:S01]  /*1c8e0*/  MUFU.EX2 R200, R200 ;  /* 0x000000c800c87308 */ /* 0x000ea20000000800 */
[----:B-1----:R-:W-:-:S01]  /*1c8f0*/  FADD.FTZ R5, R30, R3 ;  /* 0x000000031e057221 */ /* 0x002fc20000010000 */
[----:B------:R-:W-:Y:S01]  /*1c900*/  FADD.FTZ R3, R53, R0 ;  /* 0x0000000035037221 */ /* 0x000fe20000010000 */
[----:B------:R-:W-:-:S01]  /*1c910*/  FFMA.FTZ R34, R78, UR52, -R36 ;  /* 0x000000344e227c23 */ /* 0x000fc20008010824 */
[----:B------:R-:W-:-:S04]  /*1c920*/  FFMA.FTZ R201, R79, UR52, -R36 ;  /* 0x000000344fc97c23 */ /* 0x000fc80008010824 */
[----:B------:R-:W-:Y:S01]  /*1c930*/  MUFU.EX2 R29, R29 ;  /* 0x0000001d001d7308 */ /* 0x000fe20000000800 */
[----:B0-----:R-:W-:Y:S01]  /*1c940*/  F2FP.SATFINITE.E4M3.F32.PACK_AB_MERGE_C R0, R7, R6, RZ ;  /* 0x000000060700723e */ /* 0x001fe200048070ff */
[----:B------:R-:W-:Y:S01]  /*1c950*/  FADD.FTZ R6, R6, R3 ;  /* 0x0000000306067221 */ /* 0x000fe20000010000 */
[----:B------:R-:W-:-:S01]  /*1c960*/  FFMA.FTZ R68, R68, UR52, -R71 ;  /* 0x0000003444447c23 */ /* 0x000fc20008010847 */
[----:B------:R-:W-:Y:S01]  /*1c970*/  FFMA.FTZ R69, R69, UR52, -R71 ;  /* 0x0000003445457c23 */ /* 0x000fe20008010847 */
[----:B------:R-:W-:-:S01]  /*1c980*/  FFMA.FTZ R38, R38, UR52, -R36 ;  /* 0x0000003426267c23 */ /* 0x000fc20008010824 */
[----:B------:R-:W-:Y:S01]  /*1c990*/  FADD.FTZ R7, R7, R6 ;  /* 0x0000000607077221 */ /* 0x000fe20000010000 */
[----:B------:R-:W-:Y:S01]  /*1c9a0*/  F2FP.SATFINITE.E4M3.F32.PACK_AB_MERGE_C R206, R53, R206, R0 ;  /* 0x000000ce35ce723e */ /* 0x000fe20004807000 */
[----:B------:R-:W-:Y:S01]  /*1c9b0*/  FFMA.FTZ R55, R55, UR52, -R71 ;  /* 0x0000003437377c23 */ /* 0x000fe20008010847 */
[----:B------:R-:W0:Y:S01]  /*1c9c0*/  @P4 LDC R10, c[0x0][0x450] ;  /* 0x00011400ff0a4b82 */ /* 0x000e220000000800 */
[----:B--2---:R-:W-:-:S01]  /*1c9d0*/  FADD.FTZ R0, R200, R7 ;  /* 0x00000007c8007221 */ /* 0x004fc20000010000 */
[----:B-----5:R-:W-:-:S02]  /*1c9e0*/  @P4 IMAD.HI.U32 R7, R108, R9, RZ ;  /* 0x000000096c074227 */ /* 0x020fc400078e00ff */
[----:B------:R-:W2:Y:S01]  /*1c9f0*/  LDL R9, [R1+0x44] ;  /* 0x0000440001097983 */ /* 0x000ea20000100800 */
[----:B------:R-:W1:Y:S01]  /*1ca00*/  MUFU.EX2 R34, R34 ;  /* 0x0000002200227308 */ /* 0x000e620000000800 */
[----:B------:R-:W-:-:S01]  /*1ca10*/  FFMA.FTZ R31, R80, UR52, -R36 ;  /* 0x00000034501f7c23 */ /* 0x000fc20008010824 */
[----:B------:R-:W-:-:S06]  /*1ca20*/  FFMA.FTZ R76, R81, UR52, -R36 ;  /* 0x00000034514c7c23 */ /* 0x000fcc0008010824 */
[----:B------:R-:W3:Y:S08]  /*1ca30*/  MUFU.EX2 R201, R201 ;  /* 0x000000c900c97308 */ /* 0x000ef00000000800 */
[----:B------:R-:W-:Y:S01]  /*1ca40*/  MUFU.EX2 R68, R68 ;  /* 0x0000004400447308 */ /* 0x000fe20000000800 */
[----:B-1----:R-:W-:Y:S01]  /*1ca50*/  F2FP.SATFINITE.E4M3.F32.PACK_AB_MERGE_C R8, R29, R34, RZ ;  /* 0x000000221d08723e */ /* 0x002fe200048070ff */
[----:B------:R-:W-:-:S06]  /*1ca60*/  FADD.FTZ R34, R34, R5 ;  /* 0x0000000522227221 */ /* 0x000fcc0000010000 */
[----:B------:R-:W1:Y:S08]  /*1ca70*/  MUFU.EX2 R69, R69 ;  /* 0x0000004500457308 */ /* 0x000e700000000800 */
[----:B------:R-:W4:Y:S01]  /*1ca80*/  MUFU.EX2 R38, R38 ;  /* 0x0000002600267308 */ /* 0x000f220000000800 */
[----:B------:R-:W-:-:S07]  /*1ca90*/  FFMA.FTZ R95, R95, UR52, -R71 ;  /* 0x000000345f5f7c23 */ /* 0x000fce0008010847 */
[----:B------:R-:W5:Y:S01]  /*1caa0*/  MUFU.EX2 R55, R55 ;  /* 0x0000003700377308 */ /* 0x000f620000000800 */
[----:B------:R-:W-:-:S01]  /*1cab0*/  FADD.FTZ R34, R29, R34 ;  /* 0x000000221d227221 */ /* 0x000fc20000010000 */
[----:B------:R-:W-:-:S06]  /*1cac0*/  FFMA.FTZ R44, R44, UR52, -R36 ;  /* 0x000000342c2c7c23 */ /* 0x000fcc0008010824 */
[----:B------:R-:W0:Y:S01]  /*1cad0*/  MUFU.EX2 R31, R31 ;  /* 0x0000001f001f7308 */ /* 0x000e220000000800 */
[----:B------:R-:W-:-:S01]  /*1cae0*/  FFMA.FTZ R36, R83, UR52, -R36 ;  /* 0x0000003453247c23 */ /* 0x000fc20008010824 */
[----:B---3--:R-:W-:-:S06]  /*1caf0*/  FADD.FTZ R3, R201, R34 ;  /* 0x00000022c9037221 */ /* 0x008fcc0000010000 */
[----:B------:R-:W3:Y:S01]  /*1cb00*/  MUFU.EX2 R76, R76 ;  /* 0x0000004c004c7308 */ /* 0x000ee20000000800 */
[----:B------:R-:W-:-:S01]  /*1cb10*/  FFMA.FTZ R33, R33, UR52, -R71 ;  /* 0x0000003421217c23 */ /* 0x000fc20008010847 */
[----:B-1----:R-:W-:Y:S01]  /*1cb20*/  F2FP.SATFINITE.E4M3.F32.PACK_AB_MERGE_C R5, R69, R68, RZ ;  /* 0x000000444505723e */ /* 0x002fe200048070ff */
[----:B----4-:R-:W-:-:S05]  /*1cb30*/  FADD.FTZ R6, R38, R3 ;  /* 0x0000000326067221 */ /* 0x010fca0000010000 */
[----:B------:R-:W1:Y:S01]  /*1cb40*/  MUFU.EX2 R203, R203 ;  /* 0x000000cb00cb7308 */ /* 0x000e620000000800 */
[----:B------:R-:W-:Y:S01]  /*1cb50*/  F2FP.SATFINITE.E4M3.F32.PACK_AB_MERGE_C R207, R30, R207, R8 ;  /* 0x000000cf1ecf723e */ /* 0x000fe20004807008 */
[----:B------:R-:W-:Y:S02]  /*1cb60*/  IMAD.MOV.U32 R8, RZ, RZ, R108 ;  /* 0x000000ffff087224 */ /* 0x000fe400078e006c */
[----:B-----5:R-:W-:-:S04]  /*1cb70*/  FADD.FTZ R3, R55, R0 ;  /* 0x0000000037037221 */ /* 0x020fc80000010000 */
[----:B------:R-:W4:Y:S01]  /*1cb80*/  MUFU.EX2 R95, R95 ;  /* 0x0000005f005f7308 */ /* 0x000f220000000800 */
[----:B------:R-:W-:Y:S01]  /*1cb90*/  F2FP.SATFINITE.E4M3.F32.PACK_AB_MERGE_C R200, R55, R200, R5 ;  /* 0x000000c837c8723e */ /* 0x000fe20004807005 */
[----:B0-----:R-:W-:Y:S01]  /*1cba0*/  FADD.FTZ R5, R31, R6 ;  /* 0x000000061f057221 */ /* 0x001fe20000010000 */
[----:B------:R-:W-:-:S05]  /*1cbb0*/  @P4 SHF.R.U32.HI R8, RZ, R10, R7 ;  /* 0x0000000aff084219 */ /* 0x000fca0000011607 */
[----:B------:R-:W0:Y:S01]  /*1cbc0*/  MUFU.EX2 R44, R44 ;  /* 0x0000002c002c7308 */ /* 0x000e220000000800 */
[----:B------:R-:W-:-:S01]  /*1cbd0*/  FADD.FTZ R68, R68, R3 ;  /* 0x0000000344447221 */ /* 0x000fc20000010000 */
[----:B---3--:R-:W-:-:S06]  /*1cbe0*/  F2FP.SATFINITE.E4M3.F32.PACK_AB_MERGE_C R31, R76, R31, RZ ;  /* 0x0000001f4c1f723e */ /* 0x008fcc00048070ff */
[----:B------:R-:W3:Y:S01]  /*1cbf0*/  MUFU.EX2 R202, R33 ;  /* 0x0000002100ca7308 */ /* 0x000ee20000000800 */
[----:B------:R-:W-:Y:S01]  /*1cc00*/  IADD3 R0, R8, R105, -R107 ;  /* 0x0000006908007210 */ /* 0x000fe20007ffe86b */
[----:B------:R-:W-:-:S06]  /*1cc10*/  FADD.FTZ R76, R76, R5 ;  /* 0x000000054c4c7221 */ /* 0x000fcc0000010000 */
[----:B------:R-:W-:Y:S08]  /*1cc20*/  MUFU.EX2 R35, R35 ;  /* 0x0000002300237308 */ /* 0x000ff00000000800 */
[----:B------:R-:W5:Y:S01]  /*1cc30*/  MUFU.EX2 R36, R36 ;  /* 0x0000002400247308 */ /* 0x000f620000000800 */
[----:B------:R-:W-:-:S01]  /*1cc40*/  FADD.FTZ R68, R69, R68 ;  /* 0x0000004445447221 */ /* 0x000fc20000010000 */
[----:B-1----:R-:W-:Y:S01]  /*1cc50*/  FADD.FTZ R5, R203, R76 ;  /* 0x0000004ccb057221 */ /* 0x002fe20000010000 */
[----:B------:R-:W-:-:S04]  /*1cc60*/  IMAD.HI R8, R0, 0x66666667, RZ ;  /* 0x6666666700087827 */ /* 0x000fc800078e02ff */
[----:B------:R-:W-:Y:S01]  /*1cc70*/  FFMA.FTZ R85, R85, UR52, -R71 ;  /* 0x0000003455557c23 */ /* 0x000fe20008010847 */
[----:B----4-:R-:W-:-:S01]  /*1cc80*/  FADD.FTZ R3, R95, R68 ;  /* 0x000000445f037221 */ /* 0x010fc20000010000 */
[----:B0-----:R-:W-:Y:S01]  /*1cc90*/  FADD.FTZ R6, R44, R5 ;  /* 0x000000052c067221 */ /* 0x001fe20000010000 */
[----:B------:R-:W-:-:S01]  /*1cca0*/  FFMA.FTZ R37, R37, UR52, -R71 ;  /* 0x0000003425257c23 */ /* 0x000fc20008010847 */
[----:B------:R-:W-:Y:S01]  /*1ccb0*/  SHF.R.U32.HI R5, RZ, 0x1f, R8 ;  /* 0x0000001fff057819 */ /* 0x000fe20000011608 */
[----:B---3--:R-:W-:-:S01]  /*1ccc0*/  FADD.FTZ R0, R202, R3 ;  /* 0x00000003ca007221 */ /* 0x008fc20000010000 */
[----:B------:R-:W-:Y:S02]  /*1ccd0*/  MUFU.EX2 R85, R85 ;  /* 0x0000005500557308 */ /* 0x000fe40000000800 */
[----:B------:R-:W-:Y:S02]  /*1cce0*/  LEA.HI.SX32 R5, R8, R5, 0x1a ;  /* 0x0000000508057211 */ /* 0x000fe400078fd2ff */
[----:B-----5:R-:W-:-:S04]  /*1ccf0*/  F2FP.SATFINITE.E4M3.F32.PACK_AB_MERGE_C R3, R36, R35, RZ ;  /* 0x000000232403723e */ /* 0x020fc800048070ff */
[----:B------:R-:W0:Y:S01]  /*1cd00*/  MUFU.EX2 R12, R37 ;  /* 0x00000025000c7308 */ /* 0x000e220000000800 */
[----:B------:R-:W-:Y:S02]  /*1cd10*/  F2FP.SATFINITE.E4M3.F32.PACK_AB_MERGE_C R208, R57, R208, R20 ;  /* 0x000000d039d0723e */ /* 0x000fe40004807014 */
[----:B------:R-:W-:Y:S01]  /*1cd20*/  F2FP.SATFINITE.E4M3.F32.PACK_AB_MERGE_C R203, R44, R203, R3 ;  /* 0x000000cb2ccb723e */ /* 0x000fe20004807003 */
[----:B------:R-:W-:Y:S01]  /*1cd30*/  VIADD R3, R106, 0xfffffffe ;  /* 0xfffffffe6a037836 */ /* 0x000fe20000000000 */
[----:B------:R-:W-:Y:S01]  /*1cd40*/  F2FP.SATFINITE.E4M3.F32.PACK_AB_MERGE_C R217, R89, R88, RZ ;  /* 0x0000005859d9723e */ /* 0x000fe200048070ff */
[----:B------:R-:W-:-:S01]  /*1cd50*/  FADD.FTZ R11, R35, R6 ;  /* 0x00000006230b7221 */ /* 0x000fc20000010000 */
[----:B------:R-:W-:Y:S02]  /*1cd60*/  F2FP.SATFINITE.E4M3.F32.PACK_AB_MERGE_C R218, R39, R218, R26 ;  /* 0x000000da27da723e */ /* 0x000fe4000480701a */
[----:B------:R-:W-:Y:S02]  /*1cd70*/  CS2R R32, SRZ ;  /* 0x0000000000207805 */ /* 0x000fe4000001ff00 */
[----:B------:R-:W-:Y:S01]  /*1cd80*/  F2FP.SATFINITE.E4M3.F32.PACK_AB_MERGE_C R217, R87, R86, R217 ;  /* 0x0000005657d9723e */ /* 0x000fe200048070d9 */
[----:B------:R-:W-:-:S01]  /*1cd90*/  FADD.FTZ R11, R36, R11 ;  /* 0x0000000b240b7221 */ /* 0x000fc20000010000 */
[----:B------:R-:W-:-:S02]  /*1cda0*/  F2FP.SATFINITE.E4M3.F32.PACK_AB_MERGE_C R214, R47, R214, R14 ;  /* 0x000000d62fd6723e */ /* 0x000fc4000480700e */
[----:B0-----:R-:W-:Y:S01]  /*1cdb0*/  F2FP.SATFINITE.E4M3.F32.PACK_AB_MERGE_C R7, R12, R85, RZ ;  /* 0x000000550c07723e */ /* 0x001fe200048070ff */
[----:B------:R-:W-:Y:S01]  /*1cdc0*/  FADD.FTZ R85, R85, R0 ;  /* 0x0000000055557221 */ /* 0x000fe20000010000 */
[----:B------:R-:W-:Y:S02]  /*1cdd0*/  F2FP.SATFINITE.E4M3.F32.PACK_AB_MERGE_C R215, R50, R215, R51 ;  /* 0x000000d732d7723e */ /* 0x000fe40004807033 */
[----:B------:R-:W-:Y:S02]  /*1cde0*/  CS2R R34, SRZ ;  /* 0x0000000000227805 */ /* 0x000fe4000001ff00 */
[----:B------:R-:W-:Y:S01]  /*1cdf0*/  F2FP.SATFINITE.E4M3.F32.PACK_AB_MERGE_C R209, R40, R209, R41 ;  /* 0x000000d128d1723e */ /* 0x000fe20004807029 */
[----:B------:R-:W-:Y:S01]  /*1ce00*/  FADD.FTZ R12, R12, R85 ;  /* 0x000000550c0c7221 */ /* 0x000fe20000010000 */
[----:B------:R-:W-:Y:S02]  /*1ce10*/  F2FP.SATFINITE.E4M3.F32.PACK_AB_MERGE_C R210, R59, R210, R46 ;  /* 0x000000d23bd2723e */ /* 0x000fe4000480702e */
[----:B------:R-:W-:-:S02]  /*1ce20*/  CS2R R36, SRZ ;  /* 0x0000000000247805 */ /* 0x000fc4000001ff00 */
[----:B------:R-:W-:Y:S02]  /*1ce30*/  F2FP.SATFINITE.E4M3.F32.PACK_AB_MERGE_C R211, R24, R211, R25 ;  /* 0x000000d318d3723e */ /* 0x000fe40004807019 */
[----:B------:R-:W-:Y:S02]  /*1ce40*/  CS2R R24, SRZ ;  /* 0x0000000000187805 */ /* 0x000fe4000001ff00 */
[----:B------:R-:W-:Y:S02]  /*1ce50*/  F2FP.SATFINITE.E4M3.F32.PACK_AB_MERGE_C R205, R28, R205, R27 ;  /* 0x000000cd1ccd723e */ /* 0x000fe4000480701b */
[----:B------:R-:W-:Y:S02]  /*1ce60*/  CS2R R26, SRZ ;  /* 0x00000000001a7805 */ /* 0x000fe4000001ff00 */
[----:B------:R-:W-:Y:S02]  /*1ce70*/  F2FP.SATFINITE.E4M3.F32.PACK_AB_MERGE_C R201, R38, R201, R31 ;  /* 0x000000c926c9723e */ /* 0x000fe4000480701f */
[----:B------:R-:W-:-:S02]  /*1ce80*/  CS2R R28, SRZ ;  /* 0x00000000001c7805 */ /* 0x000fc4000001ff00 */
[----:B------:R-:W-:Y:S02]  /*1ce90*/  F2FP.SATFINITE.E4M3.F32.PACK_AB_MERGE_C R202, R202, R95, R7 ;  /* 0x0000005fcaca723e */ /* 0x000fe40004807007 */
        /* <DEDUP_REMOVED lines=42> */
[----:B--2---:R-:W-:-:S04]  /*1d140*/  VIMNMX R20, R9, R5, !PT ;  /* 0x0000000509147248 */ /* 0x004fc80007fe0100 */
[----:B------:R-:W-:-:S13]  /*1d150*/  ISETP.GE.AND P1, PT, R3, R20, PT ;  /* 0x000000140300720c */ /* 0x000fda0003f26270 */
[----:B------:R-:W-:Y:S05]  /*1d160*/  @!P1 BRA `(.L_x_2909) ;  /* 0x0000004c00a09947 */ /* 0x000fea0003800000 */
[----:B------:R-:W-:Y:S01]  /*1d170*/  IMAD.MOV.U32 R0, RZ, RZ, R3 ;  /* 0x000000ffff007224 */ /* 0x000fe200078e0003 */
[----:B------:R-:W-:Y:S01]  /*1d180*/  MOV R8, R229 ;  /* 0x000000e500087202 */ /* 0x000fe20000000f00 */
        /* <DEDUP_REMOVED lines=50> */
[----:B------:R-:W-:-:S07]  /*1d4b0*/  CS2R R24, SRZ ;  /* 0x0000000000187805 */ /* 0x000fce000001ff00 */
.L_x_2921:
[----:B------:R-:W2:Y:S01]  /*1d4c0*/  LDL R4, [R1+0x2c] ;  /* 0x00002c0001047983 */ /* 0x000ea20000100800 */
[----:B------:R-:W-:Y:S01]  /*1d4d0*/  ISETP.NE.AND P1, PT, R3, 0x1, PT ;  /* 0x000000010300780c */ /* 0x000fe20003f25270 */
[----:B------:R-:W-:Y:S05]  /*1d4e0*/  YIELD ;  /* 0x0000000000007946 */ /* 0x000fea0003800000 */
[----:B------:R-:W-:-:S04]  /*1d4f0*/  SEL R229, RZ, 0x1, P1 ;  /* 0x00000001ffe57807 */ /* 0x000fc80000800000 */
[----:B------:R-:W-:Y:S02]  /*1d500*/  LOP3.LUT R229, R8, R229, RZ, 0x3c, !PT ;  /* 0x000000e508e57212 */ /* 0x000fe400078e3cff */
[----:B--2---:R-:W-:-:S13]  /*1d510*/  ISETP.NE.AND P1, PT, R4, RZ, PT ;  /* 0x000000ff0400720c */ /* 0x004fda0003f25270 */
[----:B------:R-:W-:Y:S05]  /*1d520*/  @P1 BRA `(.L_x_2910) ;  /* 0x00000000003c1947 */ /* 0x000fea0003800000 */
[----:B------:R-:W-:Y:S05]  /*1d530*/  @!P0 BRA `(.L_x_2911) ;  /* 0x0000000000048947 */ /* 0x000fea0003800000 */
[----:B------:R-:W-:Y:S01]  /*1d540*/  BPT.TRAP 0x1 ;  /* 0x000000040000795c */ /* 0x000fe20000300000 */
.L_x_2911:
[----:B------:R-:W-:-:S05]  /*1d550*/  VIADD R4, R3, 0x1 ;  /* 0x0000000103047836 */ /* 0x000fca0000000000 */
[----:B------:R-:W-:-:S04]  /*1d560*/  ISETP.NE.AND P2, PT, R4, 0x2, PT ;  /* 0x000000020400780c */ /* 0x000fc80003f45270 */
[----:B------:R-:W-:Y:S02]  /*1d570*/  SEL R5, R4, RZ, P2 ;  /* 0x000000ff04057207 */ /* 0x000fe40001000000 */
[----:B------:R-:W-:-:S03]  /*1d580*/  SHF.L.U32 R4, R229, 0x1f, RZ ;  /* 0x0000001fe5047819 */ /* 0x000fc600000006ff */
[----:B------:R-:W-:-:S04]  /*1d590*/  IMAD R5, R5, 0x8, R18 ;  /* 0x0000000805057824 */ /* 0x000fc800078e0212 */
[----:B------:R0:W1:Y:S01]  /*1d5a0*/  SYNCS.PHASECHK.TRANS64.TRYWAIT P2, [R5+URZ+0x33430], R4 ;  /* 0x03343004050075a7 */ /* 0x000062000804017f */
[----:B------:R-:W-:Y:S05]  /*1d5b0*/  @!P0 BRA `(.L_x_2912) ;  /* 0x0000000000048947 */ /* 0x000fea0003800000 */
[----:B------:R-:W-:Y:S01]  /*1d5c0*/  BPT.TRAP 0x1 ;  /* 0x000000040000795c */ /* 0x000fe20000300000 */
.L_x_2912:
[----:B------:R-:W-:Y:S04]  /*1d5d0*/  BSSY B0, `(.L_x_2910) ;  /* 0x0000004000007945 */ /* 0x000fe80003800000 */
[----:B-1----:R-:W-:Y:S05]  /*1d5e0*/  @P2 BRA `(.L_x_2913) ;  /* 0x0000000000082947 */ /* 0x002fea0003800000 */
[----:B------:R-:W1:Y:S02]  /*1d5f0*/  SYNCS.PHASECHK.TRANS64.TRYWAIT P2, [R5+URZ+0x33430], R4 ;  /* 0x03343004050075a7 */ /* 0x000e64000804017f */
[----:B-1----:R-:W-:Y:S05]  /*1d600*/  @!P2 BRA `(.L_x_2914) ;  /* 0x000001900090a947 */ /* 0x002fea0003800000 */
.L_x_2913:
[----:B------:R-:W-:Y:S05]  /*1d610*/  BSYNC B0 ;  /* 0x0000000000007941 */ /* 0x000fea0003800000 */
.L_x_2910:
[----:B01----:R-:W0:Y:S01]  /*1d620*/  S2R R4, SR_TID.X ;  /* 0x0000000000047919 */ /* 0x003e220000002100 */
[----:B------:R-:W-:Y:S01]  /*1d630*/  VIADD R221, R3, 0x1 ;  /* 0x0000000103dd7836 */ /* 0x000fe20000000000 */
[----:B------:R-:W-:Y:S05]  /*1d640*/  WARPSYNC.ALL ;  /* 0x0000000000007948 */ /* 0x000fea0003800000 */
[C---:B------:R-:W-:Y:S01]  /*1d650*/  ISETP.NE.AND P2, PT, R221.reuse, 0x2, PT ;  /* 0x00000002dd00780c */ /* 0x040fe20003f45270 */
[----:B------:R-:W-:Y:S01]  /*1d660*/  UMOV UR44, UR24 ;  /* 0x00000018002c7c82 */ /* 0x000fe20008000000 */
[----:B------:R-:W-:Y:S01]  /*1d670*/  UMOV UR45, UR25 ;  /* 0x00000019002d7c82 */ /* 0x000fe20008000000 */
[----:B------:R-:W-:Y:S01]  /*1d680*/  IMAD.MOV.U32 R121, RZ, RZ, -0x7fffffe0 ;  /* 0x80000020ff797424 */ /* 0x000fe200078e00ff */
[----:B------:R-:W-:Y:S01]  /*1d690*/  SEL R221, R221, RZ, P2 ;  /* 0x000000ffdddd7207 */ /* 0x000fe20001000000 */
        /* <DEDUP_REMOVED lines=15> */
[----:B0-----:R-:W-:-:S05]  /*1d790*/  SHF.R.U32.HI R4, RZ, 0x7, R4 ;  /* 0x00000007ff047819 */ /* 0x001fca0000011604 */
[----:B------:R-:W-:Y:S02]  /*1d7a0*/  VIADD R5, R4, 0x8 ;  /* 0x0000000804057836 */ /* 0x000fe40000000000 */
[----:B------:R-:W-:-:S03]  /*1d7b0*/  IMAD R4, R221, 0x780, R13 ;  /* 0x00000780dd047824 */ /* 0x000fc600078e020d */
[----:B------:R0:W-:Y:S01]  /*1d7c0*/  BAR.SYNC.DEFER_BLOCKING R5, 0x100 ;  /* 0x000400050000751d */ /* 0x0001e20000010000 */
[C---:B------:R-:W-:Y:S01]  /*1d7d0*/  VIADD R6, R4.reuse, 0x100 ;  /* 0x0000010004067836 */ /* 0x040fe20000000000 */
[C---:B------:R-:W-:Y:S01]  /*1d7e0*/  R2UR UR46, R4.reuse ;  /* 0x00000000042e72ca */ /* 0x040fe200000e0000 */
[C---:B------:R-:W-:Y:S01]  /*1d7f0*/  VIADD R14, R4.reuse, 0x180 ;  /* 0x00000180040e7836 */ /* 0x040fe20000000000 */
[----:B------:R-:W-:Y:S02]  /*1d800*/  IADD3 R120, R4, 0x80, RZ ;  /* 0x0000008004787810 */ /* 0x000fe40007ffe0ff */
[----:B------:R-:W-:Y:S01]  /*1d810*/  R2UR UR26, R6 ;  /* 0x00000000061a72ca */ /* 0x000fe200000e0000 */
[----:B------:R-:W-:Y:S01]  /*1d820*/  VIADD R6, R4, 0x2 ;  /* 0x0000000204067836 */ /* 0x000fe20000000000 */
[----:B------:R-:W-:Y:S01]  /*1d830*/  R2UR UR42, R120 ;  /* 0x00000000782a72ca */ /* 0x000fe200000e0000 */
[----:B0-----:R-:W-:Y:S01]  /*1d840*/  IMAD.MOV.U32 R5, RZ, RZ, -0x7fffffe0 ;  /* 0x80000020ff057424 */ /* 0x001fe200078e00ff */
[----:B------:R-:W-:Y:S01]  /*1d850*/  R2UR UR34, R14 ;  /* 0x000000000e2272ca */ /* 0x000fe200000e0000 */
[----:B------:R-:W-:Y:S01]  /*1d860*/  VIADD R120, R4, 0x200 ;  /* 0x0000020004787836 */ /* 0x000fe20000000000 */
[----:B------:R-:W-:Y:S01]  /*1d870*/  R2UR UR6, R6 ;  /* 0x00000000060672ca */ /* 0x000fe200000e0000 */
[C---:B------:R-:W-:Y:S01]  /*1d880*/  VIADD R14, R4.reuse, 0x82 ;  /* 0x00000082040e7836 */ /* 0x040fe20000000000 */
[----:B------:R-:W-:Y:S01]  /*1d890*/  R2UR UR47, R5 ;  /* 0x00000000052f72ca */ /* 0x000fe200000e0000 */
[----:B------:R-:W-:Y:S01]  /*1d8a0*/  VIADD R6, R4, 0x102 ;  /* 0x0000010204067836 */ /* 0x000fe20000000000 */
[----:B------:R-:W-:Y:S01]  /*1d8b0*/  R2UR UR30, R120 ;  /* 0x00000000781e72ca */ /* 0x000fe200000e0000 */
[----:B------:R-:W-:Y:S01]  /*1d8c0*/  IMAD.MOV.U32 R5, RZ, RZ, -0x7fffffe0 ;  /* 0x80000020ff057424 */ /* 0x000fe200078e00ff */
[----:B------:R-:W-:-:S09]  /*1d8d0*/  WARPGROUP.ARRIVE ;  /* 0x00000000000079c5 */ /* 0x000fd20000000000 */
        /* <DEDUP_REMOVED lines=14> */
[----:B------:R-:W-:Y:S02]  /*1d9c0*/  WARPGROUP.DEPBAR.LE gsb0, 0x0 ;  /* 0x00008000000079c5 */ /* 0x000fe40000010000 */
[----:B------:R-:W-:-:S06]  /*1d9d0*/  WARPGROUP.ARRIVE ;  /* 0x00000000000079c5 */ /* 0x000fcc0000000000 */
[----:B------:R-:W-:Y:S03]  /*1d9e0*/  QGMMA.64x32x32.F32.E4M3.E4M3 R152, gdesc[UR24], RZ, !UPT, gsb0 ;  /* 0x00600000189879f3 */ /* 0x000fe6000c0008ff */
[----:B------:R-:W-:Y:S02]  /*1d9f0*/  WARPGROUP.DEPBAR.LE gsb0, 0x0 ;  /* 0x00008000000079c5 */ /* 0x000fe40000010000 */
[----:B------:R-:W-:-:S06]  /*1da00*/  WARPGROUP.ARRIVE ;  /* 0x00000000000079c5 */ /* 0x000fcc0000000000 */
[----:B------:R-:W-:Y:S01]  /*1da10*/  QGMMA.64x32x32.F32.E4M3.E4M3 R136, gdesc[UR32], RZ, !UPT, gsb0 ;  /* 0x00600000208879f3 */ /* 0x000fe2000c0008ff */
[----:B------:R-:W-:Y:S01]  /*1da20*/  UMOV UR32, UR4 ;  /* 0x0000000400207c82 */ /* 0x000fe20008000000 */
[----:B------:R-:W-:Y:S01]  /*1da30*/  UMOV UR33, UR5 ;  /* 0x0000000500217c82 */ /* 0x000fe20008000000 */
        /* <DEDUP_REMOVED lines=12> */
[----:B------:R-:W-:Y:S02]  /*1db00*/  MOV R7, 0x80000020 ;  /* 0x8000002000077802 */ /* 0x000fe40000000f00 */
[----:B------:R-:W-:Y:S01]  /*1db10*/  R2UR UR10, R6 ;  /* 0x00000000060a72ca */ /* 0x000fe200000e0000 */
[----:B------:R-:W-:Y:S01]  /*1db20*/  VIADD R6, R4, 0x300 ;  /* 0x0000030004067836 */ /* 0x000fe20000000000 */
[----:B------:R-:W-:Y:S01]  /*1db30*/  R2UR UR11, R7 ;  /* 0x00000000070b72ca */ /* 0x000fe200000e0000 */
[----:B------:R-:W-:Y:S01]  /*1db40*/  IMAD.MOV.U32 R7, RZ, RZ, -0x7fffffe0 ;  /* 0x80000020ff077424 */ /* 0x000fe200078e00ff */
[----:B------:R-:W-:-:S02]  /*1db50*/  WARPGROUP.DEPBAR.LE gsb0, 0x0 ;  /* 0x00008000000079c5 */ /* 0x000fc40000010000 */
[----:B------:R-:W-:-:S06]  /*1db60*/  WARPGROUP.ARRIVE ;  /* 0x00000000000079c5 */ /* 0x000fcc0000000000 */
[----:B------:R-:W-:Y:S03]  /*1db70*/  QGMMA.64x32x32.F32.E4M3.E4M3 R184, gdesc[UR4], R184, gsb0 ;  /* 0x0060000004b879f3 */ /* 0x000fe600080008b8 */
[----:B------:R-:W-:Y:S02]  /*1db80*/  WARPGROUP.DEPBAR.LE gsb0, 0x0 ;  /* 0x00008000000079c5 */ /* 0x000fe40000010000 */
[----:B------:R-:W-:-:S06]  /*1db90*/  WARPGROUP.ARRIVE ;  /* 0x00000000000079c5 */ /* 0x000fcc0000000000 */
[----:B------:R-:W-:Y:S01]  /*1dba0*/  QGMMA.64x32x32.F32.E4M3.E4M3 R168, gdesc[UR40], R168, gsb0 ;  /* 0x0060000028a879f3 */ /* 0x000fe200080008a8 */
[----:B------:R-:W-:Y:S01]  /*1dbb0*/  UMOV UR40, UR8 ;  /* 0x0000000800287c82 */ /* 0x000fe20008000000 */
[----:B------:R-:W-:Y:S01]  /*1dbc0*/  UMOV UR41, UR9 ;  /* 0x0000000900297c82 */ /* 0x000fe20008000000 */
        /* <DEDUP_REMOVED lines=22> */
[----:B------:R-:W-:-:S04]  /*1dd30*/  MOV R7, 0x80000020 ;  /* 0x8000002000077802 */ /* 0x000fc80000000f00 */
[----:B------:R-:W-:Y:S01]  /*1dd40*/  R2UR UR42, R6 ;  /* 0x00000000062a72ca */ /* 0x000fe200000e0000 */
[----:B------:R-:W-:Y:S01]  /*1dd50*/  VIADD R6, R4, 0x480 ;  /* 0x0000048004067836 */ /* 0x000fe20000000000 */
[----:B------:R-:W-:Y:S01]  /*1dd60*/  R2UR UR43, R7 ;  /* 0x00000000072b72ca */ /* 0x000fe200000e0000 */
[----:B------:R-:W-:-:S03]  /*1dd70*/  IMAD.MOV.U32 R7, RZ, RZ, -0x7fffffe0 ;  /* 0x80000020ff077424 */ /* 0x000fc600078e00ff */
[----:B------:R-:W-:Y:S01]  /*1dd80*/  R2UR UR46, R6 ;  /* 0x00000000062e72ca */ /* 0x000fe200000e0000 */
[----:B------:R-:W-:Y:S01]  /*1dd90*/  VIADD R6, R4, 0x282 ;  /* 0x0000028204067836 */ /* 0x000fe20000000000 */
[----:B------:R-:W-:Y:S01]  /*1dda0*/  R2UR UR47, R7 ;  /* 0x00000000072f72ca */ /* 0x000fe200000e0000 */
[----:B------:R-:W-:-:S03]  /*1ddb0*/  IMAD.MOV.U32 R7, RZ, RZ, -0x7fffffe0 ;  /* 0x80000020ff077424 */ /* 0x000fc600078e00ff */
[----:B------:R-:W-:Y:S01]  /*1ddc0*/  R2UR UR14, R6 ;  /* 0x00000000060e72ca */ /* 0x000fe200000e0000 */
[----:B------:R-:W-:Y:S01]  /*1ddd0*/  VIADD R6, R4, 0x302 ;  /* 0x0000030204067836 */ /* 0x000fe20000000000 */
[----:B------:R-:W-:Y:S02]  /*1dde0*/  R2UR UR15, R7 ;  /* 0x00000000070f72ca */ /* 0x000fe400000e0000 */
        /* <DEDUP_REMOVED lines=106> */
[C---:B------:R-:W-:Y:S01]  /*1e490*/  VIADD R6, R4.reuse, 0x682 ;  /* 0x0000068204067836 */ /* 0x040fe20000000000 */
[----:B------:R-:W-:Y:S01]  /*1e4a0*/  MOV R7, 0x80000020 ;  /* 0x8000002000077802 */ /* 0x000fe20000000f00 */
[----:B------:R-:W-:Y:S01]  /*1e4b0*/  VIADD R4, R4, 0x702 ;  /* 0x0000070204047836 */ /* 0x000fe20000000000 */
        /* <DEDUP_REMOVED lines=33> */
.L_x_2916:
[----:B------:R-:W-:Y:S01]  /*1e6d0*/  SHF.L.U32 R4, R8, 0x1f, RZ ;  /* 0x0000001f08047819 */ /* 0x000fe200000006ff */
[----:B------:R-:W-:-:S04]  /*1e6e0*/  IMAD R5, R3, 0x8, R18 ;  /* 0x0000000803057824 */ /* 0x000fc800078e0212 */
[----:B------:R0:W1:Y:S01]  /*1e6f0*/  SYNCS.PHASECHK.TRANS64.TRYWAIT P1, [R5+URZ+0x33450], R4 ;  /* 0x03345004050075a7 */ /* 0x000062000802017f */
[----:B------:R-:W-:Y:S05]  /*1e700*/  @!P0 BRA `(.L_x_2917) ;  /* 0x0000000000048947 */ /* 0x000fea0003800000 */
[----:B------:R-:W-:Y:S01]  /*1e710*/  BPT.TRAP 0x1 ;  /* 0x000000040000795c */ /* 0x000fe20000300000 */
.L_x_2917:
[----:B-1----:R-:W-:Y:S05]  /*1e720*/  @P1 BRA `(.L_x_2915) ;  /* 0x0000000000081947 */ /* 0x002fea0003800000 */
[----:B------:R-:W1:Y:S02]  /*1e730*/  SYNCS.PHASECHK.TRANS64.TRYWAIT P1, [R5+URZ+0x33450], R4 ;  /* 0x03345004050075a7 */ /* 0x000e64000802017f */
[----:B-1----:R-:W-:Y:S05]  /*1e740*/  @!P1 BRA `(.L_x_2918) ;  /* 0x0000018000549947 */ /* 0x002fea0003800000 */
.L_x_2915:
[----:B01----:R-:W-:Y:S01]  /*1e750*/  VIADD R4, R18, 0x200 ;  /* 0x0000020012047836 */ /* 0x003fe20000000000 */
[----:B------:R-:W-:Y:S05]  /*1e760*/  WARPSYNC.ALL ;  /* 0x0000000000007948 */ /* 0x000fea0003800000 */
[----:B------:R-:W-:Y:S01]  /*1e770*/  SHF.R.U32.HI R4, RZ, 0x4, R4 ;  /* 0x00000004ff047819 */ /* 0x000fe20000011604 */
[----:B------:R-:W-:Y:S01]  /*1e780*/  IMAD.MOV.U32 R5, RZ, RZ, -0x3ffffff0 ;  /* 0xc0000010ff057424 */ /* 0x000fe200078e00ff */
[----:B------:R-:W-:Y:S01]  /*1e790*/  WARPGROUP.ARRIVE ;  /* 0x00000000000079c5 */ /* 0x000fe20000000000 */
[----:B------:R-:W-:Y:S01]  /*1e7a0*/  IMAD.MOV.U32 R7, RZ, RZ, -0x3ffffff0 ;  /* 0xc0000010ff077424 */ /* 0x000fe200078e00ff */
[----:B------:R-:W-:-:S04]  /*1e7b0*/  LOP3.LUT R4, R4, 0x3fff, RZ, 0xc0, !PT ;  /* 0x00003fff04047812 */ /* 0x000fc800078ec0ff */
[----:B------:R-:W0:Y:S01]  /*1e7c0*/  S2R R8, SR_TID.X ;  /* 0x0000000000087919 */ /* 0x000e220000002100 */
[----:B------:R-:W-:Y:S01]  /*1e7d0*/  R2UR UR7, R5 ;  /* 0x00000000050772ca */ /* 0x000fe200000e0000 */
[----:B------:R-:W-:Y:S01]  /*1e7e0*/  IMAD.MOV.U32 R5, RZ, RZ, -0x3ffffff0 ;  /* 0xc0000010ff057424 */ /* 0x000fe200078e00ff */
[----:B------:R-:W-:-:S05]  /*1e7f0*/  LOP3.LUT R4, R4, 0x10000, RZ, 0xfc, !PT ;  /* 0x0001000004047812 */ /* 0x000fca00078efcff */
[----:B------:R-:W-:-:S05]  /*1e800*/  IMAD R4, R3, 0x780, R4 ;  /* 0x0000078003047824 */ /* 0x000fca00078e0204 */
[C---:B------:R-:W-:Y:S02]  /*1e810*/  R2UR UR6, R4.reuse ;  /* 0x00000000040672ca */ /* 0x040fe400000e0000 */
[----:B------:R-:W-:-:S11]  /*1e820*/  IADD3 R6, R4, 0x180, RZ ;  /* 0x0000018004067810 */ /* 0x000fd60007ffe0ff */
[----:B------:R-:W-:Y:S01]  /*1e830*/  QGMMA.64x192x32.F32.E4M3.E4M3 R24, R216, gdesc[UR4], R24, gsb0 ;  /* 0x02e00004d8187df3 */ /* 0x000fe20008000818 */
[----:B------:R-:W-:Y:S01]  /*1e840*/  R2UR UR6, R6 ;  /* 0x00000000060672ca */ /* 0x000fe200000e0000 */
[----:B------:R-:W-:Y:S01]  /*1e850*/  VIADD R6, R4, 0x300 ;  /* 0x0000030004067836 */ /* 0x000fe20000000000 */
[----:B------:R-:W-:Y:S01]  /*1e860*/  R2UR UR7, R7 ;  /* 0x00000000070772ca */ /* 0x000fe200000e0000 */
[----:B------:R-:W-:Y:S01]  /*1e870*/  IMAD.MOV.U32 R7, RZ, RZ, -0x3ffffff0 ;  /* 0xc0000010ff077424 */ /* 0x000fe200078e00ff */
[----:B0-----:R-:W-:Y:S01]  /*1e880*/  SHF.R.U32.HI R8, RZ, 0x7, R8 ;  /* 0x00000007ff087819 */ /* 0x001fe20000011608 */
[----:B------:R-:W-:Y:S02]  /*1e890*/  WARPGROUP.DEPBAR.LE gsb0, 0x0 ;  /* 0x00008000000079c5 */ /* 0x000fe40000010000 */
[----:B------:R-:W-:-:S12]  /*1e8a0*/  WARPGROUP.ARRIVE ;  /* 0x00000000000079c5 */ /* 0x000fd80000000000 */
        /* <DEDUP_REMOVED lines=24> */
.L_x_2919:
[----:B------:R-:W2:Y:S01]  /*1ea30*/  LDL R7, [R1+0x48] ;  /* 0x0000480001077983 */ /* 0x000ea20000100800 */
[----:B------:R-:W1:Y:S03]  /*1ea40*/  LDC R5, c[0x0][0x448] ;  /* 0x00011200ff057b82 */ /* 0x000e660000000800 */
[----:B0-----:R-:W2:Y:S04]  /*1ea50*/  LDL R4, [R1+0x5c] ;  /* 0x00005c0001047983 */ /* 0x001ea80000100800 */
[----:B------:R-:W3:Y:S04]  /*1ea60*/  LDL R202, [R1+0x54] ;  /* 0x0000540001ca7983 */ /* 0x000ee80000100800 */
[----:B------:R-:W4:Y:S04]  /*1ea70*/  LDL R201, [R1+0x50] ;  /* 0x0000500001c97983 */ /* 0x000f280000100800 */
[----:B------:R-:W4:Y:S01]  /*1ea80*/  LDL R200, [R1+0x4c] ;  /* 0x00004c0001c87983 */ /* 0x000f220000100800 */
[----:B-1----:R-:W-:-:S13]  /*1ea90*/  ISETP.NE.AND P1, PT, R5, 0x1, PT ;  /* 0x000000010500780c */ /* 0x002fda0003f25270 */
[----:B------:R-:W0:Y:S08]  /*1eaa0*/  @P1 LDC R6, c[0x0][0x44c] ;  /* 0x00011300ff061b82 */ /* 0x000e300000000800 */
[----:B------:R-:W1:Y:S01]  /*1eab0*/  @P1 LDC R5, c[0x0][0x450] ;  /* 0x00011400ff051b82 */ /* 0x000e620000000800 */
[C---:B------:R-:W-:Y:S01]  /*1eac0*/  FMUL.FTZ R8, R2.reuse, R187 ;  /* 0x000000bb02087220 */ /* 0x040fe20000410000 */
[C---:B------:R-:W-:Y:S01]  /*1ead0*/  FMUL.FTZ R187, R2.reuse, R194 ;  /* 0x000000c202bb7220 */ /* 0x040fe20000410000 */
[C---:B------:R-:W-:Y:S01]  /*1eae0*/  FMUL.FTZ R14, R2.reuse, R188 ;  /* 0x000000bc020e7220 */ /* 0x040fe20000410000 */
[----:B------:R-:W-:Y:S01]  /*1eaf0*/  FMUL.FTZ R15, R2, R189 ;  /* 0x000000bd020f7220 */ /* 0x000fe20000410000 */
[----:B------:R-:W-:-:S02]  /*1eb00*/  IMAD R194, R0, -0xa0, RZ ;  /* 0xffffff6000c27824 */ /* 0x000fc400078e02ff */
[C---:B------:R-:W-:Y:S01]  /*1eb10*/  FMUL.FTZ R21, R2.reuse, R190 ;  /* 0x000000be02157220 */ /* 0x040fe20000410000 */
[C---:B------:R-:W-:Y:S01]  /*1eb20*/  FMUL.FTZ R189, R2.reuse, R196 ;  /* 0x000000c402bd7220 */ /* 0x040fe20000410000 */
[C---:B------:R-:W-:Y:S01]  /*1eb30*/  FMUL.FTZ R190, R2.reuse, R197 ;  /* 0x000000c502be7220 */ /* 0x040fe20000410000 */
[----:B------:R-:W-:Y:S01]  /*1eb40*/  MUFU.TANH R14, R14 ;  /* 0x0000000e000e7308 */ /* 0x000fe20000002400 */
[C---:B------:R-:W-:Y:S01]  /*1eb50*/  FMUL.FTZ R168, R2.reuse, R168 ;  /* 0x000000a802a87220 */ /* 0x040fe20000410000 */
[C---:B------:R-:W-:Y:S01]  /*1eb60*/  FMUL.FTZ R169, R2.reuse, R169 ;  /* 0x000000a902a97220 */ /* 0x040fe20000410000 */
[C---:B------:R-:W-:Y:S01]  /*1eb70*/  FMUL.FTZ R172, R2.reuse, R172 ;  /* 0x000000ac02ac7220 */ /* 0x040fe20000410000 */
[----:B------:R-:W-:-:S04]  /*1eb80*/  FMUL.FTZ R173, R2, R173 ;  /* 0x000000ad02ad7220 */ /* 0x000fc80000410000 */
[----:B------:R-:W-:Y:S01]  /*1eb90*/  MUFU.TANH R15, R15 ;  /* 0x0000000f000f7308 */ /* 0x000fe20000002400 */
[C---:B------:R-:W-:Y:S01]  /*1eba0*/  FMUL.FTZ R176, R2.reuse, R176 ;  /* 0x000000b002b07220 */ /* 0x040fe20000410000 */
[C---:B------:R-:W-:Y:S01]  /*1ebb0*/  FMUL.FTZ R177, R2.reuse, R177 ;  /* 0x000000b102b17220 */ /* 0x040fe20000410000 */
[C---:B------:R-:W-:Y:S01]  /*1ebc0*/  FMUL.FTZ R180, R2.reuse, R180 ;  /* 0x000000b402b47220 */ /* 0x040fe20000410000 */
[----:B------:R-:W-:-:S04]  /*1ebd0*/  FMUL.FTZ R181, R2, R181 ;  /* 0x000000b502b57220 */ /* 0x000fc80000410000 */
[----:B------:R-:W-:Y:S08]  /*1ebe0*/  MUFU.TANH R189, R189 ;  /* 0x000000bd00bd7308 */ /* 0x000ff00000002400 */
[----:B------:R-:W-:Y:S01]  /*1ebf0*/  MUFU.TANH R190, R190 ;  /* 0x000000be00be7308 */ /* 0x000fe20000002400 */
[C---:B------:R-:W-:Y:S01]  /*1ec00*/  FMUL.FTZ R152, R2.reuse, R152 ;  /* 0x0000009802987220 */ /* 0x040fe20000410000 */
[C---:B------:R-:W-:Y:S01]  /*1ec10*/  FMUL.FTZ R153, R2.reuse, R153 ;  /* 0x0000009902997220 */ /* 0x040fe20000410000 */
[C---:B------:R-:W-:Y:S01]  /*1ec20*/  FMUL.FTZ R156, R2.reuse, R156 ;  /* 0x0000009c029c7220 */ /* 0x040fe20000410000 */
[----:B------:R-:W-:-:S04]  /*1ec30*/  FMUL.FTZ R157, R2, R157 ;  /* 0x0000009d029d7220 */ /* 0x000fc80000410000 */
[----:B------:R-:W-:Y:S08]  /*1ec40*/  MUFU.TANH R168, R168 ;  /* 0x000000a800a87308 */ /* 0x000ff00000002400 */
[----:B------:R-:W-:Y:S08]  /*1ec50*/  MUFU.TANH R169, R169 ;  /* 0x000000a900a97308 */ /* 0x000ff00000002400 */
        /* <DEDUP_REMOVED lines=34> */
[----:B--2---:R-:W-:-:S04]  /*1ee80*/  IMAD.IADD R4, R4, 0x1, R7 ;  /* 0x0000000104047824 */ /* 0x004fc800078e0207 */
[----:B0-----:R-:W-:-:S04]  /*1ee90*/  @P1 IMAD.HI.U32 R6, R4, R6, RZ ;  /* 0x0000000604061227 */ /* 0x001fc800078e00ff */
[C---:B------:R-:W-:Y:S01]  /*1eea0*/  FMUL.FTZ R7, R2.reuse, R186 ;  /* 0x000000ba02077220 */ /* 0x040fe20000410000 */
[----:B-1----:R-:W-:Y:S01]  /*1eeb0*/  @P1 SHF.R.U32.HI R4, RZ, R5, R6 ;  /* 0x00000005ff041219 */ /* 0x002fe20000011606 */
[----:B------:R-:W-:-:S04]  /*1eec0*/  FMUL.FTZ R186, R2, R193 ;  /* 0x000000c102ba7220 */ /* 0x000fc80000410000 */
[----:B------:R-:W0:Y:S01]  /*1eed0*/  SHFL.IDX PT, R193, R4, RZ, 0x1c1f ;  /* 0x001c1fff04c17589 */ /* 0x000e2200000e0000 */
[C---:B------:R-:W-:Y:S01]  /*1eee0*/  FMUL.FTZ R5, R2.reuse, R184 ;  /* 0x000000b802057220 */ /* 0x040fe20000410000 */
[C---:B------:R-:W-:Y:S01]  /*1eef0*/  FMUL.FTZ R6, R2.reuse, R185 ;  /* 0x000000b902067220 */ /* 0x040fe20000410000 */
[----:B------:R-:W-:Y:S01]  /*1ef00*/  FMUL.FTZ R185, R2, R192 ;  /* 0x000000c002b97220 */ /* 0x000fe20000410000 */
[----:B---3--:R-:W-:-:S03]  /*1ef10*/  IADD3 R194, -R202, 0x1, R194 ;  /* 0x00000001cac27810 */ /* 0x008fc60007ffe1c2 */
[----:B------:R-:W1:Y:S01]  /*1ef20*/  MUFU.TANH R5, R5 ;  /* 0x0000000500057308 */ /* 0x000e620000002400 */
[----:B----4-:R-:W-:-:S07]  /*1ef30*/  IADD3 R194, -R200, R194, R201 ;  /* 0x000000c2c8c27210 */ /* 0x010fce0007ffe1c9 */
[----:B------:R-:W2:Y:S08]  /*1ef40*/  MUFU.TANH R6, R6 ;  /* 0x0000000600067308 */ /* 0x000eb00000002400 */
[----:B------:R-:W3:Y:S01]  /*1ef50*/  MUFU.TANH R185, R185 ;  /* 0x000000b900b97308 */ /* 0x000ee20000002400 */
[----:B0-----:R-:W-:-:S07]  /*1ef60*/  IMAD.IADD R193, R194, 0x1, R193 ;  /* 0x00000001c2c17824 */ /* 0x001fce00078e02c1 */
[----:B------:R-:W0:Y:S01]  /*1ef70*/  MUFU.TANH R186, R186 ;  /* 0x000000ba00ba7308 */ /* 0x000e220000002400 */
[C---:B------:R-:W-:Y:S02]  /*1ef80*/  ISETP.GT.AND P2, PT, R193.reuse, RZ, PT ;  /* 0x000000ffc100720c */ /* 0x040fe40003f44270 */
[C---:B------:R-:W-:Y:S02]  /*1ef90*/  ISETP.GT.AND P3, PT, R193.reuse, 0x1, PT ;  /* 0x00000001c100780c */ /* 0x040fe40003f64270 */
[C---:B------:R-:W-:Y:S02]  /*1efa0*/  ISETP.GT.AND P4, PT, R193.reuse, 0x8, PT ;  /* 0x00000008c100780c */ /* 0x040fe40003f84270 */
[----:B------:R-:W-:Y:S02]  /*1efb0*/  ISETP.GT.AND P1, PT, R193, 0x9, PT ;  /* 0x00000009c100780c */ /* 0x000fe40003f24270 */
[----:B-1----:R-:W-:Y:S02]  /*1efc0*/  FSEL R5, R5, -INF , P2 ;  /* 0xff80000005057808 */ /* 0x002fe40001000000 */
[----:B--2---:R-:W-:-:S02]  /*1efd0*/  FSEL R6, R6, -INF , P3 ;  /* 0xff80000006067808 */ /* 0x004fc40001800000 */
[----:B------:R-:W-:Y:S02]  /*1efe0*/  FSEL R14, R14, -INF , P4 ;  /* 0xff8000000e0e7808 */ /* 0x000fe40002000000 */
[----:B------:R-:W-:Y:S02]  /*1eff0*/  FSEL R15, R15, -INF , P1 ;  /* 0xff8000000f0f7808 */ /* 0x000fe40000800000 */
[C---:B------:R-:W-:Y:S02]  /*1f000*/  ISETP.GT.AND P2, PT, R193.reuse, 0x10, PT ;  /* 0x00000010c100780c */ /* 0x040fe40003f44270 */
[C---:B------:R-:W-:Y:S02]  /*1f010*/  ISETP.GT.AND P3, PT, R193.reuse, 0x11, PT ;  /* 0x00000011c100780c */ /* 0x040fe40003f64270 */
[C---:B------:R-:W-:Y:S02]  /*1f020*/  ISETP.GT.AND P4, PT, R193.reuse, 0x18, PT ;  /* 0x00000018c100780c */ /* 0x040fe40003f84270 */
[----:B------:R-:W-:-:S02]  /*1f030*/  ISETP.GT.AND P1, PT, R193, 0x19, PT ;  /* 0x00000019c100780c */ /* 0x000fc40003f24270 */
[----:B---3--:R-:W-:Y:S02]  /*1f040*/  FSEL R185, R185, -INF , P2 ;  /* 0xff800000b9b97808 */ /* 0x008fe40001000000 */
[----:B0-----:R-:W-:Y:S02]  /*1f050*/  FSEL R186, R186, -INF , P3 ;  /* 0xff800000baba7808 */ /* 0x001fe40001800000 */
[----:B------:R-:W-:Y:S02]  /*1f060*/  FSEL R189, R189, -INF , P4 ;  /* 0xff800000bdbd7808 */ /* 0x000fe40002000000 */
[----:B------:R-:W-:Y:S02]  /*1f070*/  FSEL R190, R190, -INF , P1 ;  /* 0xff800000bebe7808 */ /* 0x000fe40000800000 */
[C---:B------:R-:W-:Y:S02]  /*1f080*/  ISETP.GT.AND P2, PT, R193.reuse, 0x20, PT ;  /* 0x00000020c100780c */ /* 0x040fe40003f44270 */
[----:B------:R-:W-:-:S02]  /*1f090*/  ISETP.GT.AND P3, PT, R193, 0x21, PT ;  /* 0x00000021c100780c */ /* 0x000fc40003f64270 */
[C---:B------:R-:W-:Y:S02]  /*1f0a0*/  ISETP.GT.AND P4, PT, R193.reuse, 0x28, PT ;  /* 0x00000028c100780c */ /* 0x040fe40003f84270 */
[----:B------:R-:W-:Y:S02]  /*1f0b0*/  ISETP.GT.AND P1, PT, R193, 0x29, PT ;  /* 0x00000029c100780c */ /* 0x000fe40003f24270 */
[----:B------:R-:W-:Y:S02]  /*1f0c0*/  FSEL R168, R168, -INF , P2 ;  /* 0xff800000a8a87808 */ /* 0x000fe40001000000 */
[----:B------:R-:W-:Y:S02]  /*1f0d0*/  FSEL R169, R169, -INF , P3 ;  /* 0xff800000a9a97808 */ /* 0x000fe40001800000 */
[----:B------:R-:W-:Y:S02]  /*1f0e0*/  FSEL R172, R172, -INF , P4 ;  /* 0xff800000acac7808 */ /* 0x000fe40002000000 */
[----:B------:R-:W-:-:S02]  /*1f0f0*/  FSEL R173, R173, -INF , P1 ;  /* 0xff800000adad7808 */ /* 0x000fc40000800000 */
[C---:B------:R-:W-:Y:S02]  /*1f100*/  ISETP.GT.AND P2, PT, R193.reuse, 0x30, PT ;  /* 0x00000030c100780c */ /* 0x040fe40003f44270 */
[C---:B------:R-:W-:Y:S02]  /*1f110*/  ISETP.GT.AND P3, PT, R193.reuse, 0x31, PT ;  /* 0x00000031c100780c */ /* 0x040fe40003f64270 */
[C---:B------:R-:W-:Y:S02]  /*1f120*/  ISETP.GT.AND P4, PT, R193.reuse, 0x38, PT ;  /* 0x00000038c100780c */ /* 0x040fe40003f84270 */
[----:B------:R-:W-:Y:S02]  /*1f130*/  ISETP.GT.AND P1, PT, R193, 0x39, PT ;  /* 0x00000039c100780c */ /* 0x000fe40003f24270 */
[----:B------:R-:W-:Y:S02]  /*1f140*/  FSEL R176, R176, -INF , P2 ;  /* 0xff800000b0b07808 */ /* 0x000fe40001000000 */
[----:B------:R-:W-:-:S02]  /*1f150*/  FSEL R177, R177, -INF , P3 ;  /* 0xff800000b1b17808 */ /* 0x000fc40001800000 */
[----:B------:R-:W-:Y:S02]  /*1f160*/  FSEL R180, R180, -INF , P4 ;  /* 0xff800000b4b47808 */ /* 0x000fe40002000000 */
[----:B------:R-:W-:Y:S02]  /*1f170*/  FSEL R181, R181, -INF , P1 ;  /* 0xff800000b5b57808 */ /* 0x000fe40000800000 */
[C---:B------:R-:W-:Y:S02]  /*1f180*/  ISETP.GT.AND P2, PT, R193.reuse, 0x40, PT ;  /* 0x00000040c100780c */ /* 0x040fe40003f44270 */
[C---:B------:R-:W-:Y:S02]  /*1f190*/  ISETP.GT.AND P3, PT, R193.reuse, 0x41, PT ;  /* 0x00000041c100780c */ /* 0x040fe40003f64270 */
[C---:B------:R-:W-:Y:S02]  /*1f1a0*/  ISETP.GT.AND P4, PT, R193.reuse, 0x48, PT ;  /* 0x00000048c100780c */ /* 0x040fe40003f84270 */
[----:B------:R-:W-:Y:S01]  /*1f1b0*/  ISETP.GT.AND P1, PT, R193, 0x49, PT ;  /* 0x00000049c100780c */ /* 0x000fe20003f24270 */
[----:B------:R-:W0:Y:S01]  /*1f1c0*/  MUFU.TANH R144, R144 ;  /* 0x0000009000907308 */ /* 0x000e220000002400 */
[----:B------:R-:W-:-:S02]  /*1f1d0*/  FSEL R152, R152, -INF , P2 ;  /* 0xff80000098987808 */ /* 0x000fc40001000000 */
[----:B------:R-:W-:Y:S02]  /*1f1e0*/  FSEL R153, R153, -INF , P3 ;  /* 0xff80000099997808 */ /* 0x000fe40001800000 */
[----:B------:R-:W-:-:S03]  /*1f1f0*/  FSEL R156, R156, -INF , P4 ;  /* 0xff8000009c9c7808 */ /* 0x000fc60002000000 */
[----:B------:R-:W1:Y:S01]  /*1f200*/  MUFU.TANH R145, R145 ;  /* 0x0000009100917308 */ /* 0x000e620000002400 */
[----:B------:R-:W-:Y:S02]  /*1f210*/  FSEL R157, R157, -INF , P1 ;  /* 0xff8000009d9d7808 */ /* 0x000fe40000800000 */
[C---:B------:R-:W-:Y:S02]  /*1f220*/  ISETP.GT.AND P2, PT, R193.reuse, 0x50, PT ;  /* 0x00000050c100780c */ /* 0x040fe40003f44270 */
[----:B------:R-:W-:-:S03]  /*1f230*/  ISETP.GT.AND P3, PT, R193, 0x51, PT ;  /* 0x00000051c100780c */ /* 0x000fc60003f64270 */
[----:B------:R-:W2:Y:S01]  /*1f240*/  MUFU.TANH R148, R148 ;  /* 0x0000009400947308 */ /* 0x000ea20000002400 */
[C---:B------:R-:W-:Y:S02]  /*1f250*/  ISETP.GT.AND P4, PT, R193.reuse, 0x58, PT ;  /* 0x00000058c100780c */ /* 0x040fe40003f84270 */
[----:B------:R-:W-:-:S05]  /*1f260*/  ISETP.GT.AND P1, PT, R193, 0x59, PT ;  /* 0x00000059c100780c */ /* 0x000fca0003f24270 */
[----:B------:R-:W3:Y:S01]  /*1f270*/  MUFU.TANH R149, R149 ;  /* 0x0000009500957308 */ /* 0x000ee20000002400 */
[----:B------:R-:W-:Y:S02]  /*1f280*/  FSEL R160, R160, -INF , P2 ;  /* 0xff800000a0a07808 */ /* 0x000fe40001000000 */
[----:B------:R-:W-:Y:S02]  /*1f290*/  FSEL R161, R161, -INF , P3 ;  /* 0xff800000a1a17808 */ /* 0x000fe40001800000 */
[----:B------:R-:W-:-:S03]  /*1f2a0*/  FSEL R164, R164, -INF , P4 ;  /* 0xff800000a4a47808 */ /* 0x000fc60002000000 */
[----:B------:R-:W4:Y:S01]  /*1f2b0*/  MUFU.TANH R120, R120 ;  /* 0x0000007800787308 */ /* 0x000f220000002400 */
[----:B------:R-:W-:Y:S02]  /*1f2c0*/  FSEL R165, R165, -INF , P1 ;  /* 0xff800000a5a57808 */ /* 0x000fe40000800000 */
[C---:B------:R-:W-:Y:S02]  /*1f2d0*/  ISETP.GT.AND P2, PT, R193.reuse, 0x60, PT ;  /* 0x00000060c100780c */ /* 0x040fe40003f44270 */
[----:B------:R-:W-:-:S03]  /*1f2e0*/  ISETP.GT.AND P3, PT, R193, 0x61, PT ;  /* 0x00000061c100780c */ /* 0x000fc60003f64270 */
[----:B------:R-:W5:Y:S01]  /*1f2f0*/  MUFU.TANH R121, R121 ;  /* 0x0000007900797308 */ /* 0x000f620000002400 */
[C---:B------:R-:W-:Y:S02]  /*1f300*/  ISETP.GT.AND P4, PT, R193.reuse, 0x68, PT ;  /* 0x00000068c100780c */ /* 0x040fe40003f84270 */
[----:B------:R-:W-:-:S05]  /*1f310*/  ISETP.GT.AND P1, PT, R193, 0x69, PT ;  /* 0x00000069c100780c */ /* 0x000fca0003f24270 */
[----:B------:R-:W5:Y:S01]  /*1f320*/  MUFU.TANH R124, R124 ;  /* 0x0000007c007c7308 */ /* 0x000f620000002400 */
[----:B------:R-:W-:-:S07]  /*1f330*/  FSEL R136, R136, -INF , P2 ;  /* 0xff80000088887808 */ /* 0x000fce0001000000 */
[----:B------:R-:W5:Y:S01]  /*1f340*/  MUFU.TANH R125, R125 ;  /* 0x0000007d007d7308 */ /* 0x000f620000002400 */
[----:B------:R-:W-:Y:S02]  /*1f350*/  FSEL R137, R137, -INF , P3 ;  /* 0xff80000089897808 */ /* 0x000fe40001800000 */
[----:B------:R-:W-:Y:S02]  /*1f360*/  FSEL R140, R140, -INF , P4 ;  /* 0xff8000008c8c7808 */ /* 0x000fe40002000000 */
[----:B------:R-:W-:Y:S02]  /*1f370*/  FSEL R141, R141, -INF , P1 ;  /* 0xff8000008d8d7808 */ /* 0x000fe40000800000 */
[C---:B------:R-:W-:Y:S02]  /*1f380*/  ISETP.GT.AND P2, PT, R193.reuse, 0x70, PT ;  /* 0x00000070c100780c */ /* 0x040fe40003f44270 */
[C---:B------:R-:W-:Y:S02]  /*1f390*/  ISETP.GT.AND P3, PT, R193.reuse, 0x71, PT ;  /* 0x00000071c100780c */ /* 0x040fe40003f64270 */
[----:B------:R-:W-:-:S02]  /*1f3a0*/  ISETP.GT.AND P4, PT, R193, 0x78, PT ;  /* 0x00000078c100780c */ /* 0x000fc40003f84270 */
[----:B------:R-:W-:Y:S02]  /*1f3b0*/  ISETP.GT.AND P1, PT, R193, 0x79, PT ;  /* 0x00000079c100780c */ /* 0x000fe40003f24270 */
[----:B0-----:R-:W-:Y:S02]  /*1f3c0*/  FSEL R144, R144, -INF , P2 ;  /* 0xff80000090907808 */ /* 0x001fe40001000000 */
[----:B-1----:R-:W-:Y:S02]  /*1f3d0*/  FSEL R145, R145, -INF , P3 ;  /* 0xff80000091917808 */ /* 0x002fe40001800000 */
[----:B--2---:R-:W-:Y:S02]  /*1f3e0*/  FSEL R148, R148, -INF , P4 ;  /* 0xff80000094947808 */ /* 0x004fe40002000000 */
[----:B---3--:R-:W-:Y:S02]  /*1f3f0*/  FSEL R149, R149, -INF , P1 ;  /* 0xff80000095957808 */ /* 0x008fe40000800000 */
[----:B------:R-:W-:-:S02]  /*1f400*/  ISETP.GT.AND P2, PT, R193, 0x80, PT ;  /* 0x00000080c100780c */ /* 0x000fc40003f44270 */
[C---:B------:R-:W-:Y:S02]  /*1f410*/  ISETP.GT.AND P3, PT, R193.reuse, 0x81, PT ;  /* 0x00000081c100780c */ /* 0x040fe40003f64270 */
[C---:B------:R-:W-:Y:S02]  /*1f420*/  ISETP.GT.AND P4, PT, R193.reuse, 0x88, PT ;  /* 0x00000088c100780c */ /* 0x040fe40003f84270 */
[----:B------:R-:W-:Y:S02]  /*1f430*/  ISETP.GT.AND P1, PT, R193, 0x89, PT ;  /* 0x00000089c100780c */ /* 0x000fe40003f24270 */
[----:B----4-:R-:W-:Y:S02]  /*1f440*/  FSEL R120, R120, -INF , P2 ;  /* 0xff80000078787808 */ /* 0x010fe40001000000 */
[----:B-----5:R-:W-:Y:S02]  /*1f450*/  FSEL R121, R121, -INF , P3 ;  /* 0xff80000079797808 */ /* 0x020fe40001800000 */
[----:B------:R-:W-:-:S02]  /*1f460*/  FSEL R124, R124, -INF , P4 ;  /* 0xff8000007c7c7808 */ /* 0x000fc40002000000 */
[----:B------:R-:W-:Y:S02]  /*1f470*/  FSEL R125, R125, -INF , P1 ;  /* 0xff8000007d7d7808 */ /* 0x000fe40000800000 */
[C---:B------:R-:W-:Y:S02]  /*1f480*/  ISETP.GT.AND P2, PT, R193.reuse, 0x90, PT ;  /* 0x00000090c100780c */ /* 0x040fe40003f44270 */
[C---:B------:R-:W-:Y:S02]  /*1f490*/  ISETP.GT.AND P3, PT, R193.reuse, 0x91, PT ;  /* 0x00000091c100780c */ /* 0x040fe40003f64270 */
[C---:B------:R-:W-:Y:S02]  /*1f4a0*/  ISETP.GT.AND P4, PT, R193.reuse, 0x98, PT ;  /* 0x00000098c100780c */ /* 0x040fe40003f84270 */
[----:B------:R-:W-:Y:S02]  /*1f4b0*/  ISETP.GT.AND P1, PT, R193, 0x99, PT ;  /* 0x00000099c100780c */ /* 0x000fe40003f24270 */
        /* <DEDUP_REMOVED lines=15> */
[----:B------:R-:W-:Y:S01]  /*1f5b0*/  FMNMX.FTZ R193, R181, R193, !PT ;  /* 0x000000c1b5c17209 */ /* 0x000fe20007810000 */
[----:B------:R-:W0:Y:S03]  /*1f5c0*/  SHFL.IDX PT, R4, R4, 0x1, 0x1c1f ;  /* 0x003c1f0004047f89 */ /* 0x000e2600000e0000 */
[----:B------:R-:W-:-:S04]  /*1f5d0*/  FMNMX.FTZ R193, R152, R193, !PT ;  /* 0x000000c198c17209 */ /* 0x000fc80007810000 */
[----:B------:R-:W-:-:S04]  /*1f5e0*/  FMNMX.FTZ R193, R153, R193, !PT ;  /* 0x000000c199c17209 */ /* 0x000fc80007810000 */
[----:B------:R-:W-:-:S04]  /*1f5f0*/  FMNMX.FTZ R193, R156, R193, !PT ;  /* 0x000000c19cc17209 */ /* 0x000fc80007810000 */
[----:B------:R-:W-:Y:S01]  /*1f600*/  FMNMX.FTZ R193, R157, R193, !PT ;  /* 0x000000c19dc17209 */ /* 0x000fe20007810000 */
[C---:B------:R-:W-:Y:S01]  /*1f610*/  FMUL.FTZ R128, R2.reuse, R128 ;  /* 0x0000008002807220 */ /* 0x040fe20000410000 */
[----:B------:R-:W-:Y:S02]  /*1f620*/  FMUL.FTZ R129, R2, R129 ;  /* 0x0000008102817220 */ /* 0x000fe40000410000 */
[----:B------:R-:W-:Y:S01]  /*1f630*/  FMNMX.FTZ R193, R160, R193, !PT ;  /* 0x000000c1a0c17209 */ /* 0x000fe20007810000 */
[----:B------:R-:W-:-:S03]  /*1f640*/  FMUL.FTZ R132, R2, R132 ;  /* 0x0000008402847220 */ /* 0x000fc60000410000 */
[----:B------:R-:W-:Y:S01]  /*1f650*/  FMNMX.FTZ R193, R161, R193, !PT ;  /* 0x000000c1a1c17209 */ /* 0x000fe20007810000 */
[----:B------:R-:W1:Y:S01]  /*1f660*/  MUFU.TANH R128, R128 ;  /* 0x0000008000807308 */ /* 0x000e620000002400 */
[----:B0-----:R-:W-:Y:S02]  /*1f670*/  IMAD.IADD R4, R194, 0x1, R4 ;  /* 0x00000001c2047824 */ /* 0x001fe400078e0204 */
[----:B------:R-:W-:Y:S01]  /*1f680*/  FMUL.FTZ R194, R2, R133 ;  /* 0x0000008502c27220 */ /* 0x000fe20000410000 */
[----:B------:R-:W-:Y:S01]  /*1f690*/  FMNMX.FTZ R193, R164, R193, !PT ;  /* 0x000000c1a4c17209 */ /* 0x000fe20007810000 */
[----:B------:R-:W-:-:S03]  /*1f6a0*/  FMUL.FTZ R184, R2, R191 ;  /* 0x000000bf02b87220 */ /* 0x000fc60000410000 */
[----:B------:R-:W0:Y:S01]  /*1f6b0*/  MUFU.TANH R129, R129 ;  /* 0x0000008100817308 */ /* 0x000e220000002400 */
[C---:B------:R-:W-:Y:S01]  /*1f6c0*/  FMUL.FTZ R188, R2.reuse, R195 ;  /* 0x000000c302bc7220 */ /* 0x040fe20000410000 */
[C---:B------:R-:W-:Y:S01]  /*1f6d0*/  FMUL.FTZ R191, R2.reuse, R198 ;  /* 0x000000c602bf7220 */ /* 0x040fe20000410000 */
[----:B------:R-:W-:Y:S01]  /*1f6e0*/  FMUL.FTZ R133, R2, R126 ;  /* 0x0000007e02857220 */ /* 0x000fe20000410000 */
[----:B------:R-:W-:-:S04]  /*1f6f0*/  FMNMX.FTZ R193, R165, R193, !PT ;  /* 0x000000c1a5c17209 */ /* 0x000fc80007810000 */
[----:B------:R-:W2:Y:S01]  /*1f700*/  MUFU.TANH R132, R132 ;  /* 0x0000008400847308 */ /* 0x000ea20000002400 */
[----:B------:R-:W-:Y:S01]  /*1f710*/  FMNMX.FTZ R193, R136, R193, !PT ;  /* 0x000000c188c17209 */ /* 0x000fe20007810000 */
[C---:B------:R-:W-:Y:S01]  /*1f720*/  FMUL.FTZ R192, R2.reuse, R199 ;  /* 0x000000c702c07220 */ /* 0x040fe20000410000 */
[C---:B------:R-:W-:Y:S01]  /*1f730*/  FMUL.FTZ R170, R2.reuse, R170 ;  /* 0x000000aa02aa7220 */ /* 0x040fe20000410000 */
[----:B------:R-:W-:-:S04]  /*1f740*/  FMUL.FTZ R171, R2, R171 ;  /* 0x000000ab02ab7220 */ /* 0x000fc80000410000 */
[----:B------:R-:W-:Y:S01]  /*1f750*/  MUFU.TANH R7, R7 ;  /* 0x0000000700077308 */ /* 0x000fe20000002400 */
[----:B------:R-:W-:-:S07]  /*1f760*/  FMUL.FTZ R174, R2, R174 ;  /* 0x000000ae02ae7220 */ /* 0x000fce0000410000 */
[----:B------:R-:W-:Y:S01]  /*1f770*/  MUFU.TANH R8, R8 ;  /* 0x0000000800087308 */ /* 0x000fe20000002400 */
[----:B------:R-:W-:-:S07]  /*1f780*/  FMNMX.FTZ R193, R137, R193, !PT ;  /* 0x000000c189c17209 */ /* 0x000fce0007810000 */
[----:B------:R-:W-:Y:S08]  /*1f790*/  MUFU.TANH R21, R21 ;  /* 0x0000001500157308 */ /* 0x000ff00000002400 */
[----:B------:R-:W3:Y:S01]  /*1f7a0*/  MUFU.TANH R126, R194 ;  /* 0x000000c2007e7308 */ /* 0x000ee20000002400 */
[C---:B------:R-:W-:Y:S01]  /*1f7b0*/  FMUL.FTZ R175, R2.reuse, R175 ;  /* 0x000000af02af7220 */ /* 0x040fe20000410000 */
[C---:B------:R-:W-:Y:S01]  /*1f7c0*/  FMUL.FTZ R178, R2.reuse, R178 ;  /* 0x000000b202b27220 */ /* 0x040fe20000410000 */
[C---:B------:R-:W-:Y:S01]  /*1f7d0*/  FMUL.FTZ R179, R2.reuse, R179 ;  /* 0x000000b302b37220 */ /* 0x040fe20000410000 */
[----:B------:R-:W-:-:S04]  /*1f7e0*/  FMUL.FTZ R182, R2, R182 ;  /* 0x000000b602b67220 */ /* 0x000fc80000410000 */
[----:B------:R-:W4:Y:S01]  /*1f7f0*/  MUFU.TANH R184, R184 ;  /* 0x000000b800b87308 */ /* 0x000f220000002400 */
[----:B------:R-:W-:-:S07]  /*1f800*/  FMNMX.FTZ R193, R140, R193, !PT ;  /* 0x000000c18cc17209 */ /* 0x000fce0007810000 */
[----:B------:R-:W5:Y:S01]  /*1f810*/  MUFU.TANH R187, R187 ;  /* 0x000000bb00bb7308 */ /* 0x000f620000002400 */
[----:B-1----:R-:W-:-:S07]  /*1f820*/  FSEL R128, R128, -INF , P2 ;  /* 0xff80000080807808 */ /* 0x002fce0001000000 */
[----:B------:R-:W1:Y:S01]  /*1f830*/  MUFU.TANH R188, R188 ;  /* 0x000000bc00bc7308 */ /* 0x000e620000002400 */
[----:B0-----:R-:W-:-:S07]  /*1f840*/  FSEL R129, R129, -INF , P3 ;  /* 0xff80000081817808 */ /* 0x001fce0001800000 */
[----:B------:R-:W0:Y:S01]  /*1f850*/  MUFU.TANH R191, R191 ;  /* 0x000000bf00bf7308 */ /* 0x000e220000002400 */
[----:B--2---:R-:W-:Y:S01]  /*1f860*/  FSEL R132, R132, -INF , P4 ;  /* 0xff80000084847808 */ /* 0x004fe20002000000 */
[----:B------:R-:W-:Y:S01]  /*1f870*/  FMUL.FTZ R183, R2, R183 ;  /* 0x000000b702b77220 */ /* 0x000fe20000410000 */
[----:B------:R-:W-:Y:S01]  /*1f880*/  ISETP.GT.AND P2, PT, R4, RZ, PT ;  /* 0x000000ff0400720c */ /* 0x000fe20003f44270 */
[----:B------:R-:W-:Y:S01]  /*1f890*/  FMUL.FTZ R154, R2, R154 ;  /* 0x0000009a029a7220 */ /* 0x000fe20000410000 */
[----:B------:R-:W-:-:S03]  /*1f8a0*/  ISETP.GT.AND P3, PT, R4, 0x1, PT ;  /* 0x000000010400780c */ /* 0x000fc60003f64270 */
[----:B------:R-:W2:Y:S01]  /*1f8b0*/  MUFU.TANH R192, R192 ;  /* 0x000000c000c07308 */ /* 0x000ea20000002400 */
[----:B------:R-:W-:Y:S01]  /*1f8c0*/  ISETP.GT.AND P4, PT, R4, 0x8, PT ;  /* 0x000000080400780c */ /* 0x000fe20003f84270 */
[C---:B------:R-:W-:Y:S01]  /*1f8d0*/  FMUL.FTZ R155, R2.reuse, R155 ;  /* 0x0000009b029b7220 */ /* 0x040fe20000410000 */
[----:B------:R-:W-:-:S05]  /*1f8e0*/  FMUL.FTZ R158, R2, R158 ;  /* 0x0000009e029e7220 */ /* 0x000fca0000410000 */
[----:B------:R-:W2:Y:S01]  /*1f8f0*/  MUFU.TANH R170, R170 ;  /* 0x000000aa00aa7308 */ /* 0x000ea20000002400 */
[----:B------:R-:W-:-:S07]  /*1f900*/  FMNMX.FTZ R193, R141, R193, !PT ;  /* 0x000000c18dc17209 */ /* 0x000fce0007810000 */
[----:B------:R-:W2:Y:S01]  /*1f910*/  MUFU.TANH R171, R171 ;  /* 0x000000ab00ab7308 */ /* 0x000ea20000002400 */
[----:B---3--:R-:W-:-:S07]  /*1f920*/  FSEL R126, R126, -INF , P1 ;  /* 0xff8000007e7e7808 */ /* 0x008fce0000800000 */
[----:B------:R-:W3:Y:S01]  /*1f930*/  MUFU.TANH R174, R174 ;  /* 0x000000ae00ae7308 */ /* 0x000ee20000002400 */
[----:B------:R-:W-:Y:S02]  /*1f940*/  FSEL R7, R7, -INF , P2 ;  /* 0xff80000007077808 */ /* 0x000fe40001000000 */
[----:B------:R-:W-:Y:S02]  /*1f950*/  FSEL R8, R8, -INF , P3 ;  /* 0xff80000008087808 */ /* 0x000fe40001800000 */
[----:B------:R-:W-:-:S03]  /*1f960*/  FSEL R21, R21, -INF , P4 ;  /* 0xff80000015157808 */ /* 0x000fc60002000000 */
[----:B------:R-:W3:Y:S01]  /*1f970*/  MUFU.TANH R175, R175 ;  /* 0x000000af00af7308 */ /* 0x000ee20000002400 */
[----:B------:R-:W-:Y:S01]  /*1f980*/  ISETP.GT.AND P1, PT, R4, 0x9, PT ;  /* 0x000000090400780c */ /* 0x000fe20003f24270 */
[----:B------:R-:W-:Y:S01]  /*1f990*/  FMUL.FTZ R159, R2, R159 ;  /* 0x0000009f029f7220 */ /* 0x000fe20000410000 */
[----:B------:R-:W-:Y:S01]  /*1f9a0*/  ISETP.GT.AND P2, PT, R4, 0x10, PT ;  /* 0x000000100400780c */ /* 0x000fe20003f44270 */
[----:B------:R-:W-:Y:S01]  /*1f9b0*/  FMUL.FTZ R162, R2, R162 ;  /* 0x000000a202a27220 */ /* 0x000fe20000410000 */
[----:B------:R-:W-:-:S03]  /*1f9c0*/  ISETP.GT.AND P3, PT, R4, 0x11, PT ;  /* 0x000000110400780c */ /* 0x000fc60003f64270 */
[----:B------:R-:W3:Y:S01]  /*1f9d0*/  MUFU.TANH R178, R178 ;  /* 0x000000b200b27308 */ /* 0x000ee20000002400 */
[----:B------:R-:W-:Y:S01]  /*1f9e0*/  ISETP.GT.AND P4, PT, R4, 0x18, PT ;  /* 0x000000180400780c */ /* 0x000fe20003f84270 */
[C---:B------:R-:W-:Y:S01]  /*1f9f0*/  FMUL.FTZ R163, R2.reuse, R163 ;  /* 0x000000a302a37220 */ /* 0x040fe20000410000 */
[----:B------:R-:W-:Y:S01]  /*1fa00*/  FMUL.FTZ R166, R2, R166 ;  /* 0x000000a602a67220 */ /* 0x000fe20000410000 */
[----:B------:R-:W-:-:S04]  /*1fa10*/  FMNMX.FTZ R193, R144, R193, !PT ;  /* 0x000000c190c17209 */ /* 0x000fc80007810000 */
[----:B------:R-:W3:Y:S01]  /*1fa20*/  MUFU.TANH R179, R179 ;  /* 0x000000b300b37308 */ /* 0x000ee20000002400 */
[----:B----4-:R-:W-:-:S07]  /*1fa30*/  FSEL R184, R184, -INF , P1 ;  /* 0xff800000b8b87808 */ /* 0x010fce0000800000 */
[----:B------:R-:W4:Y:S01]  /*1fa40*/  MUFU.TANH R182, R182 ;  /* 0x000000b600b67308 */ /* 0x000f220000002400 */
[----:B-----5:R-:W-:Y:S02]  /*1fa50*/  FSEL R187, R187, -INF , P2 ;  /* 0xff800000bbbb7808 */ /* 0x020fe40001000000 */
[----:B-1----:R-:W-:Y:S02]  /*1fa60*/  FSEL R188, R188, -INF , P3 ;  /* 0xff800000bcbc7808 */ /* 0x002fe40001800000 */
[----:B0-----:R-:W-:-:S03]  /*1fa70*/  FSEL R191, R191, -INF , P4 ;  /* 0xff800000bfbf7808 */ /* 0x001fc60002000000 */
[----:B------:R-:W0:Y:S01]  /*1fa80*/  MUFU.TANH R183, R183 ;  /* 0x000000b700b77308 */ /* 0x000e220000002400 */
[----:B------:R-:W-:Y:S01]  /*1fa90*/  ISETP.GT.AND P1, PT, R4, 0x19, PT ;  /* 0x000000190400780c */ /* 0x000fe20003f24270 */
[----:B------:R-:W-:Y:S01]  /*1faa0*/  FMUL.FTZ R167, R2, R167 ;  /* 0x000000a702a77220 */ /* 0x000fe20000410000 */
[----:B------:R-:W-:Y:S01]  /*1fab0*/  ISETP.GT.AND P2, PT, R4, 0x20, PT ;  /* 0x000000200400780c */ /* 0x000fe20003f44270 */
[----:B------:R-:W-:Y:S01]  /*1fac0*/  FMUL.FTZ R138, R2, R138 ;  /* 0x0000008a028a7220 */ /* 0x000fe20000410000 */
[----:B------:R-:W-:-:S03]  /*1fad0*/  ISETP.GT.AND P3, PT, R4, 0x21, PT ;  /* 0x000000210400780c */ /* 0x000fc60003f64270 */
[----:B------:R-:W1:Y:S01]  /*1fae0*/  MUFU.TANH R154, R154 ;  /* 0x0000009a009a7308 */ /* 0x000e620000002400 */
[----:B------:R-:W-:Y:S01]  /*1faf0*/  ISETP.GT.AND P4, PT, R4, 0x28, PT ;  /* 0x000000280400780c */ /* 0x000fe20003f84270 */
[C---:B------:R-:W-:Y:S01]  /*1fb00*/  FMUL.FTZ R139, R2.reuse, R139 ;  /* 0x0000008b028b7220 */ /* 0x040fe20000410000 */
[----:B------:R-:W-:Y:S01]  /*1fb10*/  FMNMX.FTZ R193, R145, R193, !PT ;  /* 0x000000c191c17209 */ /* 0x000fe20007810000 */
[----:B------:R-:W-:-:S04]  /*1fb20*/  FMUL.FTZ R142, R2, R142 ;  /* 0x0000008e028e7220 */ /* 0x000fc80000410000 */
[----:B------:R-:W5:Y:S01]  /*1fb30*/  MUFU.TANH R155, R155 ;  /* 0x0000009b009b7308 */ /* 0x000f620000002400 */
[----:B--2---:R-:W-:-:S07]  /*1fb40*/  FSEL R192, R192, -INF , P1 ;  /* 0xff800000c0c07808 */ /* 0x004fce0000800000 */
[----:B------:R-:W2:Y:S01]  /*1fb50*/  MUFU.TANH R158, R158 ;  /* 0x0000009e009e7308 */ /* 0x000ea20000002400 */
[----:B------:R-:W-:Y:S02]  /*1fb60*/  FSEL R170, R170, -INF , P2 ;  /* 0xff800000aaaa7808 */ /* 0x000fe40001000000 */
[----:B------:R-:W-:Y:S02]  /*1fb70*/  FSEL R171, R171, -INF , P3 ;  /* 0xff800000abab7808 */ /* 0x000fe40001800000 */
[----:B---3--:R-:W-:-:S03]  /*1fb80*/  FSEL R174, R174, -INF , P4 ;  /* 0xff800000aeae7808 */ /* 0x008fc60002000000 */
[----:B------:R-:W3:Y:S01]  /*1fb90*/  MUFU.TANH R159, R159 ;  /* 0x0000009f009f7308 */ /* 0x000ee20000002400 */
[----:B------:R-:W-:Y:S01]  /*1fba0*/  FMNMX.FTZ R193, R148, R193, !PT ;  /* 0x000000c194c17209 */ /* 0x000fe20007810000 */
[----:B------:R-:W-:Y:S01]  /*1fbb0*/  FMUL.FTZ R143, R2, R143 ;  /* 0x0000008f028f7220 */ /* 0x000fe20000410000 */
[----:B------:R-:W-:Y:S01]  /*1fbc0*/  ISETP.GT.AND P1, PT, R4, 0x29, PT ;  /* 0x000000290400780c */ /* 0x000fe20003f24270 */
[----:B------:R-:W-:Y:S01]  /*1fbd0*/  FMUL.FTZ R146, R2, R146 ;  /* 0x0000009202927220 */ /* 0x000fe20000410000 */
[----:B------:R-:W-:-:S03]  /*1fbe0*/  ISETP.GT.AND P2, PT, R4, 0x30, PT ;  /* 0x000000300400780c */ /* 0x000fc60003f44270 */
[----:B------:R-:W3:Y:S01]  /*1fbf0*/  MUFU.TANH R162, R162 ;  /* 0x000000a200a27308 */ /* 0x000ee20000002400 */
[----:B------:R-:W-:Y:S01]  /*1fc00*/  ISETP.GT.AND P3, PT, R4, 0x31, PT ;  /* 0x000000310400780c */ /* 0x000fe20003f64270 */
[----:B------:R-:W-:Y:S01]  /*1fc10*/  FMUL.FTZ R147, R2, R147 ;  /* 0x0000009302937220 */ /* 0x000fe20000410000 */
[----:B------:R-:W-:Y:S01]  /*1fc20*/  ISETP.GT.AND P4, PT, R4, 0x38, PT ;  /* 0x000000380400780c */ /* 0x000fe20003f84270 */
[----:B------:R-:W-:-:S04]  /*1fc30*/  FMUL.FTZ R150, R2, R150 ;  /* 0x0000009602967220 */ /* 0x000fc80000410000 */
[----:B------:R-:W3:Y:S01]  /*1fc40*/  MUFU.TANH R163, R163 ;  /* 0x000000a300a37308 */ /* 0x000ee20000002400 */
[----:B------:R-:W-:-:S07]  /*1fc50*/  FMNMX.FTZ R193, R149, R193, !PT ;  /* 0x000000c195c17209 */ /* 0x000fce0007810000 */
[----:B------:R-:W3:Y:S01]  /*1fc60*/  MUFU.TANH R166, R166 ;  /* 0x000000a600a67308 */ /* 0x000ee20000002400 */
[----:B------:R-:W-:Y:S02]  /*1fc70*/  FSEL R175, R175, -INF , P1 ;  /* 0xff800000afaf7808 */ /* 0x000fe40000800000 */
[----:B------:R-:W-:Y:S02]  /*1fc80*/  FSEL R178, R178, -INF , P2 ;  /* 0xff800000b2b27808 */ /* 0x000fe40001000000 */
[----:B------:R-:W-:-:S03]  /*1fc90*/  FSEL R179, R179, -INF , P3 ;  /* 0xff800000b3b37808 */ /* 0x000fc60001800000 */
[----:B------:R-:W3:Y:S01]  /*1fca0*/  MUFU.TANH R167, R167 ;  /* 0x000000a700a77308 */ /* 0x000ee20000002400 */
[----:B----4-:R-:W-:Y:S01]  /*1fcb0*/  FSEL R182, R182, -INF , P4 ;  /* 0xff800000b6b67808 */ /* 0x010fe20002000000 */
[----:B------:R-:W-:Y:S01]  /*1fcc0*/  FMUL.FTZ R151, R2, R151 ;  /* 0x0000009702977220 */ /* 0x000fe20000410000 */
[----:B------:R-:W-:Y:S01]  /*1fcd0*/  ISETP.GT.AND P1, PT, R4, 0x39, PT ;  /* 0x000000390400780c */ /* 0x000fe20003f24270 */
[----:B------:R-:W-:Y:S01]  /*1fce0*/  FMUL.FTZ R122, R2, R122 ;  /* 0x0000007a027a7220 */ /* 0x000fe20000410000 */
[----:B------:R-:W-:-:S03]  /*1fcf0*/  ISETP.GT.AND P2, PT, R4, 0x40, PT ;  /* 0x000000400400780c */ /* 0x000fc60003f44270 */
[----:B------:R-:W4:Y:S01]  /*1fd00*/  MUFU.TANH R138, R138 ;  /* 0x0000008a008a7308 */ /* 0x000f220000002400 */
[----:B------:R-:W-:Y:S01]  /*1fd10*/  ISETP.GT.AND P3, PT, R4, 0x41, PT ;  /* 0x000000410400780c */ /* 0x000fe20003f64270 */
[----:B------:R-:W-:Y:S01]  /*1fd20*/  FMUL.FTZ R123, R2, R123 ;  /* 0x0000007b027b7220 */ /* 0x000fe20000410000 */
[----:B------:R-:W-:-:S05]  /*1fd30*/  ISETP.GT.AND P4, PT, R4, 0x48, PT ;  /* 0x000000480400780c */ /* 0x000fca0003f84270 */
[----:B------:R-:W4:Y:S01]  /*1fd40*/  MUFU.TANH R139, R139 ;  /* 0x0000008b008b7308 */ /* 0x000f220000002400 */
[----:B------:R-:W-:-:S07]  /*1fd50*/  FMNMX.FTZ R193, R120, R193, !PT ;  /* 0x000000c178c17209 */ /* 0x000fce0007810000 */
[----:B------:R-:W4:Y:S01]  /*1fd60*/  MUFU.TANH R142, R142 ;  /* 0x0000008e008e7308 */ /* 0x000f220000002400 */
[----:B0-----:R-:W-:Y:S02]  /*1fd70*/  FSEL R183, R183, -INF , P1 ;  /* 0xff800000b7b77808 */ /* 0x001fe40000800000 */
[----:B-1----:R-:W-:Y:S02]  /*1fd80*/  FSEL R154, R154, -INF , P2 ;  /* 0xff8000009a9a7808 */ /* 0x002fe40001000000 */
[----:B-----5:R-:W-:-:S03]  /*1fd90*/  FSEL R155, R155, -INF , P3 ;  /* 0xff8000009b9b7808 */ /* 0x020fc60001800000 */
[----:B------:R-:W0:Y:S01]  /*1fda0*/  MUFU.TANH R143, R143 ;  /* 0x0000008f008f7308 */ /* 0x000e220000002400 */
[----:B--2---:R-:W-:Y:S02]  /*1fdb0*/  FSEL R158, R158, -INF , P4 ;  /* 0xff8000009e9e7808 */ /* 0x004fe40002000000 */
[C---:B------:R-:W-:Y:S02]  /*1fdc0*/  ISETP.GT.AND P1, PT, R4.reuse, 0x49, PT ;  /* 0x000000490400780c */ /* 0x040fe40003f24270 */
[----:B------:R-:W-:-:S03]  /*1fdd0*/  ISETP.GT.AND P2, PT, R4, 0x50, PT ;  /* 0x000000500400780c */ /* 0x000fc60003f44270 */
[----:B------:R-:W1:Y:S01]  /*1fde0*/  MUFU.TANH R146, R146 ;  /* 0x0000009200927308 */ /* 0x000e620000002400 */
[C---:B------:R-:W-:Y:S02]  /*1fdf0*/  ISETP.GT.AND P3, PT, R4.reuse, 0x51, PT ;  /* 0x000000510400780c */ /* 0x040fe40003f64270 */
[----:B------:R-:W-:-:S05]  /*1fe00*/  ISETP.GT.AND P4, PT, R4, 0x58, PT ;  /* 0x000000580400780c */ /* 0x000fca0003f84270 */
[----:B------:R-:W2:Y:S01]  /*1fe10*/  MUFU.TANH R147, R147 ;  /* 0x0000009300937308 */ /* 0x000ea20000002400 */
[----:B------:R-:W-:-:S07]  /*1fe20*/  FMNMX.FTZ R193, R121, R193, !PT ;  /* 0x000000c179c17209 */ /* 0x000fce0007810000 */
[----:B------:R-:W5:Y:S01]  /*1fe30*/  MUFU.TANH R150, R150 ;  /* 0x0000009600967308 */ /* 0x000f620000002400 */
[----:B---3--:R-:W-:Y:S02]  /*1fe40*/  FSEL R159, R159, -INF , P1 ;  /* 0xff8000009f9f7808 */ /* 0x008fe40000800000 */
[----:B------:R-:W-:Y:S02]  /*1fe50*/  FSEL R162, R162, -INF , P2 ;  /* 0xff800000a2a27808 */ /* 0x000fe40001000000 */
[----:B------:R-:W-:-:S03]  /*1fe60*/  FSEL R163, R163, -INF , P3 ;  /* 0xff800000a3a37808 */ /* 0x000fc60001800000 */
[----:B------:R-:W3:Y:S01]  /*1fe70*/  MUFU.TANH R151, R151 ;  /* 0x0000009700977308 */ /* 0x000ee20000002400 */
[----:B------:R-:W-:Y:S02]  /*1fe80*/  FSEL R166, R166, -INF , P4 ;  /* 0xff800000a6a67808 */ /* 0x000fe40002000000 */
[C---:B------:R-:W-:Y:S02]  /*1fe90*/  ISETP.GT.AND P1, PT, R4.reuse, 0x59, PT ;  /* 0x000000590400780c */ /* 0x040fe40003f24270 */
[----:B------:R-:W-:-:S03]  /*1fea0*/  ISETP.GT.AND P2, PT, R4, 0x60, PT ;  /* 0x000000600400780c */ /* 0x000fc60003f44270 */
[----:B------:R-:W3:Y:S01]  /*1feb0*/  MUFU.TANH R122, R122 ;  /* 0x0000007a007a7308 */ /* 0x000ee20000002400 */
[C---:B------:R-:W-:Y:S02]  /*1fec0*/  ISETP.GT.AND P3, PT, R4.reuse, 0x61, PT ;  /* 0x000000610400780c */ /* 0x040fe40003f64270 */
[----:B------:R-:W-:Y:S02]  /*1fed0*/  ISETP.GT.AND P4, PT, R4, 0x68, PT ;  /* 0x000000680400780c */ /* 0x000fe40003f84270 */
[----:B------:R-:W-:-:S03]  /*1fee0*/  FMNMX.FTZ R193, R124, R193, !PT ;  /* 0x000000c17cc17209 */ /* 0x000fc60007810000 */
[----:B------:R-:W3:Y:S01]  /*1fef0*/  MUFU.TANH R123, R123 ;  /* 0x0000007b007b7308 */ /* 0x000ee20000002400 */
[----:B------:R-:W-:-:S07]  /*1ff00*/  FSEL R167, R167, -INF , P1 ;  /* 0xff800000a7a77808 */ /* 0x000fce0000800000 */
[----:B------:R-:W3:Y:S01]  /*1ff10*/  MUFU.TANH R133, R133 ;  /* 0x0000008500857308 */ /* 0x000ee20000002400 */
[----:B----4-:R-:W-:Y:S02]  /*1ff20*/  FSEL R138, R138, -INF , P2 ;  /* 0xff8000008a8a7808 */ /* 0x010fe40001000000 */
[----:B------:R-:W-:Y:S02]  /*1ff30*/  FSEL R139, R139, -INF , P3 ;  /* 0xff8000008b8b7808 */ /* 0x000fe40001800000 */
[----:B------:R-:W-:Y:S02]  /*1ff40*/  FSEL R142, R142, -INF , P4 ;  /* 0xff8000008e8e7808 */ /* 0x000fe40002000000 */
[----:B------:R-:W-:Y:S02]  /*1ff50*/  FMNMX.FTZ R193, R125, R193, !PT ;  /* 0x000000c17dc17209 */ /* 0x000fe40007810000 */
[C---:B------:R-:W-:Y:S02]  /*1ff60*/  ISETP.GT.AND P1, PT, R4.reuse, 0x69, PT ;  /* 0x000000690400780c */ /* 0x040fe40003f24270 */
[----:B------:R-:W-:-:S02]  /*1ff70*/  ISETP.GT.AND P2, PT, R4, 0x70, PT ;  /* 0x000000700400780c */ /* 0x000fc40003f44270 */
[C---:B------:R-:W-:Y:S02]  /*1ff80*/  ISETP.GT.AND P3, PT, R4.reuse, 0x71, PT ;  /* 0x000000710400780c */ /* 0x040fe40003f64270 */
[----:B------:R-:W-:Y:S02]  /*1ff90*/  ISETP.GT.AND P4, PT, R4, 0x78, PT ;  /* 0x000000780400780c */ /* 0x000fe40003f84270 */
[----:B------:R-:W-:Y:S02]  /*1ffa0*/  FMNMX.FTZ R193, R128, R193, !PT ;  /* 0x000000c180c17209 */ /* 0x000fe40007810000 */
[----:B0-----:R-:W-:Y:S02]  /*1ffb0*/  FSEL R143, R143, -INF , P1 ;  /* 0xff8000008f8f7808 */ /* 0x001fe40000800000 */
[----:B-1----:R-:W-:Y:S02]  /*1ffc0*/  FSEL R146, R146, -INF , P2 ;  /* 0xff80000092927808 */ /* 0x002fe40001000000 */
[----:B--2---:R-:W-:-:S02]  /*1ffd0*/  FSEL R147, R147, -INF , P3 ;  /* 0xff80000093937808 */ /* 0x004fc40001800000 */
[----:B-----5:R-:W-:Y:S02]  /*1ffe0*/  FSEL R150, R150, -INF , P4 ;  /* 0xff80000096967808 */ /* 0x020fe40002000000 */
[C---:B------:R-:W-:Y:S02]  /*1fff0*/  ISETP.GT.AND P1, PT, R4.reuse, 0x79, PT ;  /* 0x000000790400780c */ /* 0x040fe40003f24270 */
[C---:B------:R-:W-:Y:S02]  /*20000*/  ISETP.GT.AND P2, PT, R4.reuse, 0x80, PT ;  /* 0x000000800400780c */ /* 0x040fe40003f44270 */
[C---:B------:R-:W-:Y:S02]  /*20010*/  ISETP.GT.AND P3, PT, R4.reuse, 0x81, PT ;  /* 0x000000810400780c */ /* 0x040fe40003f64270 */
[----:B------:R-:W-:Y:S02]  /*20020*/  ISETP.GT.AND P4, PT, R4, 0x88, PT ;  /* 0x000000880400780c */ /* 0x000fe40003f84270 */
[----:B------:R-:W-:-:S02]  /*20030*/  FMNMX.FTZ R193, R129, R193, !PT ;  /* 0x000000c181c17209 */ /* 0x000fc40007810000 */
[----:B---3--:R-:W-:Y:S02]  /*20040*/  FSEL R151, R151, -INF , P1 ;  /* 0xff80000097977808 */ /* 0x008fe40000800000 */
[----:B------:R-:W-:Y:S02]  /*20050*/  FSEL R122, R122, -INF , P2 ;  /* 0xff8000007a7a7808 */ /* 0x000fe40001000000 */
[----:B------:R-:W-:Y:S02]  /*20060*/  FSEL R123, R123, -INF , P3 ;  /* 0xff8000007b7b7808 */ /* 0x000fe40001800000 */
[----:B------:R-:W-:Y:S02]  /*20070*/  FSEL R133, R133, -INF , P4 ;  /* 0xff80000085857808 */ /* 0x000fe40002000000 */
[C---:B------:R-:W-:Y:S02]  /*20080*/  ISETP.GT.AND P1, PT, R4.reuse, 0x89, PT ;  /* 0x000000890400780c */ /* 0x040fe40003f24270 */
[----:B------:R-:W-:-:S02]  /*20090*/  ISETP.GT.AND P2, PT, R4, 0x90, PT ;  /* 0x000000900400780c */ /* 0x000fc40003f44270 */
[C---:B------:R-:W-:Y:S02]  /*200a0*/  ISETP.GT.AND P3, PT, R4.reuse, 0x91, PT ;  /* 0x000000910400780c */ /* 0x040fe40003f64270 */
[C---:B------:R-:W-:Y:S02]  /*200b0*/  ISETP.GT.AND P4, PT, R4.reuse, 0x98, PT ;  /* 0x000000980400780c */ /* 0x040fe40003f84270 */
[----:B------:R-:W-:Y:S02]  /*200c0*/  ISETP.GT.AND P5, PT, R4, 0x99, PT ;  /* 0x000000990400780c */ /* 0x000fe40003fa4270 */
[----:B------:R-:W-:-:S04]  /*200d0*/  FMNMX.FTZ R4, R132, R193, !PT ;  /* 0x000000c184047209 */ /* 0x000fc80007810000 */
[----:B------:R-:W-:-:S05]  /*200e0*/  FMNMX.FTZ R4, R126, R4, !PT ;  /* 0x000000047e047209 */ /* 0x000fca0007810000 */
[----:B------:R-:W0:Y:S02]  /*200f0*/  SHFL.BFLY PT, R193, R4, 0x2, 0x1f ;  /* 0x0c401f0004c17f89 */ /* 0x000e2400000e0000 */
[----:B0-----:R-:W-:-:S05]  /*20100*/  FMNMX.FTZ R4, R4, R193, !PT ;  /* 0x000000c104047209 */ /* 0x001fca0007810000 */
[----:B------:R-:W0:Y:S01]  /*20110*/  SHFL.BFLY PT, R193, R4, 0x1, 0x1f ;  /* 0x0c201f0004c17f89 */ /* 0x000e2200000e0000 */
[----:B------:R-:W-:Y:S01]  /*20120*/  UMOV UR52, UR51 ;  /* 0x0000003300347c82 */ /* 0x000fe20008000000 */
[----:B0-----:R-:W-:-:S04]  /*20130*/  FMNMX.FTZ R4, R4, R193, !PT ;  /* 0x000000c104047209 */ /* 0x001fc80007810000 */
[----:B------:R-:W-:-:S04]  /*20140*/  FSETP.NEU.FTZ.AND P6, PT, R4, -INF , PT ;  /* 0xff8000000400780b */ /* 0x000fc80003fdd000 */
[----:B------:R-:W-:-:S05]  /*20150*/  FSEL R193, R4, RZ, P6 ;  /* 0x000000ff04c17208 */ /* 0x000fca0003000000 */
[----:B------:R-:W-:Y:S01]  /*20160*/  FADD.FTZ R9, -R193, R9 ;  /* 0x00000009c1097221 */ /* 0x000fe20000010100 */
[----:B------:R-:W-:-:S04]  /*20170*/  IMAD.U32 R193, RZ, RZ, UR52 ;  /* 0x00000034ffc17e24 */ /* 0x000fc8000f8e00ff */
[----:B------:R-:W-:-:S05]  /*20180*/  FFMA.FTZ R193, R4, R193, -8 ;  /* 0xc100000004c17423 */ /* 0x000fca00000100c1 */
[----:B------:R-:W-:-:S05]  /*20190*/  FSEL R193, R193, RZ, P6 ;  /* 0x000000ffc1c17208 */ /* 0x000fca0003000000 */
        /* <DEDUP_REMOVED lines=68> */
[----:B------:R-:W-:-:S03]  /*205e0*/  FMUL.FTZ R127, R2, R127 ;  /* 0x0000007f027f7220 */ /* 0x000fc60000410000 */
[----:B------:R-:W-:Y:S01]  /*205f0*/  FMNMX.FTZ R193, R146, R193, !PT ;  /* 0x000000c192c17209 */ /* 0x000fe20007810000 */
[----:B------:R-:W-:-:S03]  /*20600*/  FMUL.FTZ R130, R2, R130 ;  /* 0x0000008202827220 */ /* 0x000fc60000410000 */
[----:B------:R-:W-:Y:S01]  /*20610*/  FMNMX.FTZ R193, R147, R193, !PT ;  /* 0x000000c193c17209 */ /* 0x000fe20007810000 */
[----:B------:R-:W0:Y:S01]  /*20620*/  MUFU.TANH R127, R127 ;  /* 0x0000007f007f7308 */ /* 0x000e220000002400 */
[----:B------:R-:W-:Y:S02]  /*20630*/  FMUL.FTZ R131, R2, R131 ;  /* 0x0000008302837220 */ /* 0x000fe40000410000 */
[----:B------:R-:W-:Y:S01]  /*20640*/  FMNMX.FTZ R193, R150, R193, !PT ;  /* 0x000000c196c17209 */ /* 0x000fe20007810000 */
[----:B------:R-:W-:-:S03]  /*20650*/  FMUL.FTZ R134, R2, R134 ;  /* 0x0000008602867220 */ /* 0x000fc60000410000 */
[----:B------:R-:W-:Y:S01]  /*20660*/  FMNMX.FTZ R193, R151, R193, !PT ;  /* 0x000000c197c17209 */ /* 0x000fe20007810000 */
[----:B------:R-:W1:Y:S01]  /*20670*/  MUFU.TANH R130, R130 ;  /* 0x0000008200827308 */ /* 0x000e620000002400 */
[----:B------:R-:W-:Y:S02]  /*20680*/  FMUL.FTZ R135, R2, R135 ;  /* 0x0000008702877220 */ /* 0x000fe40000410000 */
[----:B------:R-:W-:-:S05]  /*20690*/  FMNMX.FTZ R193, R122, R193, !PT ;  /* 0x000000c17ac17209 */ /* 0x000fca0007810000 */
[----:B------:R-:W2:Y:S01]  /*206a0*/  MUFU.TANH R131, R131 ;  /* 0x0000008300837308 */ /* 0x000ea20000002400 */
[----:B------:R-:W-:Y:S02]  /*206b0*/  FMNMX.FTZ R193, R123, R193, !PT ;  /* 0x000000c17bc17209 */ /* 0x000fe40007810000 */
[----:B0-----:R-:W-:-:S05]  /*206c0*/  FSEL R127, R127, -INF , P1 ;  /* 0xff8000007f7f7808 */ /* 0x001fca0000800000 */
[----:B------:R-:W0:Y:S01]  /*206d0*/  MUFU.TANH R134, R134 ;  /* 0x0000008600867308 */ /* 0x000e220000002400 */
[----:B------:R-:W-:Y:S02]  /*206e0*/  FMNMX.FTZ R193, R133, R193, !PT ;  /* 0x000000c185c17209 */ /* 0x000fe40007810000 */
[----:B-1----:R-:W-:-:S05]  /*206f0*/  FSEL R130, R130, -INF , P2 ;  /* 0xff80000082827808 */ /* 0x002fca0001000000 */
[----:B------:R-:W1:Y:S01]  /*20700*/  MUFU.TANH R135, R135 ;  /* 0x0000008700877308 */ /* 0x000e620000002400 */
[----:B------:R-:W-:Y:S02]  /*20710*/  FMNMX.FTZ R193, R127, R193, !PT ;  /* 0x000000c17fc17209 */ /* 0x000fe40007810000 */
[----:B--2---:R-:W-:Y:S02]  /*20720*/  FSEL R131, R131, -INF , P3 ;  /* 0xff80000083837808 */ /* 0x004fe40001800000 */
[----:B------:R-:W-:Y:S02]  /*20730*/  FMNMX.FTZ R193, R130, R193, !PT ;  /* 0x000000c182c17209 */ /* 0x000fe40007810000 */
[----:B0-----:R-:W-:Y:S02]  /*20740*/  FSEL R134, R134, -INF , P4 ;  /* 0xff80000086867808 */ /* 0x001fe40002000000 */
[----:B------:R-:W-:-:S04]  /*20750*/  FMNMX.FTZ R193, R131, R193, !PT ;  /* 0x000000c183c17209 */ /* 0x000fc80007810000 */
[----:B------:R-:W-:Y:S02]  /*20760*/  FMNMX.FTZ R193, R134, R193, !PT ;  /* 0x000000c186c17209 */ /* 0x000fe40007810000 */
[----:B-1----:R-:W-:-:S04]  /*20770*/  FSEL R135, R135, -INF , P5 ;  /* 0xff80000087877808 */ /* 0x002fc80002800000 */
[----:B------:R-:W-:-:S05]  /*20780*/  FMNMX.FTZ R193, R135, R193, !PT ;  /* 0x000000c187c17209 */ /* 0x000fca0007810000 */
[----:B------:R-:W0:Y:S01]  /*20790*/  SHFL.BFLY PT, R194, R193, 0x2, 0x1f ;  /* 0x0c401f00c1c27f89 */ /* 0x000e2200000e0000 */
[----:B------:R1:W-:Y:S01]  /*207a0*/  MUFU.EX2 R195, R15 ;  /* 0x0000000f00c37308 */ /* 0x0003e20000000800 */
[----:B0-----:R-:W-:-:S05]  /*207b0*/  FMNMX.FTZ R194, R193, R194, !PT ;  /* 0x000000c2c1c27209 */ /* 0x001fca0007810000 */
[----:B-1----:R-:W0:Y:S02]  /*207c0*/  SHFL.BFLY PT, R15, R194, 0x1, 0x1f ;  /* 0x0c201f00c20f7f89 */ /* 0x002e2400000e0000 */
[----:B0-----:R-:W-:-:S04]  /*207d0*/  FMNMX.FTZ R15, R194, R15, !PT ;  /* 0x0000000fc20f7209 */ /* 0x001fc80007810000 */
[----:B------:R-:W-:-:S04]  /*207e0*/  FSETP.NEU.FTZ.AND P1, PT, R15, -INF , PT ;  /* 0xff8000000f00780b */ /* 0x000fc80003f3d000 */
[----:B------:R-:W-:-:S05]  /*207f0*/  FSEL R193, R15, RZ, P1 ;  /* 0x000000ff0fc17208 */ /* 0x000fca0000800000 */
[----:B------:R-:W-:Y:S01]  /*20800*/  FADD.FTZ R10, -R193, R10 ;  /* 0x0000000ac10a7221 */ /* 0x000fe20000010100 */
[----:B------:R-:W-:-:S05]  /*20810*/  MOV R193, UR52 ;  /* 0x0000003400c17c02 */ /* 0x000fca0008000f00 */
[----:B------:R-:W-:Y:S01]  /*20820*/  FFMA.FTZ R193, R15, R193, -8 ;  /* 0xc10000000fc17423 */ /* 0x000fe200000100c1 */
[----:B------:R-:W-:-:S04]  /*20830*/  FMUL.FTZ R9, R9, UR52 ;  /* 0x0000003409097c20 */ /* 0x000fc80008410000 */
[----:B------:R-:W-:Y:S01]  /*20840*/  FSEL R194, R193, RZ, P1 ;  /* 0x000000ffc1c27208 */ /* 0x000fe20000800000 */
[----:B------:R-:W-:-:S04]  /*20850*/  FMUL.FTZ R10, R10, UR52 ;  /* 0x000000340a0a7c20 */ /* 0x000fc80008410000 */
[--C-:B------:R-:W-:Y:S01]  /*20860*/  FFMA.FTZ R7, R7, UR52, -R194.reuse ;  /* 0x0000003407077c23 */ /* 0x100fe200080108c2 */
[----:B------:R-:W-:-:S01]  /*20870*/  FFMA.FTZ R8, R8, UR52, -R194 ;  /* 0x0000003408087c23 */ /* 0x000fc200080108c2 */
[----:B------:R-:W-:Y:S01]  /*20880*/  MUFU.EX2 R5, R5 ;  /* 0x0000000500057308 */ /* 0x000fe20000000800 */
[----:B------:R-:W-:-:S07]  /*20890*/  FFMA.FTZ R21, R21, UR52, -R194 ;  /* 0x0000003415157c23 */ /* 0x000fce00080108c2 */
[----:B------:R-:W0:Y:S01]  /*208a0*/  MUFU.EX2 R9, R9 ;  /* 0x0000000900097308 */ /* 0x000e220000000800 */
[----:B------:R-:W-:-:S07]  /*208b0*/  FFMA.FTZ R184, R184, UR52, -R194 ;  /* 0x00000034b8b87c23 */ /* 0x000fce00080108c2 */
[----:B------:R-:W-:Y:S01]  /*208c0*/  MUFU.EX2 R7, R7 ;  /* 0x0000000700077308 */ /* 0x000fe20000000800 */
[----:B------:R-:W-:-:S07]  /*208d0*/  IMAD R193, R221, 0x8, R18 ;  /* 0x00000008ddc17824 */ /* 0x000fce00078e0212 */
[----:B------:R-:W1:Y:S01]  /*208e0*/  MUFU.EX2 R10, R10 ;  /* 0x0000000a000a7308 */ /* 0x000e620000000800 */
[----:B------:R-:W-:-:S07]  /*208f0*/  FFMA.FTZ R187, R187, UR52, -R194 ;  /* 0x00000034bbbb7c23 */ /* 0x000fce00080108c2 */
[----:B------:R-:W2:Y:S01]  /*20900*/  MUFU.EX2 R6, R6 ;  /* 0x0000000600067308 */ /* 0x000ea20000000800 */
[----:B------:R-:W-:-:S01]  /*20910*/  FFMA.FTZ R188, R188, UR52, -R194 ;  /* 0x00000034bcbc7c23 */ /* 0x000fc200080108c2 */
[----:B------:R-:W-:-:S06]  /*20920*/  FFMA.FTZ R191, R191, UR52, -R194 ;  /* 0x00000034bfbf7c23 */ /* 0x000fcc00080108c2 */
[----:B------:R-:W3:Y:S01]  /*20930*/  MUFU.EX2 R8, R8 ;  /* 0x0000000800087308 */ /* 0x000ee20000000800 */
[----:B------:R-:W-:-:S01]  /*20940*/  FFMA.FTZ R192, R192, UR52, -R194 ;  /* 0x00000034c0c07c23 */ /* 0x000fc200080108c2 */
[--C-:B------:R-:W-:Y:S01]  /*20950*/  FFMA.FTZ R170, R170, UR52, -R194.reuse ;  /* 0x00000034aaaa7c23 */ /* 0x100fe200080108c2 */
[----:B------:R-:W-:-:S01]  /*20960*/  FFMA.FTZ R171, R171, UR52, -R194 ;  /* 0x00000034abab7c23 */ /* 0x000fc200080108c2 */
[--C-:B------:R-:W-:Y:S01]  /*20970*/  FFMA.FTZ R174, R174, UR52, -R194.reuse ;  /* 0x00000034aeae7c23 */ /* 0x100fe200080108c2 */
[----:B------:R-:W-:-:S03]  /*20980*/  FFMA.FTZ R175, R175, UR52, -R194 ;  /* 0x00000034afaf7c23 */ /* 0x000fc600080108c2 */
[----:B------:R-:W4:Y:S01]  /*20990*/  MUFU.EX2 R14, R14 ;  /* 0x0000000e000e7308 */ /* 0x000f220000000800 */
        /* <DEDUP_REMOVED lines=29> */
[----:B------:R-:W-:Y:S01]  /*20b70*/  VIADD R193, R193, 0x33440 ;  /* 0x00033440c1c17836 */ /* 0x000fe20000000000 */
[----:B------:R-:W5:Y:S01]  /*20b80*/  MUFU.EX2 R184, R184 ;  /* 0x000000b800b87308 */ /* 0x000f620000000800 */
[----:B------:R-:W-:-:S02]  /*20b90*/  IMAD.U32 R194, RZ, RZ, UR38 ;  /* 0x00000026ffc27e24 */ /* 0x000fc4000f8e00ff */
[----:B0-----:R-:W-:Y:S01]  /*20ba0*/  FFMA.FTZ R12, R9, R12, R5 ;  /* 0x0000000c090c7223 */ /* 0x001fe20000010005 */
[----:B-1----:R-:W-:-:S02]  /*20bb0*/  FFMA.FTZ R11, R10, R11, R7 ;  /* 0x0000000b0a0b7223 */ /* 0x002fc40000010007 */
[----:B------:R-:W-:Y:S02]  /*20bc0*/  PRMT R193, R194, 0x654, R193 ;  /* 0x00000654c2c17816 */ /* 0x000fe400000000c1 */
[----:B------:R-:W0:Y:S01]  /*20bd0*/  MUFU.EX2 R185, R185 ;  /* 0x000000b900b97308 */ /* 0x000e220000000800 */
[----:B--2---:R-:W-:-:S01]  /*20be0*/  FADD.FTZ R12, R6, R12 ;  /* 0x0000000c060c7221 */ /* 0x004fc20000010000 */
[----:B------:R3:W-:Y:S06]  /*20bf0*/  SYNCS.ARRIVE.TRANS64.RED.A1T0 RZ, [R193+URZ], RZ ;  /* 0x000000ffc1ff79a7 */ /* 0x0007ec000810043f */
[----:B------:R-:W1:Y:S01]  /*20c00*/  MUFU.EX2 R187, R187 ;  /* 0x000000bb00bb7308 */ /* 0x000e620000000800 */
[----:B---3--:R-:W-:-:S01]  /*20c10*/  FADD.FTZ R193, R8, R11 ;  /* 0x0000000b08c17221 */ /* 0x008fc20000010000 */
[----:B----4-:R-:W-:-:S06]  /*20c20*/  FADD.FTZ R11, R14, R12 ;  /* 0x0000000c0e0b7221 */ /* 0x010fcc0000010000 */
[----:B------:R-:W2:Y:S01]  /*20c30*/  MUFU.EX2 R186, R186 ;  /* 0x000000ba00ba7308 */ /* 0x000ea20000000800 */
[----:B-----5:R-:W-:-:S07]  /*20c40*/  FADD.FTZ R12, R21, R193 ;  /* 0x000000c1150c7221 */ /* 0x020fce0000010000 */
[----:B------:R-:W3:Y:S01]  /*20c50*/  MUFU.EX2 R188, R188 ;  /* 0x000000bc00bc7308 */ /* 0x000ee20000000800 */
[----:B------:R-:W-:-:S01]  /*20c60*/  FADD.FTZ R11, R195, R11 ;  /* 0x0000000bc30b7221 */ /* 0x000fc20000010000 */
[----:B------:R-:W-:-:S06]  /*20c70*/  FADD.FTZ R12, R184, R12 ;  /* 0x0000000cb80c7221 */ /* 0x000fcc0000010000 */
[----:B------:R-:W4:Y:S08]  /*20c80*/  MUFU.EX2 R189, R189 ;  /* 0x000000bd00bd7308 */ /* 0x000f300000000800 */
[----:B------:R-:W5:Y:S01]  /*20c90*/  MUFU.EX2 R191, R191 ;  /* 0x000000bf00bf7308 */ /* 0x000f620000000800 */
[----:B0-----:R-:W-:-:S01]  /*20ca0*/  FADD.FTZ R11, R185, R11 ;  /* 0x0000000bb90b7221 */ /* 0x001fc20000010000 */
[----:B-1----:R-:W-:-:S06]  /*20cb0*/  FADD.FTZ R12, R187, R12 ;  /* 0x0000000cbb0c7221 */ /* 0x002fcc0000010000 */
[----:B------:R-:W0:Y:S08]  /*20cc0*/  MUFU.EX2 R190, R190 ;  /* 0x000000be00be7308 */ /* 0x000e300000000800 */
[----:B------:R-:W1:Y:S01]  /*20cd0*/  MUFU.EX2 R192, R192 ;  /* 0x000000c000c07308 */ /* 0x000e620000000800 */
[----:B--2---:R-:W-:-:S01]  /*20ce0*/  FADD.FTZ R11, R186, R11 ;  /* 0x0000000bba0b7221 */ /* 0x004fc20000010000 */
[----:B---3--:R-:W-:-:S06]  /*20cf0*/  FADD.FTZ R12, R188, R12 ;  /* 0x0000000cbc0c7221 */ /* 0x008fcc0000010000 */
[----:B------:R-:W2:Y:S08]  /*20d00*/  MUFU.EX2 R168, R168 ;  /* 0x000000a800a87308 */ /* 0x000eb00000000800 */
[----:B------:R-:W3:Y:S01]  /*20d10*/  MUFU.EX2 R170, R170 ;  /* 0x000000aa00aa7308 */ /* 0x000ee20000000800 */
[----:B----4-:R-:W-:-:S01]  /*20d20*/  FADD.FTZ R11, R189, R11 ;  /* 0x0000000bbd0b7221 */ /* 0x010fc20000010000 */
[----:B-----5:R-:W-:-:S06]  /*20d30*/  FADD.FTZ R12, R191, R12 ;  /* 0x0000000cbf0c7221 */ /* 0x020fcc0000010000 */
        /* <DEDUP_REMOVED lines=123> */
[----:B-1----:R-:W-:-:S03]  /*214f0*/  FADD.FTZ R12, R131, R12 ;  /* 0x0000000c830c7221 */ /* 0x002fc60000010000 */
[----:B--2---:R-:W-:Y:S01]  /*21500*/  FADD.FTZ R11, R132, R11 ;  /* 0x0000000b840b7221 */ /* 0x004fe20000010000 */
[----:B---3--:R-:W-:-:S03]  /*21510*/  FADD.FTZ R193, R134, R12 ;  /* 0x0000000c86c17221 */ /* 0x008fc60000010000 */
[----:B----4-:R-:W-:Y:S01]  /*21520*/  FADD.FTZ R12, R126, R11 ;  /* 0x0000000b7e0c7221 */ /* 0x010fe20000010000 */
[----:B-----5:R-:W-:-:S01]  /*21530*/  FADD.FTZ R11, R135, R193 ;  /* 0x000000c1870b7221 */ /* 0x020fc20000010000 */
[----:B------:R-:W-:Y:S06]  /*21540*/  @!P0 BRA `(.L_x_2920) ;  /* 0x0000000000048947 */ /* 0x000fec0003800000 */
[----:B------:R-:W-:Y:S01]  /*21550*/  BPT.TRAP 0x1 ;  /* 0x000000040000795c */ /* 0x000fe20000300000 */
.L_x_2920:
[----:B------:R-:W-:Y:S01]  /*21560*/  IMAD R3, R3, 0x8, R18 ;  /* 0x0000000803037824 */ /* 0x000fe200078e0212 */
[----:B------:R-:W-:Y:S01]  /*21570*/  ISETP.GT.AND P1, PT, R0, R20, PT ;  /* 0x000000140000720c */ /* 0x000fe20003f24270 */
[----:B------:R-:W-:Y:S01]  /*21580*/  FMUL.FTZ R24, R24, R9 ;  /* 0x0000000918187220 */ /* 0x000fe20000410000 */
[----:B------:R-:W-:Y:S01]  /*21590*/  MOV R193, UR38 ;  /* 0x0000002600c17c02 */ /* 0x000fe20008000f00 */
[----:B------:R-:W-:Y:S01]  /*215a0*/  VIADD R3, R3, 0x33460 ;  /* 0x0003346003037836 */ /* 0x000fe20000000000 */
        /* <DEDUP_REMOVED lines=139> */
[----:B------:R-:W-:Y:S01]  /*21e60*/  IMAD.MOV.U32 R10, RZ, RZ, R15 ;  /* 0x000000ffff0a7224 */ /* 0x000fe200078e000f */
[----:B------:R-:W-:Y:S01]  /*21e70*/  MOV R214, R180 ;  /* 0x000000b400d67202 */ /* 0x000fe20000000f00 */
[----:B------:R-:W-:Y:S01]  /*21e80*/  IMAD.MOV.U32 R9, RZ, RZ, R4 ;  /* 0x000000ffff097224 */ /* 0x000fe200078e0004 */
[----:B------:R-:W-:Y:S01]  /*21e90*/  MOV R204, R140 ;  /* 0x0000008c00cc7202 */ /* 0x000fe20000000f00 */
[----:B------:R-:W-:Y:S01]  /*21ea0*/  IMAD.MOV.U32 R8, RZ, RZ, R229 ;  /* 0x000000ffff087224 */ /* 0x000fe200078e00e5 */
[----:B------:R-:W-:Y:S01]  /*21eb0*/  MOV R202, R126 ;  /* 0x0000007e00ca7202 */ /* 0x000fe20000000f00 */
[----:B0-----:R-:W-:-:S02]  /*21ec0*/  IMAD.MOV.U32 R3, RZ, RZ, R221 ;  /* 0x000000ffff037224 */ /* 0x001fc400078e00dd */
        /* <DEDUP_REMOVED lines=15> */
[----:B------:R-:W-:Y:S01]  /*21fc0*/  IMAD.MOV.U32 R203, RZ, RZ, R134 ;  /* 0x000000ffffcb7224 */ /* 0x000fe200078e0086 */
[----:B------:R-:W-:Y:S06]  /*21fd0*/  @P1 BRA `(.L_x_2921) ;  /* 0xffffffb400381947 */ /* 0x000fec000383ffff */
[----:B------:R-:W-:-:S07]  /*21fe0*/  IMAD.MOV.U32 R3, RZ, RZ, R0 ;  /* 0x000000ffff037224 */ /* 0x000fce00078e0000 */
.L_x_2909:
[----:B------:R-:W2:Y:S02]  /*21ff0*/  LDL R0, [R1+0x44] ;  /* 0x0000440001007983 */ /* 0x000ea40000100800 */
[----:B--2---:R-:W-:-:S13]  /*22000*/  ISETP.GE.AND P1, PT, R3, R0, PT ;  /* 0x000000000300720c */ /* 0x004fda0003f26270 */
[----:B------:R-:W-:Y:S05]  /*22010*/  @!P1 BRA `(.L_x_2922) ;  /* 0x0000003c00e89947 */ /* 0x000fea0003800000 */
[----:B------:R-:W-:Y:S01]  /*22020*/  IMAD.MOV.U32 R10, RZ, RZ, R15 ;  /* 0x000000ffff0a7224 */ /* 0x000fe200078e000f */
[----:B------:R-:W-:Y:S01]  /*22030*/  MOV R0, R221 ;  /* 0x000000dd00007202 */ /* 0x000fe20000000f00 */
[----:B------:R-:W-:Y:S02]  /*22040*/  IMAD.MOV.U32 R9, RZ, RZ, R4 ;  /* 0x000000ffff097224 */ /* 0x000fe400078e0004 */
[----:B------:R-:W-:-:S07]  /*22050*/  IMAD.MOV.U32 R8, RZ, RZ, R229 ;  /* 0x000000ffff087224 */ /* 0x000fce00078e00e5 */
.L_x_2934:
[----:B------:R-:W2:Y:S01]  /*22060*/  LDL R4, [R1+0x2c] ;  /* 0x00002c0001047983 */ /* 0x000ea20000100800 */
[----:B------:R-:W-:Y:S01]  /*22070*/  VIADD R221, R0, 0x1 ;  /* 0x0000000100dd7836 */ /* 0x000fe20000000000 */
[----:B------:R-:W-:Y:S05]  /*22080*/  YIELD ;  /* 0x0000000000007946 */ /* 0x000fea0003800000 */
[----:B------:R-:W-:-:S04]  /*22090*/  ISETP.NE.AND P1, PT, R221, 0x2, PT ;  /* 0x00000002dd00780c */ /* 0x000fc80003f25270 */
[----:B------:R-:W-:Y:S02]  /*220a0*/  SEL R229, RZ, 0x1, P1 ;  /* 0x00000001ffe57807 */ /* 0x000fe40000800000 */
[----:B------:R-:W-:Y:S02]  /*220b0*/  SEL R221, R221, RZ, P1 ;  /* 0x000000ffdddd7207 */ /* 0x000fe40000800000 */
[----:B------:R-:W-:Y:S02]  /*220c0*/  LOP3.LUT R229, R8, R229, RZ, 0x3c, !PT ;  /* 0x000000e508e57212 */ /* 0x000fe400078e3cff */
[----:B--2---:R-:W-:-:S13]  /*220d0*/  ISETP.NE.AND P2, PT, R4, RZ, PT ;  /* 0x000000ff0400720c */ /* 0x004fda0003f45270 */
[----:B------:R-:W-:Y:S05]  /*220e0*/  @P2 BRA `(.L_x_2923) ;  /* 0x0000000000302947 */ /* 0x000fea0003800000 */
[----:B------:R-:W-:Y:S05]  /*220f0*/  @!P0 BRA `(.L_x_2924) ;  /* 0x0000000000048947 */ /* 0x000fea0003800000 */
[----:B------:R-:W-:Y:S01]  /*22100*/  BPT.TRAP 0x1 ;  /* 0x000000040000795c */ /* 0x000fe20000300000 */
.L_x_2924:
[----:B------:R-:W-:Y:S01]  /*22110*/  IMAD R4, R221, 0x8, R18 ;  /* 0x00000008dd047824 */ /* 0x000fe200078e0212 */
[----:B------:R-:W-:-:S04]  /*22120*/  SHF.L.U32 R5, R229, 0x1f, RZ ;  /* 0x0000001fe5057819 */ /* 0x000fc800000006ff */
[----:B------:R0:W1:Y:S01]  /*22130*/  SYNCS.PHASECHK.TRANS64.TRYWAIT P1, [R4+URZ+0x33430], R5 ;  /* 0x03343005040075a7 */ /* 0x000062000802017f */
[----:B------:R-:W-:Y:S05]  /*22140*/  @!P0 BRA `(.L_x_2925) ;  /* 0x0000000000048947 */ /* 0x000fea0003800000 */
[----:B------:R-:W-:Y:S01]  /*22150*/  BPT.TRAP 0x1 ;  /* 0x000000040000795c */ /* 0x000fe20000300000 */
.L_x_2925:
[----:B------:R-:W-:Y:S04]  /*22160*/  BSSY B0, `(.L_x_2923) ;  /* 0x0000004000007945 */ /* 0x000fe80003800000 */
[----:B-1----:R-:W-:Y:S05]  /*22170*/  @P1 BRA `(.L_x_2926) ;  /* 0x0000000000081947 */ /* 0x002fea0003800000 */
[----:B------:R-:W1:Y:S02]  /*22180*/  SYNCS.PHASECHK.TRANS64.TRYWAIT P1, [R4+URZ+0x33430], R5 ;  /* 0x03343005040075a7 */ /* 0x000e64000802017f */
[----:B-1----:R-:W-:Y:S05]  /*22190*/  @!P1 BRA `(.L_x_2927) ;  /* 0x0000014400d49947 */ /* 0x002fea0003800000 */
.L_x_2926:
[----:B------:R-:W-:Y:S05]  /*221a0*/  BSYNC B0 ;  /* 0x0000000000007941 */ /* 0x000fea0003800000 */
.L_x_2923:
[----:B01----:R-:W0:Y:S01]  /*221b0*/  S2R R4, SR_TID.X ;  /* 0x0000000000047919 */ /* 0x003e220000002100 */
[----:B------:R-:W-:Y:S05]  /*221c0*/  WARPSYNC.ALL ;  /* 0x0000000000007948 */ /* 0x000fea0003800000 */
[----:B------:R-:W-:Y:S01]  /*221d0*/  IMAD.MOV.U32 R5, RZ, RZ, -0x7fffffe0 ;  /* 0x80000020ff057424 */ /* 0x000fe200078e00ff */
[----:B------:R-:W-:Y:S01]  /*221e0*/  UMOV UR44, UR24 ;  /* 0x00000018002c7c82 */ /* 0x000fe20008000000 */
[----:B------:R-:W-:Y:S01]  /*221f0*/  UMOV UR45, UR25 ;  /* 0x00000019002d7c82 */ /* 0x000fe20008000000 */
[----:B------:R-:W-:Y:S01]  /*22200*/  IMAD.MOV.U32 R21, RZ, RZ, -0x7fffffe0 ;  /* 0x80000020ff157424 */ /* 0x000fe200078e00ff */
[----:B------:R-:W-:Y:S01]  /*22210*/  UMOV UR40, UR24 ;  /* 0x0000001800287c82 */ /* 0x000fe20008000000 */
[----:B------:R-:W-:Y:S01]  /*22220*/  R2UR UR47, R5 ;  /* 0x00000000052f72ca */ /* 0x000fe200000e0000 */
[----:B------:R-:W-:Y:S01]  /*22230*/  UMOV UR41, UR25 ;  /* 0x0000001900297c82 */ /* 0x000fe20008000000 */
[----:B------:R-:W-:Y:S01]  /*22240*/  IMAD.MOV.U32 R7, RZ, RZ, -0x7fffffe0 ;  /* 0x80000020ff077424 */ /* 0x000fe200078e00ff */
[----:B------:R-:W-:Y:S01]  /*22250*/  R2UR UR43, R21 ;  /* 0x00000000152b72ca */ /* 0x000fe200000e0000 */
[----:B------:R-:W-:Y:S01]  /*22260*/  IMAD.MOV.U32 R15, RZ, RZ, -0x7fffffe0 ;  /* 0x80000020ff0f7424 */ /* 0x000fe200078e00ff */
[----:B------:R-:W-:Y:S01]  /*22270*/  UMOV UR32, UR24 ;  /* 0x0000001800207c82 */ /* 0x000fe20008000000 */
[----:B------:R-:W-:Y:S01]  /*22280*/  UMOV UR33, UR25 ;  /* 0x0000001900217c82 */ /* 0x000fe20008000000 */
[----:B------:R-:W-:Y:S01]  /*22290*/  R2UR UR27, R7 ;  /* 0x00000000071b72ca */ /* 0x000fe200000e0000 */
[----:B------:R-:W-:Y:S01]  /*222a0*/  UMOV UR28, UR24 ;  /* 0x00000018001c7c82 */ /* 0x000fe20008000000 */
[----:B------:R-:W-:Y:S01]  /*222b0*/  R2UR UR35, R15 ;  /* 0x000000000f2372ca */ /* 0x000fe200000e0000 */
[----:B------:R-:W-:Y:S01]  /*222c0*/  UMOV UR29, UR25 ;  /* 0x00000019001d7c82 */ /* 0x000fe20008000000 */
[----:B------:R-:W-:Y:S01]  /*222d0*/  R2UR UR31, R21 ;  /* 0x00000000151f72ca */ /* 0x000fe200000e0000 */
[----:B------:R-:W-:Y:S01]  /*222e0*/  IMAD.MOV.U32 R15, RZ, RZ, -0x7fffffe0 ;  /* 0x80000020ff0f7424 */ /* 0x000fe200078e00ff */
        /* <DEDUP_REMOVED lines=13> */
[----:B------:R-:W-:Y:S02]  /*223c0*/  R2UR UR26, R6 ;  /* 0x00000000061a72ca */ /* 0x000fe400000e0000 */
[----:B------:R-:W-:Y:S01]  /*223d0*/  R2UR UR34, R14 ;  /* 0x000000000e2272ca */ /* 0x000fe200000e0000 */
[----:B------:R-:W-:Y:S01]  /*223e0*/  VIADD R14, R4, 0x82 ;  /* 0x00000082040e7836 */ /* 0x000fe20000000000 */
[----:B------:R-:W-:-:S02]  /*223f0*/  R2UR UR30, R20 ;  /* 0x00000000141e72ca */ /* 0x000fc400000e0000 */
[----:B------:R-:W-:-:S04]  /*22400*/  IADD3 R6, R4, 0x2, RZ ;  /* 0x0000000204067810 */ /* 0x000fc80007ffe0ff */
[----:B------:R-:W-:Y:S01]  /*22410*/  R2UR UR6, R6 ;  /* 0x00000000060672ca */ /* 0x000fe200000e0000 */
[----:B------:R-:W-:Y:S01]  /*22420*/  VIADD R6, R4, 0x102 ;  /* 0x0000010204067836 */ /* 0x000fe20000000000 */
        /* <DEDUP_REMOVED lines=224> */
.L_x_2929:
[----:B------:R-:W-:Y:S01]  /*23230*/  SHF.L.U32 R4, R8, 0x1f, RZ ;  /* 0x0000001f08047819 */ /* 0x000fe200000006ff */
[----:B------:R-:W-:-:S04]  /*23240*/  IMAD R5, R0, 0x8, R18 ;  /* 0x0000000800057824 */ /* 0x000fc800078e0212 */
[----:B------:R0:W1:Y:S01]  /*23250*/  SYNCS.PHASECHK.TRANS64.TRYWAIT P1, [R5+URZ+0x33450], R4 ;  /* 0x03345004050075a7 */ /* 0x000062000802017f */
[----:B------:R-:W-:Y:S05]  /*23260*/  @!P0 BRA `(.L_x_2930) ;  /* 0x0000000000048947 */ /* 0x000fea0003800000 */
[----:B------:R-:W-:Y:S01]  /*23270*/  BPT.TRAP 0x1 ;  /* 0x000000040000795c */ /* 0x000fe20000300000 */
.L_x_2930:
[----:B-1----:R-:W-:Y:S05]  /*23280*/  @P1 BRA `(.L_x_2928) ;  /* 0x0000000000081947 */ /* 0x002fea0003800000 */
[----:B------:R-:W1:Y:S02]  /*23290*/  SYNCS.PHASECHK.TRANS64.TRYWAIT P1, [R5+URZ+0x33450], R4 ;  /* 0x03345004050075a7 */ /* 0x000e64000802017f */
[----:B-1----:R-:W-:Y:S05]  /*232a0*/  @!P1 BRA `(.L_x_2931) ;  /* 0x0000013400a49947 */ /* 0x002fea0003800000 */
.L_x_2928:
        /* <DEDUP_REMOVED lines=11> */
[----:B------:R-:W-:-:S04]  /*23360*/  IMAD R4, R0, 0x780, R4 ;  /* 0x0000078000047824 */ /* 0x000fc800078e0204 */
[C---:B------:R-:W-:Y:S01]  /*23370*/  VIADD R6, R4.reuse, 0x180 ;  /* 0x0000018004067836 */ /* 0x040fe20000000000 */
[----:B------:R-:W-:-:S13]  /*23380*/  R2UR UR6, R4 ;  /* 0x00000000040672ca */ /* 0x000fda00000e0000 */
[----:B------:R-:W-:Y:S01]  /*23390*/  QGMMA.64x192x32.F32.E4M3.E4M3 R24, R216, gdesc[UR4], R24, gsb0 ;  /* 0x02e00004d8187df3 */ /* 0x000fe20008000818 */
[----:B------:R-:W-:Y:S02]  /*233a0*/  R2UR UR6, R6 ;  /* 0x00000000060672ca */ /* 0x000fe400000e0000 */
[----:B------:R-:W-:Y:S01]  /*233b0*/  R2UR UR7, R7 ;  /* 0x00000000070772ca */ /* 0x000fe200000e0000 */
[----:B------:R-:W-:Y:S01]  /*233c0*/  IMAD.MOV.U32 R7, RZ, RZ, -0x3ffffff0 ;  /* 0xc0000010ff077424 */ /* 0x000fe200078e00ff */
[----:B------:R-:W-:Y:S02]  /*233d0*/  IADD3 R6, R4, 0x300, RZ ;  /* 0x0000030004067810 */ /* 0x000fe40007ffe0ff */
[----:B0-----:R-:W-:Y:S01]  /*233e0*/  SHF.R.U32.HI R8, RZ, 0x7, R8 ;  /* 0x00000007ff087819 */ /* 0x001fe20000011608 */
[----:B------:R-:W-:Y:S02]  /*233f0*/  WARPGROUP.DEPBAR.LE gsb0, 0x0 ;  /* 0x00008000000079c5 */ /* 0x000fe40000010000 */
[----:B------:R-:W-:-:S10]  /*23400*/  WARPGROUP.ARRIVE ;  /* 0x00000000000079c5 */ /* 0x000fd40000000000 */
[----:B------:R-:W-:Y:S01]  /*23410*/  QGMMA.64x192x32.F32.E4M3.E4M3 R24, R212, gdesc[UR4], R24, gsb0 ;  /* 0x02e00004d4187df3 */ /* 0x000fe20008000818 */
[----:B------:R-:W-:Y:S01]  /*23420*/  R2UR UR6, R6 ;  /* 0x00000000060672ca */ /* 0x000fe200000e0000 */
[C---:B------:R-:W-:Y:S01]  /*23430*/  VIADD R6, R4.reuse, 0x480 ;  /* 0x0000048004067836 */ /* 0x040fe20000000000 */
[----:B------:R-:W-:Y:S01]  /*23440*/  R2UR UR7, R7 ;  /* 0x00000000070772ca */ /* 0x000fe200000e0000 */
[----:B------:R-:W-:Y:S02]  /*23450*/  IMAD.MOV.U32 R7, RZ, RZ, -0x3ffffff0 ;  /* 0xc0000010ff077424 */ /* 0x000fe400078e00ff */
[----:B------:R-:W-:Y:S01]  /*23460*/  VIADD R4, R4, 0x600 ;  /* 0x0000060004047836 */ /* 0x000fe20000000000 */
[----:B------:R-:W-:Y:S02]  /*23470*/  WARPGROUP.DEPBAR.LE gsb0, 0x0 ;  /* 0x00008000000079c5 */ /* 0x000fe40000010000 */
[----:B------:R-:W-:-:S11]  /*23480*/  WARPGROUP.ARRIVE ;  /* 0x00000000000079c5 */ /* 0x000fd60000000000 */
        /* <DEDUP_REMOVED lines=16> */
.L_x_2932:
[C---:B------:R-:W-:Y:S01]  /*23590*/  FMUL.FTZ R5, R2.reuse, R184 ;  /* 0x000000b802057220 */ /* 0x040fe20000410000 */
[C---:B------:R-:W-:Y:S01]  /*235a0*/  FMUL.FTZ R6, R2.reuse, R185 ;  /* 0x000000b902067220 */ /* 0x040fe20000410000 */
[C---:B------:R-:W-:Y:S01]  /*235b0*/  FMUL.FTZ R14, R2.reuse, R188 ;  /* 0x000000bc020e7220 */ /* 0x040fe20000410000 */
[----:B0-----:R-:W-:Y:S01]  /*235c0*/  LEA R4, R221, R18, 0x3 ;  /* 0x00000012dd047211 */ /* 0x001fe200078e18ff */
[C---:B------:R-:W-:Y:S01]  /*235d0*/  FMUL.FTZ R20, R2.reuse, R189 ;  /* 0x000000bd02147220 */ /* 0x040fe20000410000 */
[----:B------:R-:W-:Y:S01]  /*235e0*/  IMAD.U32 R15, RZ, RZ, UR38 ;  /* 0x00000026ff0f7e24 */ /* 0x000fe2000f8e00ff */
[----:B------:R-:W0:Y:S01]  /*235f0*/  MUFU.TANH R5, R5 ;  /* 0x0000000500057308 */ /* 0x000e220000002400 */
[----:B------:R-:W-:Y:S01]  /*23600*/  FMUL.FTZ R185, R2, R192 ;  /* 0x000000c002b97220 */ /* 0x000fe20000410000 */
[----:B------:R-:W-:Y:S02]  /*23610*/  VIADD R4, R4, 0x33440 ;  /* 0x0003344004047836 */ /* 0x000fe40000000000 */
[C---:B------:R-:W-:Y:S01]  /*23620*/  FMUL.FTZ R7, R2.reuse, R186 ;  /* 0x000000ba02077220 */ /* 0x040fe20000410000 */
[C---:B------:R-:W-:Y:S01]  /*23630*/  FMUL.FTZ R186, R2.reuse, R193 ;  /* 0x000000c102ba7220 */ /* 0x040fe20000410000 */
[C---:B------:R-:W-:Y:S01]  /*23640*/  FMUL.FTZ R189, R2.reuse, R196 ;  /* 0x000000c402bd7220 */ /* 0x040fe20000410000 */
[C---:B------:R-:W-:Y:S01]  /*23650*/  FMUL.FTZ R21, R2.reuse, R190 ;  /* 0x000000be02157220 */ /* 0x040fe20000410000 */
[----:B------:R-:W-:Y:S01]  /*23660*/  PRMT R4, R15, 0x654, R4 ;  /* 0x000006540f047816 */ /* 0x000fe20000000004 */
[----:B------:R-:W1:Y:S01]  /*23670*/  MUFU.TANH R6, R6 ;  /* 0x0000000600067308 */ /* 0x000e620000002400 */
[C---:B------:R-:W-:Y:S01]  /*23680*/  FMUL.FTZ R190, R2.reuse, R197 ;  /* 0x000000c502be7220 */ /* 0x040fe20000410000 */
[C---:B------:R-:W-:Y:S01]  /*23690*/  FMUL.FTZ R168, R2.reuse, R168 ;  /* 0x000000a802a87220 */ /* 0x040fe20000410000 */
[----:B------:R0:W-:Y:S01]  /*236a0*/  SYNCS.ARRIVE.TRANS64.RED.A1T0 RZ, [R4+URZ], RZ ;  /* 0x000000ff04ff79a7 */ /* 0x0001e2000810043f */
[C---:B------:R-:W-:Y:S01]  /*236b0*/  FMUL.FTZ R169, R2.reuse, R169 ;  /* 0x000000a902a97220 */ /* 0x040fe20000410000 */
[C---:B------:R-:W-:Y:S01]  /*236c0*/  FMUL.FTZ R172, R2.reuse, R172 ;  /* 0x000000ac02ac7220 */ /* 0x040fe20000410000 */
[C---:B------:R-:W-:Y:S01]  /*236d0*/  FMUL.FTZ R173, R2.reuse, R173 ;  /* 0x000000ad02ad7220 */ /* 0x040fe20000410000 */
[C---:B------:R-:W-:Y:S01]  /*236e0*/  FMUL.FTZ R176, R2.reuse, R176 ;  /* 0x000000b002b07220 */ /* 0x040fe20000410000 */
[----:B------:R-:W2:Y:S01]  /*236f0*/  MUFU.TANH R14, R14 ;  /* 0x0000000e000e7308 */ /* 0x000ea20000002400 */
[C---:B------:R-:W-:Y:S01]  /*23700*/  FMUL.FTZ R177, R2.reuse, R177 ;  /* 0x000000b102b17220 */ /* 0x040fe20000410000 */
[C---:B------:R-:W-:Y:S01]  /*23710*/  FMUL.FTZ R180, R2.reuse, R180 ;  /* 0x000000b402b47220 */ /* 0x040fe20000410000 */
[----:B0-----:R-:W-:Y:S01]  /*23720*/  FMNMX.FTZ R4, R5, R9, !PT ;  /* 0x0000000905047209 */ /* 0x001fe20007810000 */
        /* <DEDUP_REMOVED lines=82> */
[----:B------:R-:W-:Y:S01]  /*23c50*/  FMUL.FTZ R193, R2, R135 ;  /* 0x0000008702c17220 */ /* 0x000fe20000410000 */
[----:B------:R-:W-:Y:S01]  /*23c60*/  UMOV UR52, UR50 ;  /* 0x0000003200347c82 */ /* 0x000fe20008000000 */
        /* <DEDUP_REMOVED lines=57> */
[----:B0-----:R-:W-:-:S05]  /*24000*/  FMNMX.FTZ R15, R133, R4, !PT ;  /* 0x00000004850f7209 */ /* 0x001fca0007810000 */
[----:B------:R-:W0:Y:S02]  /*24010*/  SHFL.BFLY PT, R4, R15, 0x2, 0x1f ;  /* 0x0c401f000f047f89 */ /* 0x000e2400000e0000 */
[----:B------:R-:W3:Y:S08]  /*24020*/  MUFU.TANH R21, R21 ;  /* 0x0000001500157308 */ /* 0x000ef00000002400 */
[----:B------:R-:W4:Y:S08]  /*24030*/  MUFU.TANH R184, R184 ;  /* 0x000000b800b87308 */ /* 0x000f300000002400 */
[----:B------:R-:W5:Y:S01]  /*24040*/  MUFU.TANH R187, R187 ;  /* 0x000000bb00bb7308 */ /* 0x000f620000002400 */
[----:B0-----:R-:W-:-:S07]  /*24050*/  FMNMX.FTZ R4, R15, R4, !PT ;  /* 0x000000040f047209 */ /* 0x001fce0007810000 */
[----:B------:R-:W0:Y:S01]  /*24060*/  MUFU.TANH R188, R188 ;  /* 0x000000bc00bc7308 */ /* 0x000e220000002400 */
[----:B------:R-:W1:Y:S07]  /*24070*/  SHFL.BFLY PT, R15, R4, 0x1, 0x1f ;  /* 0x0c201f00040f7f89 */ /* 0x000e6e00000e0000 */
[----:B------:R-:W0:Y:S08]  /*24080*/  MUFU.TANH R191, R191 ;  /* 0x000000bf00bf7308 */ /* 0x000e300000002400 */
[----:B------:R-:W0:Y:S08]  /*24090*/  MUFU.TANH R192, R192 ;  /* 0x000000c000c07308 */ /* 0x000e300000002400 */
[----:B------:R-:W0:Y:S01]  /*240a0*/  MUFU.TANH R170, R170 ;  /* 0x000000aa00aa7308 */ /* 0x000e220000002400 */
[----:B-1----:R-:W-:-:S02]  /*240b0*/  FMNMX.FTZ R4, R4, R15, !PT ;  /* 0x0000000f04047209 */ /* 0x002fc40007810000 */
[----:B------:R-:W-:-:S05]  /*240c0*/  FMNMX.FTZ R15, R7, R10, !PT ;  /* 0x0000000a070f7209 */ /* 0x000fca0007810000 */
[----:B------:R-:W1:Y:S01]  /*240d0*/  MUFU.TANH R171, R171 ;  /* 0x000000ab00ab7308 */ /* 0x000e620000002400 */
[----:B--2---:R-:W-:Y:S01]  /*240e0*/  FMNMX.FTZ R15, R8, R15, !PT ;  /* 0x0000000f080f7209 */ /* 0x004fe20007810000 */
[----:B------:R-:W-:-:S03]  /*240f0*/  FADD.FTZ R9, -R4, R9 ;  /* 0x0000000904097221 */ /* 0x000fc60000010100 */
[----:B---3--:R-:W-:Y:S01]  /*24100*/  FMNMX.FTZ R15, R21, R15, !PT ;  /* 0x0000000f150f7209 */ /* 0x008fe20007810000 */
[----:B------:R-:W-:Y:S02]  /*24110*/  FMUL.FTZ R9, R9, UR52 ;  /* 0x0000003409097c20 */ /* 0x000fe40008410000 */
[----:B------:R-:W2:Y:S01]  /*24120*/  MUFU.TANH R174, R174 ;  /* 0x000000ae00ae7308 */ /* 0x000ea20000002400 */
[----:B----4-:R-:W-:-:S04]  /*24130*/  FMNMX.FTZ R15, R184, R15, !PT ;  /* 0x0000000fb80f7209 */ /* 0x010fc80007810000 */
[----:B-----5:R-:W-:-:S03]  /*24140*/  FMNMX.FTZ R15, R187, R15, !PT ;  /* 0x0000000fbb0f7209 */ /* 0x020fc60007810000 */
[----:B------:R-:W3:Y:S01]  /*24150*/  MUFU.TANH R175, R175 ;  /* 0x000000af00af7308 */ /* 0x000ee20000002400 */
[----:B0-----:R-:W-:-:S04]  /*24160*/  FMNMX.FTZ R15, R188, R15, !PT ;  /* 0x0000000fbc0f7209 */ /* 0x001fc80007810000 */
[----:B------:R-:W-:-:S03]  /*24170*/  FMNMX.FTZ R15, R191, R15, !PT ;  /* 0x0000000fbf0f7209 */ /* 0x000fc60007810000 */
[----:B------:R-:W0:Y:S01]  /*24180*/  MUFU.TANH R178, R178 ;  /* 0x000000b200b27308 */ /* 0x000e220000002400 */
[----:B------:R-:W-:-:S04]  /*24190*/  FMNMX.FTZ R15, R192, R15, !PT ;  /* 0x0000000fc00f7209 */ /* 0x000fc80007810000 */
[----:B------:R-:W-:-:S03]  /*241a0*/  FMNMX.FTZ R15, R170, R15, !PT ;  /* 0x0000000faa0f7209 */ /* 0x000fc60007810000 */
[----:B------:R-:W4:Y:S01]  /*241b0*/  MUFU.TANH R179, R179 ;  /* 0x000000b300b37308 */ /* 0x000f220000002400 */
[----:B-1----:R-:W-:-:S04]  /*241c0*/  FMNMX.FTZ R15, R171, R15, !PT ;  /* 0x0000000fab0f7209 */ /* 0x002fc80007810000 */
[----:B--2---:R-:W-:-:S03]  /*241d0*/  FMNMX.FTZ R15, R174, R15, !PT ;  /* 0x0000000fae0f7209 */ /* 0x004fc60007810000 */
[----:B------:R-:W1:Y:S01]  /*241e0*/  MUFU.TANH R182, R182 ;  /* 0x000000b600b67308 */ /* 0x000e620000002400 */
[----:B---3--:R-:W-:-:S04]  /*241f0*/  FMNMX.FTZ R15, R175, R15, !PT ;  /* 0x0000000faf0f7209 */ /* 0x008fc80007810000 */
[----:B0-----:R-:W-:-:S03]  /*24200*/  FMNMX.FTZ R15, R178, R15, !PT ;  /* 0x0000000fb20f7209 */ /* 0x001fc60007810000 */
[----:B------:R-:W0:Y:S01]  /*24210*/  MUFU.TANH R183, R183 ;  /* 0x000000b700b77308 */ /* 0x000e220000002400 */
[----:B----4-:R-:W-:-:S07]  /*24220*/  FMNMX.FTZ R15, R179, R15, !PT ;  /* 0x0000000fb30f7209 */ /* 0x010fce0007810000 */
[----:B------:R-:W2:Y:S01]  /*24230*/  MUFU.TANH R154, R154 ;  /* 0x0000009a009a7308 */ /* 0x000ea20000002400 */
[----:B-1----:R-:W-:-:S07]  /*24240*/  FMNMX.FTZ R15, R182, R15, !PT ;  /* 0x0000000fb60f7209 */ /* 0x002fce0007810000 */
[----:B------:R-:W1:Y:S01]  /*24250*/  MUFU.TANH R155, R155 ;  /* 0x0000009b009b7308 */ /* 0x000e620000002400 */
[----:B0-----:R-:W-:-:S07]  /*24260*/  FMNMX.FTZ R15, R183, R15, !PT ;  /* 0x0000000fb70f7209 */ /* 0x001fce0007810000 */
[----:B------:R-:W0:Y:S01]  /*24270*/  MUFU.TANH R158, R158 ;  /* 0x0000009e009e7308 */ /* 0x000e220000002400 */
[----:B--2---:R-:W-:-:S07]  /*24280*/  FMNMX.FTZ R15, R154, R15, !PT ;  /* 0x0000000f9a0f7209 */ /* 0x004fce0007810000 */
        /* <DEDUP_REMOVED lines=42> */
[----:B------:R-:W-:Y:S01]  /*24530*/  MUFU.EX2 R9, R9 ;  /* 0x0000000900097308 */ /* 0x000fe20000000800 */
[----:B-1----:R-:W-:-:S04]  /*24540*/  FMNMX.FTZ R15, R134, R15, !PT ;  /* 0x0000000f860f7209 */ /* 0x002fc80007810000 */
[----:B0-----:R-:W-:-:S05]  /*24550*/  FMNMX.FTZ R15, R193, R15, !PT ;  /* 0x0000000fc10f7209 */ /* 0x001fca0007810000 */
        /* <DEDUP_REMOVED lines=99> */
[----:B0-----:R-:W-:Y:S01]  /*24b90*/  FADD.FTZ R12, R6, R12 ;  /* 0x0000000c060c7221 */ /* 0x001fe20000010000 */
[----:B--2---:R-:W-:-:S01]  /*24ba0*/  FADD.FTZ R193, R8, R11 ;  /* 0x0000000b08c17221 */ /* 0x004fc20000010000 */
[----:B------:R-:W0:Y:S02]  /*24bb0*/  MUFU.EX2 R20, R20 ;  /* 0x0000001400147308 */ /* 0x000e240000000800 */
        /* <DEDUP_REMOVED lines=151> */
.L_x_2933:
[----:B------:R-:W2:Y:S01]  /*25530*/  LDL R194, [R1+0x44] ;  /* 0x0000440001c27983 */ /* 0x000ea20000100800 */
[----:B------:R-:W-:Y:S01]  /*25540*/  IMAD R0, R0, 0x8, R18 ;  /* 0x0000000800007824 */ /* 0x000fe200078e0212 */
[----:B------:R-:W-:Y:S01]  /*25550*/  F2FP.SATFINITE.E4M3.F32.PACK_AB_MERGE_C R14, R20, R14, RZ ;  /* 0x0000000e140e723e */ /* 0x000fe200048070ff */
[----:B------:R-:W-:Y:S01]  /*25560*/  IMAD.U32 R193, RZ, RZ, UR38 ;  /* 0x00000026ffc17e24 */ /* 0x000fe2000f8e00ff */
[----:B------:R-:W-:Y:S01]  /*25570*/  F2FP.SATFINITE.E4M3.F32.PACK_AB_MERGE_C R21, R184, R21, RZ ;  /* 0x00000015b815723e */ /* 0x000fe200048070ff */
[-C--:B------:R-:W-:Y:S01]  /*25580*/  FMUL.FTZ R24, R24, R9.reuse ;  /* 0x0000000918187220 */ /* 0x080fe20000410000 */
[----:B------:R-:W-:Y:S01]  /*25590*/  IADD3 R0, R0, 0x33460, RZ ;  /* 0x0003346000007810 */ /* 0x000fe20007ffe0ff */
        /* <DEDUP_REMOVED lines=135> */
[----:B------:R-:W-:Y:S01]  /*25e10*/  IMAD.MOV.U32 R10, RZ, RZ, R15 ;  /* 0x000000ffff0a7224 */ /* 0x000fe200078e000f */
[----:B0-----:R-:W-:Y:S01]  /*25e20*/  MOV R0, R221 ;  /* 0x000000dd00007202 */ /* 0x001fe20000000f00 */
        /* <DEDUP_REMOVED lines=22> */
[C---:B--2---:R-:W-:Y:S01]  /*25f90*/  ISETP.GT.AND P1, PT, R3.reuse, R194, PT ;  /* 0x000000c20300720c */ /* 0x044fe20003f24270 */
[----:B------:R-:W-:-:S12]  /*25fa0*/  VIADD R3, R3, 0xffffffff ;  /* 0xffffffff03037836 */ /* 0x000fd80000000000 */
[----:B------:R-:W-:Y:S05]  /*25fb0*/  @P1 BRA `(.L_x_2934) ;  /* 0xffffffc000281947 */ /* 0x000fea000383ffff */
.L_x_2922:
[----:B------:R-:W-:Y:S05]  /*25fc0*/  WARPSYNC.ALL ;  /* 0x0000000000007948 */ /* 0x000fea0003800000 */
[----:B------:R-:W-:Y:S06]  /*25fd0*/  BAR.ARV 0x8, 0x180 ;  /* 0x0206000000007b1d */ /* 0x000fec0000002000 */
[----:B------:R-:W-:Y:S05]  /*25fe0*/  @!P0 BRA `(.L_x_2935) ;  /* 0x0000000000048947 */ /* 0x000fea0003800000 */
[----:B------:R-:W-:Y:S01]  /*25ff0*/  BPT.TRAP 0x1 ;  /* 0x000000040000795c */ /* 0x000fe20000300000 */
.L_x_2935:
[----:B------:R-:W-:Y:S01]  /*26000*/  IMAD R5, R221, 0x8, R18 ;  /* 0x00000008dd057824 */ /* 0x000fe200078e0212 */
[----:B------:R-:W-:-:S04]  /*26010*/  SHF.L.U32 R0, R229, 0x1f, RZ ;  /* 0x0000001fe5007819 */ /* 0x000fc800000006ff */
[----:B------:R0:W1:Y:S01]  /*26020*/  SYNCS.PHASECHK.TRANS64.TRYWAIT P1, [R5+URZ+0x33450], R0 ;  /* 0x03345000050075a7 */ /* 0x000062000802017f */
[----:B------:R-:W-:Y:S05]  /*26030*/  @!P0 BRA `(.L_x_2936) ;  /* 0x0000000000048947 */ /* 0x000fea0003800000 */
[----:B------:R-:W-:Y:S01]  /*26040*/  BPT.TRAP 0x1 ;  /* 0x000000040000795c */ /* 0x000fe20000300000 */
.L_x_2936:
[----:B------:R-:W-:-:S05]  /*26050*/  VIADD R18, R18, 0x200 ;  /* 0x0000020012127836 */ /* 0x000fca0000000000 */
[----:B------:R-:W-:-:S04]  /*26060*/  SHF.R.U32.HI R18, RZ, 0x4, R18 ;  /* 0x00000004ff127819 */ /* 0x000fc80000011612 */
[----:B------:R-:W-:-:S04]  /*26070*/  LOP3.LUT R18, R18, 0x3fff, RZ, 0xc0, !PT ;  /* 0x00003fff12127812 */ /* 0x000fc800078ec0ff */
[----:B------:R-:W-:Y:S01]  /*26080*/  LOP3.LUT R18, R18, 0x10000, RZ, 0xfc, !PT ;  /* 0x0001000012127812 */ /* 0x000fe200078efcff */
[----:B-1----:R-:W-:Y:S06]  /*26090*/  @P1 BRA `(.L_x_2937) ;  /* 0x0000000000081947 */ /* 0x002fec0003800000 */
[----:B------:R-:W1:Y:S02]  /*260a0*/  SYNCS.PHASECHK.TRANS64.TRYWAIT P1, [R5+URZ+0x33450], R0 ;  /* 0x03345000050075a7 */ /* 0x000e64000802017f */
[----:B-1----:R-:W-:Y:S05]  /*260b0*/  @!P1 BRA `(.L_x_2938) ;  /* 0x0000010800349947 */ /* 0x002fea0003800000 */
.L_x_2937:
[----:B------:R-:W-:Y:S01]  /*260c0*/  IMAD R2, R221, 0x780, R18 ;  /* 0x00000780dd027824 */ /* 0x000fe200078e0212 */
[----:B------:R-:W0:Y:S01]  /*260d0*/  LDL R13, [R1+0x70] ;  /* 0x00007000010d7983 */ /* 0x000e220000100800 */
[----:B------:R-:W-:Y:S01]  /*260e0*/  IMAD.MOV.U32 R3, RZ, RZ, -0x3ffffff0 ;  /* 0xc0000010ff037424 */ /* 0x000fe200078e00ff */
[----:B------:R-:W-:Y:S05]  /*260f0*/  WARPSYNC.ALL ;  /* 0x0000000000007948 */ /* 0x000fea0003800000 */
[C---:B------:R-:W-:Y:S01]  /*26100*/  R2UR UR6, R2.reuse ;  /* 0x00000000020672ca */ /* 0x040fe200000e0000 */
[----:B------:R-:W2:Y:S01]  /*26110*/  LDL R10, [R1+0x60] ;  /* 0x00006000010a7983 */ /* 0x000ea20000100800 */
[----:B------:R-:W-:Y:S01]  /*26120*/  R2UR UR7, R3 ;  /* 0x00000000030772ca */ /* 0x000fe200000e0000 */
[----:B------:R-:W-:Y:S01]  /*26130*/  WARPGROUP.ARRIVE ;  /* 0x00000000000079c5 */ /* 0x000fe20000000000 */
[----:B------:R-:W-:Y:S01]  /*26140*/  IMAD.MOV.U32 R7, RZ, RZ, -0x3ffffff0 ;  /* 0xc0000010ff077424 */ /* 0x000fe200078e00ff */
[----:B------:R-:W-:Y:S01]  /*26150*/  IADD3 R6, R2, 0x180, RZ ;  /* 0x0000018002067810 */ /* 0x000fe20007ffe0ff */
[----:B------:R-:W-:-:S02]  /*26160*/  ULDC.64 UR4, c[0x0][0x9a0] ;  /* 0x0002680000047ab9 */ /* 0x000fc40000000a00 */
[----:B------:R-:W-:-:S04]  /*26170*/  ISETP.NE.U32.AND P1, PT, RZ, UR4, PT ;  /* 0x00000004ff007c0c */ /* 0x000fc8000bf25070 */
[----:B------:R-:W-:-:S03]  /*26180*/  ISETP.NE.AND.EX P1, PT, RZ, UR5, PT, P1 ;  /* 0x00000005ff007c0c */ /* 0x000fc6000bf25310 */
[----:B------:R-:W-:Y:S01]  /*26190*/  QGMMA.64x192x32.F32.E4M3.E4M3 R24, R216, gdesc[UR4], R24, gsb0 ;  /* 0x02e00004d8187df3 */ /* 0x000fe20008000818 */
[----:B------:R-:W-:Y:S01]  /*261a0*/  R2UR UR6, R6 ;  /* 0x00000000060672ca */ /* 0x000fe200000e0000 */
[----:B------:R-:W-:Y:S01]  /*261b0*/  VIADD R6, R2, 0x300 ;  /* 0x0000030002067836 */ /* 0x000fe20000000000 */
[----:B------:R-:W-:Y:S01]  /*261c0*/  R2UR UR7, R7 ;  /* 0x00000000070772ca */ /* 0x000fe200000e0000 */
[----:B------:R-:W-:-:S06]  /*261d0*/  IMAD.MOV.U32 R7, RZ, RZ, -0x3ffffff0 ;  /* 0xc0000010ff077424 */ /* 0x000fcc00078e00ff */
[----:B------:R-:W0:Y:S01]  /*261e0*/  @P1 LDC.64 R8, c[0x0][0x9c8] ;  /* 0x00027200ff081b82 */ /* 0x000e220000000a00 */
[----:B------:R-:W-:Y:S02]  /*261f0*/  WARPGROUP.DEPBAR.LE gsb0, 0x0 ;  /* 0x00008000000079c5 */ /* 0x000fe40000010000 */
[----:B------:R-:W-:-:S07]  /*26200*/  WARPGROUP.ARRIVE ;  /* 0x00000000000079c5 */ /* 0x000fce0000000000 */
[----:B------:R-:W-:Y:S01]  /*26210*/  QGMMA.64x192x32.F32.E4M3.E4M3 R24, R212, gdesc[UR4], R24, gsb0 ;  /* 0x02e00004d4187df3 */ /* 0x000fe20008000818 */
[----:B------:R-:W-:Y:S02]  /*26220*/  R2UR UR6, R6 ;  /* 0x00000000060672ca */ /* 0x000fe400000e0000 */
[----:B------:R-:W-:Y:S02]  /*26230*/  R2UR UR7, R7 ;  /* 0x00000000070772ca */ /* 0x000fe400000e0000 */
[----:B------:R-:W3:Y:S01]  /*26240*/  @P1 LDC.64 R6, c[0x0][0x9d0] ;  /* 0x00027400ff061b82 */ /* 0x000ee20000000a00 */
[----:B01----:R-:W-:-:S04]  /*26250*/  @P1 IMAD R0, R13, R8, RZ ;  /* 0x000000080d001224 */ /* 0x003fc800078e02ff */
[C---:B--2---:R-:W-:Y:S02]  /*26260*/  @P1 IMAD R3, R10.reuse, R9, R0 ;  /* 0x000000090a031224 */ /* 0x044fe400078e0200 */
[----:B------:R-:W-:-:S04]  /*26270*/  @P1 IMAD.WIDE.U32 R8, R10, R8, RZ ;  /* 0x000000080a081225 */ /* 0x000fc800078e00ff */
[----:B------:R-:W-:Y:S02]  /*26280*/  @P1 IMAD.IADD R9, R9, 0x1, R3 ;  /* 0x0000000109091824 */ /* 0x000fe400078e0203 */
[----:B------:R-:W-:Y:S02]  /*26290*/  IMAD.MOV.U32 R0, RZ, RZ, 0x3f800000 ;  /* 0x3f800000ff007424 */ /* 0x000fe400078e00ff */
[----:B---3--:R-:W-:-:S04]  /*262a0*/  @P1 IMAD.WIDE.U32 R8, R226, R6, R8 ;  /* 0x00000006e2081225 */ /* 0x008fc800078e0008 */
[----:B------:R-:W-:Y:S01]  /*262b0*/  @P1 IMAD R7, R226, R7, R9 ;  /* 0x00000007e2071224 */ /* 0x000fe200078e0209 */
[----:B------:R-:W-:-:S04]  /*262c0*/  @P1 LEA R6, P2, R8, UR4, 0x2 ;  /* 0x0000000408061c11 */ /* 0x000fc8000f8410ff */
[----:B------:R-:W-:-:S05]  /*262d0*/  @P1 LEA.HI.X R7, R8, UR5, R7, 0x2, P2 ;  /* 0x0000000508071c11 */ /* 0x000fca00090f1407 */
[----:B------:R0:W2:Y:S01]  /*262e0*/  @P1 LDG.E R0, desc[UR54][R6.64] ;  /* 0x0000003606001981 */ /* 0x0000a2000c1e1900 */
[----:B------:R-:W-:Y:S02]  /*262f0*/  WARPGROUP.DEPBAR.LE gsb0, 0x0 ;  /* 0x00008000000079c5 */ /* 0x000fe40000010000 */
[----:B------:R-:W-:-:S06]  /*26300*/  WARPGROUP.ARRIVE ;  /* 0x00000000000079c5 */ /* 0x000fcc0000000000 */
[----:B------:R-:W-:Y:S01]  /*26310*/  QGMMA.64x192x32.F32.E4M3.E4M3 R24, R208, gdesc[UR4], R24, gsb0 ;  /* 0x02e00004d0187df3 */ /* 0x000fe20008000818 */
[----:B0-----:R-:W-:Y:S01]  /*26320*/  IMAD.MOV.U32 R7, RZ, RZ, -0x3ffffff0 ;  /* 0xc0000010ff077424 */ /* 0x001fe200078e00ff */
[----:B------:R-:W-:-:S04]  /*26330*/  IADD3 R6, R2, 0x480, RZ ;  /* 0x0000048002067810 */ /* 0x000fc80007ffe0ff */
[----:B------:R-:W-:Y:S02]  /*26340*/  R2UR UR6, R6 ;  /* 0x00000000060672ca */ /* 0x000fe400000e0000 */
[----:B------:R-:W-:Y:S01]  /*26350*/  R2UR UR7, R7 ;  /* 0x00000000070772ca */ /* 0x000fe200000e0000 */
[----:B------:R-:W-:Y:S02]  /*26360*/  VIADD R2, R2, 0x600 ;  /* 0x0000060002027836 */ /* 0x000fe40000000000 */
[----:B------:R-:W-:Y:S01]  /*26370*/  IMAD.MOV.U32 R3, RZ, RZ, -0x3ffffff0 ;  /* 0xc0000010ff037424 */ /* 0x000fe200078e00ff */
[----:B------:R-:W0:Y:S01]  /*26380*/  SHFL.BFLY PT, R8, R11, 0x2, 0x1f ;  /* 0x0c401f000b087f89 */ /* 0x000e2200000e0000 */
[----:B------:R-:W-:Y:S02]  /*26390*/  WARPGROUP.DEPBAR.LE gsb0, 0x0 ;  /* 0x00008000000079c5 */ /* 0x000fe40000010000 */
[----:B------:R-:W-:-:S06]  /*263a0*/  WARPGROUP.ARRIVE ;  /* 0x00000000000079c5 */ /* 0x000fcc0000000000 */
        /* <DEDUP_REMOVED lines=24> */
[----:B------:R-:W-:-:S07]  /*26530*/  MOV R3, UR52 ;  /* 0x0000003400037c02 */ /* 0x000fce0008000f00 */
[----:B------:R-:W3:Y:S01]  /*26540*/  @P1 MUFU.RCP R9, R13 ;  /* 0x0000000d00091308 */ /* 0x000ee20000001000 */
[----:B------:R-:W-:Y:S02]  /*26550*/  IMAD.U32 R21, RZ, RZ, UR52 ;  /* 0x00000034ff157e24 */ /* 0x000fe4000f8e00ff */
[----:B------:R-:W-:Y:S01]  /*26560*/  @P2 FMUL.FTZ R3, R3, 0.69314718246459960938 ;  /* 0x3f31721803032820 */ /* 0x000fe20000410000 */
[----:B0-----:R-:W-:Y:S01]  /*26570*/  @P2 FMUL.FTZ R2, R2, 0.69314718246459960938 ;  /* 0x3f31721802022820 */ /* 0x001fe20000410000 */
[----:B------:R-:W-:Y:S02]  /*26580*/  IMAD.MOV.U32 R151, RZ, RZ, -0x800000 ;  /* 0xff800000ff977424 */ /* 0x000fe400078e00ff */
        /* <DEDUP_REMOVED lines=10> */
.L_x_2939:
[----:B------:R-:W-:Y:S01]  /*26630*/  IADD3 R221, R221, 0x1, RZ ;  /* 0x00000001dddd7810 */ /* 0x000fe20007ffe0ff */
[----:B------:R-:W-:Y:S02]  /*26640*/  VIADD R5, R5, 0x33460 ;  /* 0x0003346005057836 */ /* 0x000fe40000000000 */
[-C--:B------:R-:W-:Y:S01]  /*26650*/  FMUL.FTZ R8, R64, R2.reuse ;  /* 0x0000000240087220 */ /* 0x080fe20000410000 */
[----:B------:R-:W-:Y:S01]  /*26660*/  IMAD.U32 R6, RZ, RZ, UR38 ;  /* 0x00000026ff067e24 */ /* 0x000fe2000f8e00ff */
[----:B------:R-:W-:Y:S01]  /*26670*/  ISETP.NE.AND P1, PT, R221, 0x2, PT ;  /* 0x00000002dd00780c */ /* 0x000fe20003f25270 */
        /* <DEDUP_REMOVED lines=49> */
[----:B------:R-:W-:Y:S01]  /*26990*/  SEL R2, RZ, 0x1, P1 ;  /* 0x00000001ff027807 */ /* 0x000fe20000800000 */
[-C--:B------:R-:W-:Y:S01]  /*269a0*/  FMUL.FTZ R100, R42, R0.reuse ;  /* 0x000000002a647220 */ /* 0x080fe20000410000 */
[-C--:B------:R-:W-:Y:S01]  /*269b0*/  FMUL.FTZ R47, R74, R0.reuse ;  /* 0x000000004a2f7220 */ /* 0x080fe20000410000 */
[-C--:B------:R-:W-:Y:S01]  /*269c0*/  FMUL.FTZ R42, R79, R0.reuse ;  /* 0x000000004f2a7220 */ /* 0x080fe20000410000 */
[-C--:B------:R-:W-:Y:S01]  /*269d0*/  FMUL.FTZ R74, R38, R0.reuse ;  /* 0x00000000264a7220 */ /* 0x080fe20000410000 */
        /* <DEDUP_REMOVED lines=24> */
[-C--:B0-----:R-:W-:Y:S01]  /*26b60*/  FMUL.FTZ R5, R119, R0.reuse ;  /* 0x0000000077057220 */ /* 0x081fe20000410000 */
        /* <DEDUP_REMOVED lines=22> */
[----:B------:R-:W-:-:S11]  /*26cd0*/  SEL R221, R221, RZ, P1 ;  /* 0x000000ffdddd7207 */ /* 0x000fd60000800000 */
.L_x_2868:
        /* <DEDUP_REMOVED lines=35> */
[----:B------:R-:W-:Y:S02]  /*26f10*/  LOP3.LUT R54, R55, 0x380, RZ, 0xc0, !PT ;  /* 0x0000038037367812 */ /* 0x000fe400078ec0ff */
[----:B------:R-:W-:Y:S02]  /*26f20*/  LOP3.LUT R66, R67, 0x380, RZ, 0xc0, !PT ;  /* 0x0000038043427812 */ /* 0x000fe400078ec0ff */
[----:B------:R-:W-:Y:S02]  /*26f30*/  SHF.R.U64 R54, R54, 0x3, RZ ;  /* 0x0000000336367819 */ /* 0x000fe400000012ff */
[----:B------:R-:W-:-:S02]  /*26f40*/  IADD3 R59, P4, R50, 0x8040, RZ ;  /* 0x00008040323b7810 */ /* 0x000fc40007f9e0ff */
[----:B------:R-:W-:Y:S01]  /*26f50*/  LOP3.LUT R54, R54, R55, RZ, 0x3c, !PT ;  /* 0x0000003736367212 */ /* 0x000fe200078e3cff */
[----:B------:R-:W-:Y:S01]  /*26f60*/  IMAD.X R55, RZ, RZ, R51, P3 ;  /* 0x000000ffff377224 */ /* 0x000fe200018e0633 */
[C---:B------:R-:W-:Y:S02]  /*26f70*/  IADD3 R63, P5, R50.reuse, 0x8020, RZ ;  /* 0x00008020323f7810 */ /* 0x040fe40007fbe0ff */
[----:B------:R-:W-:Y:S02]  /*26f80*/  IADD3 R69, P2, R50, 0x4060, RZ ;  /* 0x0000406032457810 */ /* 0x000fe40007f5e0ff */
[----:B------:R-:W-:Y:S02]  /*26f90*/  SHF.R.U64 R66, R66, 0x3, RZ ;  /* 0x0000000342427819 */ /* 0x000fe400000012ff */
[----:B------:R-:W-:Y:S02]  /*26fa0*/  IADD3 R71, P3, R50, 0x4040, RZ ;  /* 0x0000404032477810 */ /* 0x000fe40007f7e0ff */
[----:B------:R-:W-:-:S02]  /*26fb0*/  LOP3.LUT R58, R59, 0x380, RZ, 0xc0, !PT ;  /* 0x000003803b3a7812 */ /* 0x000fc400078ec0ff */
[----:B------:R-:W-:Y:S02]  /*26fc0*/  LOP3.LUT R62, R63, 0x380, RZ, 0xc0, !PT ;  /* 0x000003803f3e7812 */ /* 0x000fe400078ec0ff */
[----:B------:R-:W-:Y:S02]  /*26fd0*/  LOP3.LUT R68, R69, 0x380, RZ, 0xc0, !PT ;  /* 0x0000038045447812 */ /* 0x000fe400078ec0ff */
[----:B------:R-:W-:Y:S01]  /*26fe0*/  LOP3.LUT R66, R66, R67, RZ, 0x3c, !PT ;  /* 0x0000004342427212 */ /* 0x000fe200078e3cff */
[----:B------:R-:W-:Y:S01]  /*26ff0*/  IMAD.X R67, RZ, RZ, R51, P1 ;  /* 0x000000ffff437224 */ /* 0x000fe200008e0633 */
[----:B------:R-:W-:Y:S02]  /*27000*/  LOP3.LUT R70, R71, 0x380, RZ, 0xc0, !PT ;  /* 0x0000038047467812 */ /* 0x000fe400078ec0ff */
[----:B------:R-:W-:Y:S02]  /*27010*/  IADD3 R25, P1, R50, 0x60, RZ ;  /* 0x0000006032197810 */ /* 0x000fe40007f3e0ff */
[----:B------:R-:W-:-:S02]  /*27020*/  SHF.R.U64 R58, R58, 0x3, RZ ;  /* 0x000000033a3a7819 */ /* 0x000fc400000012ff */
[----:B------:R-:W-:Y:S02]  /*27030*/  SHF.R.U64 R62, R62, 0x3, RZ ;  /* 0x000000033e3e7819 */ /* 0x000fe400000012ff */
[----:B------:R-:W-:Y:S02]  /*27040*/  SHF.R.U64 R68, R68, 0x3, RZ ;  /* 0x0000000344447819 */ /* 0x000fe400000012ff */
[----:B------:R-:W-:Y:S02]  /*27050*/  SHF.R.U64 R70, R70, 0x3, RZ ;  /* 0x0000000346467819 */ /* 0x000fe400000012ff */
[----:B------:R-:W-:Y:S02]  /*27060*/  LOP3.LUT R24, R25, 0x380, RZ, 0xc0, !PT ;  /* 0x0000038019187812 */ /* 0x000fe400078ec0ff */
[----:B------:R-:W-:Y:S01]  /*27070*/  LOP3.LUT R58, R58, R59, RZ, 0x3c, !PT ;  /* 0x0000003b3a3a7212 */ /* 0x000fe200078e3cff */
[----:B------:R-:W-:Y:S01]  /*27080*/  IMAD.X R59, RZ, RZ, R51, P4 ;  /* 0x000000ffff3b7224 */ /* 0x000fe200020e0633 */
[----:B------:R-:W-:-:S02]  /*27090*/  LOP3.LUT R62, R62, R63, RZ, 0x3c, !PT ;  /* 0x0000003f3e3e7212 */ /* 0x000fc400078e3cff */
[----:B------:R-:W-:Y:S01]  /*270a0*/  LOP3.LUT R68, R68, R69, RZ, 0x3c, !PT ;  /* 0x0000004544447212 */ /* 0x000fe200078e3cff */
[--C-:B------:R-:W-:Y:S01]  /*270b0*/  IMAD.X R69, RZ, RZ, R51.reuse, P2 ;  /* 0x000000ffff457224 */ /* 0x100fe200010e0633 */
[----:B------:R-:W-:Y:S01]  /*270c0*/  LOP3.LUT R70, R70, R71, RZ, 0x3c, !PT ;  /* 0x0000004746467212 */ /* 0x000fe200078e3cff */
[----:B------:R-:W-:Y:S01]  /*270d0*/  IMAD.X R71, RZ, RZ, R51, P3 ;  /* 0x000000ffff477224 */ /* 0x000fe200018e0633 */
[----:B------:R-:W-:Y:S02]  /*270e0*/  IADD3.X R63, RZ, R51, RZ, P5, !PT ;  /* 0x00000033ff3f7210 */ /* 0x000fe40002ffe4ff */
[C---:B------:R-:W-:Y:S02]  /*270f0*/  IADD3 R73, P4, R50.reuse, 0x4020, RZ ;  /* 0x0000402032497810 */ /* 0x040fe40007f9e0ff */
[----:B-1----:R-:W-:Y:S02]  /*27100*/  IADD3 R15, P5, R50, 0x4000, RZ ;  /* 0x00004000320f7810 */ /* 0x002fe40007fbe0ff */
[----:B------:R-:W-:-:S02]  /*27110*/  SHF.R.U64 R24, R24, 0x3, RZ ;  /* 0x0000000318187819 */ /* 0x000fc400000012ff */
[C---:B------:R-:W-:Y:S02]  /*27120*/  IADD3 R27, P2, R50.reuse, 0x40, RZ ;  /* 0x00000040321b7810 */ /* 0x040fe40007f5e0ff */
[----:B------:R-:W-:Y:S02]  /*27130*/  IADD3 R35, P3, R50, 0x20, RZ ;  /* 0x0000002032237810 */ /* 0x000fe40007f7e0ff */
[----:B------:R-:W-:Y:S02]  /*27140*/  LOP3.LUT R72, R73, 0x380, RZ, 0xc0, !PT ;  /* 0x0000038049487812 */ /* 0x000fe400078ec0ff */
[----:B------:R-:W-:Y:S02]  /*27150*/  LOP3.LUT R14, R15, 0x380, RZ, 0xc0, !PT ;  /* 0x000003800f0e7812 */ /* 0x000fe400078ec0ff */
[----:B------:R-:W-:Y:S02]  /*27160*/  LOP3.LUT R24, R24, R25, RZ, 0x3c, !PT ;  /* 0x0000001918187212 */ /* 0x000fe400078e3cff */
        /* <DEDUP_REMOVED lines=17> */
[----:B------:R-:W-:Y:S02]  /*27280*/  IADD3.X R25, RZ, R51, RZ, P1, !PT ;  /* 0x00000033ff197210 */ /* 0x000fe40000ffe4ff */
        /* <DEDUP_REMOVED lines=16> */
[----:B------:R-:W-:Y:S02]  /*27390*/  SEL R147, R127, R3, P0 ;  /* 0x000000037f937207 */ /* 0x000fe40000000000 */
[----:B------:R-:W-:Y:S02]  /*273a0*/  SEL R28, R33, R85, P0 ;  /* 0x00000055211c7207 */ /* 0x000fe40000000000 */
[----:B------:R-:W-:Y:S01]  /*273b0*/  SEL R32, R85, R33, P0 ;  /* 0x0000002155207207 */ /* 0x000fe20000000000 */
[----:B-----5:R-:W-:Y:S01]  /*273c0*/  SHFL.IDX PT, R119, R119, R0, 0x1c1f ;  /* 0x001c1f0077777589 */ /* 0x020fe200000e0000 */
        /* <DEDUP_REMOVED lines=9> */
[----:B------:R-:W-:-:S02]  /*27460*/  LOP3.LUT R121, R0, 0x2, RZ, 0x3c, !PT ;  /* 0x0000000200797812 */ /* 0x000fc400078e3cff */
[----:B------:R-:W-:Y:S02]  /*27470*/  SEL R142, R123, R7, P0 ;  /* 0x000000077b8e7207 */ /* 0x000fe40000000000 */
        /* <DEDUP_REMOVED lines=29> */
[----:B------:R1:W2:Y:S01]  /*27650*/  SHFL.IDX PT, R5, R124, R0, 0x1c1f ;  /* 0x001c1f007c057589 */ /* 0x0002a200000e0000 */
        /* <DEDUP_REMOVED lines=30> */
[----:B-1----:R-:W-:Y:S02]  /*27840*/  SEL R124, R3, R4, P0 ;  /* 0x00000004037c7207 */ /* 0x002fe40000000000 */
[----:B------:R-:W-:Y:S01]  /*27850*/  SEL R3, R4, R3, P0 ;  /* 0x0000000304037207 */ /* 0x000fe20000000000 */
[----:B------:R-:W1:Y:S01]  /*27860*/  SHFL.IDX PT, R54, R54, R121, 0x1c1f ;  /* 0x001c1f7936367589 */ /* 0x000e6200000e0000 */
[----:B------:R-:W-:-:S02]  /*27870*/  SEL R65, R113, R141, P0 ;  /* 0x0000008d71417207 */ /* 0x000fc40000000000 */
[----:B------:R-:W-:Y:S01]  /*27880*/  SEL R66, R141, R113, P0 ;  /* 0x000000718d427207 */ /* 0x000fe20000000000 */
[----:B------:R-:W-:Y:S01]  /*27890*/  SHFL.IDX PT, R55, R55, R0, 0x1c1f ;  /* 0x001c1f0037377589 */ /* 0x000fe200000e0000 */
[----:B--2---:R-:W-:Y:S02]  /*278a0*/  SEL R4, R5, R6, P0 ;  /* 0x0000000605047207 */ /* 0x004fe40000000000 */
[----:B------:R-:W-:Y:S01]  /*278b0*/  SEL R5, R6, R5, P0 ;  /* 0x0000000506057207 */ /* 0x000fe20000000000 */
[----:B------:R-:W2:Y:S01]  /*278c0*/  SHFL.IDX PT, R56, R56, R121, 0x1c1f ;  /* 0x001c1f7938387589 */ /* 0x000ea200000e0000 */
[----:B------:R-:W-:Y:S02]  /*278d0*/  SEL R67, R139, R108, P0 ;  /* 0x0000006c8b437207 */ /* 0x000fe40000000000 */
[----:B------:R-:W-:Y:S01]  /*278e0*/  SEL R68, R108, R139, P0 ;  /* 0x0000008b6c447207 */ /* 0x000fe20000000000 */
[----:B------:R-:W-:Y:S01]  /*278f0*/  SHFL.IDX PT, R57, R57, R0, 0x1c1f ;  /* 0x001c1f0039397589 */ /* 0x000fe200000e0000 */
[----:B------:R-:W-:-:S02]  /*27900*/  SEL R6, R7, R8, P0 ;  /* 0x0000000807067207 */ /* 0x000fc40000000000 */
[----:B------:R-:W-:Y:S01]  /*27910*/  SEL R7, R8, R7, P0 ;  /* 0x0000000708077207 */ /* 0x000fe20000000000 */
[----:B------:R-:W2:Y:S01]  /*27920*/  SHFL.IDX PT, R58, R58, R121, 0x1c1f ;  /* 0x001c1f793a3a7589 */ /* 0x000ea200000e0000 */
[----:B------:R-:W-:Y:S02]  /*27930*/  SEL R69, R105, R140, P0 ;  /* 0x0000008c69457207 */ /* 0x000fe40000000000 */
[----:B------:R-:W-:Y:S01]  /*27940*/  SEL R70, R140, R105, P0 ;  /* 0x000000698c467207 */ /* 0x000fe20000000000 */
[----:B------:R-:W-:Y:S01]  /*27950*/  SHFL.IDX PT, R59, R59, R0, 0x1c1f ;  /* 0x001c1f003b3b7589 */ /* 0x000fe200000e0000 */
[----:B---3--:R-:W-:Y:S02]  /*27960*/  SEL R8, R9, R10, P0 ;  /* 0x0000000a09087207 */ /* 0x008fe40000000000 */
[----:B------:R-:W-:Y:S01]  /*27970*/  SEL R75, R79, R97, P0 ;  /* 0x000000614f4b7207 */ /* 0x000fe20000000000 */
[----:B------:R-:W3:Y:S01]  /*27980*/  SHFL.IDX PT, R60, R60, R121, 0x1c1f ;  /* 0x001c1f793c3c7589 */ /* 0x000ee200000e0000 */
        /* <DEDUP_REMOVED lines=10> */
[----:B------:R-:W-:Y:S01]  /*27a30*/  SEL R20, R21, R20, P0 ;  /* 0x0000001415147207 */ /* 0x000fe20000000000 */
[----:B------:R-:W3:Y:S01]  /*27a40*/  SHFL.IDX PT, R64, R64, R121, 0x1c1f ;  /* 0x001c1f7940407589 */ /* 0x000ee200000e0000 */
[----:B------:R-:W-:Y:S02]  /*27a50*/  SEL R73, R100, R138, P0 ;  /* 0x0000008a64497207 */ /* 0x000fe40000000000 */
[----:B------:R-:W-:Y:S01]  /*27a60*/  SEL R74, R138, R100, P0 ;  /* 0x000000648a4a7207 */ /* 0x000fe20000000000 */
[----:B------:R-:W-:Y:S01]  /*27a70*/  SHFL.IDX PT, R65, R65, R0, 0x1c1f ;  /* 0x001c1f0041417589 */ /* 0x000fe200000e0000 */
[----:B------:R-:W-:Y:S02]  /*27a80*/  SEL R77, R92, R137, P0 ;  /* 0x000000895c4d7207 */ /* 0x000fe40000000000 */
[----:B------:R-:W-:Y:S01]  /*27a90*/  SEL R78, R137, R92, P0 ;  /* 0x0000005c894e7207 */ /* 0x000fe20000000000 */
[----:B------:R-:W3:Y:S01]  /*27aa0*/  SHFL.IDX PT, R66, R66, R121, 0x1c1f ;  /* 0x001c1f7942427589 */ /* 0x000ee200000e0000 */
[----:B------:R-:W-:-:S02]  /*27ab0*/  SEL R44, R44, R103, P0 ;  /* 0x000000672c2c7207 */ /* 0x000fc40000000000 */
[----:B------:R-:W-:Y:S01]  /*27ac0*/  SEL R42, R42, R95, P0 ;  /* 0x0000005f2a2a7207 */ /* 0x000fe20000000000 */
[----:B------:R-:W-:Y:S01]  /*27ad0*/  SHFL.IDX PT, R67, R67, R0, 0x1c1f ;  /* 0x001c1f0043437589 */ /* 0x000fe200000e0000 */
[----:B------:R-:W-:Y:S02]  /*27ae0*/  SEL R97, R43, R40, P0 ;  /* 0x000000282b617207 */ /* 0x000fe40000000000 */
[----:B----4-:R-:W-:Y:S01]  /*27af0*/  SEL R21, R24, R25, P0 ;  /* 0x0000001918157207 */ /* 0x010fe20000000000 */
[----:B------:R-:W4:Y:S01]  /*27b00*/  SHFL.IDX PT, R68, R68, R121, 0x1c1f ;  /* 0x001c1f7944447589 */ /* 0x000f2200000e0000 */
[----:B------:R-:W-:Y:S02]  /*27b10*/  SEL R85, R46, R76, P0 ;  /* 0x0000004c2e557207 */ /* 0x000fe40000000000 */
[----:B------:R-:W-:Y:S01]  /*27b20*/  SEL R87, R49, R135, P0 ;  /* 0x0000008731577207 */ /* 0x000fe20000000000 */
[----:B------:R-:W-:Y:S01]  /*27b30*/  SHFL.IDX PT, R69, R69, R0, 0x1c1f ;  /* 0x001c1f0045457589 */ /* 0x000fe200000e0000 */
        /* <DEDUP_REMOVED lines=30> */
[----:B0-----:R-:W-:Y:S02]  /*27d20*/  SEL R25, R26, R27, P0 ;  /* 0x0000001b1a197207 */ /* 0x001fe40000000000 */
        /* <DEDUP_REMOVED lines=10> */
[----:B------:R-:W0:Y:S01]  /*27dd0*/  SHFL.IDX PT, R92, R148, R121, 0x1c1f ;  /* 0x001c1f79945c7589 */ /* 0x000e2200000e0000 */
[----:B-1----:R-:W-:Y:S02]  /*27de0*/  SEL R52, R53, R54, P0 ;  /* 0x0000003635347207 */ /* 0x002fe40000000000 */
[----:B------:R-:W-:Y:S01]  /*27df0*/  SEL R53, R54, R53, P0 ;  /* 0x0000003536357207 */ /* 0x000fe20000000000 */
[----:B------:R-:W1:Y:S01]  /*27e00*/  SHFL.IDX PT, R86, R146, R121, 0x1c1f ;  /* 0x001c1f7992567589 */ /* 0x000e6200000e0000 */
[----:B--2---:R-:W-:-:S02]  /*27e10*/  SEL R54, R55, R56, P0 ;  /* 0x0000003837367207 */ /* 0x004fc40000000000 */
[----:B------:R-:W-:Y:S01]  /*27e20*/  SEL R55, R56, R55, P0 ;  /* 0x0000003738377207 */ /* 0x000fe20000000000 */
[----:B------:R-:W2:Y:S01]  /*27e30*/  SHFL.IDX PT, R88, R147, R121, 0x1c1f ;  /* 0x001c1f7993587589 */ /* 0x000ea200000e0000 */
[----:B------:R-:W-:Y:S02]  /*27e40*/  SEL R56, R57, R58, P0 ;  /* 0x0000003a39387207 */ /* 0x000fe40000000000 */
[----:B------:R-:W-:Y:S01]  /*27e50*/  SEL R57, R58, R57, P0 ;  /* 0x000000393a397207 */ /* 0x000fe20000000000 */
[----:B------:R-:W2:Y:S01]  /*27e60*/  SHFL.IDX PT, R84, R144, R121, 0x1c1f ;  /* 0x001c1f7990547589 */ /* 0x000ea200000e0000 */
[----:B---3--:R-:W-:Y:S02]  /*27e70*/  SEL R58, R59, R60, P0 ;  /* 0x0000003c3b3a7207 */ /* 0x008fe40000000000 */
[----:B------:R-:W-:Y:S01]  /*27e80*/  SEL R59, R60, R59, P0 ;  /* 0x0000003b3c3b7207 */ /* 0x000fe20000000000 */
[----:B------:R-:W-:Y:S01]  /*27e90*/  SHFL.IDX PT, R82, R145, R121, 0x1c1f ;  /* 0x001c1f7991527589 */ /* 0x000fe200000e0000 */
[----:B------:R-:W-:-:S02]  /*27ea0*/  SEL R60, R61, R62, P0 ;  /* 0x0000003e3d3c7207 */ /* 0x000fc40000000000 */
[----:B------:R-:W-:Y:S01]  /*27eb0*/  SEL R61, R62, R61, P0 ;  /* 0x0000003d3e3d7207 */ /* 0x000fe20000000000 */
[----:B------:R-:W3:Y:S01]  /*27ec0*/  SHFL.IDX PT, R74, R74, R121, 0x1c1f ;  /* 0x001c1f794a4a7589 */ /* 0x000ee200000e0000 */
[----:B------:R-:W-:Y:S02]  /*27ed0*/  SEL R62, R63, R64, P0 ;  /* 0x000000403f3e7207 */ /* 0x000fe40000000000 */
[----:B------:R-:W-:Y:S01]  /*27ee0*/  SEL R63, R64, R63, P0 ;  /* 0x0000003f403f7207 */ /* 0x000fe20000000000 */
[----:B------:R-:W3:Y:S01]  /*27ef0*/  SHFL.IDX PT, R78, R78, R121, 0x1c1f ;  /* 0x001c1f794e4e7589 */ /* 0x000ee200000e0000 */
[----:B------:R-:W-:Y:S02]  /*27f00*/  SEL R64, R65, R66, P0 ;  /* 0x0000004241407207 */ /* 0x000fe40000000000 */
[----:B------:R-:W-:Y:S01]  /*27f10*/  SEL R65, R66, R65, P0 ;  /* 0x0000004142417207 */ /* 0x000fe20000000000 */
[----:B------:R-:W-:Y:S01]  /*27f20*/  SHFL.IDX PT, R75, R75, R0, 0x1c1f ;  /* 0x001c1f004b4b7589 */ /* 0x000fe200000e0000 */
[----:B----4-:R-:W-:-:S02]  /*27f30*/  SEL R66, R67, R68, P0 ;  /* 0x0000004443427207 */ /* 0x010fc40000000000 */
        /* <DEDUP_REMOVED lines=12> */
[----:B-1----:R-:W-:Y:S01]  /*28000*/  SEL R112, R114, R86, P0 ;  /* 0x0000005672707207 */ /* 0x002fe20000000000 */
[----:B------:R-:W-:Y:S01]  /*28010*/  SHFL.IDX PT, R89, R89, R0, 0x1c1f ;  /* 0x001c1f0059597589 */ /* 0x000fe200000e0000 */
[----:B--2---:R-:W-:Y:S02]  /*28020*/  SEL R117, R119, R88, P0 ;  /* 0x0000005877757207 */ /* 0x004fe40000000000 */
[----:B------:R-:W-:Y:S01]  /*28030*/  SEL R116, R118, R84, P0 ;  /* 0x0000005476747207 */ /* 0x000fe20000000000 */
[----:B------:R-:W-:Y:S01]  /*28040*/  SHFL.IDX PT, R91, R91, R0, 0x1c1f ;  /* 0x001c1f005b5b7589 */ /* 0x000fe200000e0000 */
[----:B---3--:R-:W-:-:S02]  /*28050*/  SEL R72, R73, R74, P0 ;  /* 0x0000004a49487207 */ /* 0x008fc40000000000 */
        /* <DEDUP_REMOVED lines=21> */
[----:B------:R-:W4:Y:S04]  /*281b0*/  SHFL.IDX PT, R44, R44, R121, 0x1c1f ;  /* 0x001c1f792c2c7589 */ /* 0x000f2800000e0000 */
[----:B------:R-:W-:Y:S01]  /*281c0*/  SHFL.IDX PT, R47, R47, R121, 0x1c1f ;  /* 0x001c1f792f2f7589 */ /* 0x000fe200000e0000 */
        /* <DEDUP_REMOVED lines=12> */
[----:B------:R-:W3:Y:S01]  /*28290*/  SHFL.IDX PT, R38, R38, R121, 0x1c1f ;  /* 0x001c1f7926267589 */ /* 0x000ee200000e0000 */
[----:B----4-:R-:W-:Y:S02]  /*282a0*/  SEL R88, R89, R44, P0 ;  /* 0x0000002c59587207 */ /* 0x010fe40000000000 */
[----:B------:R-:W-:Y:S01]  /*282b0*/  SEL R89, R44, R89, P0 ;  /* 0x000000592c597207 */ /* 0x000fe20000000000 */
[----:B------:R-:W4:Y:S04]  /*282c0*/  SHFL.IDX PT, R41, R41, R121, 0x1c1f ;  /* 0x001c1f7929297589 */ /* 0x000f2800000e0000 */
[----:B------:R-:W4:Y:S01]  /*282d0*/  SHFL.IDX PT, R37, R37, R121, 0x1c1f ;  /* 0x001c1f7925257589 */ /* 0x000f2200000e0000 */
[----:B0-----:R-:W-:-:S02]  /*282e0*/  SEL R92, R93, R42, P0 ;  /* 0x0000002a5d5c7207 */ /* 0x001fc40000000000 */
[----:B------:R-:W-:Y:S01]  /*282f0*/  SEL R93, R42, R93, P0 ;  /* 0x0000005d2a5d7207 */ /* 0x000fe20000000000 */
[----:B------:R-:W0:Y:S01]  /*28300*/  SHFL.IDX PT, R39, R39, R121, 0x1c1f ;  /* 0x001c1f7927277589 */ /* 0x000e2200000e0000 */
[----:B-1----:R-:W-:Y:S02]  /*28310*/  SEL R94, R95, R45, P0 ;  /* 0x0000002d5f5e7207 */ /* 0x002fe40000000000 */
[----:B------:R-:W-:Y:S01]  /*28320*/  SEL R95, R45, R95, P0 ;  /* 0x0000005f2d5f7207 */ /* 0x000fe20000000000 */
[----:B------:R-:W1:Y:S01]  /*28330*/  SHFL.IDX PT, R36, R36, R121, 0x1c1f ;  /* 0x001c1f7924247589 */ /* 0x000e6200000e0000 */
[----:B------:R-:W-:Y:S02]  /*28340*/  SEL R96, R97, R40, P0 ;  /* 0x0000002861607207 */ /* 0x000fe40000000000 */
[----:B------:R-:W-:Y:S01]  /*28350*/  SEL R97, R40, R97, P0 ;  /* 0x0000006128617207 */ /* 0x000fe20000000000 */
[----:B------:R-:W0:Y:S01]  /*28360*/  SHFL.IDX PT, R127, R153, R0, 0x1c1f ;  /* 0x001c1f00997f7589 */ /* 0x000e2200000e0000 */
[----:B--2---:R-:W-:-:S02]  /*28370*/  SEL R98, R99, R43, P0 ;  /* 0x0000002b63627207 */ /* 0x004fc40000000000 */
[----:B------:R-:W-:Y:S01]  /*28380*/  SEL R99, R43, R99, P0 ;  /* 0x000000632b637207 */ /* 0x000fe20000000000 */
[----:B------:R2:W0:Y:S01]  /*28390*/  SHFL.IDX PT, R125, R125, R0, 0x1c1f ;  /* 0x001c1f007d7d7589 */ /* 0x00042200000e0000 */
[----:B---3--:R-:W-:Y:S02]  /*283a0*/  SEL R100, R101, R38, P0 ;  /* 0x0000002665647207 */ /* 0x008fe40000000000 */
[----:B------:R-:W-:Y:S01]  /*283b0*/  SEL R101, R38, R101, P0 ;  /* 0x0000006526657207 */ /* 0x000fe20000000000 */
[----:B------:R-:W3:Y:S01]  /*283c0*/  SHFL.IDX PT, R11, R154, R121, 0x1c1f ;  /* 0x001c1f799a0b7589 */ /* 0x000ee200000e0000 */
[----:B----4-:R-:W-:Y:S02]  /*283d0*/  SEL R102, R103, R41, P0 ;  /* 0x0000002967667207 */ /* 0x010fe40000000000 */
[----:B------:R-:W-:Y:S01]  /*283e0*/  SEL R103, R41, R103, P0 ;  /* 0x0000006729677207 */ /* 0x000fe20000000000 */
[----:B------:R4:W3:Y:S01]  /*283f0*/  SHFL.IDX PT, R126, R126, R121, 0x1c1f ;  /* 0x001c1f797e7e7589 */ /* 0x0008e200000e0000 */
[----:B------:R-:W-:-:S02]  /*28400*/  SEL R104, R105, R37, P0 ;  /* 0x0000002569687207 */ /* 0x000fc40000000000 */
[----:B--2---:R-:W-:Y:S02]  /*28410*/  SEL R0, R111, R2, P0 ;  /* 0x000000026f007207 */ /* 0x004fe40000000000 */
[----:B------:R-:W-:Y:S02]  /*28420*/  SEL R111, R2, R111, P0 ;  /* 0x0000006f026f7207 */ /* 0x000fe40000000000 */
[----:B------:R-:W-:Y:S02]  /*28430*/  SEL R2, R110, R90, P0 ;  /* 0x0000005a6e027207 */ /* 0x000fe40000000000 */
[----:B------:R-:W-:Y:S02]  /*28440*/  SEL R110, R90, R110, P0 ;  /* 0x0000006e5a6e7207 */ /* 0x000fe40000000000 */
[----:B----4-:R-:W-:Y:S02]  /*28450*/  SEL R121, R123, R82, P0 ;  /* 0x000000527b797207 */ /* 0x010fe40000000000 */
[----:B------:R-:W-:-:S02]  /*28460*/  SEL R123, R82, R123, P0 ;  /* 0x0000007b527b7207 */ /* 0x000fc40000000000 */
[----:B------:R-:W-:Y:S02]  /*28470*/  SEL R82, R83, R51, P0 ;  /* 0x0000003353527207 */ /* 0x000fe40000000000 */
[----:B------:R-:W-:Y:S02]  /*28480*/  SEL R90, R91, R47, P0 ;  /* 0x0000002f5b5a7207 */ /* 0x000fe40000000000 */
[----:B0-----:R-:W-:Y:S02]  /*28490*/  SEL R106, R107, R39, P0 ;  /* 0x000000276b6a7207 */ /* 0x001fe40000000000 */
[----:B-1----:R-:W-:Y:S02]  /*284a0*/  SEL R108, R109, R36, P0 ;  /* 0x000000246d6c7207 */ /* 0x002fe40000000000 */
[----:B------:R-:W-:Y:S02]  /*284b0*/  SEL R83, R51, R83, P0 ;  /* 0x0000005333537207 */ /* 0x000fe40000000000 */
[----:B------:R-:W-:-:S02]  /*284c0*/  SEL R91, R47, R91, P0 ;  /* 0x0000005b2f5b7207 */ /* 0x000fc40000000000 */
[----:B------:R-:W-:Y:S02]  /*284d0*/  SEL R105, R37, R105, P0 ;  /* 0x0000006925697207 */ /* 0x000fe40000000000 */
[----:B------:R-:W-:Y:S02]  /*284e0*/  SEL R107, R39, R107, P0 ;  /* 0x0000006b276b7207 */ /* 0x000fe40000000000 */
[----:B---3--:R-:W-:-:S07]  /*284f0*/  SEL R109, R36, R109, P0 ;  /* 0x0000006d246d7207 */ /* 0x008fce0000000000 */
.L_x_3263:
        /* <DEDUP_REMOVED lines=62> */
[----:B------:R1:W-:Y:S01]  /*288e0*/  STSM.16.M88.4 [R164], R44 ;  /* 0x0000002ca4007844 */ /* 0x0003e20000000200 */
[----:B------:R-:W-:Y:S02]  /*288f0*/  F2FP.BF16.F32.PACK_AB R14, R59, R57 ;  /* 0x000000393b0e723e */ /* 0x000fe400000010ff */
[----:B------:R-:W-:Y:S02]  /*28900*/  F2FP.BF16.F32.PACK_AB R15, R109, R107 ;  /* 0x0000006b6d0f723e */ /* 0x000fe400000010ff */
[----:B------:R-:W-:Y:S02]  /*28910*/  ISETP.NE.U32.AND P0, PT, RZ, UR4, PT ;  /* 0x00000004ff007c0c */ /* 0x000fe4000bf05070 */
[----:B----4-:R-:W-:Y:S01]  /*28920*/  F2FP.BF16.F32.PACK_AB R36, R62, R60 ;  /* 0x0000003c3e24723e */ /* 0x010fe200000010ff */
[----:B------:R4:W-:Y:S01]  /*28930*/  STSM.16.M88.4 [R165], R12 ;  /* 0x0000000ca5007844 */ /* 0x0009e20000000200 */
        /* <DEDUP_REMOVED lines=14> */
[----:B----4-:R-:W-:Y:S01]  /*28a20*/  @P3 IADD3 R12, P1, R130, UR6, RZ ;  /* 0x00000006820c3c10 */ /* 0x010fe2000ff3e0ff */
[----:B------:R-:W-:Y:S02]  /*28a30*/  ULDC UR6, c[0x0][0xa88] ;  /* 0x0002a20000067ab9 */ /* 0x000fe40000000800 */
[----:B------:R-:W-:Y:S01]  /*28a40*/  IMAD.U32 R43, RZ, RZ, UR6 ;  /* 0x00000006ff2b7e24 */ /* 0x000fe2000f8e00ff */
[----:B------:R-:W-:Y:S01]  /*28a50*/  @P3 IADD3.X R13, R129, UR7, RZ, P1, !PT ;  /* 0x00000007810d3c10 */ /* 0x000fe20008ffe4ff */
[----:B0-----:R0:W1:Y:S04]  /*28a60*/  LDC.64 R36, c[0x0][R46+0x218] ;  /* 0x000086002e247b82 */ /* 0x0010680000000a00 */
[----:B------:R2:W5:Y:S01]  /*28a70*/  @P3 LDG.E R43, desc[UR54][R12.64] ;  /* 0x000000360c2b3981 */ /* 0x000562000c1e1900 */
[----:B------:R-:W-:-:S03]  /*28a80*/  ISETP.NE.AND P1, PT, R125, 0x1, PT ;  /* 0x000000017d00780c */ /* 0x000fc60003f25270 */
[----:B------:R0:W3:Y:S08]  /*28a90*/  LDC.64 R14, c[0x0][R46+0x228] ;  /* 0x00008a002e0e7b82 */ /* 0x0000f00000000a00 */
[----:B--2---:R0:W2:Y:S01]  /*28aa0*/  LDC.64 R12, c[0x0][R46+0x220] ;  /* 0x000088002e0c7b82 */ /* 0x0040a20000000a00 */
[----:B------:R-:W-:Y:S05]  /*28ab0*/  @P3 BRA `(.L_x_2943) ;  /* 0x0000000000103947 */ /* 0x000fea0003800000 */
[----:B------:R-:W-:Y:S05]  /*28ac0*/  @!P0 BRA `(.L_x_2943) ;  /* 0x00000000000c8947 */ /* 0x000fea0003800000 */
[----:B------:R-:W4:Y:S04]  /*28ad0*/  LDG.E R38, desc[UR54][R40.64] ;  /* 0x0000003628267981 */ /* 0x000f28000c1e1900 */
[----:B-----5:R-:W4:Y:S02]  /*28ae0*/  LDG.E R43, desc[UR54][R40.64+0x4] ;  /* 0x00000436282b7981 */ /* 0x020f24000c1e1900 */
[----:B----4-:R-:W-:-:S07]  /*28af0*/  IADD3 R43, -R38, R43, RZ ;  /* 0x0000002b262b7210 */ /* 0x010fce0007ffe1ff */
.L_x_2943:
[----:B------:R-:W4:Y:S01]  /*28b00*/  LDL.LU R11, [R1+0x60] ;  /* 0x00006000010b7983 */ /* 0x000f220000300800 */
[----:B------:R0:W3:Y:S03]  /*28b10*/  LDC.64 R40, c[0x0][R46+0x210] ;  /* 0x000084002e287b82 */ /* 0x0000e60000000a00 */
[----:B------:R-:W2:Y:S04]  /*28b20*/  LDL.LU R38, [R1+0x70] ;  /* 0x0000700001267983 */ /* 0x000ea80000300800 */
[----:B------:R-:W3:Y:S01]  /*28b30*/  LDL R42, [R1+0x5c] ;  /* 0x00005c00012a7983 */ /* 0x000ee20000100800 */
[----:B------:R-:W-:Y:S01]  /*28b40*/  ISETP.NE.U32.AND P0, PT, RZ, UR4, PT ;  /* 0x00000004ff007c0c */ /* 0x000fe2000bf05070 */
[----:B------:R-:W3:Y:S02]  /*28b50*/  @P1 LDC R127, c[0x0][0xbec] ;  /* 0x0002fb00ff7f1b82 */ /* 0x000ee40000000800 */
[----:B------:R-:W3:Y:S04]  /*28b60*/  LDL R131, [R1+0x48] ;  /* 0x0000480001837983 */ /* 0x000ee80000100800 */
[----:B------:R-:W3:Y:S01]  /*28b70*/  LDL R130, [R1+0x74] ;  /* 0x0000740001827983 */ /* 0x000ee20000100800 */
[----:B------:R-:W-:Y:S01]  /*28b80*/  ISETP.NE.AND.EX P0, PT, RZ, UR5, PT, P0 ;  /* 0x00000005ff007c0c */ /* 0x000fe2000bf05300 */
[----:B------:R-:W3:Y:S02]  /*28b90*/  @P1 LDC R129, c[0x0][0xbf0] ;  /* 0x0002fc00ff811b82 */ /* 0x000ee40000000800 */
[----:B------:R-:W3:Y:S04]  /*28ba0*/  LDL R132, [R1+0x140] ;  /* 0x0001400001847983 */ /* 0x000ee80000100800 */
[----:B0-----:R-:W3:Y:S01]  /*28bb0*/  LDL R46, [R1+0xd4] ;  /* 0x0000d400012e7983 */ /* 0x001ee20000100800 */
[----:B----4-:R-:W-:-:S02]  /*28bc0*/  SEL R11, R11, RZ, !P0 ;  /* 0x000000ff0b0b7207 */ /* 0x010fc40004000000 */
[----:B--2---:R-:W-:-:S03]  /*28bd0*/  SEL R45, R38, RZ, !P0 ;  /* 0x000000ff262d7207 */ /* 0x004fc60004000000 */
[----:B------:R-:W-:Y:S01]  /*28be0*/  IMAD R13, R13, R11, RZ ;  /* 0x0000000b0d0d7224 */ /* 0x000fe200078e02ff */
[----:B------:R-:W0:Y:S03]  /*28bf0*/  LDC.64 R38, c[0x0][0xba8] ;  /* 0x0002ea00ff267b82 */ /* 0x000e260000000a00 */
[C---:B------:R-:W-:Y:S02]  /*28c00*/  IMAD R47, R12.reuse, R45, R13 ;  /* 0x0000002d0c2f7224 */ /* 0x040fe400078e020d */
[----:B-1----:R-:W-:Y:S02]  /*28c10*/  IMAD R45, R37, R226, RZ ;  /* 0x000000e2252d7224 */ /* 0x002fe400078e02ff */
[----:B------:R-:W-:-:S04]  /*28c20*/  IMAD.WIDE.U32 R12, R12, R11, RZ ;  /* 0x0000000b0c0c7225 */ /* 0x000fc800078e00ff */
[----:B------:R-:W-:-:S04]  /*28c30*/  IMAD.WIDE.U32 R36, R36, R226, RZ ;  /* 0x000000e224247225 */ /* 0x000fc800078e00ff */
[----:B---3--:R-:W-:Y:S01]  /*28c40*/  IMAD.IADD R42, R42, 0x1, R131 ;  /* 0x000000012a2a7824 */ /* 0x008fe200078e0283 */
[----:B-----5:R-:W-:Y:S01]  /*28c50*/  IADD3 R44, P0, P3, R12, R36, R128 ;  /* 0x000000240c2c7210 */ /* 0x020fe20007b1e080 */
[----:B------:R-:W-:Y:S02]  /*28c60*/  IMAD.IADD R126, R13, 0x1, R47 ;  /* 0x000000010d7e7824 */ /* 0x000fe400078e022f */
[----:B------:R-:W-:Y:S01]  /*28c70*/  @P1 IMAD.HI.U32 R12, R42, R127, RZ ;  /* 0x0000007f2a0c1227 */ /* 0x000fe200078e00ff */
[----:B------:R-:W-:-:S03]  /*28c80*/  SEL R13, R130, RZ, P2 ;  /* 0x000000ff820d7207 */ /* 0x000fc60001000000 */
[----:B------:R-:W-:Y:S01]  /*28c90*/  IMAD.IADD R45, R37, 0x1, R45 ;  /* 0x00000001252d7824 */ /* 0x000fe200078e022d */
[----:B0-----:R-:W0:Y:S01]  /*28ca0*/  @!P2 LDC R38, c[0x0][0xb50] ;  /* 0x0002d400ff26ab82 */ /* 0x001e220000000800 */
[----:B------:R-:W-:Y:S01]  /*28cb0*/  IMAD.MOV.U32 R37, RZ, RZ, R42 ;  /* 0x000000ffff257224 */ /* 0x000fe200078e002a */
[----:B------:R-:W-:Y:S01]  /*28cc0*/  @P1 SHF.R.U32.HI R37, RZ, R129, R12 ;  /* 0x00000081ff251219 */ /* 0x000fe2000001160c */
[-C--:B------:R-:W-:Y:S01]  /*28cd0*/  IMAD R47, R15, R13.reuse, RZ ;  /* 0x0000000d0f2f7224 */ /* 0x080fe200078e02ff */
[----:B------:R-:W-:Y:S01]  /*28ce0*/  SHF.R.S32.HI R36, RZ, 0x1f, R128 ;  /* 0x0000001fff247819 */ /* 0x000fe20000011480 */
[----:B------:R-:W-:-:S03]  /*28cf0*/  IMAD.WIDE.U32 R14, R14, R13, RZ ;  /* 0x0000000d0e0e7225 */ /* 0x000fc600078e00ff */
[----:B------:R-:W1:Y:S01]  /*28d00*/  @!P2 LDC R39, c[0x0][0xb54] ;  /* 0x0002d500ff27ab82 */ /* 0x000e620000000800 */
[--C-:B------:R-:W-:Y:S01]  /*28d10*/  IMAD.MOV R13, RZ, RZ, -R37.reuse ;  /* 0x000000ffff0d7224 */ /* 0x100fe200078e0a25 */
[----:B------:R-:W-:Y:S02]  /*28d20*/  IADD3.X R45, R126, R45, R36, P0, P3 ;  /* 0x0000002d7e2d7210 */ /* 0x000fe400007e6424 */
[----:B------:R-:W-:Y:S01]  /*28d30*/  IADD3 R47, R15, R47, RZ ;  /* 0x0000002f0f2f7210 */ /* 0x000fe20007ffe0ff */
[----:B------:R-:W-:Y:S01]  /*28d40*/  IMAD R13, R125, R13, R42 ;  /* 0x0000000d7d0d7224 */ /* 0x000fe200078e022a */
[----:B------:R-:W-:Y:S02]  /*28d50*/  IADD3 R14, P0, P3, R37, R44, R14 ;  /* 0x0000002c250e7210 */ /* 0x000fe40007b1e00e */
[----:B------:R-:W-:Y:S02]  /*28d60*/  SHF.R.S32.HI R12, RZ, 0x1f, R37 ;  /* 0x0000001fff0c7819 */ /* 0x000fe40000011425 */
[----:B------:R-:W-:-:S02]  /*28d70*/  SHF.R.S32.HI R37, RZ, 0x1f, R13 ;  /* 0x0000001fff257819 */ /* 0x000fc4000001140d */
[----:B------:R-:W-:Y:S01]  /*28d80*/  IADD3.X R15, R12, R45, R47, P0, P3 ;  /* 0x0000002d0c0f7210 */ /* 0x000fe200007e642f */
[----:B------:R-:W-:-:S04]  /*28d90*/  IMAD R12, R41, R13, RZ ;  /* 0x0000000d290c7224 */ /* 0x000fc800078e02ff */
[C---:B------:R-:W-:Y:S02]  /*28da0*/  IMAD R37, R40.reuse, R37, R12 ;  /* 0x0000002528257224 */ /* 0x040fe400078e020c */
[----:B------:R-:W-:-:S04]  /*28db0*/  IMAD.WIDE.U32 R14, R40, R13, R14 ;  /* 0x0000000d280e7225 */ /* 0x000fc800078e000e */
[----:B------:R-:W-:Y:S01]  /*28dc0*/  IMAD.IADD R12, R15, 0x1, R37 ;  /* 0x000000010f0c7824 */ /* 0x000fe200078e0225 */
[----:B0-----:R-:W-:-:S04]  /*28dd0*/  LEA R40, P0, R14, R38, 0x2 ;  /* 0x000000260e287211 */ /* 0x001fc800078010ff */
[----:B-1----:R-:W-:Y:S02]  /*28de0*/  LEA.HI.X R41, R14, R39, R12, 0x2, P0 ;  /* 0x000000270e297211 */ /* 0x002fe400000f140c */
[----:B------:R-:W-:Y:S01]  /*28df0*/  SHFL.IDX PT, R12, R40, RZ, 0x1c1f ;  /* 0x001c1fff280c7589 */ /* 0x000fe200000e0000 */
[----:B------:R-:W-:-:S03]  /*28e00*/  IMAD.IADD R37, R132, 0x1, R131 ;  /* 0x0000000184257824 */ /* 0x000fc600078e0283 */
        /* <DEDUP_REMOVED lines=12> */
[----:B------:R-:W1:Y:S01]  /*28ed0*/  @P1 LDC R9, c[0x0][0xbec] ;  /* 0x0002fb00ff091b82 */ /* 0x000e620000000800 */
[----:B------:R-:W-:-:S03]  /*28ee0*/  ULDC.64 UR4, c[0x0][0xaa0] ;  /* 0x0002a80000047ab9 */ /* 0x000fc60000000a00 */
[----:B------:R-:W-:-:S04]  /*28ef0*/  SHF.R.S32.HI R3, RZ, 0x1f, R0 ;  /* 0x0000001fff037819 */ /* 0x000fc80000011400 */
[----:B------:R-:W-:Y:S01]  /*28f00*/  LEA.HI R3, R3, R0, RZ, 0x3 ;  /* 0x0000000003037211 */ /* 0x000fe200078f18ff */
[----:B0-----:R-:W0:Y:S03]  /*28f10*/  @P1 LDC R13, c[0x0][0xbf0] ;  /* 0x0002fc00ff0d1b82 */ /* 0x001e260000000800 */
[----:B------:R-:W-:Y:S02]  /*28f20*/  LOP3.LUT R5, R3, 0xfffffff8, RZ, 0xc0, !PT ;  /* 0xfffffff803057812 */ /* 0x000fe400078ec0ff */
[----:B------:R-:W-:-:S03]  /*28f30*/  SHF.R.S32.HI R2, RZ, 0x3, R3 ;  /* 0x00000003ff027819 */ /* 0x000fc60000011403 */
[----:B------:R-:W-:-:S05]  /*28f40*/  IMAD.IADD R15, R0, 0x1, -R5 ;  /* 0x00000001000f7824 */ /* 0x000fca00078e0a05 */
[----:B------:R-:W-:-:S05]  /*28f50*/  SHF.L.U32 R21, R15, 0x3, RZ ;  /* 0x000000030f157819 */ /* 0x000fca00000006ff */
        /* <DEDUP_REMOVED lines=13> */
[----:B------:R-:W5:Y:S01]  /*29030*/  LD.E.128 R24, desc[UR54][R24.64] ;  /* 0x0000003618187980 */ /* 0x000f62000c101d00 */
[----:B------:R-:W-:Y:S02]  /*29040*/  LOP3.LUT R32, R33, 0x380, RZ, 0xc0, !PT ;  /* 0x0000038021207812 */ /* 0x000fe400078ec0ff */
[----:B------:R-:W-:-:S02]  /*29050*/  SHF.R.U64 R52, R52, 0x3, RZ ;  /* 0x0000000334347819 */ /* 0x000fc400000012ff */
[----:B------:R-:W-:Y:S02]  /*29060*/  LOP3.LUT R40, R41, 0x380, RZ, 0xc0, !PT ;  /* 0x0000038029287812 */ /* 0x000fe400078ec0ff */
[----:B------:R-:W-:Y:S02]  /*29070*/  LOP3.LUT R44, R45, 0x380, RZ, 0xc0, !PT ;  /* 0x000003802d2c7812 */ /* 0x000fe400078ec0ff */
[----:B------:R-:W-:Y:S02]  /*29080*/  LOP3.LUT R48, R49, 0x380, RZ, 0xc0, !PT ;  /* 0x0000038031307812 */ /* 0x000fe400078ec0ff */
[----:B------:R-:W-:Y:S01]  /*29090*/  LOP3.LUT R52, R52, R53, RZ, 0x3c, !PT ;  /* 0x0000003534347212 */ /* 0x000fe200078e3cff */
[----:B------:R-:W-:Y:S01]  /*290a0*/  IMAD.X R53, RZ, RZ, R81, P3 ;  /* 0x000000ffff357224 */ /* 0x000fe200018e0651 */
[----:B------:R-:W-:Y:S02]  /*290b0*/  SHF.R.U64 R32, R32, 0x3, RZ ;  /* 0x0000000320207819 */ /* 0x000fe400000012ff */
[----:B------:R-:W-:-:S02]  /*290c0*/  SHF.R.U64 R40, R40, 0x3, RZ ;  /* 0x0000000328287819 */ /* 0x000fc400000012ff */
[----:B------:R-:W-:Y:S01]  /*290d0*/  SHF.R.U64 R44, R44, 0x3, RZ ;  /* 0x000000032c2c7819 */ /* 0x000fe200000012ff */
[----:B------:R-:W5:Y:S01]  /*290e0*/  LD.E.128 R52, desc[UR54][R52.64] ;  /* 0x0000003634347980 */ /* 0x000f62000c101d00 */
[----:B------:R-:W-:Y:S02]  /*290f0*/  SHF.R.U64 R48, R48, 0x3, RZ ;  /* 0x0000000330307819 */ /* 0x000fe400000012ff */
[----:B------:R-:W-:Y:S02]  /*29100*/  IADD3 R3, P3, R80, 0xb000, RZ ;  /* 0x0000b00050037810 */ /* 0x000fe40007f7e0ff */
[----:B------:R-:W-:Y:S01]  /*29110*/  LOP3.LUT R32, R32, R33, RZ, 0x3c, !PT ;  /* 0x0000002120207212 */ /* 0x000fe200078e3cff */
[--C-:B------:R-:W-:Y:S01]  /*29120*/  IMAD.X R33, RZ, RZ, R81.reuse, P4 ;  /* 0x000000ffff217224 */ /* 0x100fe200020e0651 */
[----:B------:R-:W-:Y:S01]  /*29130*/  LOP3.LUT R40, R40, R41, RZ, 0x3c, !PT ;  /* 0x0000002928287212 */ /* 0x000fe200078e3cff */
[--C-:B------:R-:W-:Y:S01]  /*29140*/  IMAD.X R41, RZ, RZ, R81.reuse, P5 ;  /* 0x000000ffff297224 */ /* 0x100fe200028e0651 */
[----:B------:R-:W-:Y:S01]  /*29150*/  LOP3.LUT R44, R44, R45, RZ, 0x3c, !PT ;  /* 0x0000002d2c2c7212 */ /* 0x000fe200078e3cff */
[----:B------:R-:W-:Y:S01]  /*29160*/  IMAD.X R45, RZ, RZ, R81, P0 ;  /* 0x000000ffff2d7224 */ /* 0x000fe200000e0651 */
[----:B------:R-:W-:Y:S01]  /*29170*/  LOP3.LUT R48, R48, R49, RZ, 0x3c, !PT ;  /* 0x0000003130307212 */ /* 0x000fe200078e3cff */
[----:B------:R-:W5:Y:S01]  /*29180*/  LD.E.128 R32, desc[UR54][R32.64] ;  /* 0x0000003620207980 */ /* 0x000f62000c101d00 */
[----:B------:R-:W-:-:S02]  /*29190*/  LOP3.LUT R0, R3, 0x380, RZ, 0xc0, !PT ;  /* 0x0000038003007812 */ /* 0x000fc400078ec0ff */
[----:B------:R-:W-:Y:S01]  /*291a0*/  IADD3.X R49, RZ, R81, RZ, P2, !PT ;  /* 0x00000051ff317210 */ /* 0x000fe200017fe4ff */
[----:B------:R-:W5:Y:S01]  /*291b0*/  LD.E.128 R40, desc[UR54][R40.64] ;  /* 0x0000003628287980 */ /* 0x000f62000c101d00 */
[C---:B------:R-:W-:Y:S02]  /*291c0*/  IADD3 R57, P4, R80.reuse, 0x7000, RZ ;  /* 0x0000700050397810 */ /* 0x040fe40007f9e0ff */
[C---:B------:R-:W-:Y:S01]  /*291d0*/  IADD3 R61, P5, R80.reuse, 0x8000, RZ ;  /* 0x00008000503d7810 */ /* 0x040fe20007fbe0ff */
[----:B------:R-:W5:Y:S01]  /*291e0*/  LD.E.128 R44, desc[UR54][R44.64] ;  /* 0x000000362c2c7980 */ /* 0x000f62000c101d00 */
[C---:B------:R-:W-:Y:S02]  /*291f0*/  IADD3 R65, P0, R80.reuse, 0x9000, RZ ;  /* 0x0000900050417810 */ /* 0x040fe40007f1e0ff */
[----:B------:R-:W-:Y:S01]  /*29200*/  IADD3 R69, P2, R80, 0xa000, RZ ;  /* 0x0000a00050457810 */ /* 0x000fe20007f5e0ff */
[----:B------:R-:W5:Y:S01]  /*29210*/  LD.E.128 R48, desc[UR54][R48.64] ;  /* 0x0000003630307980 */ /* 0x000f62000c101d00 */
[----:B------:R-:W-:-:S02]  /*29220*/  SHF.R.U64 R0, R0, 0x3, RZ ;  /* 0x0000000300007819 */ /* 0x000fc400000012ff */
[----:B------:R-:W-:Y:S02]  /*29230*/  LOP3.LUT R56, R57, 0x380, RZ, 0xc0, !PT ;  /* 0x0000038039387812 */ /* 0x000fe400078ec0ff */
[----:B------:R-:W-:Y:S02]  /*29240*/  LOP3.LUT R60, R61, 0x380, RZ, 0xc0, !PT ;  /* 0x000003803d3c7812 */ /* 0x000fe400078ec0ff */
[----:B------:R-:W-:Y:S02]  /*29250*/  LOP3.LUT R64, R65, 0x380, RZ, 0xc0, !PT ;  /* 0x0000038041407812 */ /* 0x000fe400078ec0ff */
[----:B------:R-:W-:Y:S02]  /*29260*/  LOP3.LUT R68, R69, 0x380, RZ, 0xc0, !PT ;  /* 0x0000038045447812 */ /* 0x000fe400078ec0ff */
[----:B------:R-:W-:Y:S02]  /*29270*/  LOP3.LUT R5, R80, 0x380, RZ, 0xc0, !PT ;  /* 0x0000038050057812 */ /* 0x000fe400078ec0ff */
[----:B------:R-:W-:Y:S01]  /*29280*/  LOP3.LUT R72, R0, R3, RZ, 0x3c, !PT ;  /* 0x0000000300487212 */ /* 0x000fe200078e3cff */
[----:B------:R-:W-:Y:S01]  /*29290*/  IMAD R3, R36, UR4, RZ ;  /* 0x0000000424037c24 */ /* 0x000fe2000f8e02ff */
[----:B------:R-:W-:-:S02]  /*292a0*/  SHF.R.U64 R56, R56, 0x3, RZ ;  /* 0x0000000338387819 */ /* 0x000fc400000012ff */
[----:B------:R-:W-:Y:S02]  /*292b0*/  SHF.R.U64 R60, R60, 0x3, RZ ;  /* 0x000000033c3c7819 */ /* 0x000fe400000012ff */
[----:B------:R-:W-:Y:S02]  /*292c0*/  SHF.R.U64 R64, R64, 0x3, RZ ;  /* 0x0000000340407819 */ /* 0x000fe400000012ff */
[----:B------:R-:W-:Y:S01]  /*292d0*/  SHF.R.U64 R68, R68, 0x3, RZ ;  /* 0x0000000344447819 */ /* 0x000fe200000012ff */
[C---:B------:R-:W-:Y:S01]  /*292e0*/  IMAD R3, R128.reuse, UR5, R3 ;  /* 0x0000000580037c24 */ /* 0x040fe2000f8e0203 */
[----:B------:R-:W-:Y:S01]  /*292f0*/  SHF.R.U64 R5, R5, 0x3, RZ ;  /* 0x0000000305057819 */ /* 0x000fe200000012ff */
        /* <DEDUP_REMOVED lines=10> */
[--C-:B------:R-:W-:Y:S01]  /*293a0*/  IMAD.X R65, RZ, RZ, R81.reuse, P0 ;  /* 0x000000ffff417224 */ /* 0x100fe200000e0651 */
[----:B------:R-:W-:Y:S01]  /*293b0*/  LOP3.LUT R80, R5, R80, RZ, 0x3c, !PT ;  /* 0x0000005005507212 */ /* 0x000fe200078e3cff */
[----:B------:R-:W-:Y:S01]  /*293c0*/  IMAD.X R69, RZ, RZ, R81, P2 ;  /* 0x000000ffff457224 */ /* 0x000fe200010e0651 */
[----:B------:R-:W5:Y:S01]  /*293d0*/  LD.E.128 R56, desc[UR54][R56.64] ;  /* 0x0000003638387980 */ /* 0x000f62000c101d00 */
[----:B------:R-:W-:-:S02]  /*293e0*/  IMAD.IADD R129, R129, 0x1, R3 ;  /* 0x0000000181817824 */ /* 0x000fc400078e0203 */
[----:B------:R-:W-:Y:S01]  /*293f0*/  IMAD.IADD R12, R131, 0x1, R0 ;  /* 0x00000001830c7824 */ /* 0x000fe200078e0200 */
[----:B------:R2:W5:Y:S01]  /*29400*/  LD.E.128 R4, desc[UR54][R80.64] ;  /* 0x0000003650047980 */ /* 0x000562000c101d00 */
[----:B------:R-:W-:-:S03]  /*29410*/  IMAD.WIDE.U32 R128, R226, UR4, R128 ;  /* 0x00000004e2807c25 */ /* 0x000fc6000f8e0080 */
[----:B------:R-:W5:Y:S01]  /*29420*/  LD.E.128 R60, desc[UR54][R60.64] ;  /* 0x000000363c3c7980 */ /* 0x000f62000c101d00 */
[----:B-1----:R-:W-:-:S03]  /*29430*/  @P1 IMAD.HI.U32 R0, R12, R9, RZ ;  /* 0x000000090c001227 */ /* 0x002fc600078e00ff */
[----:B------:R-:W5:Y:S01]  /*29440*/  LD.E.128 R64, desc[UR54][R64.64] ;  /* 0x0000003640407980 */ /* 0x000f62000c101d00 */
[----:B------:R-:W-:-:S03]  /*29450*/  SHF.R.S32.HI R8, RZ, 0x1f, R11 ;  /* 0x0000001fff087819 */ /* 0x000fc6000001140b */
[----:B------:R-:W5:Y:S04]  /*29460*/  LD.E.128 R68, desc[UR54][R68.64] ;  /* 0x0000003644447980 */ /* 0x000f68000c101d00 */
[----:B------:R-:W5:Y:S01]  /*29470*/  LD.E.128 R72, desc[UR54][R72.64] ;  /* 0x0000003648487980 */ /* 0x000f62000c101d00 */
[----:B------:R-:W-:Y:S01]  /*29480*/  @!PT LDS RZ, [RZ] ;  /* 0x00000000fffff984 */ /* 0x000fe20000000800 */
[----:B------:R-:W-:Y:S01]  /*29490*/  @!PT LDS RZ, [RZ] ;  /* 0x00000000fffff984 */ /* 0x000fe20000000800 */
[----:B------:R-:W-:Y:S01]  /*294a0*/  @!PT LDS RZ, [RZ] ;  /* 0x00000000fffff984 */ /* 0x000fe20000000800 */
[----:B------:R-:W-:Y:S01]  /*294b0*/  @!PT LDS RZ, [RZ] ;  /* 0x00000000fffff984 */ /* 0x000fe20000000800 */
[----:B------:R1:W-:Y:S06]  /*294c0*/  MEMBAR.ALL.CTA ;  /* 0x0000000000007992 */ /* 0x0003ec0000008000 */
[----:B-1----:R-:W1:Y:S01]  /*294d0*/  FENCE.VIEW.ASYNC.S ;  /* 0x00000000000073c6 */ /* 0x002e620000000000 */
[----:B------:R-:W-:Y:S01]  /*294e0*/  IMAD R129, R226, UR5, R129 ;  /* 0x00000005e2817c24 */ /* 0x000fe2000f8e0281 */
[----:B------:R-:W-:Y:S01]  /*294f0*/  ULDC.64 UR4, c[0x0][0xaf0] ;  /* 0x0002bc0000047ab9 */ /* 0x000fe20000000a00 */
[----:B------:R-:W-:Y:S01]  /*29500*/  IMAD.MOV.U32 R3, RZ, RZ, R12 ;  /* 0x000000ffff037224 */ /* 0x000fe200078e000c */
[----:B0-----:R-:W-:Y:S01]  /*29510*/  @P1 SHF.R.U32.HI R3, RZ, R13, R0 ;  /* 0x0000000dff031219 */ /* 0x001fe20000011600 */
[----:B------:R-:W-:-:S03]  /*29520*/  IMAD R8, R8, UR4, RZ ;  /* 0x0000000408087c24 */ /* 0x000fc6000f8e02ff */
[----:B------:R-:W-:Y:S01]  /*29530*/  SHF.R.S32.HI R0, RZ, 0x1f, R3 ;  /* 0x0000001fff007819 */ /* 0x000fe20000011403 */
[----:B------:R-:W-:Y:S01]  /*29540*/  IMAD R9, R11, UR5, R8 ;  /* 0x000000050b097c24 */ /* 0x000fe2000f8e0208 */
[----:B------:R-:W-:Y:S01]  /*29550*/  IADD3 R10, -R3, RZ, RZ ;  /* 0x000000ff030a7210 */ /* 0x000fe20007ffe1ff */
[----:B------:R-:W-:Y:S01]  /*29560*/  IMAD.WIDE.U32 R128, R11, UR4, R128 ;  /* 0x000000040b807c25 */ /* 0x000fe2000f8e0080 */
[----:B------:R-:W-:-:S03]  /*29570*/  ULDC.64 UR4, c[0x0][0xae0] ;  /* 0x0002b80000047ab9 */ /* 0x000fc60000000a00 */
        /* <DEDUP_REMOVED lines=9> */
[----:B-1----:R0:W-:Y:S01]  /*29610*/  SYNCS.ARRIVE.TRANS64.RED.A1T0 RZ, [R0+URZ], RZ ;  /* 0x000000ff00ff79a7 */ /* 0x0021e2000810043f */
[----:B------:R-:W-:Y:S02]  /*29620*/  IMAD.IADD R129, R129, 0x1, R9 ;  /* 0x0000000181817824 */ /* 0x000fe400078e0209 */
[----:B0-----:R-:W-:Y:S02]  /*29630*/  IMAD R0, R3, UR4, RZ ;  /* 0x0000000403007c24 */ /* 0x001fe4000f8e02ff */
[----:B------:R-:W-:-:S04]  /*29640*/  IMAD.WIDE.U32 R128, R125, UR4, R128 ;  /* 0x000000047d807c25 */ /* 0x000fc8000f8e0080 */
[----:B------:R-:W-:Y:S01]  /*29650*/  IMAD R3, R125, UR5, R0 ;  /* 0x000000057d037c24 */ /* 0x000fe2000f8e0200 */
[----:B------:R-:W-:Y:S02]  /*29660*/  ULDC.64 UR4, c[0x0][0xa80] ;  /* 0x0002a00000047ab9 */ /* 0x000fe40000000a00 */
[----:B------:R-:W-:Y:S01]  /*29670*/  LEA R20, P0, R128, UR4, 0x1 ;  /* 0x0000000480147c11 */ /* 0x000fe2000f8008ff */
[----:B------:R-:W-:Y:S01]  /*29680*/  IMAD.IADD R3, R129, 0x1, R3 ;  /* 0x0000000181037824 */ /* 0x000fe200078e0203 */
[----:B------:R-:W-:Y:S01]  /*29690*/  UMOV UR4, 0xffffffff ;  /* 0xffffffff00047882 */ /* 0x000fe20000000000 */
[----:B------:R-:W-:-:S03]  /*296a0*/  VIADD R39, R21, 0x40 ;  /* 0x0000004015277836 */ /* 0x000fc60000000000 */
[----:B------:R-:W-:Y:S01]  /*296b0*/  LEA.HI.X R128, R128, UR5, R3, 0x1, P0 ;  /* 0x0000000580807c11 */ /* 0x000fe200080f0c03 */
[----:B------:R-:W-:Y:S01]  /*296c0*/  VIADD R77, R21, 0x80 ;  /* 0x00000080154d7836 */ /* 0x000fe20000000000 */
[----:B--2---:R-:W-:Y:S06]  /*296d0*/  BRA.DIV UR4, `(.L_x_2945) ;  /* 0x000000fe04f07947 */ /* 0x004fec000b800000 */
[----:B------:R0:W1:Y:S04]  /*296e0*/  SHFL.IDX PT, R0, R128, RZ, 0x181f ;  /* 0x00181fff80007589 */ /* 0x00006800000e0000 */
[----:B------:R0:W2:Y:S02]  /*296f0*/  SHFL.IDX PT, R14, R20, RZ, 0x181f ;  /* 0x00181fff140e7589 */ /* 0x0000a400000e0000 */
.L_x_3266:
[----:B------:R-:W-:Y:S01]  /*29700*/  IADD3 R37, R2, R131, RZ ;  /* 0x0000008302257210 */ /* 0x000fe20007ffe0ff */
[----:B------:R-:W-:Y:S01]  /*29710*/  BSSY B1, `(.L_x_2946) ;  /* 0x0000014000017945 */ /* 0x000fe20003800000 */
[----:B------:R-:W-:Y:S02]  /*29720*/  SHF.R.S32.HI R28, RZ, 0x1f, R77 ;  /* 0x0000001fff1c7819 */ /* 0x000fe4000001144d */
        /* <DEDUP_REMOVED lines=18> */
.L_x_2947:
[----:B------:R-:W-:Y:S05]  /*29850*/  BSYNC B1 ;  /* 0x0000000000017941 */ /* 0x000fea0003800000 */
.L_x_2946:
[----:B------:R-:W-:Y:S01]  /*29860*/  UMOV UR4, 0xffffffff ;  /* 0xffffffff00047882 */ /* 0x000fe20000000000 */
[----:B---3-5:R-:W-:Y:S02]  /*29870*/  SHF.R.S32.HI R6, RZ, 0x1f, R39 ;  /* 0x0000001fff067819 */ /* 0x028fe40000011427 */
[----:B------:R-:W-:Y:S01]  /*29880*/  SHF.R.S32.HI R7, RZ, 0x1f, R21 ;  /* 0x0000001fff077819 */ /* 0x000fe20000011415 */
[----:B------:R-:W-:Y:S06]  /*29890*/  BRA.DIV UR4, `(.L_x_2948) ;  /* 0x000000fe04b47947 */ /* 0x000fec000b800000 */
[----:B-1----:R1:W3:Y:S04]  /*298a0*/  SHFL.IDX PT, R0, R128, 0x1, 0x181f ;  /* 0x00381f0080007f89 */ /* 0x0022e800000e0000 */
[----:B--2---:R1:W2:Y:S02]  /*298b0*/  SHFL.IDX PT, R14, R20, 0x1, 0x181f ;  /* 0x00381f00140e7f89 */ /* 0x0042a400000e0000 */
.L_x_3270:
        /* <DEDUP_REMOVED lines=17> */
.L_x_2950:
[----:B------:R-:W-:Y:S05]  /*299d0*/  BSYNC B1 ;  /* 0x0000000000017941 */ /* 0x000fea0003800000 */
.L_x_2949:
[----:B------:R-:W-:-:S03]  /*299e0*/  UMOV UR4, 0xffffffff ;  /* 0xffffffff00047882 */ /* 0x000fc60000000000 */
[----:B------:R-:W-:Y:S05]  /*299f0*/  BRA.DIV UR4, `(.L_x_2951) ;  /* 0x000000fe04a47947 */ /* 0x000fea000b800000 */
[----:B---3--:R3:W0:Y:S04]  /*29a00*/  SHFL.IDX PT, R0, R128, 0x2, 0x181f ;  /* 0x00581f0080007f89 */ /* 0x00862800000e0000 */
[----:B--2-4-:R3:W2:Y:S02]  /*29a10*/  SHFL.IDX PT, R14, R20, 0x2, 0x181f ;  /* 0x00581f00140e7f89 */ /* 0x0146a400000e0000 */
.L_x_3274:
        /* <DEDUP_REMOVED lines=17> */
.L_x_2953:
[----:B------:R-:W-:Y:S05]  /*29b30*/  BSYNC B1 ;  /* 0x0000000000017941 */ /* 0x000fea0003800000 */
.L_x_2952:
[----:B------:R-:W-:-:S03]  /*29b40*/  UMOV UR4, 0xffffffff ;  /* 0xffffffff00047882 */ /* 0x000fc60000000000 */
[----:B------:R-:W-:Y:S05]  /*29b50*/  BRA.DIV UR4, `(.L_x_2954) ;  /* 0x000000fe04947947 */ /* 0x000fea000b800000 */
[----:B0-----:R0:W0:Y:S04]  /*29b60*/  SHFL.IDX PT, R0, R128, 0x3, 0x181f ;  /* 0x00781f0080007f89 */ /* 0x00102800000e0000 */
[----:B--2-4-:R2:W4:Y:S02]  /*29b70*/  SHFL.IDX PT, R14, R20, 0x3, 0x181f ;  /* 0x00781f00140e7f89 */ /* 0x01452400000e0000 */
.L_x_3278:
        /* <DEDUP_REMOVED lines=18> */
.L_x_2944:
[----:B------:R-:W-:Y:S01]  /*29ca0*/  ULDC.64 UR4, c[0x0][0xb08] ;  /* 0x0002c20000047ab9 */ /* 0x000fe20000000a00 */
[----:B------:R-:W1:Y:S01]  /*29cb0*/  @P1 LDC R41, c[0x0][0xbec] ;  /* 0x0002fb00ff291b82 */ /* 0x000e620000000800 */
[----:B0-----:R-:W-:Y:S01]  /*29cc0*/  IMAD R15, R36, UR4, RZ ;  /* 0x00000004240f7c24 */ /* 0x001fe2000f8e02ff */
[----:B------:R-:W-:Y:S01]  /*29cd0*/  SHF.R.S32.HI R14, RZ, 0x1f, R11 ;  /* 0x0000001fff0e7819 */ /* 0x000fe2000001140b */
[----:B------:R-:W-:-:S04]  /*29ce0*/  IMAD.WIDE.U32 R12, R128, UR4, RZ ;  /* 0x00000004800c7c25 */ /* 0x000fc8000f8e00ff */
[----:B------:R-:W-:Y:S01]  /*29cf0*/  IMAD R15, R128, UR5, R15 ;  /* 0x00000005800f7c24 */ /* 0x000fe2000f8e020f */
[----:B------:R-:W0:Y:S01]  /*29d00*/  @P1 LDC R36, c[0x0][0xbf0] ;  /* 0x0002fc00ff241b82 */ /* 0x000e220000000800 */
[----:B------:R-:W-:Y:S02]  /*29d10*/  ULDC.64 UR4, c[0x0][0xb38] ;  /* 0x0002ce0000047ab9 */ /* 0x000fe40000000a00 */
        /* <DEDUP_REMOVED lines=8> */
[----:B-1----:R-:W-:-:S03]  /*29da0*/  @P1 IMAD.HI.U32 R41, R42, R41, RZ ;  /* 0x000000292a291227 */ /* 0x002fc600078e00ff */
[----:B------:R-:W-:Y:S01]  /*29db0*/  IADD3 R13, R13, R15, RZ ;  /* 0x0000000f0d0d7210 */ /* 0x000fe20007ffe0ff */
[----:B------:R-:W-:Y:S01]  /*29dc0*/  IMAD.MOV.U32 R11, RZ, RZ, R42 ;  /* 0x000000ffff0b7224 */ /* 0x000fe200078e002a */
[----:B0-----:R-:W-:Y:S01]  /*29dd0*/  @P1 SHF.R.U32.HI R11, RZ, R36, R41 ;  /* 0x00000024ff0b1219 */ /* 0x001fe20000011629 */
[----:B------:R-:W-:Y:S02]  /*29de0*/  VIADD R36, R18, 0x33420 ;  /* 0x0003342012247836 */ /* 0x000fe40000000000 */
[C---:B------:R-:W-:Y:S01]  /*29df0*/  IMAD.WIDE.U32 R12, R130.reuse, UR4, R12 ;  /* 0x00000004820c7c25 */ /* 0x040fe2000f8e000c */
[--C-:B------:R-:W-:Y:S02]  /*29e00*/  SHF.R.S32.HI R14, RZ, 0x1f, R11.reuse ;  /* 0x0000001fff0e7819 */ /* 0x100fe4000001140b */
[----:B------:R-:W-:Y:S01]  /*29e10*/  PRMT R36, RZ, 0x654, R36 ;  /* 0x00000654ff247816 */ /* 0x000fe20000000024 */
[----:B------:R-:W-:Y:S02]  /*29e20*/  IMAD.MOV R15, RZ, RZ, -R11 ;  /* 0x000000ffff0f7224 */ /* 0x000fe400078e0a0b */
        /* <DEDUP_REMOVED lines=21> */
.L_x_3281:
[----:B------:R-:W-:Y:S01]  /*29f80*/  ISETP.GE.AND P0, PT, R37, R38, PT ;  /* 0x000000262500720c */ /* 0x000fe20003f06270 */
[----:B------:R-:W-:-:S12]  /*29f90*/  BSSY B1, `(.L_x_2957) ;  /* 0x00000c6000017945 */ /* 0x000fd80003800000 */
[----:B------:R-:W-:Y:S05]  /*29fa0*/  @P0 BRA `(.L_x_2958) ;  /* 0x0000000c00100947 */ /* 0x000fea0003800000 */
[----:B------:R-:W3:Y:S01]  /*29fb0*/  LDL R36, [R1+0x54] ;  /* 0x0000540001247983 */ /* 0x000ee20000100800 */
[----:B------:R-:W-:-:S03]  /*29fc0*/  ULDC UR4, c[0x0][0xac8] ;  /* 0x0002b20000047ab9 */ /* 0x000fc60000000800 */
[----:B------:R-:W4:Y:S04]  /*29fd0*/  LDL R46, [R1+0xd0] ;  /* 0x0000d000012e7983 */ /* 0x000f280000100800 */
[----:B------:R-:W5:Y:S04]  /*29fe0*/  LDL R80, [R1+0xcc] ;  /* 0x0000cc0001507983 */ /* 0x000f680000100800 */
[----:B------:R-:W2:Y:S04]  /*29ff0*/  LDL R125, [R1+0x130] ;  /* 0x00013000017d7983 */ /* 0x000ea80000100800 */
        /* <DEDUP_REMOVED lines=8> */
[----:B------:R-:W2:Y:S01]  /*2a080*/  LDL R45, [R1+0xb8] ;  /* 0x0000b800012d7983 */ /* 0x000ea20000100800 */
[----:B---3--:R-:W-:-:S02]  /*2a090*/  ISETP.GE.AND P2, PT, R36, UR4, PT ;  /* 0x0000000424007c0c */ /* 0x008fc4000bf46270 */
[----:B----4-:R-:W-:Y:S02]  /*2a0a0*/  ISETP.GE.AND P3, PT, R46, UR4, PT ;  /* 0x000000042e007c0c */ /* 0x010fe4000bf66270 */
[----:B-----5:R-:W-:-:S09]  /*2a0b0*/  ISETP.GE.AND P0, PT, R80, UR4, PT ;  /* 0x0000000450007c0c */ /* 0x020fd2000bf06270 */
[----:B-1----:R-:W-:Y:S01]  /*2a0c0*/  @!P2 MOV R15, R42 ;  /* 0x0000002a000fa202 */ /* 0x002fe20000000f00 */
[----:B--2---:R-:W-:Y:S01]  /*2a0d0*/  @!P2 IMAD.MOV.U32 R14, RZ, RZ, R43 ;  /* 0x000000ffff0ea224 */ /* 0x004fe200078e002b */
[----:B------:R-:W-:-:S03]  /*2a0e0*/  @!P3 LEA R12, P4, R46, R43, 0x2 ;  /* 0x0000002b2e0cb211 */ /* 0x000fc600078810ff */
[----:B------:R-:W-:Y:S01]  /*2a0f0*/  @!P2 IMAD.WIDE R14, R36, 0x4, R14 ;  /* 0x00000004240ea825 */ /* 0x000fe200078e020e */
[----:B------:R-:W-:-:S03]  /*2a100*/  @!P3 LEA.HI.X R13, R46, R42, R125, 0x2, P4 ;  /* 0x0000002a2e0db211 */ /* 0x000fc600020f147d */
[----:B------:R-:W-:Y:S01]  /*2a110*/  @!P2 IMAD.MOV.U32 R36, RZ, RZ, R0 ;  /* 0x000000ffff24a224 */ /* 0x000fe200078e0000 */
[----:B------:R-:W2:Y:S01]  /*2a120*/  LDL R46, [R1+0xb4] ;  /* 0x0000b400012e7983 */ /* 0x000ea20000100800 */
[----:B------:R-:W-:-:S03]  /*2a130*/  @!P2 IMAD.MOV.U32 R37, RZ, RZ, R2 ;  /* 0x000000ffff25a224 */ /* 0x000fc600078e0002 */
[----:B------:R-:W3:Y:S04]  /*2a140*/  LDL R125, [R1+0x11c] ;  /* 0x00011c00017d7983 */ /* 0x000ee80000100800 */
[----:B------:R1:W-:Y:S01]  /*2a150*/  @!P2 ST.E.64 desc[UR54][R14.64], R36 ;  /* 0x000000240e00a985 */ /* 0x0003e2000c101b36 */
[----:B------:R-:W-:Y:S02]  /*2a160*/  ISETP.GE.AND P1, PT, R44, UR4, PT ;  /* 0x000000042c007c0c */ /* 0x000fe4000bf26270 */
[----:B------:R-:W-:Y:S01]  /*2a170*/  @!P3 LOP3.LUT R111, R111, R110, RZ, 0x3c, !PT ;  /* 0x0000006e6f6fb212 */ /* 0x000fe200078e3cff */
[----:B------:R-:W4:Y:S01]  /*2a180*/  LDL R2, [R1+0xb0] ;  /* 0x0000b00001027983 */ /* 0x000f220000100800 */
[----:B------:R-:W-:-:S03]  /*2a190*/  @!P0 LOP3.LUT R113, R113, R112, RZ, 0x3c, !PT ;  /* 0x0000007071718212 */ /* 0x000fc600078e3cff */
[----:B------:R-:W5:Y:S01]  /*2a1a0*/  LDL R0, [R1+0xa0] ;  /* 0x0000a00001007983 */ /* 0x000f620000100800 */
[----:B-1----:R-:W-:-:S03]  /*2a1b0*/  @!P0 LEA R14, P4, R80, R43, 0x2 ;  /* 0x0000002b500e8211 */ /* 0x002fc600078810ff */
[----:B------:R-:W4:Y:S01]  /*2a1c0*/  LDL R37, [R1+0x114] ;  /* 0x0001140001257983 */ /* 0x000f220000100800 */
[----:B------:R-:W-:-:S03]  /*2a1d0*/  @!P0 LEA.HI.X R15, R80, R42, R126, 0x2, P4 ;  /* 0x0000002a500f8211 */ /* 0x000fc600020f147e */
[----:B------:R-:W5:Y:S04]  /*2a1e0*/  LDL R36, [R1+0xa8] ;  /* 0x0000a80001247983 */ /* 0x000f680000100800 */
[----:B------:R-:W4:Y:S01]  /*2a1f0*/  LDL R80, [R1+0x118] ;  /* 0x0001180001507983 */ /* 0x000f220000100800 */
[----:B------:R-:W-:Y:S02]  /*2a200*/  @!P3 LOP3.LUT R110, R111, R110, RZ, 0x3c, !PT ;  /* 0x0000006e6f6eb212 */ /* 0x000fe400078e3cff */
[----:B------:R-:W-:Y:S01]  /*2a210*/  ISETP.GE.AND P2, PT, R127, UR4, PT ;  /* 0x000000047f007c0c */ /* 0x000fe2000bf46270 */
[----:B------:R-:W5:Y:S01]  /*2a220*/  LDL R126, [R1+0xac] ;  /* 0x0000ac00017e7983 */ /* 0x000f620000100800 */
[----:B------:R-:W-:Y:S02]  /*2a230*/  @!P3 LOP3.LUT R111, R111, R110, RZ, 0x3c, !PT ;  /* 0x0000006e6f6fb212 */ /* 0x000fe400078e3cff */
[----:B------:R-:W-:-:S02]  /*2a240*/  @!P0 LOP3.LUT R112, R113, R112, RZ, 0x3c, !PT ;  /* 0x0000007071708212 */ /* 0x000fc400078e3cff */
[----:B------:R-:W-:Y:S01]  /*2a250*/  @!P1 LOP3.LUT R115, R115, R114, RZ, 0x3c, !PT ;  /* 0x0000007273739212 */ /* 0x000fe200078e3cff */
[----:B------:R1:W-:Y:S01]  /*2a260*/  @!P3 ST.E.64 desc[UR54][R12.64], R110 ;  /* 0x0000006e0c00b985 */ /* 0x0003e2000c101b36 */
[----:B------:R-:W-:Y:S02]  /*2a270*/  ISETP.GE.AND P3, PT, R11, UR4, PT ;  /* 0x000000040b007c0c */ /* 0x000fe4000bf66270 */
[----:B------:R-:W-:Y:S02]  /*2a280*/  @!P0 LOP3.LUT R113, R113, R112, RZ, 0x3c, !PT ;  /* 0x0000007071718212 */ /* 0x000fe400078e3cff */
[----:B------:R-:W-:Y:S02]  /*2a290*/  @!P1 LOP3.LUT R114, R115, R114, RZ, 0x3c, !PT ;  /* 0x0000007273729212 */ /* 0x000fe400078e3cff */
[----:B------:R-:W-:Y:S01]  /*2a2a0*/  @!P2 LOP3.LUT R117, R117, R116, RZ, 0x3c, !PT ;  /* 0x000000747575a212 */ /* 0x000fe200078e3cff */
[----:B------:R0:W-:Y:S01]  /*2a2b0*/  @!P0 ST.E.64 desc[UR54][R14.64], R112 ;  /* 0x000000700e008985 */ /* 0x0001e2000c101b36 */
[----:B------:R-:W-:-:S02]  /*2a2c0*/  @!P1 LOP3.LUT R115, R115, R114, RZ, 0x3c, !PT ;  /* 0x0000007273739212 */ /* 0x000fc400078e3cff */
[CC--:B-1----:R-:W-:Y:S01]  /*2a2d0*/  @!P1 LEA R12, P5, R44.reuse, R43.reuse, 0x2 ;  /* 0x0000002b2c0c9211 */ /* 0x0c2fe200078a10ff */
[----:B------:R-:W5:Y:S01]  /*2a2e0*/  LDL R110, [R1+0x9c] ;  /* 0x00009c00016e7983 */ /* 0x000f620000100800 */
[----:B------:R-:W-:Y:S02]  /*2a2f0*/  ISETP.GE.AND P0, PT, R81, UR4, PT ;  /* 0x0000000451007c0c */ /* 0x000fe4000bf06270 */
[----:B------:R-:W-:Y:S01]  /*2a300*/  @!P1 LEA.HI.X R13, R44, R42, R129, 0x2, P5 ;  /* 0x0000002a2c0d9211 */ /* 0x000fe200028f1481 */
[----:B------:R-:W5:Y:S01]  /*2a310*/  LDL R111, [R1+0xfc] ;  /* 0x0000fc00016f7983 */ /* 0x000f620000100800 */
[----:B------:R-:W-:Y:S02]  /*2a320*/  @!P2 LOP3.LUT R116, R117, R116, RZ, 0x3c, !PT ;  /* 0x000000747574a212 */ /* 0x000fe400078e3cff */
[----:B0-----:R-:W-:Y:S01]  /*2a330*/  @!P2 LEA R14, P4, R127, R43, 0x2 ;  /* 0x0000002b7f0ea211 */ /* 0x001fe200078810ff */
[----:B------:R-:W5:Y:S04]  /*2a340*/  LDL R44, [R1+0x110] ;  /* 0x00011000012c7983 */ /* 0x000f680000100800 */
[----:B------:R0:W-:Y:S01]  /*2a350*/  @!P1 ST.E.64 desc[UR54][R12.64], R114 ;  /* 0x000000720c009985 */ /* 0x0001e2000c101b36 */
[----:B------:R-:W-:-:S02]  /*2a360*/  @!P3 LOP3.LUT R119, R119, R118, RZ, 0x3c, !PT ;  /* 0x000000767777b212 */ /* 0x000fc400078e3cff */
[----:B------:R-:W-:Y:S01]  /*2a370*/  ISETP.GE.AND P1, PT, R45, UR4, PT ;  /* 0x000000042d007c0c */ /* 0x000fe2000bf26270 */
[----:B------:R-:W5:Y:S01]  /*2a380*/  LDL R112, [R1+0x10c] ;  /* 0x00010c0001707983 */ /* 0x000f620000100800 */
[----:B------:R-:W-:Y:S02]  /*2a390*/  @!P2 LEA.HI.X R15, R127, R42, R128, 0x2, P4 ;  /* 0x0000002a7f0fa211 */ /* 0x000fe400020f1480 */
[----:B------:R-:W-:Y:S02]  /*2a3a0*/  @!P2 LOP3.LUT R117, R117, R116, RZ, 0x3c, !PT ;  /* 0x000000747575a212 */ /* 0x000fe400078e3cff */
[----:B0-----:R-:W-:-:S04]  /*2a3b0*/  @!P3 LEA R12, P5, R11, R43, 0x2 ;  /* 0x0000002b0b0cb211 */ /* 0x001fc800078a10ff */
[----:B------:R-:W-:Y:S02]  /*2a3c0*/  @!P3 LEA.HI.X R13, R11, R42, R47, 0x2, P5 ;  /* 0x0000002a0b0db211 */ /* 0x000fe400028f142f */
[----:B------:R-:W5:Y:S01]  /*2a3d0*/  LDL R11, [R1+0xa4] ;  /* 0x0000a400010b7983 */ /* 0x000f620000100800 */
[----:B------:R-:W-:Y:S02]  /*2a3e0*/  @!P3 LOP3.LUT R118, R119, R118, RZ, 0x3c, !PT ;  /* 0x000000767776b212 */ /* 0x000fe400078e3cff */
[----:B------:R-:W-:Y:S01]  /*2a3f0*/  @!P0 LOP3.LUT R121, R121, R120, RZ, 0x3c, !PT ;  /* 0x0000007879798212 */ /* 0x000fe200078e3cff */
[----:B------:R0:W-:Y:S01]  /*2a400*/  @!P2 ST.E.64 desc[UR54][R14.64], R116 ;  /* 0x000000740e00a985 */ /* 0x0001e2000c101b36 */
[----:B------:R-:W-:-:S03]  /*2a410*/  @!P3 LOP3.LUT R119, R119, R118, RZ, 0x3c, !PT ;  /* 0x000000767777b212 */ /* 0x000fc600078e3cff */
[----:B------:R-:W5:Y:S01]  /*2a420*/  LDL R47, [R1+0x108] ;  /* 0x00010800012f7983 */ /* 0x000f620000100800 */
[----:B------:R-:W-:-:S03]  /*2a430*/  @!P0 LOP3.LUT R120, R121, R120, RZ, 0x3c, !PT ;  /* 0x0000007879788212 */ /* 0x000fc600078e3cff */
[----:B------:R1:W-:Y:S01]  /*2a440*/  @!P3 ST.E.64 desc[UR54][R12.64], R118 ;  /* 0x000000760c00b985 */ /* 0x0003e2000c101b36 */
[----:B------:R-:W-:Y:S02]  /*2a450*/  @!P0 LOP3.LUT R121, R121, R120, RZ, 0x3c, !PT ;  /* 0x0000007879798212 */ /* 0x000fe400078e3cff */
[-C--:B0-----:R-:W-:Y:S02]  /*2a460*/  @!P0 LEA R14, P4, R81, R43.reuse, 0x2 ;  /* 0x0000002b510e8211 */ /* 0x081fe400078810ff */
[-C--:B------:R-:W-:Y:S02]  /*2a470*/  @!P1 LOP3.LUT R123, R123, R122.reuse, RZ, 0x3c, !PT ;  /* 0x0000007a7b7b9212 */ /* 0x080fe400078e3cff */
[----:B-1----:R-:W-:Y:S02]  /*2a480*/  @!P1 LEA R12, P5, R45, R43, 0x2 ;  /* 0x0000002b2d0c9211 */ /* 0x002fe400078a10ff */
[----:B------:R-:W-:-:S04]  /*2a490*/  @!P1 LOP3.LUT R122, R123, R122, RZ, 0x3c, !PT ;  /* 0x0000007a7b7a9212 */ /* 0x000fc800078e3cff */
[----:B------:R-:W-:Y:S02]  /*2a4a0*/  @!P1 LOP3.LUT R123, R123, R122, RZ, 0x3c, !PT ;  /* 0x0000007a7b7b9212 */ /* 0x000fe400078e3cff */
[C---:B--2---:R-:W-:Y:S02]  /*2a4b0*/  ISETP.GE.AND P2, PT, R46.reuse, UR4, PT ;  /* 0x000000042e007c0c */ /* 0x044fe4000bf46270 */
[----:B---3--:R-:W-:Y:S02]  /*2a4c0*/  @!P0 LEA.HI.X R15, R81, R42, R125, 0x2, P4 ;  /* 0x0000002a510f8211 */ /* 0x008fe400020f147d */
[----:B------:R-:W2:Y:S04]  /*2a4d0*/  LDL R81, [R1+0x98] ;  /* 0x0000980001517983 */ /* 0x000ea80000100800 */
[----:B------:R0:W-:Y:S05]  /*2a4e0*/  @!P0 ST.E.64 desc[UR54][R14.64], R120 ;  /* 0x000000780e008985 */ /* 0x0001ea000c101b36 */
[----:B------:R-:W-:Y:S01]  /*2a4f0*/  @!P2 IMAD.MOV.U32 R125, RZ, RZ, R4 ;  /* 0x000000ffff7da224 */ /* 0x000fe200078e0004 */
[----:B0-----:R-:W-:-:S02]  /*2a500*/  @!P2 LEA R14, P4, R46, R43, 0x2 ;  /* 0x0000002b2e0ea211 */ /* 0x001fc400078810ff */
[-C--:B----4-:R-:W-:Y:S02]  /*2a510*/  @!P1 LEA.HI.X R13, R45, R42.reuse, R80, 0x2, P5 ;  /* 0x0000002a2d0d9211 */ /* 0x090fe400028f1450 */
[----:B------:R-:W3:Y:S01]  /*2a520*/  LDL R45, [R1+0x104] ;  /* 0x00010400012d7983 */ /* 0x000ee20000100800 */
[----:B------:R-:W-:-:S03]  /*2a530*/  @!P2 LEA.HI.X R15, R46, R42, R37, 0x2, P4 ;  /* 0x0000002a2e0fa211 */ /* 0x000fc600020f1425 */
[----:B------:R-:W4:Y:S04]  /*2a540*/  LDL R37, [R1+0x100] ;  /* 0x0001000001257983 */ /* 0x000f280000100800 */
[----:B------:R-:W-:Y:S04]  /*2a550*/  @!P1 ST.E.64 desc[UR54][R12.64], R122 ;  /* 0x0000007a0c009985 */ /* 0x000fe8000c101b36 */
[----:B------:R0:W-:Y:S01]  /*2a560*/  @!P2 ST.E.64 desc[UR54][R14.64], R124 ;  /* 0x0000007c0e00a985 */ /* 0x0001e2000c101b36 */
[----:B------:R-:W-:Y:S02]  /*2a570*/  ISETP.GE.AND P3, PT, R2, UR4, PT ;  /* 0x0000000402007c0c */ /* 0x000fe4000bf66270 */
[----:B-----5:R-:W-:Y:S01]  /*2a580*/  ISETP.GE.AND P0, PT, R126, UR4, PT ;  /* 0x000000047e007c0c */ /* 0x020fe2000bf06270 */
[----:B------:R-:W5:Y:S04]  /*2a590*/  LDL R80, [R1+0x94] ;  /* 0x0000940001507983 */ /* 0x000f680000100800 */
[----:B------:R-:W5:Y:S04]  /*2a5a0*/  LDL R46, [R1+0x90] ;  /* 0x00009000012e7983 */ /* 0x000f680000100800 */
[----:B0-----:R-:W5:Y:S01]  /*2a5b0*/  LDL R14, [R1+0xf8] ;  /* 0x0000f800010e7983 */ /* 0x001f620000100800 */
[----:B------:R-:W-:-:S02]  /*2a5c0*/  ISETP.GE.AND P1, PT, R36, UR4, PT ;  /* 0x0000000424007c0c */ /* 0x000fc4000bf26270 */
[CC--:B------:R-:W-:Y:S01]  /*2a5d0*/  @!P3 LEA R12, P5, R2.reuse, R43.reuse, 0x2 ;  /* 0x0000002b020cb211 */ /* 0x0c0fe200078a10ff */
[----:B------:R-:W5:Y:S03]  /*2a5e0*/  LDL R15, [R1+0x84] ;  /* 0x00008400010f7983 */ /* 0x000f660000100800 */
[----:B------:R-:W-:Y:S01]  /*2a5f0*/  @!P3 LEA.HI.X R13, R2, R42, R44, 0x2, P5 ;  /* 0x0000002a020db211 */ /* 0x000fe200028f142c */
[----:B------:R-:W-:Y:S01]  /*2a600*/  @!P3 IMAD.MOV.U32 R2, RZ, RZ, R3 ;  /* 0x000000ffff02b224 */ /* 0x000fe200078e0003 */
[----:B------:R-:W5:Y:S01]  /*2a610*/  LDL R44, [R1+0x8c] ;  /* 0x00008c00012c7983 */ /* 0x000f620000100800 */
[----:B------:R-:W-:Y:S01]  /*2a620*/  @!P3 IMAD.MOV.U32 R3, RZ, RZ, R5 ;  /* 0x000000ffff03b224 */ /* 0x000fe200078e0005 */
[----:B------:R-:W-:-:S04]  /*2a630*/  @!P0 LEA R4, P5, R126, R43, 0x2 ;  /* 0x0000002b7e048211 */ /* 0x000fc800078a10ff */
[----:B------:R0:W-:Y:S01]  /*2a640*/  @!P3 ST.E.64 desc[UR54][R12.64], R2 ;  /* 0x000000020c00b985 */ /* 0x0001e2000c101b36 */
[----:B------:R-:W-:Y:S02]  /*2a650*/  @!P0 LEA.HI.X R5, R126, R42, R112, 0x2, P5 ;  /* 0x0000002a7e058211 */ /* 0x000fe400028f1470 */
[----:B------:R-:W-:Y:S02]  /*2a660*/  ISETP.GE.AND P4, PT, R0, UR4, PT ;  /* 0x0000000400007c0c */ /* 0x000fe4000bf86270 */
[----:B------:R-:W-:Y:S02]  /*2a670*/  ISETP.GE.AND P2, PT, R11, UR4, PT ;  /* 0x000000040b007c0c */ /* 0x000fe4000bf46270 */
[C---:B0-----:R-:W-:Y:S01]  /*2a680*/  @!P1 LEA R2, P3, R36.reuse, R43, 0x2 ;  /* 0x0000002b24029211 */ /* 0x041fe200078610ff */
[----:B------:R-:W-:Y:S01]  /*2a690*/  @!P0 IMAD.MOV.U32 R13, RZ, RZ, R8 ;  /* 0x000000ffff0d8224 */ /* 0x000fe200078e0008 */
[----:B------:R-:W-:Y:S01]  /*2a6a0*/  @!P0 MOV R12, R6 ;  /* 0x00000006000c8202 */ /* 0x000fe20000000f00 */
[----:B------:R-:W5:Y:S01]  /*2a6b0*/  LDL R8, [R1+0xf4] ;  /* 0x0000f40001087983 */ /* 0x000f620000100800 */
[----:B------:R-:W-:-:S03]  /*2a6c0*/  @!P1 LEA.HI.X R3, R36, R42, R47, 0x2, P3 ;  /* 0x0000002a24039211 */ /* 0x000fc600018f142f */
[----:B------:R-:W5:Y:S04]  /*2a6d0*/  LDL R36, [R1+0x88] ;  /* 0x0000880001247983 */ /* 0x000f680000100800 */
[----:B------:R0:W-:Y:S01]  /*2a6e0*/  @!P0 ST.E.64 desc[UR54][R4.64], R12 ;  /* 0x0000000c04008985 */ /* 0x0001e2000c101b36 */
[----:B------:R-:W-:-:S03]  /*2a6f0*/  @!P2 LEA R6, P3, R11, R43, 0x2 ;  /* 0x0000002b0b06a211 */ /* 0x000fc600078610ff */
[----:B------:R-:W5:Y:S01]  /*2a700*/  LDL R47, [R1+0xf0] ;  /* 0x0000f000012f7983 */ /* 0x000f620000100800 */
[----:B0-----:R-:W-:-:S03]  /*2a710*/  @!P1 IMAD.MOV.U32 R4, RZ, RZ, R7 ;  /* 0x000000ffff049224 */ /* 0x001fc600078e0007 */
[----:B------:R-:W5:Y:S01]  /*2a720*/  LDL R13, [R1+0x80] ;  /* 0x00008000010d7983 */ /* 0x000f620000100800 */
[----:B------:R-:W-:-:S03]  /*2a730*/  @!P1 IMAD.MOV.U32 R5, RZ, RZ, R9 ;  /* 0x000000ffff059224 */ /* 0x000fc600078e0009 */
[----:B------:R-:W5:Y:S04]  /*2a740*/  LDL R12, [R1+0x7c] ;  /* 0x00007c00010c7983 */ /* 0x000f680000100800 */
[----:B------:R0:W-:Y:S02]  /*2a750*/  @!P1 ST.E.64 desc[UR54][R2.64], R4 ;  /* 0x0000000402009985 */ /* 0x0001e4000c101b36 */
[----:B0-----:R-:W-:Y:S02]  /*2a760*/  @!P4 LEA R2, P5, R0, R43, 0x2 ;  /* 0x0000002b0002c211 */ /* 0x001fe400078a10ff */
[----:B--2---:R-:W-:Y:S02]  /*2a770*/  ISETP.GE.AND P1, PT, R81, UR4, PT ;  /* 0x0000000451007c0c */ /* 0x004fe4000bf26270 */
[----:B---3--:R-:W-:-:S02]  /*2a780*/  @!P2 LEA.HI.X R7, R11, R42, R45, 0x2, P3 ;  /* 0x0000002a0b07a211 */ /* 0x008fc400018f142d */
[----:B------:R-:W2:Y:S01]  /*2a790*/  LDL R45, [R1+0xec] ;  /* 0x0000ec00012d7983 */ /* 0x000ea20000100800 */
[----:B------:R-:W-:Y:S01]  /*2a7a0*/  @!P2 IMAD.MOV.U32 R11, RZ, RZ, R21 ;  /* 0x000000ffff0ba224 */ /* 0x000fe200078e0015 */
[----:B----4-:R-:W-:Y:S01]  /*2a7b0*/  @!P4 LEA.HI.X R3, R0, R42, R37, 0x2, P5 ;  /* 0x0000002a0003c211 */ /* 0x010fe200028f1425 */
[----:B------:R-:W-:Y:S01]  /*2a7c0*/  @!P4 IMAD.MOV.U32 R21, RZ, RZ, R24 ;  /* 0x000000ffff15c224 */ /* 0x000fe200078e0018 */
[----:B------:R-:W3:Y:S04]  /*2a7d0*/  LDL R37, [R1+0xe8] ;  /* 0x0000e80001257983 */ /* 0x000ee80000100800 */
[----:B------:R-:W4:Y:S04]  /*2a7e0*/  LDL R0, [R1+0x78] ;  /* 0x0000780001007983 */ /* 0x000f280000100800 */
[----:B------:R0:W-:Y:S04]  /*2a7f0*/  @!P2 ST.E.64 desc[UR54][R6.64], R10 ;  /* 0x0000000a0600a985 */ /* 0x0001e8000c101b36 */
[----:B------:R1:W-:Y:S04]  /*2a800*/  @!P4 ST.E.64 desc[UR54][R2.64], R20 ;  /* 0x000000140200c985 */ /* 0x0003e8000c101b36 */
[----:B0-----:R-:W4:Y:S01]  /*2a810*/  LDL R11, [R1+0xdc] ;  /* 0x0000dc00010b7983 */ /* 0x001f220000100800 */
[----:B-1----:R-:W-:-:S03]  /*2a820*/  @!P1 LEA R2, P5, R81, R43, 0x2 ;  /* 0x0000002b51029211 */ /* 0x002fc600078a10ff */
[----:B------:R-:W4:Y:S01]  /*2a830*/  LDL R20, [R1+0xe4] ;  /* 0x0000e40001147983 */ /* 0x000f220000100800 */
[----:B-----5:R-:W-:-:S03]  /*2a840*/  @!P1 LEA.HI.X R3, R81, R42, R14, 0x2, P5 ;  /* 0x0000002a51039211 */ /* 0x020fc600028f140e */
[----:B------:R-:W5:Y:S04]  /*2a850*/  LDL R10, [R1+0xd8] ;  /* 0x0000d800010a7983 */ /* 0x000f680000100800 */
[----:B------:R-:W5:Y:S01]  /*2a860*/  LDL R14, [R1+0xe0] ;  /* 0x0000e000010e7983 */ /* 0x000f620000100800 */
[----:B------:R-:W-:Y:S02]  /*2a870*/  ISETP.GE.AND P0, PT, R110, UR4, PT ;  /* 0x000000046e007c0c */ /* 0x000fe4000bf06270 */
[----:B------:R-:W-:Y:S02]  /*2a880*/  ISETP.GE.AND P2, PT, R80, UR4, PT ;  /* 0x0000000450007c0c */ /* 0x000fe4000bf46270 */
[----:B------:R-:W-:-:S09]  /*2a890*/  ISETP.GE.AND P4, PT, R46, UR4, PT ;  /* 0x000000042e007c0c */ /* 0x000fd2000bf86270 */
[C---:B------:R-:W-:Y:S01]  /*2a8a0*/  @!P0 LEA R4, P3, R110.reuse, R43, 0x2 ;  /* 0x0000002b6e048211 */ /* 0x040fe200078610ff */
[----:B------:R-:W-:Y:S01]  /*2a8b0*/  @!P0 IMAD.MOV.U32 R7, RZ, RZ, R27 ;  /* 0x000000ffff078224 */ /* 0x000fe200078e001b */
[----:B------:R-:W-:Y:S02]  /*2a8c0*/  @!P0 MOV R6, R25 ;  /* 0x0000001900068202 */ /* 0x000fe40000000f00 */
[----:B------:R-:W-:Y:S01]  /*2a8d0*/  @!P0 LEA.HI.X R5, R110, R42, R111, 0x2, P3 ;  /* 0x0000002a6e058211 */ /* 0x000fe200018f146f */
[----:B------:R-:W-:Y:S01]  /*2a8e0*/  @!P1 IMAD.MOV.U32 R27, RZ, RZ, R28 ;  /* 0x000000ffff1b9224 */ /* 0x000fe200078e001c */
[----:B------:R-:W-:-:S03]  /*2a8f0*/  ISETP.GE.AND P3, PT, R44, UR4, PT ;  /* 0x000000042c007c0c */ /* 0x000fc6000bf66270 */
[----:B------:R0:W-:Y:S04]  /*2a900*/  @!P0 ST.E.64 desc[UR54][R4.64], R6 ;  /* 0x0000000604008985 */ /* 0x0001e8000c101b36 */
[----:B------:R1:W-:Y:S01]  /*2a910*/  @!P1 ST.E.64 desc[UR54][R2.64], R26 ;  /* 0x0000001a02009985 */ /* 0x0003e2000c101b36 */
[CC--:B0-----:R-:W-:Y:S01]  /*2a920*/  @!P2 LEA R4, P0, R80.reuse, R43.reuse, 0x2 ;  /* 0x0000002b5004a211 */ /* 0x0c1fe200078010ff */
[----:B------:R-:W-:Y:S02]  /*2a930*/  @!P2 IMAD.MOV.U32 R6, RZ, RZ, R32 ;  /* 0x000000ffff06a224 */ /* 0x000fe400078e0020 */
[----:B------:R-:W-:Y:S01]  /*2a940*/  @!P2 IMAD.MOV.U32 R7, RZ, RZ, R34 ;  /* 0x000000ffff07a224 */ /* 0x000fe200078e0022 */
[----:B------:R-:W-:Y:S02]  /*2a950*/  @!P2 LEA.HI.X R5, R80, R42, R8, 0x2, P0 ;  /* 0x0000002a5005a211 */ /* 0x000fe400000f1408 */
[----:B-1----:R-:W-:-:S02]  /*2a960*/  @!P4 LEA R2, P1, R46, R43, 0x2 ;  /* 0x0000002b2e02c211 */ /* 0x002fc400078210ff */
[----:B------:R-:W-:Y:S01]  /*2a970*/  ISETP.GE.AND P0, PT, R36, UR4, PT ;  /* 0x0000000424007c0c */ /* 0x000fe2000bf06270 */
[----:B------:R0:W-:Y:S01]  /*2a980*/  @!P2 ST.E.64 desc[UR54][R4.64], R6 ;  /* 0x000000060400a985 */ /* 0x0001e2000c101b36 */
[----:B------:R-:W-:Y:S02]  /*2a990*/  @!P4 LEA.HI.X R3, R46, R42, R47, 0x2, P1 ;  /* 0x0000002a2e03c211 */ /* 0x000fe400008f142f */
[----:B------:R-:W-:Y:S02]  /*2a9a0*/  ISETP.GE.AND P1, PT, R15, UR4, PT ;  /* 0x000000040f007c0c */ /* 0x000fe4000bf26270 */
[----:B------:R-:W-:Y:S01]  /*2a9b0*/  @!P3 LEA R8, P5, R44, R43, 0x2 ;  /* 0x0000002b2c08b211 */ /* 0x000fe200078a10ff */
[----:B0-----:R-:W-:Y:S01]  /*2a9c0*/  @!P4 IMAD.MOV.U32 R4, RZ, RZ, R33 ;  /* 0x000000ffff04c224 */ /* 0x001fe200078e0021 */
[----:B------:R-:W-:-:S05]  /*2a9d0*/  @!P4 MOV R5, R35 ;  /* 0x000000230005c202 */ /* 0x000fca0000000f00 */
[----:B------:R0:W-:Y:S01]  /*2a9e0*/  @!P4 ST.E.64 desc[UR54][R2.64], R4 ;  /* 0x000000040200c985 */ /* 0x0001e2000c101b36 */
[----:B------:R-:W-:Y:S01]  /*2a9f0*/  ISETP.GE.AND P4, PT, R13, UR4, PT ;  /* 0x000000040d007c0c */ /* 0x000fe2000bf86270 */
[----:B------:R-:W-:Y:S02]  /*2aa00*/  @!P0 IMAD.MOV.U32 R6, RZ, RZ, R53 ;  /* 0x000000ffff068224 */ /* 0x000fe400078e0035 */
[----:B------:R-:W-:Y:S02]  /*2aa10*/  @!P0 IMAD.MOV.U32 R7, RZ, RZ, R55 ;  /* 0x000000ffff078224 */ /* 0x000fe400078e0037 */
[----:B0-----:R-:W-:Y:S02]  /*2aa20*/  @!P3 IMAD.MOV.U32 R2, RZ, RZ, R52 ;  /* 0x000000ffff02b224 */ /* 0x001fe400078e0034 */
[----:B------:R-:W-:Y:S01]  /*2aa30*/  @!P3 IMAD.MOV.U32 R3, RZ, RZ, R54 ;  /* 0x000000ffff03b224 */ /* 0x000fe200078e0036 */
[----:B------:R-:W-:Y:S02]  /*2aa40*/  @!P0 LEA R4, P2, R36, R43, 0x2 ;  /* 0x0000002b24048211 */ /* 0x000fe400078410ff */
[----:B--2---:R-:W-:-:S02]  /*2aa50*/  @!P3 LEA.HI.X R9, R44, R42, R45, 0x2, P5 ;  /* 0x0000002a2c09b211 */ /* 0x004fc400028f142d */
[----:B------:R-:W-:Y:S02]  /*2aa60*/  ISETP.GE.AND P5, PT, R12, UR4, PT ;  /* 0x000000040c007c0c */ /* 0x000fe4000bfa6270 */
[----:B---3--:R-:W-:Y:S01]  /*2aa70*/  @!P0 LEA.HI.X R5, R36, R42, R37, 0x2, P2 ;  /* 0x0000002a24058211 */ /* 0x008fe200010f1425 */
[----:B------:R0:W-:Y:S01]  /*2aa80*/  @!P3 ST.E.64 desc[UR54][R8.64], R2 ;  /* 0x000000020800b985 */ /* 0x0001e2000c101b36 */
[----:B----4-:R-:W-:-:S03]  /*2aa90*/  ISETP.GE.AND P3, PT, R0, UR4, PT ;  /* 0x0000000400007c0c */ /* 0x010fc6000bf66270 */
[----:B------:R1:W-:Y:S01]  /*2aaa0*/  @!P0 ST.E.64 desc[UR54][R4.64], R6 ;  /* 0x0000000604008985 */ /* 0x0003e2000c101b36 */
[-C--:B0-----:R-:W-:Y:S01]  /*2aab0*/  @!P1 LEA R2, P2, R15, R43.reuse, 0x2 ;  /* 0x0000002b0f029211 */ /* 0x081fe200078410ff */
[----:B-1----:R-:W-:Y:S01]  /*2aac0*/  @!P1 IMAD.MOV.U32 R4, RZ, RZ, R56 ;  /* 0x000000ffff049224 */ /* 0x002fe200078e0038 */
[----:B------:R-:W-:Y:S02]  /*2aad0*/  @!P1 MOV R5, R58 ;  /* 0x0000003a00059202 */ /* 0x000fe40000000f00 */
[----:B------:R-:W-:Y:S01]  /*2aae0*/  @!P4 LEA R6, P0, R13, R43, 0x2 ;  /* 0x0000002b0d06c211 */ /* 0x000fe200078010ff */
[----:B------:R-:W-:Y:S01]  /*2aaf0*/  @!P4 IMAD.MOV.U32 R8, RZ, RZ, R57 ;  /* 0x000000ffff08c224 */ /* 0x000fe200078e0039 */
[----:B------:R-:W-:Y:S01]  /*2ab00*/  @!P1 LEA.HI.X R3, R15, R42, R20, 0x2, P2 ;  /* 0x0000002a0f039211 */ /* 0x000fe200010f1414 */
[----:B------:R-:W-:-:S04]  /*2ab10*/  @!P4 IMAD.MOV.U32 R9, RZ, RZ, R59 ;  /* 0x000000ffff09c224 */ /* 0x000fc800078e003b */
[----:B------:R0:W-:Y:S01]  /*2ab20*/  @!P1 ST.E.64 desc[UR54][R2.64], R4 ;  /* 0x0000000402009985 */ /* 0x0001e2000c101b36 */
[----:B-----5:R-:W-:-:S05]  /*2ab30*/  @!P4 LEA.HI.X R7, R13, R42, R14, 0x2, P0 ;  /* 0x0000002a0d07c211 */ /* 0x020fca00000f140e */
[----:B------:R1:W-:Y:S01]  /*2ab40*/  @!P4 ST.E.64 desc[UR54][R6.64], R8 ;  /* 0x000000080600c985 */ /* 0x0003e2000c101b36 */
[-C--:B0-----:R-:W-:Y:S02]  /*2ab50*/  @!P5 LEA R2, P1, R12, R43.reuse, 0x2 ;  /* 0x0000002b0c02d211 */ /* 0x081fe400078210ff */
[----:B------:R-:W-:Y:S02]  /*2ab60*/  @!P3 LEA R4, P2, R0, R43, 0x2 ;  /* 0x0000002b0004b211 */ /* 0x000fe400078410ff */
[-C--:B------:R-:W-:Y:S02]  /*2ab70*/  @!P5 LEA.HI.X R3, R12, R42.reuse, R11, 0x2, P1 ;  /* 0x0000002a0c03d211 */ /* 0x080fe400008f140b */
[----:B------:R-:W-:Y:S01]  /*2ab80*/  @!P3 LEA.HI.X R5, R0, R42, R10, 0x2, P2 ;  /* 0x0000002a0005b211 */ /* 0x000fe200010f140a */
[----:B-1----:R-:W-:Y:S01]  /*2ab90*/  @!P5 IMAD.MOV.U32 R6, RZ, RZ, R60 ;  /* 0x000000ffff06d224 */ /* 0x002fe200078e003c */
[----:B------:R-:W-:Y:S01]  /*2aba0*/  @!P3 MOV R9, R63 ;  /* 0x0000003f0009b202 */ /* 0x000fe20000000f00 */
[----:B------:R-:W-:-:S02]  /*2abb0*/  @!P5 IMAD.MOV.U32 R7, RZ, RZ, R62 ;  /* 0x000000ffff07d224 */ /* 0x000fc400078e003e */
[----:B------:R-:W-:-:S03]  /*2abc0*/  @!P3 IMAD.MOV.U32 R8, RZ, RZ, R61 ;  /* 0x000000ffff08b224 */ /* 0x000fc600078e003d */
[----:B------:R3:W-:Y:S04]  /*2abd0*/  @!P5 ST.E.64 desc[UR54][R2.64], R6 ;  /* 0x000000060200d985 */ /* 0x0007e8000c101b36 */
[----:B------:R3:W-:Y:S02]  /*2abe0*/  @!P3 ST.E.64 desc[UR54][R4.64], R8 ;  /* 0x000000080400b985 */ /* 0x0007e4000c101b36 */
.L_x_2958:
[----:B------:R-:W-:Y:S05]  /*2abf0*/  BSYNC B1 ;  /* 0x0000000000017941 */ /* 0x000fea0003800000 */
.L_x_2957:
[----:B------:R-:W-:-:S03]  /*2ac00*/  UMOV UR4, 0xffffffff ;  /* 0xffffffff00047882 */ /* 0x000fc60000000000 */
[----:B------:R-:W-:Y:S05]  /*2ac10*/  BRA.DIV UR4, `(.L_x_2959) ;  /* 0x000000ee04e47947 */ /* 0x000fea000b800000 */
[----:B0-----:R-:W0:Y:S04]  /*2ac20*/  SHFL.IDX PT, R41, R41, 0x1, 0x1c1f ;  /* 0x003c1f0029297f89 */ /* 0x001e2800000e0000 */
[----:B------:R4:W0:Y:S02]  /*2ac30*/  SHFL.IDX PT, R14, R40, 0x1, 0x1c1f ;  /* 0x003c1f00280e7f89 */ /* 0x00082400000e0000 */
.L_x_3285:
[----:B------:R-:W-:-:S13]  /*2ac40*/  ISETP.GE.AND P0, PT, R39, R38, PT ;  /* 0x000000262700720c */ /* 0x000fda0003f06270 */
[----:B------:R-:W-:Y:S05]  /*2ac50*/  @P0 BRA `(.L_x_2955) ;  /* 0x0000001c00380947 */ /* 0x000fea0003800000 */
[----:B------:R-:W5:Y:S01]  /*2ac60*/  LDL R46, [R1+0x54] ;  /* 0x00005400012e7983 */ /* 0x000f620000100800 */
[----:B------:R-:W-:-:S03]  /*2ac70*/  ULDC UR4, c[0x0][0xac8] ;  /* 0x0002b20000047ab9 */ /* 0x000fc60000000800 */
[----:B------:R-:W5:Y:S04]  /*2ac80*/  LDL R58, [R1+0xd0] ;  /* 0x0000d000013a7983 */ /* 0x000f680000100800 */
[----:B------:R-:W5:Y:S04]  /*2ac90*/  LDL R44, [R1+0x130] ;  /* 0x00013000012c7983 */ /* 0x000f680000100800 */
[----:B---3--:R-:W3:Y:S04]  /*2aca0*/  LDL R6, [R1+0x108] ;  /* 0x0001080001067983 */ /* 0x008ee80000100800 */
        /* <DEDUP_REMOVED lines=15> */
[----:B--2---:R-:W2:Y:S04]  /*2ada0*/  LDL R43, [R1+0xac] ;  /* 0x0000ac00012b7983 */ /* 0x004ea80000100800 */
        /* <DEDUP_REMOVED lines=9> */
[----:B----4-:R-:W4:Y:S04]  /*2ae40*/  LDL R40, [R1+0xa0] ;  /* 0x0000a00001287983 */ /* 0x010f280000100800 */
[----:B------:R-:W4:Y:S04]  /*2ae50*/  LDL R33, [R1+0xf4] ;  /* 0x0000f40001217983 */ /* 0x000f280000100800 */
[----:B------:R-:W4:Y:S04]  /*2ae60*/  LDL R9, [R1+0xf0] ;  /* 0x0000f00001097983 */ /* 0x000f280000100800 */
[----:B------:R-:W4:Y:S04]  /*2ae70*/  LDL R26, [R1+0xfc] ;  /* 0x0000fc00011a7983 */ /* 0x000f280000100800 */
[----:B------:R-:W4:Y:S04]  /*2ae80*/  LDL R10, [R1+0xe4] ;  /* 0x0000e400010a7983 */ /* 0x000f280000100800 */
[----:B------:R-:W4:Y:S04]  /*2ae90*/  LDL R11, [R1+0xe0] ;  /* 0x0000e000010b7983 */ /* 0x000f280000100800 */
[----:B------:R-:W4:Y:S04]  /*2aea0*/  LDL R15, [R1+0x7c] ;  /* 0x00007c00010f7983 */ /* 0x000f280000100800 */
[----:B------:R-:W4:Y:S04]  /*2aeb0*/  LDL R28, [R1+0xe8] ;  /* 0x0000e800011c7983 */ /* 0x000f280000100800 */
[----:B------:R-:W4:Y:S04]  /*2aec0*/  LDL R20, [R1+0xdc] ;  /* 0x0000dc0001147983 */ /* 0x000f280000100800 */
[----:B------:R-:W4:Y:S01]  /*2aed0*/  LDL R0, [R1+0x78] ;  /* 0x0000780001007983 */ /* 0x000f220000100800 */
[----:B-----5:R-:W-:-:S02]  /*2aee0*/  ISETP.GE.AND P3, PT, R46, UR4, PT ;  /* 0x000000042e007c0c */ /* 0x020fc4000bf66270 */
[----:B------:R-:W-:Y:S01]  /*2aef0*/  ISETP.GE.AND P0, PT, R58, UR4, PT ;  /* 0x000000043a007c0c */ /* 0x000fe2000bf06270 */
[----:B------:R-:W-:-:S10]  /*2af00*/  IMAD.MOV.U32 R63, RZ, RZ, R44 ;  /* 0x000000ffff3f7224 */ /* 0x000fd400078e002c */
[----:B0-----:R-:W-:Y:S02]  /*2af10*/  @!P3 IMAD.MOV.U32 R2, RZ, RZ, R14 ;  /* 0x000000ffff02b224 */ /* 0x001fe400078e000e */
[----:B------:R-:W-:Y:S01]  /*2af20*/  @!P3 IMAD.MOV.U32 R3, RZ, RZ, R41 ;  /* 0x000000ffff03b224 */ /* 0x000fe200078e0029 */
[----:B---3--:R-:W-:Y:S01]  /*2af30*/  MOV R56, R42 ;  /* 0x0000002a00387202 */ /* 0x008fe20000000f00 */
[----:B------:R-:W-:Y:S01]  /*2af40*/  IMAD.MOV.U32 R44, RZ, RZ, R6 ;  /* 0x000000ffff2c7224 */ /* 0x000fe200078e0006 */
[----:B------:R-:W-:Y:S01]  /*2af50*/  @!P0 LEA R6, P4, R58, R14, 0x2 ;  /* 0x0000000e3a068211 */ /* 0x000fe200078810ff */
[----:B------:R-:W-:Y:S01]  /*2af60*/  @!P3 IMAD.WIDE R2, R46, 0x4, R2 ;  /* 0x000000042e02b825 */ /* 0x000fe200078e0202 */
[----:B------:R-:W3:Y:S03]  /*2af70*/  LDL R42, [R1+0x11c] ;  /* 0x00011c00012a7983 */ /* 0x000ee60000100800 */
[----:B------:R-:W-:-:S02]  /*2af80*/  IMAD.MOV.U32 R54, RZ, RZ, R35 ;  /* 0x000000ffff367224 */ /* 0x000fc400078e0023 */
[----:B------:R-:W-:Y:S02]  /*2af90*/  IMAD.MOV.U32 R52, RZ, RZ, R27 ;  /* 0x000000ffff347224 */ /* 0x000fe400078e001b */
[----:B------:R-:W-:Y:S02]  /*2afa0*/  IMAD.MOV.U32 R46, RZ, RZ, R5 ;  /* 0x000000ffff2e7224 */ /* 0x000fe400078e0005 */
[----:B------:R-:W-:Y:S01]  /*2afb0*/  IMAD.MOV.U32 R27, RZ, RZ, R13 ;  /* 0x000000ffff1b7224 */ /* 0x000fe200078e000d */
[----:B------:R-:W-:Y:S02]  /*2afc0*/  MOV R13, R7 ;  /* 0x00000007000d7202 */ /* 0x000fe40000000f00 */
[----:B------:R-:W-:Y:S01]  /*2afd0*/  @!P0 LEA.HI.X R7, R58, R41, R63, 0x2, P4 ;  /* 0x000000293a078211 */ /* 0x000fe200020f143f */
[----:B------:R-:W-:Y:S02]  /*2afe0*/  IMAD.MOV.U32 R58, RZ, RZ, R54 ;  /* 0x000000ffff3a7224 */ /* 0x000fe400078e0036 */
[----:B------:R-:W-:-:S02]  /*2aff0*/  IMAD.MOV.U32 R54, RZ, RZ, R46 ;  /* 0x000000ffff367224 */ /* 0x000fc400078e002e */
[----:B------:R-:W-:Y:S02]  /*2b000*/  IMAD.MOV.U32 R46, RZ, RZ, R37 ;  /* 0x000000ffff2e7224 */ /* 0x000fe400078e0025 */
[----:B------:R-:W-:Y:S02]  /*2b010*/  IMAD.MOV.U32 R37, RZ, RZ, R34 ;  /* 0x000000ffff257224 */ /* 0x000fe400078e0022 */
[----:B------:R-:W5:Y:S01]  /*2b020*/  LDL R34, [R1+0x10c] ;  /* 0x00010c0001227983 */ /* 0x000f620000100800 */
[----:B------:R-:W-:Y:S01]  /*2b030*/  ISETP.GE.AND P1, PT, R62, UR4, PT ;  /* 0x000000043e007c0c */ /* 0x000fe2000bf26270 */
[----:B------:R-:W-:Y:S02]  /*2b040*/  @!P3 IMAD.MOV.U32 R5, RZ, RZ, R66 ;  /* 0x000000ffff05b224 */ /* 0x000fe400078e0042 */
[----:B------:R-:W-:Y:S02]  /*2b050*/  IMAD.MOV.U32 R35, RZ, RZ, R25 ;  /* 0x000000ffff237224 */ /* 0x000fe400078e0019 */
[----:B------:R-:W-:-:S02]  /*2b060*/  IMAD.MOV.U32 R25, RZ, RZ, R4 ;  /* 0x000000ffff197224 */ /* 0x000fc400078e0004 */
[----:B------:R-:W-:Y:S01]  /*2b070*/  @!P3 IMAD.MOV.U32 R4, RZ, RZ, R64 ;  /* 0x000000ffff04b224 */ /* 0x000fe200078e0040 */
[----:B------:R-:W-:Y:S01]  /*2b080*/  MOV R63, R56 ;  /* 0x00000038003f7202 */ /* 0x000fe20000000f00 */
[----:B------:R-:W-:-:S03]  /*2b090*/  IMAD.MOV.U32 R56, RZ, RZ, R52 ;  /* 0x000000ffff387224 */ /* 0x000fc600078e0034 */
[----:B------:R0:W-:Y:S02]  /*2b0a0*/  @!P3 ST.E.64 desc[UR54][R2.64], R4 ;  /* 0x000000040200b985 */ /* 0x0001e4000c101b36 */
[----:B0-----:R-:W-:-:S04]  /*2b0b0*/  @!P1 LEA R2, P5, R62, R14, 0x2 ;  /* 0x0000000e3e029211 */ /* 0x001fc800078a10ff */
[----:B------:R-:W-:Y:S01]  /*2b0c0*/  @!P1 LEA.HI.X R3, R62, R41, R63, 0x2, P5 ;  /* 0x000000293e039211 */ /* 0x000fe200028f143f */
[----:B------:R-:W-:Y:S01]  /*2b0d0*/  IMAD.MOV.U32 R62, RZ, RZ, R58 ;  /* 0x000000ffff3e7224 */ /* 0x000fe200078e003a */
[----:B------:R-:W-:Y:S01]  /*2b0e0*/  MOV R58, R56 ;  /* 0x00000038003a7202 */ /* 0x000fe20000000f00 */
[----:B------:R-:W-:Y:S02]  /*2b0f0*/  IMAD.MOV.U32 R56, RZ, RZ, R54 ;  /* 0x000000ffff387224 */ /* 0x000fe400078e0036 */
[----:B---3--:R-:W-:Y:S01]  /*2b100*/  IMAD.MOV.U32 R52, RZ, RZ, R42 ;  /* 0x000000ffff347224 */ /* 0x008fe200078e002a */
[----:B------:R-:W-:Y:S01]  /*2b110*/  MOV R42, R36 ;  /* 0x00000024002a7202 */ /* 0x000fe20000000f00 */
[----:B------:R-:W-:Y:S02]  /*2b120*/  IMAD.MOV.U32 R36, RZ, RZ, R32 ;  /* 0x000000ffff247224 */ /* 0x000fe400078e0020 */
[----:B------:R-:W-:Y:S01]  /*2b130*/  IMAD.MOV.U32 R54, RZ, RZ, R52 ;  /* 0x000000ffff367224 */ /* 0x000fe200078e0034 */
[----:B------:R-:W-:Y:S01]  /*2b140*/  ISETP.GE.AND P2, PT, R61, UR4, PT ;  /* 0x000000043d007c0c */ /* 0x000fe2000bf46270 */
[----:B------:R-:W-:-:S02]  /*2b150*/  IMAD.MOV.U32 R52, RZ, RZ, R46 ;  /* 0x000000ffff347224 */ /* 0x000fc400078e002e */
[----:B------:R-:W-:Y:S02]  /*2b160*/  @!P0 IMAD.MOV.U32 R4, RZ, RZ, R65 ;  /* 0x000000ffff048224 */ /* 0x000fe400078e0041 */
[----:B------:R-:W-:Y:S02]  /*2b170*/  @!P0 IMAD.MOV.U32 R5, RZ, RZ, R67 ;  /* 0x000000ffff058224 */ /* 0x000fe400078e0043 */
[----:B------:R-:W-:Y:S01]  /*2b180*/  IMAD.MOV.U32 R47, RZ, RZ, R45 ;  /* 0x000000ffff2f7224 */ /* 0x000fe200078e002d */
[----:B--2---:R-:W-:Y:S01]  /*2b190*/  ISETP.GE.AND P3, PT, R60, UR4, PT ;  /* 0x000000043c007c0c */ /* 0x004fe2000bf66270 */
[----:B------:R-:W-:Y:S01]  /*2b1a0*/  IMAD.MOV.U32 R46, RZ, RZ, R42 ;  /* 0x000000ffff2e7224 */ /* 0x000fe200078e002a */
[----:B------:R-:W2:Y:S01]  /*2b1b0*/  LDL R32, [R1+0x8c] ;  /* 0x00008c0001207983 */ /* 0x000ea20000100800 */
[----:B------:R-:W-:Y:S01]  /*2b1c0*/  IMAD.MOV.U32 R42, RZ, RZ, R36 ;  /* 0x000000ffff2a7224 */ /* 0x000fe200078e0024 */
[----:B-----5:R-:W-:Y:S02]  /*2b1d0*/  MOV R36, R34 ;  /* 0x0000002200247202 */ /* 0x020fe40000000f00 */
[----:B------:R-:W3:Y:S04]  /*2b1e0*/  LDL R34, [R1+0x100] ;  /* 0x0001000001227983 */ /* 0x000ee80000100800 */
[----:B------:R0:W-:Y:S01]  /*2b1f0*/  @!P0 ST.E.64 desc[UR54][R6.64], R4 ;  /* 0x0000000406008985 */ /* 0x0001e2000c101b36 */
[----:B------:R-:W-:-:S02]  /*2b200*/  IMAD.MOV.U32 R45, RZ, RZ, R43 ;  /* 0x000000ffff2d7224 */ /* 0x000fc400078e002b */
[----:B------:R-:W-:Y:S02]  /*2b210*/  IMAD.MOV.U32 R43, RZ, RZ, R24 ;  /* 0x000000ffff2b7224 */ /* 0x000fe400078e0018 */
[----:B------:R-:W5:Y:S01]  /*2b220*/  LDL R24, [R1+0x9c] ;  /* 0x00009c0001187983 */ /* 0x000f620000100800 */
[----:B0-----:R-:W-:-:S04]  /*2b230*/  @!P2 LEA R6, P4, R61, R14, 0x2 ;  /* 0x0000000e3d06a211 */ /* 0x001fc800078810ff */
[----:B------:R-:W-:Y:S01]  /*2b240*/  @!P2 LEA.HI.X R7, R61, R41, R62, 0x2, P4 ;  /* 0x000000293d07a211 */ /* 0x000fe200020f143e */
[----:B------:R-:W-:Y:S02]  /*2b250*/  IMAD.MOV.U32 R61, RZ, RZ, R58 ;  /* 0x000000ffff3d7224 */ /* 0x000fe400078e003a */
[----:B------:R-:W-:Y:S02]  /*2b260*/  IMAD.MOV.U32 R58, RZ, RZ, R56 ;  /* 0x000000ffff3a7224 */ /* 0x000fe400078e0038 */
[----:B------:R-:W-:Y:S01]  /*2b270*/  IMAD.MOV.U32 R56, RZ, RZ, R54 ;  /* 0x000000ffff387224 */ /* 0x000fe200078e0036 */
[----:B------:R-:W-:Y:S01]  /*2b280*/  MOV R54, R52 ;  /* 0x0000003400367202 */ /* 0x000fe20000000f00 */
[----:B------:R-:W-:Y:S02]  /*2b290*/  IMAD.MOV.U32 R52, RZ, RZ, R46 ;  /* 0x000000ffff347224 */ /* 0x000fe400078e002e */
[----:B------:R-:W-:Y:S02]  /*2b2a0*/  IMAD.MOV.U32 R46, RZ, RZ, R42 ;  /* 0x000000ffff2e7224 */ /* 0x000fe400078e002a */
[----:B------:R-:W-:-:S02]  /*2b2b0*/  IMAD.MOV.U32 R42, RZ, RZ, R36 ;  /* 0x000000ffff2a7224 */ /* 0x000fc400078e0024 */
[----:B------:R-:W-:Y:S02]  /*2b2c0*/  @!P1 IMAD.MOV.U32 R4, RZ, RZ, R68 ;  /* 0x000000ffff049224 */ /* 0x000fe400078e0044 */
[----:B------:R-:W-:-:S05]  /*2b2d0*/  @!P1 IMAD.MOV.U32 R5, RZ, RZ, R70 ;  /* 0x000000ffff059224 */ /* 0x000fca00078e0046 */
[----:B------:R0:W-:Y:S02]  /*2b2e0*/  @!P1 ST.E.64 desc[UR54][R2.64], R4 ;  /* 0x0000000402009985 */ /* 0x0001e4000c101b36 */
[----:B0-----:R-:W-:-:S04]  /*2b2f0*/  @!P3 LEA R2, P5, R60, R14, 0x2 ;  /* 0x0000000e3c02b211 */ /* 0x001fc800078a10ff */
[----:B------:R-:W-:Y:S01]  /*2b300*/  @!P3 LEA.HI.X R3, R60, R41, R61, 0x2, P5 ;  /* 0x000000293c03b211 */ /* 0x000fe200028f143d */
[----:B------:R-:W-:Y:S02]  /*2b310*/  IMAD.MOV.U32 R60, RZ, RZ, R58 ;  /* 0x000000ffff3c7224 */ /* 0x000fe400078e003a */
[----:B------:R-:W-:Y:S01]  /*2b320*/  IMAD.MOV.U32 R58, RZ, RZ, R56 ;  /* 0x000000ffff3a7224 */ /* 0x000fe200078e0038 */
[----:B------:R-:W-:Y:S01]  /*2b330*/  MOV R56, R54 ;  /* 0x0000003600387202 */ /* 0x000fe20000000f00 */
[----:B------:R-:W-:Y:S02]  /*2b340*/  IMAD.MOV.U32 R54, RZ, RZ, R46 ;  /* 0x000000ffff367224 */ /* 0x000fe400078e002e */
[----:B------:R-:W-:Y:S02]  /*2b350*/  IMAD.MOV.U32 R46, RZ, RZ, R42 ;  /* 0x000000ffff2e7224 */ /* 0x000fe400078e002a */
[----:B---3--:R-:W-:Y:S02]  /*2b360*/  IMAD.MOV.U32 R36, RZ, RZ, R34 ;  /* 0x000000ffff247224 */ /* 0x008fe400078e0022 */
[----:B------:R-:W-:Y:S01]  /*2b370*/  IMAD.MOV.U32 R34, RZ, RZ, R21 ;  /* 0x000000ffff227224 */ /* 0x000fe200078e0015 */
[----:B------:R-:W-:Y:S01]  /*2b380*/  MOV R21, R12 ;  /* 0x0000000c00157202 */ /* 0x000fe20000000f00 */
[----:B------:R-:W-:-:S02]  /*2b390*/  IMAD.MOV.U32 R12, RZ, RZ, R8 ;  /* 0x000000ffff0c7224 */ /* 0x000fc400078e0008 */
[----:B------:R-:W3:Y:S01]  /*2b3a0*/  LDL R8, [R1+0xec] ;  /* 0x0000ec0001087983 */ /* 0x000ee20000100800 */
[----:B------:R-:W-:Y:S02]  /*2b3b0*/  IMAD.MOV.U32 R42, RZ, RZ, R36 ;  /* 0x000000ffff2a7224 */ /* 0x000fe400078e0024 */
[----:B------:R-:W-:Y:S02]  /*2b3c0*/  IMAD.MOV.U32 R36, RZ, RZ, R21 ;  /* 0x000000ffff247224 */ /* 0x000fe400078e0015 */
[----:B------:R-:W2:Y:S01]  /*2b3d0*/  LDL R21, [R1+0x80] ;  /* 0x0000800001157983 */ /* 0x000ea20000100800 */
[----:B------:R-:W-:Y:S01]  /*2b3e0*/  ISETP.GE.AND P0, PT, R59, UR4, PT ;  /* 0x000000043b007c0c */ /* 0x000fe2000bf06270 */
[----:B------:R-:W-:Y:S01]  /*2b3f0*/  @!P2 IMAD.MOV.U32 R4, RZ, RZ, R69 ;  /* 0x000000ffff04a224 */ /* 0x000fe200078e0045 */
[----:B------:R-:W-:Y:S01]  /*2b400*/  ISETP.GE.AND P1, PT, R57, UR4, PT ;  /* 0x0000000439007c0c */ /* 0x000fe2000bf26270 */
[----:B------:R-:W-:-:S05]  /*2b410*/  @!P2 IMAD.MOV.U32 R5, RZ, RZ, R71 ;  /* 0x000000ffff05a224 */ /* 0x000fca00078e0047 */
[----:B------:R0:W-:Y:S01]  /*2b420*/  @!P2 ST.E.64 desc[UR54][R6.64], R4 ;  /* 0x000000040600a985 */ /* 0x0001e2000c101b36 */
[----:B------:R-:W-:Y:S01]  /*2b430*/  ISETP.GE.AND P2, PT, R55, UR4, PT ;  /* 0x0000000437007c0c */ /* 0x000fe2000bf46270 */
[----:B0-----:R-:W-:Y:S01]  /*2b440*/  @!P3 IMAD.MOV.U32 R4, RZ, RZ, R72 ;  /* 0x000000ffff04b224 */ /* 0x001fe200078e0048 */
[----:B------:R-:W-:Y:S02]  /*2b450*/  @!P3 MOV R5, R74 ;  /* 0x0000004a0005b202 */ /* 0x000fe40000000f00 */
[----:B------:R-:W-:-:S03]  /*2b460*/  @!P0 LEA R6, P4, R59, R14, 0x2 ;  /* 0x0000000e3b068211 */ /* 0x000fc600078810ff */
[----:B------:R0:W-:Y:S01]  /*2b470*/  @!P3 ST.E.64 desc[UR54][R2.64], R4 ;  /* 0x000000040200b985 */ /* 0x0001e2000c101b36 */
[----:B------:R-:W-:Y:S02]  /*2b480*/  @!P0 LEA.HI.X R7, R59, R41, R60, 0x2, P4 ;  /* 0x000000293b078211 */ /* 0x000fe400020f143c */
[----:B------:R-:W-:Y:S01]  /*2b490*/  ISETP.GE.AND P3, PT, R53, UR4, PT ;  /* 0x0000000435007c0c */ /* 0x000fe2000bf66270 */
[----:B0-----:R-:W-:Y:S02]  /*2b4a0*/  @!P0 IMAD.MOV.U32 R4, RZ, RZ, R73 ;  /* 0x000000ffff048224 */ /* 0x001fe400078e0049 */
[----:B------:R-:W-:Y:S01]  /*2b4b0*/  @!P0 IMAD.MOV.U32 R5, RZ, RZ, R75 ;  /* 0x000000ffff058224 */ /* 0x000fe200078e004b */
[----:B------:R-:W-:-:S04]  /*2b4c0*/  @!P1 LEA R2, P5, R57, R14, 0x2 ;  /* 0x0000000e39029211 */ /* 0x000fc800078a10ff */
        /* <DEDUP_REMOVED lines=9> */
[----:B0-----:R-:W-:Y:S01]  /*2b560*/  @!P2 IMAD.MOV.U32 R4, RZ, RZ, R77 ;  /* 0x000000ffff04a224 */ /* 0x001fe200078e004d */
[----:B------:R-:W-:Y:S02]  /*2b570*/  @!P2 MOV R5, R79 ;  /* 0x0000004f0005a202 */ /* 0x000fe40000000f00 */
[----:B------:R-:W-:-:S03]  /*2b580*/  @!P3 LEA R2, P5, R53, R14, 0x2 ;  /* 0x0000000e3502b211 */ /* 0x000fc600078a10ff */
[----:B------:R0:W-:Y:S01]  /*2b590*/  @!P2 ST.E.64 desc[UR54][R6.64], R4 ;  /* 0x000000040600a985 */ /* 0x0001e2000c101b36 */
[----:B------:R-:W-:Y:S02]  /*2b5a0*/  @!P3 LEA.HI.X R3, R53, R41, R54, 0x2, P5 ;  /* 0x000000293503b211 */ /* 0x000fe400028f1436 */
[----:B------:R-:W-:Y:S02]  /*2b5b0*/  ISETP.GE.AND P2, PT, R43, UR4, PT ;  /* 0x000000042b007c0c */ /* 0x000fe4000bf46270 */
[----:B------:R-:W-:Y:S01]  /*2b5c0*/  ISETP.GE.AND P4, PT, R35, UR4, PT ;  /* 0x0000000423007c0c */ /* 0x000fe2000bf86270 */
[----:B0-----:R-:W-:Y:S02]  /*2b5d0*/  @!P3 IMAD.MOV.U32 R4, RZ, RZ, R82 ;  /* 0x000000ffff04b224 */ /* 0x001fe400078e0052 */
[----:B------:R-:W-:Y:S01]  /*2b5e0*/  @!P3 IMAD.MOV.U32 R5, RZ, RZ, R84 ;  /* 0x000000ffff05b224 */ /* 0x000fe200078e0054 */
[----:B------:R-:W-:-:S04]  /*2b5f0*/  @!P0 LEA R6, P5, R47, R14, 0x2 ;  /* 0x0000000e2f068211 */ /* 0x000fc800078a10ff */
[----:B------:R0:W-:Y:S01]  /*2b600*/  @!P3 ST.E.64 desc[UR54][R2.64], R4 ;  /* 0x000000040200b985 */ /* 0x0001e2000c101b36 */
[----:B------:R-:W-:Y:S01]  /*2b610*/  @!P0 LEA.HI.X R7, R47, R41, R52, 0x2, P5 ;  /* 0x000000292f078211 */ /* 0x000fe200028f1434 */
[----:B0-----:R-:W-:Y:S02]  /*2b620*/  @!P0 IMAD.MOV.U32 R4, RZ, RZ, R83 ;  /* 0x000000ffff048224 */ /* 0x001fe400078e0053 */
[----:B------:R-:W-:Y:S01]  /*2b630*/  @!P0 IMAD.MOV.U32 R5, RZ, RZ, R85 ;  /* 0x000000ffff058224 */ /* 0x000fe200078e0055 */
[----:B------:R-:W-:-:S04]  /*2b640*/  @!P1 LEA R2, P3, R45, R14, 0x2 ;  /* 0x0000000e2d029211 */ /* 0x000fc800078610ff */
[----:B------:R0:W-:Y:S01]  /*2b650*/  @!P0 ST.E.64 desc[UR54][R6.64], R4 ;  /* 0x0000000406008985 */ /* 0x0001e2000c101b36 */
[-C--:B------:R-:W-:Y:S02]  /*2b660*/  @!P1 LEA.HI.X R3, R45, R41.reuse, R46, 0x2, P3 ;  /* 0x000000292d039211 */ /* 0x080fe400018f142e */
[----:B----4-:R-:W-:Y:S01]  /*2b670*/  ISETP.GE.AND P0, PT, R40, UR4, PT ;  /* 0x0000000428007c0c */ /* 0x010fe2000bf06270 */
[----:B0-----:R-:W-:Y:S01]  /*2b680*/  @!P1 IMAD.MOV.U32 R4, RZ, RZ, R86 ;  /* 0x000000ffff049224 */ /* 0x001fe200078e0056 */
[----:B------:R-:W-:Y:S02]  /*2b690*/  @!P1 MOV R5, R88 ;  /* 0x0000005800059202 */ /* 0x000fe40000000f00 */
[C---:B------:R-:W-:Y:S01]  /*2b6a0*/  @!P2 LEA R6, P3, R43.reuse, R14, 0x2 ;  /* 0x0000000e2b06a211 */ /* 0x040fe200078610ff */
[----:B------:R-:W-:Y:S02]  /*2b6b0*/  @!P2 IMAD.MOV.U32 R88, RZ, RZ, R87 ;  /* 0x000000ffff58a224 */ /* 0x000fe400078e0057 */
[----:B------:R0:W-:Y:S01]  /*2b6c0*/  @!P1 ST.E.64 desc[UR54][R2.64], R4 ;  /* 0x0000000402009985 */ /* 0x0001e2000c101b36 */
[----:B------:R-:W-:-:S02]  /*2b6d0*/  @!P2 LEA.HI.X R7, R43, R41, R44, 0x2, P3 ;  /* 0x000000292b07a211 */ /* 0x000fc400018f142c */
[----:B-----5:R-:W-:-:S03]  /*2b6e0*/  ISETP.GE.AND P1, PT, R24, UR4, PT ;  /* 0x0000000418007c0c */ /* 0x020fc6000bf26270 */
[----:B------:R1:W-:Y:S01]  /*2b6f0*/  @!P2 ST.E.64 desc[UR54][R6.64], R88 ;  /* 0x000000580600a985 */ /* 0x0003e2000c101b36 */
[----:B------:R-:W-:Y:S02]  /*2b700*/  ISETP.GE.AND P2, PT, R12, UR4, PT ;  /* 0x000000040c007c0c */ /* 0x000fe4000bf46270 */
[----:B0-----:R-:W-:-:S04]  /*2b710*/  @!P4 LEA R2, P5, R35, R14, 0x2 ;  /* 0x0000000e2302c211 */ /* 0x001fc800078a10ff */
[-C--:B------:R-:W-:Y:S01]  /*2b720*/  @!P4 LEA.HI.X R3, R35, R41.reuse, R37, 0x2, P5 ;  /* 0x000000292303c211 */ /* 0x080fe200028f1425 */
[----:B-1----:R-:W-:Y:S01]  /*2b730*/  @!P4 IMAD.MOV.U32 R6, RZ, RZ, R90 ;  /* 0x000000ffff06c224 */ /* 0x002fe200078e005a */
[----:B------:R-:W-:Y:S01]  /*2b740*/  @!P4 MOV R7, R92 ;  /* 0x0000005c0007c202 */ /* 0x000fe20000000f00 */
[----:B------:R-:W-:Y:S01]  /*2b750*/  IMAD.MOV.U32 R37, RZ, RZ, R33 ;  /* 0x000000ffff257224 */ /* 0x000fe200078e0021 */
[----:B------:R-:W-:Y:S01]  /*2b760*/  @!P1 LEA R4, P5, R24, R14, 0x2 ;  /* 0x0000000e18049211 */ /* 0x000fe200078a10ff */
[----:B------:R-:W-:Y:S02]  /*2b770*/  IMAD.MOV.U32 R35, RZ, RZ, R9 ;  /* 0x000000ffff237224 */ /* 0x000fe400078e0009 */
[----:B------:R0:W-:Y:S01]  /*2b780*/  @!P4 ST.E.64 desc[UR54][R2.64], R6 ;  /* 0x000000060200c985 */ /* 0x0001e2000c101b36 */
[----:B------:R-:W-:Y:S01]  /*2b790*/  ISETP.GE.AND P4, PT, R36, UR4, PT ;  /* 0x0000000424007c0c */ /* 0x000fe2000bf86270 */
[----:B------:R-:W-:Y:S01]  /*2b7a0*/  @!P0 IMAD.MOV.U32 R92, RZ, RZ, R91 ;  /* 0x000000ffff5c8224 */ /* 0x000fe200078e005b */
[----:B------:R-:W-:Y:S01]  /*2b7b0*/  @!P1 LEA.HI.X R5, R24, R41, R26, 0x2, P5 ;  /* 0x0000002918059211 */ /* 0x000fe200028f141a */
[----:B------:R-:W-:-:S02]  /*2b7c0*/  IMAD.MOV.U32 R26, RZ, RZ, R10 ;  /* 0x000000ffff1a7224 */ /* 0x000fc400078e000a */
[----:B------:R-:W-:Y:S02]  /*2b7d0*/  IMAD.MOV.U32 R24, RZ, RZ, R11 ;  /* 0x000000ffff187224 */ /* 0x000fe400078e000b */
[----:B0-----:R-:W-:Y:S02]  /*2b7e0*/  @!P1 IMAD.MOV.U32 R2, RZ, RZ, R94 ;  /* 0x000000ffff029224 */ /* 0x001fe400078e005e */
[----:B------:R-:W-:Y:S01]  /*2b7f0*/  @!P1 IMAD.MOV.U32 R3, RZ, RZ, R96 ;  /* 0x000000ffff039224 */ /* 0x000fe200078e0060 */
[----:B------:R-:W-:Y:S01]  /*2b800*/  @!P2 MOV R96, R95 ;  /* 0x0000005f0060a202 */ /* 0x000fe20000000f00 */
        /* <DEDUP_REMOVED lines=12> */
[----:B------:R-:W-:Y:S01]  /*2b8d0*/  @!P3 LEA R12, P5, R34, R14, 0x2 ;  /* 0x0000000e220cb211 */ /* 0x000fe200078a10ff */
[----:B0-----:R-:W-:-:S02]  /*2b8e0*/  @!P4 IMAD.MOV.U32 R2, RZ, RZ, R98 ;  /* 0x000000ffff02c224 */ /* 0x001fc400078e0062 */
[----:B------:R-:W-:Y:S01]  /*2b8f0*/  @!P4 IMAD.MOV.U32 R3, RZ, RZ, R100 ;  /* 0x000000ffff03c224 */ /* 0x000fe200078e0064 */
[----:B------:R-:W-:Y:S01]  /*2b900*/  @!P3 LEA.HI.X R13, R34, R41, R35, 0x2, P5 ;  /* 0x00000029220db211 */ /* 0x000fe200028f1423 */
[----:B------:R-:W-:Y:S01]  /*2b910*/  @!P3 IMAD.MOV.U32 R100, RZ, RZ, R99 ;  /* 0x000000ffff64b224 */ /* 0x000fe200078e0063 */
[----:B------:R-:W-:Y:S01]  /*2b920*/  @!P2 ST.E.64 desc[UR54][R10.64], R96 ;  /* 0x000000600a00a985 */ /* 0x000fe2000c101b36 */
[----:B------:R-:W-:-:S03]  /*2b930*/  @!P0 LEA R4, P2, R32, R14, 0x2 ;  /* 0x0000000e20048211 */ /* 0x000fc600078410ff */
[----:B------:R0:W-:Y:S01]  /*2b940*/  @!P4 ST.E.64 desc[UR54][R6.64], R2 ;  /* 0x000000020600c985 */ /* 0x0001e2000c101b36 */
[----:B------:R-:W-:Y:S02]  /*2b950*/  ISETP.GE.AND P4, PT, R25, UR4, PT ;  /* 0x0000000419007c0c */ /* 0x000fe4000bf86270 */
[----:B------:R-:W-:Y:S01]  /*2b960*/  ISETP.GE.AND P5, PT, R21, UR4, PT ;  /* 0x0000000415007c0c */ /* 0x000fe2000bfa6270 */
        /* <DEDUP_REMOVED lines=29> */
.L_x_2941:
        /* <DEDUP_REMOVED lines=13> */
[----:B------:R-:W-:Y:S01]  /*2bc10*/  @P1 IADD3 R4, P2, R4, UR6, RZ ;  /* 0x0000000604041c10 */ /* 0x000fe2000ff5e0ff */
[----:B------:R-:W-:Y:S01]  /*2bc20*/  IMAD.U32 R20, RZ, RZ, UR4 ;  /* 0x00000004ff147e24 */ /* 0x000fe2000f8e00ff */
[----:B------:R2:W5:Y:S02]  /*2bc30*/  @P0 LDG.E R15, desc[UR54][R2.64] ;  /* 0x00000036020f0981 */ /* 0x000564000c1e1900 */
[----:B------:R-:W-:-:S05]  /*2bc40*/  @P1 IADD3.X R5, R0, UR7, RZ, P2, !PT ;  /* 0x0000000700051c10 */ /* 0x000fca00097fe4ff */
[----:B------:R2:W5:Y:S01]  /*2bc50*/  @P1 LDG.E R20, desc[UR54][R4.64] ;  /* 0x0000003604141981 */ /* 0x000562000c1e1900 */
[----:B-1----:R-:W-:Y:S02]  /*2bc60*/  IADD3 R0, R28, -0x80, RZ ;  /* 0xffffff801c007810 */ /* 0x002fe40007ffe0ff */
[----:B------:R-:W-:Y:S02]  /*2bc70*/  ISETP.GT.AND P2, PT, R167, 0x1, PT ;  /* 0x00000001a700780c */ /* 0x000fe40003f44270 */
[----:B------:R-:W-:Y:S01]  /*2bc80*/  ISETP.GT.AND P3, PT, R0, 0x7f, PT ;  /* 0x0000007f0000780c */ /* 0x000fe20003f64270 */
[----:B------:R-:W-:-:S12]  /*2bc90*/  @P1 BRA `(.L_x_2960) ;  /* 0x0000000000101947 */ /* 0x000fd80003800000 */
[----:B------:R-:W-:Y:S05]  /*2bca0*/  @!P0 BRA `(.L_x_2960) ;  /* 0x00000000000c8947 */ /* 0x000fea0003800000 */
[----:B--2---:R-:W2:Y:S04]  /*2bcb0*/  LDG.E R5, desc[UR54][R2.64] ;  /* 0x0000003602057981 */ /* 0x004ea8000c1e1900 */
[----:B-----5:R-:W2:Y:S02]  /*2bcc0*/  LDG.E R20, desc[UR54][R2.64+0x4] ;  /* 0x0000043602147981 */ /* 0x020ea4000c1e1900 */
[----:B--2---:R-:W-:-:S07]  /*2bcd0*/  IMAD.IADD R20, R20, 0x1, -R5 ;  /* 0x0000000114147824 */ /* 0x004fce00078e0a05 */
.L_x_2960:
        /* <DEDUP_REMOVED lines=9> */
[----:B-1----:R-:W-:Y:S01]  /*2bd70*/  IMAD R0, R20, R33, RZ ;  /* 0x0000002114007224 */ /* 0x002fe200078e02ff */
[----:B--2---:R-:W-:-:S04]  /*2bd80*/  IADD3 R27, R2, -0x80, R28 ;  /* 0xffffff80021b7810 */ /* 0x004fc80007ffe01c */
[----:B------:R-:W-:-:S13]  /*2bd90*/  ISETP.GE.AND P0, PT, R27, R0, PT ;  /* 0x000000001b00720c */ /* 0x000fda0003f06270 */
[----:B------:R-:W-:Y:S05]  /*2bda0*/  @P0 BRA `(.L_x_2962) ;  /* 0x0000000000b00947 */ /* 0x000fea0003800000 */
[----:B------:R-:W2:Y:S01]  /*2bdb0*/  LDL.LU R32, [R1+0x74] ;  /* 0x0000740001207983 */ /* 0x000ea20000300800 */
[----:B------:R-:W-:Y:S01]  /*2bdc0*/  IMAD.MOV.U32 R0, RZ, RZ, 0x9b8 ;  /* 0x000009b8ff007424 */ /* 0x000fe200078e00ff */
[----:B------:R-:W-:Y:S01]  /*2bdd0*/  ISETP.GT.AND P3, PT, R167, 0x1, PT ;  /* 0x00000001a700780c */ /* 0x000fe20003f64270 */
[----:B------:R-:W1:Y:S01]  /*2bde0*/  LDC.64 R2, c[0x0][0xba8] ;  /* 0x0002ea00ff027b82 */ /* 0x000e620000000a00 */
        /* <DEDUP_REMOVED lines=20> */
[----:B------:R-:W-:Y:S01]  /*2bf30*/  IMAD.MOV R0, RZ, RZ, -R21 ;  /* 0x000000ffff007224 */ /* 0x000fe200078e0a15 */
[----:B------:R-:W-:-:S03]  /*2bf40*/  IADD3 R11, R9, R11, RZ ;  /* 0x0000000b090b7210 */ /* 0x000fc60007ffe0ff */
[----:B------:R-:W-:Y:S01]  /*2bf50*/  IMAD R9, R33, R0, R27 ;  /* 0x0000000021097224 */ /* 0x000fe200078e021b */
[----:B------:R-:W-:-:S04]  /*2bf60*/  IADD3.X R0, R11, R13, R14, P0, P1 ;  /* 0x0000000d0b007210 */ /* 0x000fc800007e240e */
[----:B------:R-:W-:Y:S02]  /*2bf70*/  SHF.R.S32.HI R11, RZ, 0x1f, R9 ;  /* 0x0000001fff0b7819 */ /* 0x000fe40000011409 */
[----:B--2---:R-:W-:-:S05]  /*2bf80*/  SEL R37, R32, RZ, P3 ;  /* 0x000000ff20257207 */ /* 0x004fca0001800000 */
[-C--:B------:R-:W-:Y:S02]  /*2bf90*/  IMAD R35, R7, R37.reuse, RZ ;  /* 0x0000002507237224 */ /* 0x080fe400078e02ff */
[----:B------:R-:W-:-:S04]  /*2bfa0*/  IMAD.WIDE.U32 R6, R6, R37, RZ ;  /* 0x0000002506067225 */ /* 0x000fc800078e00ff */
[----:B------:R-:W-:Y:S01]  /*2bfb0*/  IMAD.IADD R7, R35, 0x1, R7 ;  /* 0x0000000123077824 */ /* 0x000fe200078e0207 */
[----:B------:R-:W-:Y:S02]  /*2bfc0*/  IADD3 R6, P0, P1, R21, R12, R6 ;  /* 0x0000000c15067210 */ /* 0x000fe4000791e006 */
        /* <DEDUP_REMOVED lines=10> */
.L_x_2962:
[----:B------:R-:W-:Y:S05]  /*2c070*/  BSYNC B1 ;  /* 0x0000000000017941 */ /* 0x000fea0003800000 */
.L_x_2961:
        /* <DEDUP_REMOVED lines=25> */
[----:B------:R-:W-:-:S07]  /*2c210*/  IMAD.IADD R3, R3, 0x1, R7 ;  /* 0x0000000103037824 */ /* 0x000fce00078e0207 */
[----:B------:R-:W3:Y:S01]  /*2c220*/  @P0 LDC R11, c[0x0][0xbf0] ;  /* 0x0002fc00ff0b0b82 */ /* 0x000ee20000000800 */
[----:B--2---:R-:W-:-:S04]  /*2c230*/  IMAD.IADD R9, R26, 0x1, R0 ;  /* 0x000000011a097824 */ /* 0x004fc800078e0200 */
        /* <DEDUP_REMOVED lines=10> */
[----:B------:R-:W-:Y:S02]  /*2c2e0*/  SHF.R.S32.HI R0, RZ, 0x1f, R7 ;  /* 0x0000001fff007819 */ /* 0x000fe40000011407 */
[----:B------:R-:W-:-:S03]  /*2c2f0*/  IADD3 R3, R3, R5, RZ ;  /* 0x0000000503037210 */ /* 0x000fc60007ffe0ff */
        /* <DEDUP_REMOVED lines=17> */
.L_x_3288:
        /* <DEDUP_REMOVED lines=18> */
.L_x_2965:
[----:B------:R-:W-:Y:S05]  /*2c530*/  BSYNC B1 ;  /* 0x0000000000017941 */ /* 0x000fea0003800000 */
.L_x_2964:
[----:B------:R-:W-:-:S03]  /*2c540*/  UMOV UR4, 0xffffffff ;  /* 0xffffffff00047882 */ /* 0x000fc60000000000 */
[----:B------:R-:W-:Y:S05]  /*2c550*/  BRA.DIV UR4, `(.L_x_2966) ;  /* 0x000000da04107947 */ /* 0x000fea000b800000 */
[----:B--2---:R2:W0:Y:S04]  /*2c560*/  SHFL.IDX PT, R0, R3, 0x1, 0x181f ;  /* 0x00381f0003007f89 */ /* 0x00442800000e0000 */
[----:B---34-:R2:W3:Y:S02]  /*2c570*/  SHFL.IDX PT, R14, R2, 0x1, 0x181f ;  /* 0x00381f00020e7f89 */ /* 0x0184e400000e0000 */
.L_x_3292:
        /* <DEDUP_REMOVED lines=17> */
.L_x_2968:
[----:B------:R-:W-:Y:S05]  /*2c690*/  BSYNC B1 ;  /* 0x0000000000017941 */ /* 0x000fea0003800000 */
.L_x_2967:
[----:B------:R-:W-:-:S03]  /*2c6a0*/  UMOV UR4, 0xffffffff ;  /* 0xffffffff00047882 */ /* 0x000fc60000000000 */
[----:B------:R-:W-:Y:S05]  /*2c6b0*/  BRA.DIV UR4, `(.L_x_2969) ;  /* 0x000000da04007947 */ /* 0x000fea000b800000 */
[----:B0-----:R0:W0:Y:S04]  /*2c6c0*/  SHFL.IDX PT, R0, R3, 0x2, 0x181f ;  /* 0x00581f0003007f89 */ /* 0x00102800000e0000 */
[----:B---34-:R3:W4:Y:S02]  /*2c6d0*/  SHFL.IDX PT, R14, R2, 0x2, 0x181f ;  /* 0x00581f00020e7f89 */ /* 0x01872400000e0000 */
.L_x_3296:
        /* <DEDUP_REMOVED lines=17> */
.L_x_2971:
[----:B------:R-:W-:Y:S05]  /*2c7f0*/  BSYNC B1 ;  /* 0x0000000000017941 */ /* 0x000fea0003800000 */
.L_x_2970:
[----:B------:R-:W-:-:S03]  /*2c800*/  UMOV UR4, 0xffffffff ;  /* 0xffffffff00047882 */ /* 0x000fc60000000000 */
[----:B------:R-:W-:Y:S05]  /*2c810*/  BRA.DIV UR4, `(.L_x_2972) ;  /* 0x000000d604f07947 */ /* 0x000fea000b800000 */
[----:B0-----:R0:W0:Y:S04]  /*2c820*/  SHFL.IDX PT, R0, R3, 0x3, 0x181f ;  /* 0x00781f0003007f89 */ /* 0x00102800000e0000 */
[----:B----4-:R4:W0:Y:S02]  /*2c830*/  SHFL.IDX PT, R14, R2, 0x3, 0x181f ;  /* 0x00781f00020e7f89 */ /* 0x01082400000e0000 */
.L_x_3300:
        /* <DEDUP_REMOVED lines=16> */
.L_x_2955:
[----:B------:R-:W-:Y:S05]  /*2c940*/  BSYNC B0 ;  /* 0x0000000000007941 */ /* 0x000fea0003800000 */
.L_x_2940:
[----:B------:R-:W-:Y:S02]  /*2c950*/  ULDC UR4, c[0x0][0xc3c] ;  /* 0x00030f0000047ab9 */ /* 0x000fe40000000800 */
[----:B------:R-:W-:-:S13]  /*2c960*/  ISETP.GE.AND P0, PT, R31, UR4, PT ;  /* 0x000000041f007c0c */ /* 0x000fda000bf06270 */
[----:B------:R-:W-:Y:S05]  /*2c970*/  @!P0 BRA `(.L_x_2973) ;  /* 0xfffffd5000108947 */ /* 0x000fea000383ffff */
[----:B------:R-:W-:Y:S05]  /*2c980*/  BRA `(.L_x_2748) ;  /* 0x00000090004c7947 */ /* 0x000fea0003800000 */
.L_x_2746:
        /* <DEDUP_REMOVED lines=60> */
.L_x_2977:
[----:B------:R-:W0:Y:S01]  /*2cd50*/  LDC R0, c[0x0][0xc3c] ;  /* 0x00030f00ff007b82 */ /* 0x000e220000000800 */
[----:B------:R-:W-:Y:S01]  /*2cd60*/  UIADD3 UR4, UR4, 0x1f, URZ ;  /* 0x0000001f04047890 */ /* 0x000fe2000fffe03f */
[----:B------:R-:W-:Y:S02]  /*2cd70*/  ULDC UR7, c[0x0][0xc3c] ;  /* 0x00030f0000077ab9 */ /* 0x000fe40000000800 */
[----:B-1----:R-:W-:-:S03]  /*2cd80*/  MOV R19, UR7 ;  /* 0x0000000700137c02 */ /* 0x002fc60008000f00 */
        /* <DEDUP_REMOVED lines=33> */
.L_x_2975:
        /* <DEDUP_REMOVED lines=11> */
[----:B------:R-:W-:-:S06]  /*2d050*/  IADD3 R16, R19, -0x1, RZ ;  /* 0xffffffff13107810 */ /* 0x000fcc0007ffe0ff */
[----:B------:R0:W1:Y:S02]  /*2d060*/  SHFL.IDX PT, R16, R5, R16, 0x1f ;  /* 0x00001f1005107589 */ /* 0x00006400000e0000 */
.L_x_2978:
        /* <DEDUP_REMOVED lines=25> */
[-C--:B------:R-:W-:Y:S01]  /*2d200*/  @!P1 IADD3 R3, R3, -R12.reuse, RZ ;  /* 0x8000000c03039210 */ /* 0x080fe20007ffe0ff */
[----:B------:R-:W-:Y:S01]  /*2d210*/  @!P1 VIADD R2, R2, 0x1 ;  /* 0x0000000102029836 */ /* 0x000fe20000000000 */
[----:B------:R-:W-:Y:S02]  /*2d220*/  ISETP.NE.AND P1, PT, R0, RZ, PT ;  /* 0x000000ff0000720c */ /* 0x000fe40003f25270 */
[----:B------:R-:W-:Y:S02]  /*2d230*/  ISETP.GE.U32.AND P0, PT, R3, R12, PT ;  /* 0x0000000c0300720c */ /* 0x000fe40003f06070 */
[----:B------:R-:W0:Y:S11]  /*2d240*/  F2I.FTZ.U32.TRUNC.NTZ R3, R10 ;  /* 0x0000000a00037305 */ /* 0x000e36000021f000 */
[----:B------:R-:W-:-:S04]  /*2d250*/  @P0 VIADD R2, R2, 0x1 ;  /* 0x0000000102020836 */ /* 0x000fc80000000000 */
[----:B------:R-:W-:Y:S01]  /*2d260*/  IMAD.MOV.U32 R8, RZ, RZ, R2 ;  /* 0x000000ffff087224 */ /* 0x000fe200078e0002 */
[----:B------:R-:W-:Y:S01]  /*2d270*/  IABS R2, R9 ;  /* 0x0000000900027213 */ /* 0x000fe20000000000 */
[----:B0-----:R-:W-:-:S03]  /*2d280*/  IMAD.MOV R11, RZ, RZ, -R3 ;  /* 0x000000ffff0b7224 */ /* 0x001fc600078e0a03 */
[----:B------:R-:W-:Y:S01]  /*2d290*/  @!P2 IADD3 R8, -R8, RZ, RZ ;  /* 0x000000ff0808a210 */ /* 0x000fe20007ffe1ff */
[----:B------:R-:W-:Y:S01]  /*2d2a0*/  IMAD.MOV R10, RZ, RZ, -R2 ;  /* 0x000000ffff0a7224 */ /* 0x000fe200078e0a02 */
[----:B------:R-:W-:Y:S01]  /*2d2b0*/  @!P1 LOP3.LUT R8, RZ, R0, RZ, 0x33, !PT ;  /* 0x00000000ff089212 */ /* 0x000fe200078e33ff */
[----:B------:R-:W-:Y:S02]  /*2d2c0*/  IMAD R11, R11, R4, RZ ;  /* 0x000000040b0b7224 */ /* 0x000fe400078e02ff */
[----:B------:R-:W-:Y:S01]  /*2d2d0*/  IMAD.MOV.U32 R2, RZ, RZ, RZ ;  /* 0x000000ffff027224 */ /* 0x000fe200078e00ff */
[----:B------:R-:W-:-:S03]  /*2d2e0*/  IABS R6, R8 ;  /* 0x0000000800067213 */ /* 0x000fc60000000000 */
[----:B------:R-:W-:-:S04]  /*2d2f0*/  IMAD.HI.U32 R2, R3, R11, R2 ;  /* 0x0000000b03027227 */ /* 0x000fc800078e0002 */
[----:B------:R-:W-:Y:S02]  /*2d300*/  IMAD.MOV.U32 R3, RZ, RZ, R6 ;  /* 0x000000ffff037224 */ /* 0x000fe400078e0006 */
[----:B------:R-:W-:Y:S02]  /*2d310*/  IMAD.MOV.U32 R6, RZ, RZ, R10 ;  /* 0x000000ffff067224 */ /* 0x000fe400078e000a */
[----:B------:R-:W-:-:S04]  /*2d320*/  IMAD.HI.U32 R2, R2, R3, RZ ;  /* 0x0000000302027227 */ /* 0x000fc800078e00ff */
[----:B------:R-:W-:-:S05]  /*2d330*/  IMAD R3, R2, R6, R3 ;  /* 0x0000000602037224 */ /* 0x000fca00078e0203 */
[----:B------:R-:W-:-:S13]  /*2d340*/  ISETP.GT.U32.AND P1, PT, R4, R3, PT ;  /* 0x000000030400720c */ /* 0x000fda0003f24070 */
[----:B------:R-:W-:Y:S01]  /*2d350*/  @!P1 IMAD.IADD R3, R3, 0x1, -R4 ;  /* 0x0000000103039824 */ /* 0x000fe200078e0a04 */
[----:B------:R-:W-:Y:S02]  /*2d360*/  @!P1 IADD3 R2, R2, 0x1, RZ ;  /* 0x0000000102029810 */ /* 0x000fe40007ffe0ff */
        /* <DEDUP_REMOVED lines=11> */
[----:B------:R-:W-:-:S03]  /*2d420*/  IMAD R2, R0, R3, R5 ;  /* 0x0000000300027224 */ /* 0x000fc600078e0205 */
[----:B------:R-:W-:Y:S01]  /*2d430*/  LEA R18, R18, R9, 0x10 ;  /* 0x0000000912127211 */ /* 0x000fe200078e80ff */
[----:B------:R-:W-:Y:S06]  /*2d440*/  BRA `(.L_x_2980) ;  /* 0x0000000000f47947 */ /* 0x000fec0003800000 */
.L_x_2979:
        /* <DEDUP_REMOVED lines=41> */
[----:B0-----:R-:W-:-:S05]  /*2d6e0*/  IADD3 R9, RZ, -R3, RZ ;  /* 0x80000003ff097210 */ /* 0x001fca0007ffe0ff */
        /* <DEDUP_REMOVED lines=15> */
[----:B------:R-:W-:-:S06]  /*2d7e0*/  @P0 IADD3 R2, R2, 0x1, RZ ;  /* 0x0000000102020810 */ /* 0x000fcc0007ffe0ff */
[----:B------:R-:W-:Y:S01]  /*2d7f0*/  @!P2 IMAD.MOV R2, RZ, RZ, -R2 ;  /* 0x000000ffff02a224 */ /* 0x000fe200078e0a02 */
[----:B------:R-:W-:-:S05]  /*2d800*/  @!P1 LOP3.LUT R2, RZ, R11, RZ, 0x33, !PT ;  /* 0x0000000bff029212 */ /* 0x000fca00078e33ff */
[----:B------:R-:W-:-:S07]  /*2d810*/  IMAD R18, R2, R18, R3 ;  /* 0x0000001202127224 */ /* 0x000fce00078e0203 */
.L_x_2980:
[----:B------:R-:W-:-:S05]  /*2d820*/  LOP3.LUT R17, RZ, R2, RZ, 0x33, !PT ;  /* 0x00000002ff117212 */ /* 0x000fca00078e33ff */
[----:B------:R-:W-:Y:S01]  /*2d830*/  IMAD.IADD R17, R0, 0x1, R17 ;  /* 0x0000000100117824 */ /* 0x000fe200078e0211 */
[----:B------:R-:W-:Y:S06]  /*2d840*/  BRA `(.L_x_2981) ;  /* 0x00000000000c7947 */ /* 0x000fec0003800000 */
.L_x_2976:
[----:B------:R-:W-:Y:S01]  /*2d850*/  IMAD.MOV.U32 R17, RZ, RZ, RZ ;  /* 0x000000ffff117224 */ /* 0x000fe200078e00ff */
[----:B------:R-:W-:Y:S01]  /*2d860*/  MOV R18, RZ ;  /* 0x000000ff00127202 */ /* 0x000fe20000000f00 */
[----:B------:R-:W-:-:S07]  /*2d870*/  IMAD.U32 R16, RZ, RZ, UR6 ;  /* 0x00000006ff107e24 */ /* 0x000fce000f8e00ff */
.L_x_2981:
[----:B------:R-:W-:-:S13]  /*2d880*/  ISETP.NE.AND P0, PT, R7, RZ, PT ;  /* 0x000000ff0700720c */ /* 0x000fda0003f05270 */
[----:B------:R-:W0:Y:S01]  /*2d890*/  @!P0 S2R R3, SR_CgaCtaId ;  /* 0x0000000000038919 */ /* 0x000e220000008800 */
[----:B------:R-:W-:-:S04]  /*2d8a0*/  @!P0 MOV R0, 0x400 ;  /* 0x0000040000008802 */ /* 0x000fc80000000f00 */
[----:B0-----:R-:W-:-:S05]  /*2d8b0*/  @!P0 LEA R0, R3, R0, 0x18 ;  /* 0x0000000003008211 */ /* 0x001fca00078ec0ff */
[----:B------:R2:W-:Y:S01]  /*2d8c0*/  @!P0 STS.128 [R0+0x334d0], R16 ;  /* 0x0334d01000008388 */ /* 0x0005e20000000c00 */
[----:B------:R-:W-:Y:S06]  /*2d8d0*/  BAR.ARV 0x5, 0x180 ;  /* 0x0146000000007b1d */ /* 0x000fec0000002000 */
.L_x_2974:
        /* <DEDUP_REMOVED lines=18> */
[C---:B0-----:R-:W-:Y:S01]  /*2da00*/  IMAD.SHL.U32 R2, R9.reuse, 0x40, RZ ;  /* 0x0000004009027824 */ /* 0x041fe200078e00ff */
[C---:B------:R-:W-:Y:S01]  /*2da10*/  LOP3.LUT R11, R9.reuse, 0x7f, RZ, 0xc0, !PT ;  /* 0x0000007f090b7812 */ /* 0x040fe200078ec0ff */
[C---:B------:R-:W-:Y:S01]  /*2da20*/  IMAD.SHL.U32 R36, R9.reuse, 0x10, RZ ;  /* 0x0000001009247824 */ /* 0x040fe200078e00ff */
[----:B------:R-:W-:Y:S01]  /*2da30*/  SHF.R.U32.HI R3, RZ, 0x1, R9 ;  /* 0x00000001ff037819 */ /* 0x000fe20000011609 */
[----:B------:R-:W-:Y:S01]  /*2da40*/  IMAD.SHL.U32 R6, R9, 0x2, RZ ;  /* 0x0000000209067824 */ /* 0x000fe200078e00ff */
[----:B--2---:R-:W-:Y:S01]  /*2da50*/  LOP3.LUT R0, R2, 0x180, RZ, 0xc0, !PT ;  /* 0x0000018002007812 */ /* 0x004fe200078ec0ff */
[----:B------:R-:W-:Y:S01]  /*2da60*/  IMAD.SHL.U32 R4, R11, 0x10, RZ ;  /* 0x000000100b047824 */ /* 0x000fe200078e00ff */
[----:B------:R-:W-:Y:S01]  /*2da70*/  LOP3.LUT R5, R36, 0x1b0, RZ, 0xc0, !PT ;  /* 0x000001b024057812 */ /* 0x000fe200078ec0ff */
[----:B------:R-:W-:Y:S01]  /*2da80*/  IMAD.SHL.U32 R8, R9, 0x4, RZ ;  /* 0x0000000409087824 */ /* 0x000fe200078e00ff */
[----:B------:R-:W-:-:S02]  /*2da90*/  LOP3.LUT R3, R0, 0x30, R3, 0xf8, !PT ;  /* 0x0000003000037812 */ /* 0x000fc400078ef803 */
[----:B------:R-:W-:Y:S02]  /*2daa0*/  SHF.L.U32 R0, R9, 0x5, RZ ;  /* 0x0000000509007819 */ /* 0x000fe400000006ff */
[----:B------:R-:W-:Y:S02]  /*2dab0*/  LOP3.LUT R6, R5, 0x30, R6, 0x78, !PT ;  /* 0x0000003005067812 */ /* 0x000fe400078e7806 */
[----:B------:R-:W-:Y:S02]  /*2dac0*/  LOP3.LUT R5, R0, 0x80, RZ, 0xc0, !PT ;  /* 0x0000008000057812 */ /* 0x000fe400078ec0ff */
[----:B------:R-:W-:Y:S01]  /*2dad0*/  LOP3.LUT R7, R4, 0x600, RZ, 0xc0, !PT ;  /* 0x0000060004077812 */ /* 0x000fe200078ec0ff */
[----:B------:R-:W-:Y:S01]  /*2dae0*/  IMAD.SHL.U32 R4, R9, 0x8, RZ ;  /* 0x0000000809047824 */ /* 0x000fe200078e00ff */
[----:B------:R-:W-:Y:S02]  /*2daf0*/  LOP3.LUT R5, R5, 0x10, R9, 0xf8, !PT ;  /* 0x0000001005057812 */ /* 0x000fe400078ef809 */
[----:B------:R-:W-:-:S02]  /*2db00*/  LOP3.LUT R9, R7, 0x40, R36, 0xf8, !PT ;  /* 0x0000004007097812 */ /* 0x000fc400078ef824 */
[----:B------:R-:W-:Y:S02]  /*2db10*/  LOP3.LUT R3, R3, 0x30, R4, 0x78, !PT ;  /* 0x0000003003037812 */ /* 0x000fe400078e7804 */
[----:B------:R-:W-:Y:S02]  /*2db20*/  LOP3.LUT R7, R7, 0x60, R0, 0xf8, !PT ;  /* 0x0000006007077812 */ /* 0x000fe400078ef800 */
[----:B------:R-:W-:Y:S02]  /*2db30*/  LOP3.LUT R10, R9, R6, RZ, 0xfc, !PT ;  /* 0x00000006090a7212 */ /* 0x000fe400078efcff */
[----:B------:R-:W-:Y:S02]  /*2db40*/  LOP3.LUT R2, R3, 0x640, R2, 0xf8, !PT ;  /* 0x0000064003027812 */ /* 0x000fe400078ef802 */
[----:B------:R-:W-:Y:S01]  /*2db50*/  LOP3.LUT R5, R5, 0x10, R8, 0x78, !PT ;  /* 0x0000001005057812 */ /* 0x000fe200078e7808 */
[----:B------:R-:W-:Y:S01]  /*2db60*/  STL [R1+0x10], R10 ;  /* 0x0000100a01007387 */ /* 0x000fe20000100800 */
[----:B------:R-:W-:-:S02]  /*2db70*/  LOP3.LUT R4, R7, 0x100, R0, 0xf8, !PT ;  /* 0x0000010007047812 */ /* 0x000fc400078ef800 */
[----:B------:R-:W-:Y:S01]  /*2db80*/  SHF.R.U32.HI R3, RZ, 0x2, R11 ;  /* 0x00000002ff037819 */ /* 0x000fe2000001160b */
[----:B------:R0:W-:Y:S01]  /*2db90*/  STL [R1+0x18], R2 ;  /* 0x0000180201007387 */ /* 0x0001e20000100800 */
[----:B------:R-:W-:Y:S02]  /*2dba0*/  LOP3.LUT R36, R36, 0x30, RZ, 0xc0, !PT ;  /* 0x0000003024247812 */ /* 0x000fe400078ec0ff */
[----:B------:R-:W-:Y:S02]  /*2dbb0*/  LOP3.LUT R0, R3, 0x60, R0, 0xf8, !PT ;  /* 0x0000006003007812 */ /* 0x000fe400078ef800 */
[----:B------:R-:W-:Y:S02]  /*2dbc0*/  LOP3.LUT R3, R36, 0x80, RZ, 0xfc, !PT ;  /* 0x0000008024037812 */ /* 0x000fe400078efcff */
[----:B0-----:R-:W-:-:S05]  /*2dbd0*/  LOP3.LUT R2, R4, R5, RZ, 0xfc, !PT ;  /* 0x0000000504027212 */ /* 0x001fca00078efcff */
[----:B------:R1:W-:Y:S04]  /*2dbe0*/  STL [R1+0x14], R2 ;  /* 0x0000140201007387 */ /* 0x0003e80000100800 */
[----:B------:R-:W-:Y:S01]  /*2dbf0*/  STL [R1+0x34], RZ ;  /* 0x000034ff01007387 */ /* 0x000fe20000100800 */
[----:B-1----:R-:W-:-:S04]  /*2dc00*/  MOV R2, UR4 ;  /* 0x0000000400027c02 */ /* 0x002fc80008000f00 */
[----:B------:R-:W-:Y:S01]  /*2dc10*/  LEA R22, R2, R22, 0x18 ;  /* 0x0000001602167211 */ /* 0x000fe200078ec0ff */
[----:B------:R0:W-:Y:S02]  /*2dc20*/  STL [R1+0x8], R2 ;  /* 0x0000080201007387 */ /* 0x0001e40000100800 */
[----:B0-----:R-:W-:Y:S02]  /*2dc30*/  LOP3.LUT R2, R36, 0x40, RZ, 0xfc, !PT ;  /* 0x0000004024027812 */ /* 0x001fe400078efcff */
[----:B------:R-:W-:Y:S01]  /*2dc40*/  LOP3.LUT R2, R0, 0x80, RZ, 0xfc, !PT ;  /* 0x0000008000027812 */ /* 0x000fe200078efcff */
[----:B------:R-:W-:-:S05]  /*2dc50*/  IMAD.IADD R0, R22, 0x1, R10 ;  /* 0x0000000116007824 */ /* 0x000fca00078e020a */
[----:B------:R0:W-:Y:S02]  /*2dc60*/  STL [R1+0x1c], R0 ;  /* 0x00001c0001007387 */ /* 0x0001e40000100800 */
.L_x_3106:
[----:B01----:R-:W1:Y:S02]  /*2dc70*/  LDC.64 R2, c[0x0][0xc88] ;  /* 0x00032200ff027b82 */ /* 0x003e640000000a00 */
[----:B-1----:R-:W-:-:S05]  /*2dc80*/  IMAD.WIDE R2, R19, 0x4, R2 ;  /* 0x0000000413027825 */ /* 0x002fca00078e0202 */
[----:B------:R-:W0:Y:S01]  /*2dc90*/  LDG.E R23, desc[UR54][R2.64] ;  /* 0x0000003602177981 */ /* 0x000e22000c1e1900 */
[----:B------:R-:W-:Y:S05]  /*2dca0*/  YIELD ;  /* 0x0000000000007946 */ /* 0x000fea0003800000 */
[----:B------:R-:W-:Y:S01]  /*2dcb0*/  ULDC.64 UR4, c[0x0][0xa28] ;  /* 0x00028a0000047ab9 */ /* 0x000fe20000000a00 */
[----:B------:R-:W-:Y:S01]  /*2dcc0*/  IMAD.MOV.U32 R37, RZ, RZ, RZ ;  /* 0x000000ffff257224 */ /* 0x000fe200078e00ff */
[----:B------:R-:W-:Y:S01]  /*2dcd0*/  ISETP.NE.U32.AND P0, PT, RZ, UR4, PT ;  /* 0x00000004ff007c0c */ /* 0x000fe2000bf05070 */
[----:B------:R-:W-:Y:S01]  /*2dce0*/  ULDC.64 UR6, c[0x0][0xa10] ;  /* 0x0002840000067ab9 */ /* 0x000fe20000000a00 */
[----:B------:R-:W-:Y:S01]  /*2dcf0*/  MOV R27, RZ ;  /* 0x000000ff001b7202 */ /* 0x000fe20000000f00 */
[----:B------:R-:W-:Y:S01]  /*2dd00*/  ULDC.64 UR8, c[0x0][0xa18] ;  /* 0x0002860000087ab9 */ /* 0x000fe20000000a00 */
[----:B------:R-:W-:-:S02]  /*2dd10*/  ISETP.NE.AND.EX P0, PT, RZ, UR5, PT, P0 ;  /* 0x00000005ff007c0c */ /* 0x000fc4000bf05300 */
[----:B0-2---:R-:W-:-:S11]  /*2dd20*/  SHF.R.S32.HI R0, RZ, 0x1f, R23 ;  /* 0x0000001fff007819 */ /* 0x005fd60000011417 */
        /* <DEDUP_REMOVED lines=8> */
[----:B------:R-:W-:Y:S02]  /*2ddb0*/  ISETP.NE.U32.AND P0, PT, RZ, UR4, PT ;  /* 0x00000004ff007c0c */ /* 0x000fe4000bf05070 */
[----:B------:R-:W-:Y:S01]  /*2ddc0*/  ISETP.NE.AND.EX P1, PT, RZ, UR7, PT, P1 ;  /* 0x00000007ff007c0c */ /* 0x000fe2000bf25310 */
[----:B0-----:R-:W-:Y:S01]  /*2ddd0*/  IMAD.MOV.U32 R0, RZ, RZ, RZ ;  /* 0x000000ffff007224 */ /* 0x001fe200078e00ff */
[----:B------:R-:W-:Y:S02]  /*2dde0*/  ISETP.NE.AND.EX P0, PT, RZ, UR5, PT, P0 ;  /* 0x00000005ff007c0c */ /* 0x000fe4000bf05300 */
[C---:B------:R-:W-:Y:S02]  /*2ddf0*/  IADD3 R4, P4, R24.reuse, UR6, RZ ;  /* 0x0000000618047c10 */ /* 0x040fe4000ff9e0ff */
[----:B------:R-:W-:Y:S02]  /*2de00*/  ISETP.NE.U32.AND P2, PT, RZ, UR8, PT ;  /* 0x00000008ff007c0c */ /* 0x000fe4000bf45070 */
[----:B-1----:R-:W-:-:S02]  /*2de10*/  IADD3 R2, P3, R24, UR4, RZ ;  /* 0x0000000418027c10 */ /* 0x002fc4000ff7e0ff */
[C---:B------:R-:W-:Y:S02]  /*2de20*/  IADD3.X R5, R25.reuse, UR7, RZ, P4, !PT ;  /* 0x0000000719057c10 */ /* 0x040fe4000a7fe4ff */
[----:B------:R-:W-:Y:S02]  /*2de30*/  IADD3.X R3, R25, UR5, RZ, P3, !PT ;  /* 0x0000000519037c10 */ /* 0x000fe40009ffe4ff */
[----:B------:R-:W-:Y:S01]  /*2de40*/  ISETP.NE.AND.EX P2, PT, RZ, UR9, PT, P2 ;  /* 0x00000009ff007c0c */ /* 0x000fe2000bf45320 */
[----:B------:R-:W5:Y:S04]  /*2de50*/  @P1 LDG.E R0, desc[UR54][R4.64] ;  /* 0x0000003604001981 */ /* 0x000f68000c1e1900 */
[----:B------:R-:W5:Y:S01]  /*2de60*/  @P0 LDG.E R27, desc[UR54][R2.64] ;  /* 0x00000036021b0981 */ /* 0x000f62000c1e1900 */
[----:B------:R-:W-:-:S02]  /*2de70*/  ULDC UR4, c[0x0][0x288] ;  /* 0x0000a20000047ab9 */ /* 0x000fc40000000800 */
[----:B------:R-:W-:Y:S01]  /*2de80*/  IMAD.U32 R30, RZ, RZ, UR4 ;  /* 0x00000004ff1e7e24 */ /* 0x000fe2000f8e00ff */
[----:B------:R-:W-:Y:S02]  /*2de90*/  ULDC.64 UR4, c[0x0][0x418] ;  /* 0x0001060000047ab9 */ /* 0x000fe40000000a00 */
[----:B------:R-:W-:-:S03]  /*2dea0*/  UISETP.NE.U32.AND UP0, UPT, UR4, URZ, UPT ;  /* 0x0000003f0400728c */ /* 0x000fc6000bf05070 */
[----:B------:R-:W-:Y:S01]  /*2deb0*/  ULDC UR4, c[0x0][0x424] ;  /* 0x0001090000047ab9 */ /* 0x000fe20000000800 */
[----:B------:R-:W-:Y:S01]  /*2dec0*/  UISETP.NE.AND.EX UP0, UPT, UR5, URZ, UPT, UP0 ;  /* 0x0000003f0500728c */ /* 0x000fe2000bf05300 */
[----:B------:R-:W-:Y:S02]  /*2ded0*/  @P2 IADD3 R6, P3, R24, UR8, RZ ;  /* 0x0000000818062c10 */ /* 0x000fe4000ff7e0ff */
[----:B------:R-:W-:Y:S01]  /*2dee0*/  ULDC UR5, c[0x0][0x2f0] ;  /* 0x0000bc0000057ab9 */ /* 0x000fe20000000800 */
[----:B------:R-:W-:Y:S01]  /*2def0*/  USEL UR4, UR4, 0x1, UP0 ;  /* 0x0000000104047887 */ /* 0x000fe20008000000 */
[----:B------:R-:W-:-:S03]  /*2df00*/  @P2 IADD3.X R7, R25, UR9, RZ, P3, !PT ;  /* 0x0000000919072c10 */ /* 0x000fc60009ffe4ff */
[----:B------:R-:W-:Y:S02]  /*2df10*/  UIMAD UR4, UR4, UR5, URZ ;  /* 0x00000005040472a4 */ /* 0x000fe4000f8e023f */
[----:B------:R0:W5:Y:S01]  /*2df20*/  @P2 LDG.E R30, desc[UR54][R6.64] ;  /* 0x00000036061e2981 */ /* 0x000162000c1e1900 */
[----:B------:R-:W-:-:S03]  /*2df30*/  ULDC UR5, c[0x0][0x348] ;  /* 0x0000d20000057ab9 */ /* 0x000fc60000000800 */
[----:B------:R-:W-:Y:S02]  /*2df40*/  IMAD.U32 R9, RZ, RZ, UR4 ;  /* 0x00000004ff097e24 */ /* 0x000fe4000f8e00ff */
[----:B0-----:R-:W-:Y:S01]  /*2df50*/  IMAD.U32 R6, RZ, RZ, UR5 ;  /* 0x00000005ff067e24 */ /* 0x001fe2000f8e00ff */
[----:B------:R-:W-:Y:S06]  /*2df60*/  @P2 BRA `(.L_x_2983) ;  /* 0x0000000000102947 */ /* 0x000fec0003800000 */
[----:B------:R-:W-:Y:S05]  /*2df70*/  @!P0 BRA `(.L_x_2983) ;  /* 0x00000000000c8947 */ /* 0x000fea0003800000 */
[----:B-----5:R-:W2:Y:S04]  /*2df80*/  LDG.E R30, desc[UR54][R2.64] ;  /* 0x00000036021e7981 */ /* 0x020ea8000c1e1900 */
[----:B------:R-:W2:Y:S02]  /*2df90*/  LDG.E R2, desc[UR54][R2.64+0x4] ;  /* 0x0000043602027981 */ /* 0x000ea4000c1e1900 */
[----:B--2---:R-:W-:-:S07]  /*2dfa0*/  IMAD.IADD R30, R2, 0x1, -R30 ;  /* 0x00000001021e7824 */ /* 0x004fce00078e0a1e */
.L_x_2983:
[----:B------:R-:W-:Y:S01]  /*2dfb0*/  ULDC.64 UR4, c[0x0][0xa20] ;  /* 0x0002880000047ab9 */ /* 0x000fe20000000a00 */
[C---:B------:R-:W-:Y:S02]  /*2dfc0*/  LOP3.LUT R8, R18.reuse, 0xff000000, RZ, 0xc0, !PT ;  /* 0xff00000012087812 */ /* 0x040fe400078ec0ff */
[----:B------:R-:W-:Y:S02]  /*2dfd0*/  ISETP.NE.U32.AND P0, PT, RZ, UR4, PT ;  /* 0x00000004ff007c0c */ /* 0x000fe4000bf05070 */
[----:B------:R-:W-:Y:S02]  /*2dfe0*/  SHF.R.U32.HI R8, RZ, 0x8, R8 ;  /* 0x00000008ff087819 */ /* 0x000fe40000011608 */
[----:B------:R-:W-:Y:S02]  /*2dff0*/  ISETP.NE.AND.EX P0, PT, RZ, UR5, PT, P0 ;  /* 0x00000005ff007c0c */ /* 0x000fe4000bf05300 */
[C---:B------:R-:W-:Y:S02]  /*2e000*/  LOP3.LUT R2, R18.reuse, 0xff0000, RZ, 0xc0, !PT ;  /* 0x00ff000012027812 */ /* 0x040fe400078ec0ff */
[----:B------:R-:W-:-:S02]  /*2e010*/  LOP3.LUT R18, R18, 0xffff, RZ, 0xc0, !PT ;  /* 0x0000ffff12127812 */ /* 0x000fc400078ec0ff */
[----:B------:R-:W-:Y:S02]  /*2e020*/  LEA.HI R8, R2, R8, RZ, 0x10 ;  /* 0x0000000802087211 */ /* 0x000fe400078f80ff */
[----:B------:R-:W-:-:S05]  /*2e030*/  MOV R32, R23 ;  /* 0x0000001700207202 */ /* 0x000fca0000000f00 */
[----:B------:R-:W-:Y:S05]  /*2e040*/  @!P0 BRA `(.L_x_2984) ;  /* 0x0000000000108947 */ /* 0x000fea0003800000 */
[----:B------:R-:W-:-:S04]  /*2e050*/  IADD3 R2, P0, R24, UR4, RZ ;  /* 0x0000000418027c10 */ /* 0x000fc8000ff1e0ff */
[----:B------:R-:W-:-:S05]  /*2e060*/  IADD3.X R3, R25, UR5, RZ, P0, !PT ;  /* 0x0000000519037c10 */ /* 0x000fca00087fe4ff */
[----:B------:R0:W5:Y:S01]  /*2e070*/  LDG.E R9, desc[UR54][R2.64] ;  /* 0x0000003602097981 */ /* 0x000162000c1e1900 */
[----:B------:R-:W-:Y:S05]  /*2e080*/  BRA `(.L_x_2985) ;  /* 0x0000000000247947 */ /* 0x000fea0003800000 */
.L_x_2984:
        /* <DEDUP_REMOVED lines=9> */
.L_x_2985:
[----:B0-----:R-:W2:Y:S01]  /*2e120*/  @P1 LDG.E R2, desc[UR54][R4.64] ;  /* 0x0000003604021981 */ /* 0x001ea2000c1e1900 */
[----:B------:R-:W0:Y:S03]  /*2e130*/  LDC R3, c[0x0][0x448] ;  /* 0x00011200ff037b82 */ /* 0x000e260000000800 */
[----:B------:R1:W2:Y:S01]  /*2e140*/  @P1 LDG.E R5, desc[UR54][R4.64+0x4] ;  /* 0x0000043604051981 */ /* 0x0002a2000c1e1900 */
[----:B-----5:R-:W-:Y:S01]  /*2e150*/  IMAD.IADD R9, R9, 0x1, -R37 ;  /* 0x0000000109097824 */ /* 0x020fe200078e0a25 */
[----:B------:R-:W-:Y:S01]  /*2e160*/  BSSY B0, `(.L_x_2986) ;  /* 0x0000036000007945 */ /* 0x000fe20003800000 */
[----:B------:R-:W-:Y:S02]  /*2e170*/  LOP3.LUT R20, R8, 0xff, RZ, 0xc0, !PT ;  /* 0x000000ff08147812 */ /* 0x000fe400078ec0ff */
[----:B0-----:R-:W-:-:S13]  /*2e180*/  ISETP.NE.AND P0, PT, R3, 0x1, PT ;  /* 0x000000010300780c */ /* 0x001fda0003f05270 */
[----:B-1----:R-:W0:Y:S08]  /*2e190*/  @P0 LDC R4, c[0x0][0x44c] ;  /* 0x00011300ff040b82 */ /* 0x002e300000000800 */
[----:B------:R-:W1:Y:S01]  /*2e1a0*/  @P0 LDC R3, c[0x0][0x450] ;  /* 0x00011400ff030b82 */ /* 0x000e620000000800 */
[----:B--2---:R-:W-:Y:S02]  /*2e1b0*/  @P1 IMAD.IADD R6, R5, 0x1, -R2 ;  /* 0x0000000105061824 */ /* 0x004fe400078e0a02 */
[----:B------:R-:W-:-:S03]  /*2e1c0*/  IMAD.SHL.U32 R2, R17, 0x80, RZ ;  /* 0x0000008011027824 */ /* 0x000fc600078e00ff */
[----:B------:R-:W-:Y:S01]  /*2e1d0*/  IADD3 R26, R9, R6, RZ ;  /* 0x00000006091a7210 */ /* 0x000fe20007ffe0ff */
[----:B------:R-:W-:-:S03]  /*2e1e0*/  VIADD R2, R2, 0x7f ;  /* 0x0000007f02027836 */ /* 0x000fc60000000000 */
[----:B------:R-:W-:Y:S01]  /*2e1f0*/  IADD3 R7, R26, 0xa0, -R30 ;  /* 0x000000a01a077810 */ /* 0x000fe20007ffe81e */
[----:B0-----:R-:W-:-:S04]  /*2e200*/  @P0 IMAD.HI.U32 R4, R2, R4, RZ ;  /* 0x0000000402040227 */ /* 0x001fc800078e00ff */
[----:B------:R-:W-:Y:S01]  /*2e210*/  VIADD R5, R26, 0x9f ;  /* 0x0000009f1a057836 */ /* 0x000fe20000000000 */
[----:B-1----:R-:W-:Y:S02]  /*2e220*/  @P0 SHF.R.U32.HI R2, RZ, R3, R4 ;  /* 0x00000003ff020219 */ /* 0x002fe40000011604 */
[----:B------:R-:W-:Y:S01]  /*2e230*/  SHF.R.U32.HI R4, RZ, 0x10, R8 ;  /* 0x00000010ff047819 */ /* 0x000fe20000011608 */
[----:B------:R-:W-:-:S04]  /*2e240*/  IMAD.HI R5, R5, 0x66666667, RZ ;  /* 0x6666666705057827 */ /* 0x000fc800078e02ff */
[----:B------:R-:W-:Y:S01]  /*2e250*/  IMAD.IADD R2, R7, 0x1, R2 ;  /* 0x0000000107027824 */ /* 0x000fe200078e0202 */
[----:B------:R-:W-:-:S03]  /*2e260*/  SHF.R.U32.HI R3, RZ, 0x1f, R5 ;  /* 0x0000001fff037819 */ /* 0x000fc60000011605 */
[----:B------:R-:W-:Y:S01]  /*2e270*/  IMAD.HI R2, R2, 0x66666667, RZ ;  /* 0x6666666702027827 */ /* 0x000fe200078e02ff */
[----:B------:R-:W-:-:S04]  /*2e280*/  LEA.HI.SX32 R5, R5, R3, 0x1a ;  /* 0x0000000305057211 */ /* 0x000fc800078fd2ff */
[----:B------:R-:W-:-:S04]  /*2e290*/  SHF.R.U32.HI R3, RZ, 0x1f, R2 ;  /* 0x0000001fff037819 */ /* 0x000fc80000011602 */
[----:B------:R-:W-:Y:S01]  /*2e2a0*/  LEA.HI.SX32 R3, R2, R3, 0x1a ;  /* 0x0000000302037211 */ /* 0x000fe200078fd2ff */
[----:B------:R-:W-:-:S03]  /*2e2b0*/  IMAD.MOV.U32 R2, RZ, RZ, RZ ;  /* 0x000000ffff027224 */ /* 0x000fc600078e00ff */
[----:B------:R-:W-:-:S04]  /*2e2c0*/  VIMNMX R10, R5, R3, PT ;  /* 0x00000003050a7248 */ /* 0x000fc80003fe0100 */
[----:B------:R-:W-:-:S13]  /*2e2d0*/  ISETP.GE.AND P0, PT, R10, 0x1, PT ;  /* 0x000000010a00780c */ /* 0x000fda0003f06270 */
[----:B------:R-:W-:Y:S05]  /*2e2e0*/  @!P0 BRA `(.L_x_2987) ;  /* 0x0000000000748947 */ /* 0x000fea0003800000 */
        /* <DEDUP_REMOVED lines=12> */
[----:B------:R-:W-:Y:S01]  /*2e3b0*/  IMAD R13, R2, R11, RZ ;  /* 0x0000000b020d7224 */ /* 0x000fe200078e02ff */
[----:B------:R-:W-:-:S05]  /*2e3c0*/  MOV R2, RZ ;  /* 0x000000ff00027202 */ /* 0x000fca0000000f00 */
[----:B------:R-:W-:Y:S01]  /*2e3d0*/  IMAD.HI.U32 R13, R3, R13, R2 ;  /* 0x0000000d030d7227 */ /* 0x000fe200078e0002 */
[----:B------:R-:W-:Y:S02]  /*2e3e0*/  IABS R2, R8 ;  /* 0x0000000800027213 */ /* 0x000fe40000000000 */
[----:B------:R-:W-:-:S03]  /*2e3f0*/  IABS R3, R12 ;  /* 0x0000000c00037213 */ /* 0x000fc60000000000 */
[----:B------:R-:W-:-:S04]  /*2e400*/  IMAD.MOV R2, RZ, RZ, -R2 ;  /* 0x000000ffff027224 */ /* 0x000fc800078e0a02 */
[----:B------:R-:W-:Y:S02]  /*2e410*/  IMAD.MOV.U32 R12, RZ, RZ, R2 ;  /* 0x000000ffff0c7224 */ /* 0x000fe400078e0002 */
[----:B------:R-:W-:-:S04]  /*2e420*/  IMAD.HI.U32 R2, R13, R3, RZ ;  /* 0x000000030d027227 */ /* 0x000fc800078e00ff */
[----:B------:R-:W-:-:S05]  /*2e430*/  IMAD R3, R2, R12, R3 ;  /* 0x0000000c02037224 */ /* 0x000fca00078e0203 */
[----:B------:R-:W-:-:S13]  /*2e440*/  ISETP.GT.U32.AND P2, PT, R11, R3, PT ;  /* 0x000000030b00720c */ /* 0x000fda0003f44070 */
[----:B------:R-:W-:Y:S02]  /*2e450*/  @!P2 IMAD.IADD R3, R3, 0x1, -R11 ;  /* 0x000000010303a824 */ /* 0x000fe400078e0a0b */
[----:B------:R-:W-:Y:S01]  /*2e460*/  @!P2 VIADD R2, R2, 0x1 ;  /* 0x000000010202a836 */ /* 0x000fe20000000000 */
[----:B------:R-:W-:Y:S02]  /*2e470*/  ISETP.NE.AND P2, PT, R8, RZ, PT ;  /* 0x000000ff0800720c */ /* 0x000fe40003f45270 */
[----:B------:R-:W-:-:S13]  /*2e480*/  ISETP.GE.U32.AND P0, PT, R3, R11, PT ;  /* 0x0000000b0300720c */ /* 0x000fda0003f06070 */
[----:B------:R-:W-:-:S05]  /*2e490*/  @P0 VIADD R2, R2, 0x1 ;  /* 0x0000000102020836 */ /* 0x000fca0000000000 */
[----:B------:R-:W-:Y:S02]  /*2e4a0*/  @!P3 IADD3 R2, -R2, RZ, RZ ;  /* 0x000000ff0202b210 */ /* 0x000fe40007ffe1ff */
[----:B------:R-:W-:-:S07]  /*2e4b0*/  @!P2 LOP3.LUT R2, RZ, R8, RZ, 0x33, !PT ;  /* 0x00000008ff02a212 */ /* 0x000fce00078e33ff */
.L_x_2987:
[----:B------:R-:W-:Y:S05]  /*2e4c0*/  BSYNC B0 ;  /* 0x0000000000007941 */ /* 0x000fea0003800000 */
.L_x_2986:
[-C--:B------:R-:W-:Y:S01]  /*2e4d0*/  IMAD R3, R20, R2.reuse, RZ ;  /* 0x0000000214037224 */ /* 0x080fe200078e02ff */
[----:B------:R-:W-:Y:S04]  /*2e4e0*/  BSSY B0, `(.L_x_2988) ;  /* 0x0000151000007945 */ /* 0x000fe80003800000 */
[C---:B------:R-:W-:Y:S01]  /*2e4f0*/  VIADDMNMX R2, R3.reuse, R2, R10, PT ;  /* 0x0000000203027246 */ /* 0x040fe2000380010a */
[----:B------:R-:W-:-:S04]  /*2e500*/  IMAD R3, R3, 0xa0, -R9 ;  /* 0x000000a003037824 */ /* 0x000fc800078e0a09 */
[----:B------:R-:W-:Y:S01]  /*2e510*/  IMAD R2, R2, 0xa0, -R9 ;  /* 0x000000a002027824 */ /* 0x000fe200078e0a09 */
[----:B------:R-:W-:-:S04]  /*2e520*/  VIMNMX R3, RZ, R3, !PT ;  /* 0x00000003ff037248 */ /* 0x000fc80007fe0100 */
[----:B------:R-:W-:-:S04]  /*2e530*/  VIMNMX R2, R2, R6, PT ;  /* 0x0000000602027248 */ /* 0x000fc80003fe0100 */
[----:B------:R-:W-:-:S13]  /*2e540*/  ISETP.GT.AND P0, PT, R2, R3, PT ;  /* 0x000000030200720c */ /* 0x000fda0003f04270 */
[----:B------:R-:W-:Y:S02]  /*2e550*/  @P0 VIADD R8, R2, 0x9f ;  /* 0x0000009f02080836 */ /* 0x000fe40000000000 */
[----:B------:R-:W-:-:S04]  /*2e560*/  IMAD.WIDE.U32 R2, R3, -0x33333333, RZ ;  /* 0xcccccccd03027825 */ /* 0x000fc800078e00ff */
[----:B------:R-:W-:Y:S01]  /*2e570*/  @P0 IMAD.HI R8, R8, 0x66666667, RZ ;  /* 0x6666666708080827 */ /* 0x000fe200078e02ff */
[----:B------:R-:W-:-:S04]  /*2e580*/  SHF.R.U32.HI R6, RZ, 0x7, R3 ;  /* 0x00000007ff067819 */ /* 0x000fc80000011603 */
[----:B------:R-:W-:Y:S01]  /*2e590*/  @P0 SHF.R.U32.HI R2, RZ, 0x1f, R8 ;  /* 0x0000001fff020819 */ /* 0x000fe20000011608 */
[----:B------:R-:W-:-:S03]  /*2e5a0*/  IMAD.MOV.U32 R3, RZ, RZ, R6 ;  /* 0x000000ffff037224 */ /* 0x000fc600078e0006 */
        /* <DEDUP_REMOVED lines=11> */
.L_x_3303:
[----:B-1----:R-:W-:Y:S02]  /*2e660*/  ISETP.NE.AND P0, PT, R14, RZ, PT ;  /* 0x000000ff0e00720c */ /* 0x002fe40003f05270 */
[----:B------:R-:W-:-:S11]  /*2e670*/  PLOP3.LUT P6, PT, PT, PT, PT, 0x8, 0x0 ;  /* 0x000000000000781c */ /* 0x000fd60003fce170 */
[----:B------:R-:W-:Y:S05]  /*2e680*/  @P0 BRA `(.L_x_2991) ;  /* 0x00000000000c0947 */ /* 0x000fea0003800000 */
[----:B------:R-:W-:-:S03]  /*2e690*/  UMOV UR4, 0xffffffff ;  /* 0xffffffff00047882 */ /* 0x000fc60000000000 */
[----:B------:R-:W-:Y:S05]  /*2e6a0*/  BRA.DIV UR4, `(.L_x_2992) ;  /* 0x000000ba04c87947 */ /* 0x000fea000b800000 */
[----:B------:R-:W-:-:S13]  /*2e6b0*/  ELECT P6, URZ, PT ;  /* 0x00000000003f782f */ /* 0x000fda00038c0000 */
.L_x_2991:
        /* <DEDUP_REMOVED lines=9> */
.L_x_3306:
[----:B------:R-:W-:Y:S05]  /*2e750*/  BSYNC B1 ;  /* 0x0000000000017941 */ /* 0x000fea0003800000 */
.L_x_2993:
        /* <DEDUP_REMOVED lines=10> */
.L_x_3307:
[----:B------:R-:W-:Y:S05]  /*2e800*/  BSYNC B2 ;  /* 0x0000000000027941 */ /* 0x000fea0003800000 */
.L_x_2997:
        /* <DEDUP_REMOVED lines=9> */
.L_x_3000:
[----:B------:R-:W-:Y:S05]  /*2e8a0*/  BSYNC B2 ;  /* 0x0000000000027941 */ /* 0x000fea0003800000 */
.L_x_2999:
        /* <DEDUP_REMOVED lines=12> */
.L_x_3001:
        /* <DEDUP_REMOVED lines=12> */
[----:B------:R-:W-:Y:S01]  /*2ea30*/  UMOV UR6, 0x0 ;  /* 0x0000000000067882 */ /* 0x000fe20000000000 */
[----:B------:R-:W-:Y:S01]  /*2ea40*/  IADD3 R13, R10, 0x26a00, RZ ;  /* 0x00026a000a0d7810 */ /* 0x000fe20007ffe0ff */
[----:B------:R-:W-:Y:S01]  /*2ea50*/  UMOV UR7, 0x12f00000 ;  /* 0x12f0000000077882 */ /* 0x000fe20000000000 */
[----:B------:R-:W-:-:S15]  /*2ea60*/  R2UR UR10, R28 ;  /* 0x000000001c0a72ca */ /* 0x000fde00000e0000 */
.L_x_3002:
        /* <DEDUP_REMOVED lines=16> */
.L_x_3003:
        /* <DEDUP_REMOVED lines=13> */
.L_x_3308:
[----:B------:R-:W-:Y:S05]  /*2ec40*/  BSYNC B2 ;  /* 0x0000000000027941 */ /* 0x000fea0003800000 */
.L_x_3004:
        /* <DEDUP_REMOVED lines=11> */
.L_x_3007:
[----:B------:R-:W-:Y:S05]  /*2ed00*/  BSYNC B2 ;  /* 0x0000000000027941 */ /* 0x000fea0003800000 */
.L_x_3006:
        /* <DEDUP_REMOVED lines=8> */
.L_x_3008:
        /* <DEDUP_REMOVED lines=15> */
.L_x_3009:
        /* <DEDUP_REMOVED lines=15> */
.L_x_3010:
        /* <DEDUP_REMOVED lines=10> */
.L_x_2996:
[----:B------:R-:W-:Y:S05]  /*2f010*/  BSYNC B1 ;  /* 0x0000000000017941 */ /* 0x000fea0003800000 */
.L_x_2995:
        /* <DEDUP_REMOVED lines=9> */
.L_x_3027:
[----:B------:R-:W-:Y:S05]  /*2f0b0*/  YIELD ;  /* 0x0000000000007946 */ /* 0x000fea0003800000 */
[----:B------:R-:W-:Y:S04]  /*2f0c0*/  BSSY B1, `(.L_x_3011) ;  /* 0x000008a000017945 */ /* 0x000fe80003800000 */
[----:B------:R-:W-:Y:S05]  /*2f0d0*/  @!P6 BRA `(.L_x_3012) ;  /* 0x000000080020e947 */ /* 0x000fea0003800000 */
[----:B------:R-:W-:Y:S01]  /*2f0e0*/  LEA R11, R31, R22, 0x3 ;  /* 0x000000161f0b7211 */ /* 0x000fe200078e18ff */
[----:B------:R-:W1:Y:S01]  /*2f0f0*/  S2R R3, SR_TID.X ;  /* 0x0000000000037919 */ /* 0x000e620000002100 */
[----:B------:R-:W-:Y:S01]  /*2f100*/  SHF.L.U32 R10, R35, 0x1f, RZ ;  /* 0x0000001f230a7819 */ /* 0x000fe200000006ff */
[----:B------:R-:W-:Y:S03]  /*2f110*/  BSSY B2, `(.L_x_3013) ;  /* 0x0000005000027945 */ /* 0x000fe60003800000 */
[----:B------:R-:W2:Y:S01]  /*2f120*/  SYNCS.PHASECHK.TRANS64.TRYWAIT P1, [R11+URZ+0x334a0], R10 ;  /* 0x0334a00a0b0075a7 */ /* 0x000ea2000802017f */
[----:B-1----:R-:W-:-:S04]  /*2f130*/  LOP3.LUT R3, R3, 0x7f, RZ, 0xc0, !PT ;  /* 0x0000007f03037812 */ /* 0x002fc800078ec0ff */
[----:B------:R-:W-:Y:S01]  /*2f140*/  ISETP.NE.AND P2, PT, R3, RZ, PT ;  /* 0x000000ff0300720c */ /* 0x000fe20003f45270 */
[----:B--2---:R-:W-:-:S12]  /*2f150*/  @!P1 BRA `(.L_x_3014) ;  /* 0x000000b000789947 */ /* 0x004fd80003800000 */
.L_x_3309:
[----:B------:R-:W-:Y:S05]  /*2f160*/  BSYNC B2 ;  /* 0x0000000000027941 */ /* 0x000fea0003800000 */
.L_x_3013:
        /* <DEDUP_REMOVED lines=9> */
.L_x_3016:
[----:B------:R-:W-:Y:S05]  /*2f200*/  BSYNC B2 ;  /* 0x0000000000027941 */ /* 0x000fea0003800000 */
.L_x_3015:
        /* <DEDUP_REMOVED lines=11> */
.L_x_3017:
        /* <DEDUP_REMOVED lines=16> */
.L_x_3018:
        /* <DEDUP_REMOVED lines=16> */
.L_x_3019:
        /* <DEDUP_REMOVED lines=13> */
.L_x_3310:
[----:B------:R-:W-:Y:S05]  /*2f590*/  BSYNC B2 ;  /* 0x0000000000027941 */ /* 0x000fea0003800000 */
.L_x_3020:
        /* <DEDUP_REMOVED lines=11> */
.L_x_3023:
[----:B------:R-:W-:Y:S05]  /*2f650*/  BSYNC B2 ;  /* 0x0000000000027941 */ /* 0x000fea0003800000 */
.L_x_3022:
        /* <DEDUP_REMOVED lines=8> */
.L_x_3024:
        /* <DEDUP_REMOVED lines=15> */
.L_x_3025:
        /* <DEDUP_REMOVED lines=15> */
.L_x_3026:
        /* <DEDUP_REMOVED lines=10> */
.L_x_3012:
[----:B------:R-:W-:Y:S05]  /*2f960*/  BSYNC B1 ;  /* 0x0000000000017941 */ /* 0x000fea0003800000 */
.L_x_3011:
[C---:B------:R-:W-:Y:S01]  /*2f970*/  ISETP.GT.AND P2, PT, R12.reuse, R6, PT ;  /* 0x000000060c00720c */ /* 0x040fe20003f44270 */
[----:B------:R-:W-:Y:S02]  /*2f980*/  VIADD R31, R31, 0x1 ;  /* 0x000000011f1f7836 */ /* 0x000fe40000000000 */
[----:B------:R-:W-:-:S03]  /*2f990*/  VIADD R12, R12, 0xffffffff ;  /* 0xffffffff0c0c7836 */ /* 0x000fc60000000000 */
[----:B------:R-:W-:-:S04]  /*2f9a0*/  ISETP.NE.AND P1, PT, R31, 0x2, PT ;  /* 0x000000021f00780c */ /* 0x000fc80003f25270 */
[----:B------:R-:W-:Y:S02]  /*2f9b0*/  SEL R3, RZ, 0x1, P1 ;  /* 0x00000001ff037807 */ /* 0x000fe40000800000 */
[----:B------:R-:W-:Y:S02]  /*2f9c0*/  SEL R31, R31, RZ, P1 ;  /* 0x000000ff1f1f7207 */ /* 0x000fe40000800000 */
[----:B------:R-:W-:Y:S01]  /*2f9d0*/  LOP3.LUT R35, R35, R3, RZ, 0x3c, !PT ;  /* 0x0000000323237212 */ /* 0x000fe200078e3cff */
[----:B------:R-:W-:Y:S06]  /*2f9e0*/  @P2 BRA `(.L_x_3027) ;  /* 0xfffffff400b02947 */ /* 0x000fec000383ffff */
.L_x_2989:
[----:B------:R-:W-:Y:S05]  /*2f9f0*/  BSYNC B0 ;  /* 0x0000000000007941 */ /* 0x000fea0003800000 */
.L_x_2988:
[----:B------:R-:W1:Y:S01]  /*2fa00*/  LDC R0, c[0x0][0x448] ;  /* 0x00011200ff007b82 */ /* 0x000e620000000800 */
[----:B------:R-:W-:Y:S01]  /*2fa10*/  LEA R2, R17, 0x7f, 0x7 ;  /* 0x0000007f11027811 */ /* 0x000fe200078e38ff */
[----:B------:R-:W-:Y:S06]  /*2fa20*/  @!P0 WARPSYNC.ALL ;  /* 0x0000000000008948 */ /* 0x000fec0003800000 */
[----:B------:R-:W-:Y:S01]  /*2fa30*/  @!P0 BAR.SYNC.DEFER_BLOCKING 0xc, 0x180 ;  /* 0x0306000000008b1d */ /* 0x000fe20000010000 */
[----:B------:R-:W-:Y:S01]  /*2fa40*/  ISETP.NE.AND P2, PT, R4, RZ, PT ;  /* 0x000000ff0400720c */ /* 0x000fe20003f45270 */
[----:B------:R-:W-:-:S04]  /*2fa50*/  IMAD.MOV.U32 R28, RZ, RZ, RZ ;  /* 0x000000ffff1c7224 */ /* 0x000fc800078e00ff */
[----:B------:R-:W-:Y:S08]  /*2fa60*/  BSSY B0, `(.L_x_3028) ;  /* 0x0000028000007945 */ /* 0x000ff00003800000 */
[----:B------:R-:W2:Y:S01]  /*2fa70*/  @!P2 LDC R4, c[0x0][0x9f0] ;  /* 0x00027c00ff04ab82 */ /* 0x000ea20000000800 */
[----:B-1----:R-:W-:-:S13]  /*2fa80*/  ISETP.NE.AND P1, PT, R0, 0x1, PT ;  /* 0x000000010000780c */ /* 0x002fda0003f25270 */
[----:B------:R-:W1:Y:S08]  /*2fa90*/  @P1 LDC R3, c[0x0][0x44c] ;  /* 0x00011300ff031b82 */ /* 0x000e700000000800 */
[----:B------:R-:W3:Y:S01]  /*2faa0*/  @P1 LDC R0, c[0x0][0x450] ;  /* 0x00011400ff001b82 */ /* 0x000ee20000000800 */
[----:B-1----:R-:W-:-:S05]  /*2fab0*/  @P1 IMAD.HI.U32 R3, R2, R3, RZ ;  /* 0x0000000302031227 */ /* 0x002fca00078e00ff */
[----:B---3--:R-:W-:-:S04]  /*2fac0*/  @P1 SHF.R.U32.HI R2, RZ, R0, R3 ;  /* 0x00000000ff021219 */ /* 0x008fc80000011603 */
[----:B------:R-:W-:-:S05]  /*2fad0*/  IADD3 R0, R7, R2, RZ ;  /* 0x0000000207007210 */ /* 0x000fca0007ffe0ff */
[----:B------:R-:W-:-:S05]  /*2fae0*/  IMAD.HI R0, R0, 0x66666667, RZ ;  /* 0x6666666700007827 */ /* 0x000fca00078e02ff */
[----:B------:R-:W-:-:S04]  /*2faf0*/  SHF.R.U32.HI R2, RZ, 0x1f, R0 ;  /* 0x0000001fff027819 */ /* 0x000fc80000011600 */
[----:B------:R-:W-:-:S04]  /*2fb00*/  LEA.HI.SX32 R2, R0, R2, 0x1a ;  /* 0x0000000200027211 */ /* 0x000fc800078fd2ff */
[----:B------:R-:W-:-:S04]  /*2fb10*/  VIMNMX R5, R5, R2, PT ;  /* 0x0000000205057248 */ /* 0x000fc80003fe0100 */
[----:B------:R-:W-:-:S13]  /*2fb20*/  ISETP.GE.AND P1, PT, R5, 0x1, PT ;  /* 0x000000010500780c */ /* 0x000fda0003f26270 */
[----:B--2---:R-:W-:Y:S05]  /*2fb30*/  @!P1 BRA `(.L_x_3029) ;  /* 0x0000000000689947 */ /* 0x004fea0003800000 */
[-C--:B------:R-:W-:Y:S02]  /*2fb40*/  IABS R0, R4.reuse ;  /* 0x0000000400007213 */ /* 0x080fe40000000000 */
[----:B------:R-:W-:Y:S02]  /*2fb50*/  IABS R7, R4 ;  /* 0x0000000400077213 */ /* 0x000fe40000000000 */
[----:B------:R-:W1:Y:S03]  /*2fb60*/  I2F.RP R2, R0 ;  /* 0x0000000000027306 */ /* 0x000e660000209400 */
[----:B------:R-:W-:-:S05]  /*2fb70*/  IMAD.MOV R7, RZ, RZ, -R7 ;  /* 0x000000ffff077224 */ /* 0x000fca00078e0a07 */
[----:B-1----:R-:W1:Y:S02]  /*2fb80*/  MUFU.RCP R2, R2 ;  /* 0x0000000200027308 */ /* 0x002e640000001000 */
[----:B-1----:R-:W-:-:S06]  /*2fb90*/  VIADD R2, R2, 0xffffffe ;  /* 0x0ffffffe02027836 */ /* 0x002fcc0000000000 */
[----:B------:R-:W1:Y:S02]  /*2fba0*/  F2I.FTZ.U32.TRUNC.NTZ R3, R2 ;  /* 0x0000000200037305 */ /* 0x000e64000021f000 */
[----:B-1----:R-:W-:-:S04]  /*2fbb0*/  IMAD.MOV R2, RZ, RZ, -R3 ;  /* 0x000000ffff027224 */ /* 0x002fc800078e0a03 */
        /* <DEDUP_REMOVED lines=10> */
[-C--:B------:R-:W-:Y:S01]  /*2fc60*/  @!P1 IADD3 R2, R2, -R0.reuse, RZ ;  /* 0x8000000002029210 */ /* 0x080fe20007ffe0ff */
[----:B------:R-:W-:Y:S01]  /*2fc70*/  @!P1 VIADD R6, R6, 0x1 ;  /* 0x0000000106069836 */ /* 0x000fe20000000000 */
[----:B------:R-:W-:Y:S02]  /*2fc80*/  ISETP.NE.AND P1, PT, R4, RZ, PT ;  /* 0x000000ff0400720c */ /* 0x000fe40003f25270 */
[----:B------:R-:W-:-:S13]  /*2fc90*/  ISETP.GE.U32.AND P0, PT, R2, R0, PT ;  /* 0x000000000200720c */ /* 0x000fda0003f06070 */
[----:B------:R-:W-:-:S04]  /*2fca0*/  @P0 VIADD R6, R6, 0x1 ;  /* 0x0000000106060836 */ /* 0x000fc80000000000 */
[----:B------:R-:W-:Y:S01]  /*2fcb0*/  @!P2 IMAD.MOV R6, RZ, RZ, -R6 ;  /* 0x000000ffff06a224 */ /* 0x000fe200078e0a06 */
[----:B------:R-:W-:-:S05]  /*2fcc0*/  @!P1 LOP3.LUT R6, RZ, R4, RZ, 0x33, !PT ;  /* 0x00000004ff069212 */ /* 0x000fca00078e33ff */
[----:B------:R-:W-:-:S07]  /*2fcd0*/  IMAD.MOV.U32 R28, RZ, RZ, R6 ;  /* 0x000000ffff1c7224 */ /* 0x000fce00078e0006 */
.L_x_3029:
[----:B------:R-:W-:Y:S05]  /*2fce0*/  BSYNC B0 ;  /* 0x0000000000007941 */ /* 0x000fea0003800000 */
.L_x_3028:
        /* <DEDUP_REMOVED lines=22> */
.L_x_3030:
        /* <DEDUP_REMOVED lines=8> */
[----:B------:R-:W-:Y:S01]  /*2fed0*/  MOV R4, UR6 ;  /* 0x0000000600047c02 */ /* 0x000fe20008000f00 */
[----:B------:R-:W-:Y:S01]  /*2fee0*/  IMAD.U32 R5, RZ, RZ, UR7 ;  /* 0x00000007ff057e24 */ /* 0x000fe2000f8e00ff */
[----:B------:R-:W1:Y:S01]  /*2fef0*/  LDC.64 R2, c[0x4][R2] ;  /* 0x0100000002027b82 */ /* 0x000e620000000a00 */
[----:B------:R-:W-:Y:S01]  /*2ff00*/  IMAD.U32 R6, RZ, RZ, UR8 ;  /* 0x00000008ff067e24 */ /* 0x000fe2000f8e00ff */
[----:B0-----:R-:W-:Y:S01]  /*2ff10*/  MOV R8, 0x70 ;  /* 0x0000007000087802 */ /* 0x001fe20000000f00 */
[----:B------:R-:W-:Y:S02]  /*2ff20*/  IMAD.U32 R7, RZ, RZ, UR9 ;  /* 0x00000009ff077e24 */ /* 0x000fe4000f8e00ff */
[----:B------:R-:W-:-:S02]  /*2ff30*/  IMAD.U32 R10, RZ, RZ, UR4 ;  /* 0x00000004ff0a7e24 */ /* 0x000fc4000f8e00ff */
[----:B------:R-:W-:Y:S02]  /*2ff40*/  IMAD.U32 R11, RZ, RZ, UR5 ;  /* 0x00000005ff0b7e24 */ /* 0x000fe4000f8e00ff */
[----:B------:R-:W-:Y:S02]  /*2ff50*/  IMAD.MOV.U32 R12, RZ, RZ, 0x1 ;  /* 0x00000001ff0c7424 */ /* 0x000fe400078e00ff */
[----:B------:R-:W-:-:S07]  /*2ff60*/  IMAD.MOV.U32 R13, RZ, RZ, RZ ;  /* 0x000000ffff0d7224 */ /* 0x000fce00078e00ff */
[----:B------:R-:W-:-:S07]  /*2ff70*/  LEPC R20, `(.L_x_3033) ;  /* 0x000000001014794e */ /* 0x000fce0000000000 */
[----:B-1----:R-:W-:Y:S05]  /*2ff80*/  CALL.ABS.NOINC R2 ;  /* 0x0000000002007343 */ /* 0x002fea0003c00000 */
.L_x_3033:
[----:B------:R-:W-:Y:S05]  /*2ff90*/  BSYNC B6 ;  /* 0x0000000000067941 */ /* 0x000fea0003800000 */
.L_x_3032:
        /* <DEDUP_REMOVED lines=15> */
[----:B------:R-:W-:Y:S01]  /*30090*/  IMAD.U32 R5, RZ, RZ, UR7 ;  /* 0x00000007ff057e24 */ /* 0x000fe2000f8e00ff */
[----:B------:R-:W-:Y:S01]  /*300a0*/  MOV R13, RZ ;  /* 0x000000ff000d7202 */ /* 0x000fe20000000f00 */
[----:B------:R-:W-:Y:S02]  /*300b0*/  IMAD.U32 R7, RZ, RZ, UR9 ;  /* 0x00000009ff077e24 */ /* 0x000fe4000f8e00ff */
[----:B------:R-:W-:-:S02]  /*300c0*/  IMAD.U32 R10, RZ, RZ, UR4 ;  /* 0x00000004ff0a7e24 */ /* 0x000fc4000f8e00ff */
[----:B------:R-:W-:Y:S02]  /*300d0*/  IMAD.U32 R11, RZ, RZ, UR5 ;  /* 0x00000005ff0b7e24 */ /* 0x000fe4000f8e00ff */
[----:B0-----:R-:W-:Y:S02]  /*300e0*/  IMAD.MOV.U32 R8, RZ, RZ, 0x70 ;  /* 0x00000070ff087424 */ /* 0x001fe400078e00ff */
[----:B------:R-:W-:-:S07]  /*300f0*/  IMAD.MOV.U32 R12, RZ, RZ, 0x1 ;  /* 0x00000001ff0c7424 */ /* 0x000fce00078e00ff */
[----:B------:R-:W-:-:S07]  /*30100*/  LEPC R20, `(.L_x_3035) ;  /* 0x000000001014794e */ /* 0x000fce0000000000 */
[----:B-12---:R-:W-:Y:S05]  /*30110*/  CALL.ABS.NOINC R2 ;  /* 0x0000000002007343 */ /* 0x006fea0003c00000 */
.L_x_3035:
[----:B------:R-:W-:Y:S05]  /*30120*/  BSYNC B6 ;  /* 0x0000000000067941 */ /* 0x000fea0003800000 */
.L_x_3034:
        /* <DEDUP_REMOVED lines=19> */
[----:B-12---:R-:W-:Y:S05]  /*30260*/  CALL.ABS.NOINC R2 ;  /* 0x0000000002007343 */ /* 0x006fea0003c00000 */
.L_x_3037:
[----:B------:R-:W-:Y:S05]  /*30270*/  BSYNC B6 ;  /* 0x0000000000067941 */ /* 0x000fea0003800000 */
.L_x_3036:
        /* <DEDUP_REMOVED lines=11> */
[----:B------:R-:W-:Y:S01]  /*30330*/  MOV R12, 0x1 ;  /* 0x00000001000c7802 */ /* 0x000fe20000000f00 */
[----:B------:R-:W-:Y:S02]  /*30340*/  IMAD.U32 R7, RZ, RZ, UR7 ;  /* 0x00000007ff077e24 */ /* 0x000fe4000f8e00ff */
[----:B------:R-:W-:-:S02]  /*30350*/  IMAD.U32 R10, RZ, RZ, UR8 ;  /* 0x00000008ff0a7e24 */ /* 0x000fc4000f8e00ff */
[----:B------:R-:W-:Y:S02]  /*30360*/  IMAD.U32 R11, RZ, RZ, UR9 ;  /* 0x00000009ff0b7e24 */ /* 0x000fe4000f8e00ff */
[----:B0-----:R-:W-:Y:S02]  /*30370*/  IMAD.MOV.U32 R8, RZ, RZ, 0x70 ;  /* 0x00000070ff087424 */ /* 0x001fe400078e00ff */
[----:B------:R-:W-:-:S07]  /*30380*/  IMAD.MOV.U32 R13, RZ, RZ, RZ ;  /* 0x000000ffff0d7224 */ /* 0x000fce00078e00ff */
[----:B------:R-:W-:-:S07]  /*30390*/  LEPC R20, `(.L_x_3039) ;  /* 0x000000001014794e */ /* 0x000fce0000000000 */
[----:B-12---:R-:W-:Y:S05]  /*303a0*/  CALL.ABS.NOINC R2 ;  /* 0x0000000002007343 */ /* 0x006fea0003c00000 */
.L_x_3039:
[----:B------:R-:W-:Y:S05]  /*303b0*/  BSYNC B6 ;  /* 0x0000000000067941 */ /* 0x000fea0003800000 */
.L_x_3038:
        /* <DEDUP_REMOVED lines=8> */
[----:B---3--:R-:W-:Y:S01]  /*30440*/  ISETP.NE.AND P0, PT, R12, 0x1, PT ;  /* 0x000000010c00780c */ /* 0x008fe20003f05270 */
[----:B------:R-:W-:Y:S01]  /*30450*/  IMAD.MOV.U32 R5, RZ, RZ, 0xa0 ;  /* 0x000000a0ff057424 */ /* 0x000fe200078e00ff */
[C---:B--2---:R-:W-:Y:S01]  /*30460*/  LOP3.LUT R20, R2.reuse, 0x7f, RZ, 0xc0, !PT ;  /* 0x0000007f02147812 */ /* 0x044fe200078ec0ff */
[----:B------:R-:W-:Y:S02]  /*30470*/  IMAD.SHL.U32 R2, R2, 0x20, RZ ;  /* 0x0000002002027824 */ /* 0x000fe400078e00ff */
[----:B------:R-:W-:Y:S01]  /*30480*/  IMAD R5, R28, R5, -0xa0 ;  /* 0xffffff601c057424 */ /* 0x000fe200078e0205 */
[----:B------:R-:W-:-:S04]  /*30490*/  SHF.R.U32.HI R20, RZ, 0x2, R20 ;  /* 0x00000002ff147819 */ /* 0x000fc80000011614 */
[----:B------:R-:W-:-:S03]  /*304a0*/  LOP3.LUT R2, R20, 0x60, R2, 0xf8, !PT ;  /* 0x0000006014027812 */ /* 0x000fc600078ef802 */
[----:B------:R-:W2:Y:S01]  /*304b0*/  @P0 LDC R3, c[0x0][0x434] ;  /* 0x00010d00ff030b82 */ /* 0x000ea20000000800 */
[----:B------:R-:W3:Y:S01]  /*304c0*/  S2R R20, SR_TID.X ;  /* 0x0000000000147919 */ /* 0x000ee20000002100 */
[----:B------:R-:W-:-:S06]  /*304d0*/  IMAD.IADD R2, R2, 0x1, R5 ;  /* 0x0000000102027824 */ /* 0x000fcc00078e0205 */
[----:B------:R-:W1:Y:S01]  /*304e0*/  @P0 LDC R0, c[0x0][0x438] ;  /* 0x00010e00ff000b82 */ /* 0x000e620000000800 */
[C---:B------:R-:W-:Y:S01]  /*304f0*/  ISETP.GE.AND P1, PT, R2.reuse, R26, PT ;  /* 0x0000001a0200720c */ /* 0x040fe20003f26270 */
[----:B------:R-:W-:-:S05]  /*30500*/  IMAD.IADD R6, R2, 0x1, R37 ;  /* 0x0000000102067824 */ /* 0x000fca00078e0225 */
[----:B0-----:R-:W-:Y:S01]  /*30510*/  MOV R8, R6 ;  /* 0x0000000600087202 */ /* 0x001fe20000000f00 */
[----:B------:R-:W0:Y:S01]  /*30520*/  @P0 LDC R9, c[0x0][0x434] ;  /* 0x00010d00ff090b82 */ /* 0x000e220000000800 */
[----:B--2---:R-:W-:-:S07]  /*30530*/  @P0 IMAD.HI.U32 R3, R6, R3, RZ ;  /* 0x0000000306030227 */ /* 0x004fce00078e00ff */
[----:B------:R-:W2:Y:S01]  /*30540*/  @P0 LDC R4, c[0x0][0x438] ;  /* 0x00010e00ff040b82 */ /* 0x000ea20000000800 */
[----:B-1----:R-:W-:Y:S02]  /*30550*/  @P0 SHF.R.U32.HI R8, RZ, R0, R3 ;  /* 0x00000000ff080219 */ /* 0x002fe40000011603 */
[C---:B---3--:R-:W-:Y:S01]  /*30560*/  LOP3.LUT R21, R20.reuse, 0x7f, RZ, 0xc0, !PT ;  /* 0x0000007f14157812 */ /* 0x048fe200078ec0ff */
[----:B------:R-:W-:-:S04]  /*30570*/  IMAD.SHL.U32 R20, R20, 0x20, RZ ;  /* 0x0000002014147824 */ /* 0x000fc800078e00ff */
[----:B------:R-:W1:Y:S01]  /*30580*/  @!P1 LDC.64 R2, c[0x0][0x428] ;  /* 0x00010a00ff029b82 */ /* 0x000e620000000a00 */
[----:B------:R-:W-:-:S04]  /*30590*/  SHF.R.U32.HI R21, RZ, 0x2, R21 ;  /* 0x00000002ff157819 */ /* 0x000fc80000011615 */
[----:B------:R-:W-:-:S04]  /*305a0*/  LOP3.LUT R20, R21, 0x60, R20, 0xf8, !PT ;  /* 0x0000006015147812 */ /* 0x000fc800078ef814 */
[----:B------:R-:W-:-:S05]  /*305b0*/  LOP3.LUT R20, R20, 0x80, RZ, 0xfc, !PT ;  /* 0x0000008014147812 */ /* 0x000fca00078efcff */
[----:B------:R-:W-:-:S04]  /*305c0*/  IMAD.IADD R5, R20, 0x1, R5 ;  /* 0x0000000114057824 */ /* 0x000fc800078e0205 */
[----:B------:R-:W-:-:S04]  /*305d0*/  IMAD.IADD R7, R5, 0x1, R37 ;  /* 0x0000000105077824 */ /* 0x000fc800078e0225 */
[----:B0-----:R-:W-:-:S04]  /*305e0*/  @P0 IMAD.HI.U32 R9, R7, R9, RZ ;  /* 0x0000000907090227 */ /* 0x001fc800078e00ff */
        /* <DEDUP_REMOVED lines=9> */
[----:B-1----:R-:W-:-:S04]  /*30680*/  @!P1 IMAD.WIDE.U32 R4, R32, R2, R4 ;  /* 0x0000000220049225 */ /* 0x002fc800078e0004 */
        /* <DEDUP_REMOVED lines=21> */
[----:B------:R-:W-:Y:S01]  /*307e0*/  @!P0 LEA.HI.X R3, R8, R5, R3, 0x2, P2 ;  /* 0x0000000508038211 */ /* 0x000fe200010f1403 */
[----:B------:R-:W-:Y:S01]  /*307f0*/  IMAD.MOV.U32 R5, RZ, RZ, RZ ;  /* 0x000000ffff057224 */ /* 0x000fe200078e00ff */
[----:B------:R-:W-:Y:S01]  /*30800*/  ISETP.GT.U32.AND P2, PT, R20, 0x9f, PT ;  /* 0x0000009f1400780c */ /* 0x000fe20003f44070 */
[----:B------:R-:W-:-:S04]  /*30810*/  IMAD.U32 R12, RZ, RZ, UR39 ;  /* 0x00000027ff0c7e24 */ /* 0x000fc8000f8e00ff */
[----:B------:R1:W5:Y:S01]  /*30820*/  @!P1 LDG.E R5, desc[UR54][R10.64] ;  /* 0x000000360a059981 */ /* 0x000362000c1e1900 */
[----:B---3--:R-:W-:Y:S02]  /*30830*/  ISETP.GE.AND P1, PT, R36, R0, PT ;  /* 0x000000002400720c */ /* 0x008fe40003f26270 */
[----:B------:R-:W-:Y:S02]  /*30840*/  ISETP.NE.AND P3, PT, R12, 0x3, PT ;  /* 0x000000030c00780c */ /* 0x000fe40003f65270 */
[----:B------:R-:W-:-:S03]  /*30850*/  MOV R8, RZ ;  /* 0x000000ff00087202 */ /* 0x000fc60000000f00 */
[----:B------:R-:W-:Y:S02]  /*30860*/  @P2 LOP3.LUT R34, R34, 0x8, RZ, 0xfc, !PT ;  /* 0x0000000822222812 */ /* 0x000fe400078efcff */
[----:B0-----:R-:W-:Y:S01]  /*30870*/  LOP3.LUT R13, R36, 0x40, RZ, 0xfc, !PT ;  /* 0x00000040240d7812 */ /* 0x001fe200078efcff */
[----:B------:R1:W5:Y:S01]  /*30880*/  @!P0 LDG.E R8, desc[UR54][R2.64] ;  /* 0x0000003602088981 */ /* 0x000362000c1e1900 */
[----:B------:R-:W-:Y:S02]  /*30890*/  LOP3.LUT R34, R34, 0xffffffef, RZ, 0xc0, !PT ;  /* 0xffffffef22227812 */ /* 0x000fe400078ec0ff */
[----:B------:R-:W-:Y:S02]  /*308a0*/  ISETP.GE.AND P0, PT, R13, R0, PT ;  /* 0x000000000d00720c */ /* 0x000fe40003f06270 */
[----:B------:R-:W-:Y:S02]  /*308b0*/  LOP3.LUT R34, R34, 0xfffffffb, RZ, 0xc0, !PT ;  /* 0xfffffffb22227812 */ /* 0x000fe400078ec0ff */
[----:B------:R-:W-:-:S02]  /*308c0*/  LOP3.LUT R13, R36, 0x80, RZ, 0xfc, !PT ;  /* 0x00000080240d7812 */ /* 0x000fc400078efcff */
[----:B------:R-:W-:-:S04]  /*308d0*/  @P1 LOP3.LUT R34, R34, 0x4, RZ, 0xfc, !PT ;  /* 0x0000000422221812 */ /* 0x000fc800078efcff */
        /* <DEDUP_REMOVED lines=8> */
.L_x_3313:
[----:B------:R-:W-:Y:S01]  /*30960*/  VIADD R9, R28, 0xffffffff ;  /* 0xffffffff1c097836 */ /* 0x000fe20000000000 */
[----:B------:R-:W-:Y:S06]  /*30970*/  @!P3 BRA `(.L_x_3041) ;  /* 0x000000000004b947 */ /* 0x000fec0003800000 */
[----:B------:R-:W-:Y:S01]  /*30980*/  BPT.TRAP 0x1 ;  /* 0x000000040000795c */ /* 0x000fe20000300000 */
.L_x_3041:
[----:B------:R-:W-:Y:S01]  /*30990*/  IMAD R0, R29, 0x8, R22 ;  /* 0x000000081d007824 */ /* 0x000fe200078e0216 */
[----:B-1----:R-:W-:Y:S01]  /*309a0*/  SHF.L.U32 R2, R33, 0x1f, RZ ;  /* 0x0000001f21027819 */ /* 0x002fe200000006ff */
[----:B------:R-:W-:Y:S01]  /*309b0*/  BSSY B0, `(.L_x_3042) ;  /* 0x0000005000007945 */ /* 0x000fe20003800000 */
[----:B------:R-:W-:Y:S02]  /*309c0*/  SHF.R.S32.HI R25, RZ, 0x1f, R6 ;  /* 0x0000001fff197819 */ /* 0x000fe40000011406 */
[----:B------:R-:W0:Y:S01]  /*309d0*/  SYNCS.PHASECHK.TRANS64.TRYWAIT P0, [R0+URZ+0x33480], R2 ;  /* 0x03348002000075a7 */ /* 0x000e22000800017f */
[----:B------:R1:W-:Y:S02]  /*309e0*/  STL [R1+0x28], R2 ;  /* 0x0000280201007387 */ /* 0x0003e40000100800 */
[----:B01----:R-:W-:Y:S05]  /*309f0*/  @!P0 BRA `(.L_x_3043) ;  /* 0x0000009800a88947 */ /* 0x003fea0003800000 */
.L_x_3314:
[----:B------:R-:W-:Y:S05]  /*30a00*/  BSYNC B0 ;  /* 0x0000000000007941 */ /* 0x000fea0003800000 */
.L_x_3042:
[----:B------:R-:W2:Y:S01]  /*30a10*/  LDL R13, [R1+0x10] ;  /* 0x00001000010d7983 */ /* 0x000ea20000100800 */
[----:B------:R-:W-:Y:S01]  /*30a20*/  ULDC.64 UR4, c[0x0][0x328] ;  /* 0x0000ca0000047ab9 */ /* 0x000fe20000000a00 */
[----:B-----5:R-:W-:Y:S01]  /*30a30*/  SHF.R.S32.HI R34, RZ, 0x1f, R5 ;  /* 0x0000001fff227819 */ /* 0x020fe20000011405 */
[----:B------:R-:W-:Y:S01]  /*30a40*/  ULDC.64 UR6, c[0x0][0x338] ;  /* 0x0000ce0000067ab9 */ /* 0x000fe20000000a00 */
[----:B------:R-:W3:Y:S01]  /*30a50*/  LDL.LU R12, [R1+0xc] ;  /* 0x00000c00010c7983 */ /* 0x000ee20000300800 */
[----:B------:R-:W-:Y:S01]  /*30a60*/  IMAD R4, R25, UR4, RZ ;  /* 0x0000000419047c24 */ /* 0x000fe2000f8e02ff */
[----:B------:R-:W-:Y:S01]  /*30a70*/  SHF.R.S32.HI R14, RZ, 0x1f, R8 ;  /* 0x0000001fff0e7819 */ /* 0x000fe20000011408 */
[----:B0-----:R-:W-:-:S04]  /*30a80*/  IMAD.WIDE.U32 R2, R6, UR4, RZ ;  /* 0x0000000406027c25 */ /* 0x001fc8000f8e00ff */
[----:B------:R-:W-:Y:S01]  /*30a90*/  IMAD R4, R6, UR5, R4 ;  /* 0x0000000506047c24 */ /* 0x000fe2000f8e0204 */
[----:B------:R0:W-:Y:S01]  /*30aa0*/  STL [R1+0x24], R14 ;  /* 0x0000240e01007387 */ /* 0x0001e20000100800 */
[----:B------:R-:W-:Y:S01]  /*30ab0*/  IMAD R9, R9, -0xa0, R26 ;  /* 0xffffff6009097824 */ /* 0x000fe200078e021a */
[----:B------:R-:W-:Y:S01]  /*30ac0*/  SHF.R.S32.HI R26, RZ, 0x1f, R7 ;  /* 0x0000001fff1a7819 */ /* 0x000fe20000011407 */
[----:B------:R-:W-:Y:S02]  /*30ad0*/  IMAD.IADD R3, R3, 0x1, R4 ;  /* 0x0000000103037824 */ /* 0x000fe400078e0204 */
[----:B------:R-:W-:Y:S02]  /*30ae0*/  IMAD R4, R34, UR6, RZ ;  /* 0x0000000622047c24 */ /* 0x000fe4000f8e02ff */
[----:B------:R-:W-:-:S04]  /*30af0*/  IMAD.WIDE.U32 R2, R5, UR6, R2 ;  /* 0x0000000605027c25 */ /* 0x000fc8000f8e0002 */
[----:B------:R-:W-:Y:S01]  /*30b00*/  IMAD R4, R5, UR7, R4 ;  /* 0x0000000705047c24 */ /* 0x000fe2000f8e0204 */
[----:B------:R-:W-:Y:S01]  /*30b10*/  MOV R10, R2 ;  /* 0x00000002000a7202 */ /* 0x000fe20000000f00 */
[----:B------:R-:W-:Y:S02]  /*30b20*/  IMAD R2, R26, UR4, RZ ;  /* 0x000000041a027c24 */ /* 0x000fe4000f8e02ff */
[----:B------:R-:W-:Y:S02]  /*30b30*/  IMAD.IADD R11, R3, 0x1, R4 ;  /* 0x00000001030b7824 */ /* 0x000fe400078e0204 */
[C---:B------:R-:W-:Y:S02]  /*30b40*/  IMAD R4, R7.reuse, UR5, R2 ;  /* 0x0000000507047c24 */ /* 0x040fe4000f8e0202 */
[----:B------:R-:W-:Y:S01]  /*30b50*/  IMAD.WIDE.U32 R2, R7, UR4, RZ ;  /* 0x0000000407027c25 */ /* 0x000fe2000f8e00ff */
[----:B------:R-:W-:-:S03]  /*30b60*/  ULDC.64 UR4, c[0x0][0x330] ;  /* 0x0000cc0000047ab9 */ /* 0x000fc60000000a00 */
[----:B------:R-:W-:Y:S02]  /*30b70*/  IMAD.IADD R3, R3, 0x1, R4 ;  /* 0x0000000103037824 */ /* 0x000fe400078e0204 */
[----:B------:R-:W-:Y:S02]  /*30b80*/  IMAD R4, R14, UR6, RZ ;  /* 0x000000060e047c24 */ /* 0x000fe4000f8e02ff */
[----:B0-----:R-:W0:Y:S01]  /*30b90*/  S2R R14, SR_TID.X ;  /* 0x00000000000e7919 */ /* 0x001e220000002100 */
        /* <DEDUP_REMOVED lines=12> */
[----:B0-----:R-:W-:-:S04]  /*30c60*/  LOP3.LUT R14, R14, 0x7f, RZ, 0xc0, !PT ;  /* 0x0000007f0e0e7812 */ /* 0x001fc800078ec0ff */
[----:B------:R-:W-:-:S05]  /*30c70*/  SHF.R.U32.HI R14, RZ, 0x2, R14 ;  /* 0x00000002ff0e7819 */ /* 0x000fca000001160e */
[----:B------:R-:W-:-:S05]  /*30c80*/  IMAD.IADD R9, R9, 0x1, -R14 ;  /* 0x0000000109097824 */ /* 0x000fca00078e0a0e */
        /* <DEDUP_REMOVED lines=30> */
[----:B0-----:R-:W-:-:S04]  /*30e70*/  IADD3 R2, P1, R36, R2, RZ ;  /* 0x0000000224027210 */ /* 0x001fc80007f3e0ff */
[----:B-1----:R-:W-:Y:S02]  /*30e80*/  IADD3.X R3, RZ, R3, RZ, P1, !PT ;  /* 0x00000003ff037210 */ /* 0x002fe40000ffe4ff */
        /* <DEDUP_REMOVED lines=18> */
[----:B0-----:R-:W-:-:S05]  /*30fb0*/  IADD3 R2, P1, R36, R2, RZ ;  /* 0x0000000224027210 */ /* 0x001fca0007f3e0ff */
        /* <DEDUP_REMOVED lines=8> */
[----:B0-----:R1:W3:Y:S04]  /*31040*/  SHFL.IDX PT, R3, R21, RZ, 0x1c1f ;  /* 0x001c1fff15037589 */ /* 0x0012e800000e0000 */
[----:B------:R1:W4:Y:S01]  /*31050*/  SHFL.IDX PT, R2, R24, RZ, 0x1c1f ;  /* 0x001c1fff18027589 */ /* 0x00032200000e0000 */
[----:B--2---:R-:W-:-:S04]  /*31060*/  LOP3.LUT R11, R11, 0xffffffbf, RZ, 0xc0, !PT ;  /* 0xffffffbf0b0b7812 */ /* 0x004fc800078ec0ff */
[----:B------:R-:W-:-:S05]  /*31070*/  @P6 LOP3.LUT R11, R11, 0x40, RZ, 0xfc, !PT ;  /* 0x000000400b0b6812 */ /* 0x000fca00078efcff */
[----:B------:R1:W-:Y:S02]  /*31080*/  STL [R1+0xc], R11 ;  /* 0x00000c0b01007387 */ /* 0x0003e40000100800 */
.L_x_3326:
[C---:B------:R-:W-:Y:S02]  /*31090*/  ISETP.LT.OR P3, PT, R9.reuse, 0x81, P3 ;  /* 0x000000810900780c */ /* 0x040fe40001f61670 */
[C---:B------:R-:W-:Y:S02]  /*310a0*/  ISETP.LT.OR P2, PT, R9.reuse, 0x81, P2 ;  /* 0x000000810900780c */ /* 0x040fe40001741670 */
[----:B------:R-:W-:Y:S02]  /*310b0*/  ISETP.LT.OR P0, PT, R9, 0x81, P0 ;  /* 0x000000810900780c */ /* 0x000fe40000701670 */
[----:B----4-:R-:W-:-:S05]  /*310c0*/  IADD3 R2, P6, R36, R2, RZ ;  /* 0x0000000224027210 */ /* 0x010fca0007fde0ff */
[----:B---3--:R-:W-:-:S05]  /*310d0*/  IMAD.X R3, RZ, RZ, R3, P6 ;  /* 0x000000ffff037224 */ /* 0x008fca00030e0603 */
        /* <DEDUP_REMOVED lines=8> */
.L_x_3045:
        /* <DEDUP_REMOVED lines=11> */
.L_x_3046:
[----:B------:R2:W-:Y:S01]  /*31210*/  SYNCS.ARRIVE.TRANS64.A1T0 RZ, [R0+URZ+0x33470], RZ ;  /* 0x033470ff00ff79a7 */ /* 0x0005e2000810003f */
[----:B------:R-:W-:Y:S05]  /*31220*/  @!P3 BRA `(.L_x_3047) ;  /* 0x000000000004b947 */ /* 0x000fea0003800000 */
[----:B------:R-:W-:Y:S01]  /*31230*/  BPT.TRAP 0x1 ;  /* 0x000000040000795c */ /* 0x000fe20000300000 */
.L_x_3047:
[----:B------:R-:W3:Y:S01]  /*31240*/  LDL R2, [R1+0x28] ;  /* 0x0000280001027983 */ /* 0x000ee20000100800 */
[----:B------:R-:W-:Y:S01]  /*31250*/  BSSY B0, `(.L_x_3048) ;  /* 0x0000003000007945 */ /* 0x000fe20003800000 */
[----:B---3--:R-:W3:Y:S03]  /*31260*/  SYNCS.PHASECHK.TRANS64.TRYWAIT P0, [R0+URZ+0x33440], R2 ;  /* 0x03344002000075a7 */ /* 0x008ee6000800017f */
[----:B---3--:R-:W-:Y:S05]  /*31270*/  @!P0 BRA `(.L_x_3049) ;  /* 0x0000009800a88947 */ /* 0x008fea0003800000 */
.L_x_3327:
[----:B------:R-:W-:Y:S05]  /*31280*/  BSYNC B0 ;  /* 0x0000000000007941 */ /* 0x000fea0003800000 */
.L_x_3048:
[----:B------:R-:W4:Y:S01]  /*31290*/  LDL.LU R12, [R1+0x24] ;  /* 0x00002400010c7983 */ /* 0x000f220000300800 */
[----:B------:R-:W-:Y:S01]  /*312a0*/  ULDC.64 UR4, c[0x0][0x300] ;  /* 0x0000c00000047ab9 */ /* 0x000fe20000000a00 */
[----:B------:R-:W-:Y:S02]  /*312b0*/  ULDC.64 UR6, c[0x0][0x310] ;  /* 0x0000c40000067ab9 */ /* 0x000fe40000000a00 */
[----:B------:R0:W5:Y:S01]  /*312c0*/  LDL R20, [R1+0xc] ;  /* 0x00000c0001147983 */ /* 0x0001620000100800 */
        /* <DEDUP_REMOVED lines=8> */
[----:B-1----:R-:W-:Y:S01]  /*31350*/  IADD3 R11, R3, R34, RZ ;  /* 0x00000022030b7210 */ /* 0x002fe20007ffe0ff */
[----:B0-----:R-:W-:Y:S02]  /*31360*/  IMAD.MOV.U32 R10, RZ, RZ, R2 ;  /* 0x000000ffff0a7224 */ /* 0x001fe400078e0002 */
[C---:B------:R-:W-:Y:S02]  /*31370*/  IMAD R5, R7.reuse, UR5, R5 ;  /* 0x0000000507057c24 */ /* 0x040fe4000f8e0205 */
[----:B------:R-:W-:Y:S01]  /*31380*/  IMAD.WIDE.U32 R2, R7, UR4, RZ ;  /* 0x0000000407027c25 */ /* 0x000fe2000f8e00ff */
[----:B------:R-:W-:-:S03]  /*31390*/  ULDC.64 UR4, c[0x0][0x308] ;  /* 0x0000c20000047ab9 */ /* 0x000fc60000000a00 */
[----:B------:R-:W-:Y:S02]  /*313a0*/  IMAD.IADD R3, R3, 0x1, R5 ;  /* 0x0000000103037824 */ /* 0x000fe400078e0205 */
[----:B------:R-:W-:-:S04]  /*313b0*/  IMAD.WIDE.U32 R6, R18, UR4, R10 ;  /* 0x0000000412067c25 */ /* 0x000fc8000f8e000a */
[----:B------:R-:W-:-:S04]  /*313c0*/  IMAD.WIDE.U32 R2, R8, UR6, R2 ;  /* 0x0000000608027c25 */ /* 0x000fc8000f8e0002 */
[----:B------:R-:W-:Y:S02]  /*313d0*/  IMAD R9, R18, UR5, RZ ;  /* 0x0000000512097c24 */ /* 0x000fe4000f8e02ff */
[----:B----4-:R-:W-:-:S04]  /*313e0*/  IMAD R12, R12, UR6, RZ ;  /* 0x000000060c0c7c24 */ /* 0x010fc8000f8e02ff */
[----:B------:R-:W-:Y:S01]  /*313f0*/  IMAD R12, R8, UR7, R12 ;  /* 0x00000007080c7c24 */ /* 0x000fe2000f8e020c */
[----:B------:R-:W-:Y:S02]  /*31400*/  ULDC.64 UR6, c[0x0][0x2e8] ;  /* 0x0000ba0000067ab9 */ /* 0x000fe40000000a00 */
[----:B------:R-:W-:Y:S01]  /*31410*/  IADD3 R5, P0, R6, UR6, RZ ;  /* 0x0000000606057c10 */ /* 0x000fe2000ff1e0ff */
[----:B------:R-:W-:-:S03]  /*31420*/  IMAD.IADD R3, R3, 0x1, R12 ;  /* 0x0000000103037824 */ /* 0x000fc600078e020c */
[----:B------:R-:W-:Y:S01]  /*31430*/  IADD3.X R6, R7, UR7, R9, P0, !PT ;  /* 0x0000000707067c10 */ /* 0x000fe200087fe409 */
[----:B------:R-:W-:Y:S01]  /*31440*/  IMAD.WIDE.U32 R2, R18, UR4, R2 ;  /* 0x0000000412027c25 */ /* 0x000fe2000f8e0002 */
[----:B------:R-:W-:Y:S02]  /*31450*/  UMOV UR4, 0xffffffff ;  /* 0xffffffff00047882 */ /* 0x000fe40000000000 */
[----:B------:R-:W-:-:S04]  /*31460*/  IADD3 R8, P0, R2, UR6, RZ ;  /* 0x0000000602087c10 */ /* 0x000fc8000ff1e0ff */
[----:B------:R-:W-:Y:S01]  /*31470*/  IADD3.X R7, R9, UR7, R3, P0, !PT ;  /* 0x0000000709077c10 */ /* 0x000fe200087fe403 */
[----:B------:R-:W-:Y:S08]  /*31480*/  BRA.DIV UR4, `(.L_x_3050) ;  /* 0x0000009a043c7947 */ /* 0x000ff0000b800000 */
[----:B------:R-:W0:Y:S01]  /*31490*/  SHFL.IDX PT, R3, R5, RZ, 0x1c1f ;  /* 0x001c1fff05037589 */ /* 0x000e2200000e0000 */
[----:B-----5:R-:W-:Y:S01]  /*314a0*/  LOP3.LUT R20, R20, 0xfffffeff, RZ, 0xc0, !PT ;  /* 0xfffffeff14147812 */ /* 0x020fe200078ec0ff */
[----:B------:R-:W1:Y:S01]  /*314b0*/  LDC R10, c[0x0][0x2f4] ;  /* 0x0000bd00ff0a7b82 */ /* 0x000e620000000800 */
        /* <DEDUP_REMOVED lines=8> */
[-C--:B-1----:R-:W-:Y:S02]  /*31540*/  ISETP.GE.AND P6, PT, R36, R10.reuse, PT ;  /* 0x0000000a2400720c */ /* 0x082fe40003fc6270 */
        /* <DEDUP_REMOVED lines=11> */
[----:B------:R-:W1:Y:S01]  /*31600*/  SHFL.IDX PT, R2, R6, 0x1, 0x1c1f ;  /* 0x003c1f0006027f89 */ /* 0x000e6200000e0000 */
[----:B0-----:R-:W-:-:S05]  /*31610*/  @P5 IADD3 R3, P0, R36, R3, RZ ;  /* 0x0000000324035210 */ /* 0x001fca0007f1e0ff */
[----:B-1----:R-:W-:-:S05]  /*31620*/  @P5 IMAD.X R2, RZ, RZ, R2, P0 ;  /* 0x000000ffff025224 */ /* 0x002fca00000e0602 */
[----:B------:R-:W-:-:S04]  /*31630*/  @P5 LOP3.LUT R3, R3, R2, RZ, 0x3c, !PT ;  /* 0x0000000203035212 */ /* 0x000fc800078e3cff */
[----:B------:R-:W-:-:S04]  /*31640*/  @P5 LOP3.LUT R2, R3, R2, RZ, 0x3c, !PT ;  /* 0x0000000203025212 */ /* 0x000fc800078e3cff */
[----:B------:R-:W-:-:S05]  /*31650*/  @P5 LOP3.LUT R3, R3, R2, RZ, 0x3c, !PT ;  /* 0x0000000203035212 */ /* 0x000fca00078e3cff */
[----:B------:R-:W-:Y:S04]  /*31660*/  @P5 LDGSTS.E.BYPASS.LTC128B.128 [R4+0x24a00], desc[UR54][R2.64], !P6 ;  /* 0x24a0000002045fae */ /* 0x000fe8000f101d76 */
[----:B------:R-:W-:Y:S04]  /*31670*/  @P5 LDGSTS.E.BYPASS.LTC128B.128 [R4+0x27200], desc[UR54][R2.64+0x40], !P3 ;  /* 0x2720004002045fae */ /* 0x000fe8000d901d76 */
[----:B------:R0:W-:Y:S04]  /*31680*/  @P5 LDGSTS.E.BYPASS.LTC128B.128 [R4+0x29a00], desc[UR54][R2.64+0x80], !P2 ;  /* 0x29a0008002045fae */ /* 0x0001e8000d101d76 */
[----:B0-----:R-:W0:Y:S04]  /*31690*/  SHFL.IDX PT, R3, R5, 0x2, 0x1c1f ;  /* 0x005c1f0005037f89 */ /* 0x001e2800000e0000 */
[----:B------:R-:W1:Y:S04]  /*316a0*/  SHFL.IDX PT, R2, R6, 0x2, 0x1c1f ;  /* 0x005c1f0006027f89 */ /* 0x000e6800000e0000 */
[----:B------:R-:W3:Y:S04]  /*316b0*/  SHFL.IDX PT, R5, R5, 0x3, 0x1c1f ;  /* 0x007c1f0005057f89 */ /* 0x000ee800000e0000 */
[----:B------:R-:W4:Y:S01]  /*316c0*/  SHFL.IDX PT, R6, R6, 0x3, 0x1c1f ;  /* 0x007c1f0006067f89 */ /* 0x000f2200000e0000 */
[----:B0-----:R-:W-:-:S04]  /*316d0*/  @P4 IADD3 R3, P0, R36, R3, RZ ;  /* 0x0000000324034210 */ /* 0x001fc80007f1e0ff */
[----:B-1----:R-:W-:-:S04]  /*316e0*/  @P4 IADD3.X R2, RZ, R2, RZ, P0, !PT ;  /* 0x00000002ff024210 */ /* 0x002fc800007fe4ff */
        /* <DEDUP_REMOVED lines=11> */
[----:B0-----:R0:W1:Y:S02]  /*317a0*/  SHFL.IDX PT, R2, R8, RZ, 0x1c1f ;  /* 0x001c1fff08027589 */ /* 0x00106400000e0000 */
.L_x_3339:
[----:B------:R-:W-:Y:S01]  /*317b0*/  LOP3.LUT P0, RZ, R20, 0x40, RZ, 0xc0, !PT ;  /* 0x0000004014ff7812 */ /* 0x000fe2000780c0ff */
[----:B------:R-:W-:-:S12]  /*317c0*/  BSSY B0, `(.L_x_3051) ;  /* 0x0000010000007945 */ /* 0x000fd80003800000 */
[----:B------:R-:W-:Y:S05]  /*317d0*/  @!P0 BRA `(.L_x_3052) ;  /* 0x0000000000388947 */ /* 0x000fea0003800000 */
[----:B------:R-:W3:Y:S01]  /*317e0*/  LDC R6, c[0x0][0x2f4] ;  /* 0x0000bd00ff067b82 */ /* 0x000ee20000000800 */
[C---:B0-----:R-:W-:Y:S02]  /*317f0*/  LOP3.LUT R8, R36.reuse, 0x40, RZ, 0xfc, !PT ;  /* 0x0000004024087812 */ /* 0x041fe400078efcff */
[C---:B------:R-:W-:Y:S02]  /*31800*/  LOP3.LUT R5, R36.reuse, 0x80, RZ, 0xfc, !PT ;  /* 0x0000008024057812 */ /* 0x040fe400078efcff */
[----:B-1----:R-:W-:-:S05]  /*31810*/  IADD3 R2, P0, R36, R2, RZ ;  /* 0x0000000224027210 */ /* 0x002fca0007f1e0ff */
        /* <DEDUP_REMOVED lines=10> */
.L_x_3052:
[----:B------:R-:W-:Y:S05]  /*318c0*/  BSYNC B0 ;  /* 0x0000000000007941 */ /* 0x000fea0003800000 */
.L_x_3051:
[----:B------:R-:W-:Y:S01]  /*318d0*/  NOP ;  /* 0x0000000000007918 */ /* 0x000fe20000000000 */
[----:B------:R-:W-:-:S13]  /*318e0*/  PLOP3.LUT P0, PT, PT, PT, PT, 0x80, 0x0 ;  /* 0x000000000000781c */ /* 0x000fda0003f0f070 */
.L_x_3053:
[----:B------:R-:W-:Y:S02]  /*318f0*/  PLOP3.LUT P1, PT, P1, P0, PT, 0xa2, 0x0 ;  /* 0x000000000000781c */ /* 0x000fe40000f21472 */
[----:B------:R-:W-:-:S08]  /*31900*/  @P0 R2UR P1, UR4, R0 ;  /* 0x00000000000402ca */ /* 0x000fd00000020000 */
[----:B------:R-:W-:-:S05]  /*31910*/  @P0 PLOP3.LUT P0, PT, P1, PT, PT, 0x80, 0x0 ;  /* 0x000000000000081c */ /* 0x000fca0000f0f070 */
[----:B------:R-:W-:Y:S01]  /*31920*/  @!P1 SYNCS.ARRIVE.TRANS64.RED.A0T1 RZ, [UR4+0x33430], RZ ;  /* 0x033430ffffff99a7 */ /* 0x000fe20008200404 */
[----:B------:R-:W-:Y:S07]  /*31930*/  @!P1 ARRIVES.LDGSTSBAR.64.TRANSCNT [UR4+0x33430] ;  /* 0x03343000ff0099b0 */ /* 0x000fee0008000a84 */
[----:B------:R-:W-:Y:S05]  /*31940*/  @P0 BRA.U.ANY `(.L_x_3053) ;  /* 0xfffffffd00e80947 */ /* 0x000fea000393ffff */
[----:B------:R-:W-:Y:S01]  /*31950*/  NOP ;  /* 0x0000000000007918 */ /* 0x000fe20000000000 */
[----:B-1-3--:R-:W-:-:S05]  /*31960*/  IMAD.U32 R2, RZ, RZ, UR39 ;  /* 0x00000027ff027e24 */ /* 0x00afca000f8e00ff */
[----:B------:R-:W-:-:S13]  /*31970*/  ISETP.NE.AND P2, PT, R2, 0x3, PT ;  /* 0x000000030200780c */ /* 0x000fda0003f45270 */
[----:B------:R-:W-:Y:S05]  /*31980*/  @!P2 BRA `(.L_x_3054) ;  /* 0x000000000004a947 */ /* 0x000fea0003800000 */
[----:B------:R-:W-:Y:S01]  /*31990*/  BPT.TRAP 0x1 ;  /* 0x000000040000795c */ /* 0x000fe20000300000 */
.L_x_3054:
        /* <DEDUP_REMOVED lines=14> */
[----:B------:R-:W-:-:S04]  /*31a80*/  IMAD R0, R27, UR5, R0 ;  /* 0x000000051b007c24 */ /* 0x000fc8000f8e0200 */
[----:B------:R-:W-:Y:S01]  /*31a90*/  IMAD.IADD R26, R25, 0x1, R0 ;  /* 0x00000001191a7824 */ /* 0x000fe200078e0200 */
[----:B-----5:R-:W-:Y:S02]  /*31aa0*/  SEL R34, R3, RZ, !P0 ;  /* 0x000000ff03227207 */ /* 0x020fe40004000000 */
        /* <DEDUP_REMOVED lines=18> */
.L_x_3056:
[----:B------:R-:W-:Y:S05]  /*31bd0*/  BSYNC B6 ;  /* 0x0000000000067941 */ /* 0x000fea0003800000 */
.L_x_3055:
[----:B0-----:R0:W5:Y:S01]  /*31be0*/  LDL R8, [R1+0x1c] ;  /* 0x00001c0001087983 */ /* 0x0011620000100800 */
[----:B------:R-:W1:Y:S01]  /*31bf0*/  LDC R7, c[0x0][0x448] ;  /* 0x00011200ff077b82 */ /* 0x000e620000000800 */
[----:B------:R-:W-:Y:S01]  /*31c00*/  IMAD.MOV.U32 R2, RZ, RZ, R24 ;  /* 0x000000ffff027224 */ /* 0x000fe200078e0018 */
[----:B------:R-:W-:Y:S01]  /*31c10*/  ULDC.64 UR4, c[0x0][0x2d8] ;  /* 0x0000b60000047ab9 */ /* 0x000fe20000000a00 */
[----:B------:R-:W2:Y:S01]  /*31c20*/  S2R R20, SR_TID.X ;  /* 0x0000000000147919 */ /* 0x000ea20000002100 */
[----:B------:R-:W-:Y:S02]  /*31c30*/  IMAD.MOV.U32 R3, RZ, RZ, R26 ;  /* 0x000000ffff037224 */ /* 0x000fe400078e001a */
[----:B------:R-:W-:-:S04]  /*31c40*/  IMAD.WIDE.U32 R2, R18, UR4, R2 ;  /* 0x0000000412027c25 */ /* 0x000fc8000f8e0002 */
[----:B------:R-:W-:Y:S01]  /*31c50*/  IMAD R3, R18, UR5, R3 ;  /* 0x0000000512037c24 */ /* 0x000fe2000f8e0203 */
[----:B------:R-:W-:Y:S02]  /*31c60*/  ULDC.64 UR4, c[0x0][0x2e0] ;  /* 0x0000b80000047ab9 */ /* 0x000fe40000000a00 */
[----:B------:R-:W-:Y:S02]  /*31c70*/  IMAD R0, R34, UR4, RZ ;  /* 0x0000000422007c24 */ /* 0x000fe4000f8e02ff */
[----:B------:R-:W-:-:S04]  /*31c80*/  IMAD.WIDE.U32 R2, R23, UR4, R2 ;  /* 0x0000000417027c25 */ /* 0x000fc8000f8e0002 */
[----:B------:R-:W-:Y:S01]  /*31c90*/  IMAD R0, R23, UR5, R0 ;  /* 0x0000000517007c24 */ /* 0x000fe2000f8e0200 */
[----:B------:R-:W-:Y:S01]  /*31ca0*/  ULDC.64 UR4, c[0x0][0x2d0] ;  /* 0x0000b40000047ab9 */ /* 0x000fe20000000a00 */
[----:B-1----:R-:W-:Y:S02]  /*31cb0*/  ISETP.NE.AND P0, PT, R7, 0x1, PT ;  /* 0x000000010700780c */ /* 0x002fe40003f05270 */
[----:B------:R-:W-:Y:S01]  /*31cc0*/  IMAD.IADD R3, R3, 0x1, R0 ;  /* 0x0000000103037824 */ /* 0x000fe200078e0200 */
[----:B--2---:R-:W-:-:S10]  /*31cd0*/  LOP3.LUT R21, R20, 0x7f, RZ, 0xc0, !PT ;  /* 0x0000007f14157812 */ /* 0x004fd400078ec0ff */
[----:B------:R-:W1:Y:S01]  /*31ce0*/  @P0 LDC R6, c[0x0][0x44c] ;  /* 0x00011300ff060b82 */ /* 0x000e620000000800 */
[----:B------:R-:W-:Y:S02]  /*31cf0*/  SHF.L.U32 R20, R20, 0x5, RZ ;  /* 0x0000000514147819 */ /* 0x000fe400000006ff */
[----:B------:R-:W-:-:S04]  /*31d00*/  SHF.R.U32.HI R21, RZ, 0x2, R21 ;  /* 0x00000002ff157819 */ /* 0x000fc80000011615 */
[----:B------:R-:W-:Y:S01]  /*31d10*/  LOP3.LUT R20, R21, 0x60, R20, 0xf8, !PT ;  /* 0x0000006015147812 */ /* 0x000fe200078ef814 */
[----:B------:R-:W2:Y:S04]  /*31d20*/  @P0 LDC R0, c[0x0][0x450] ;  /* 0x00011400ff000b82 */ /* 0x000ea80000000800 */
[----:B------:R-:W-:-:S04]  /*31d30*/  IMAD R5, R17, 0x80, R20 ;  /* 0x0000008011057824 */ /* 0x000fc800078e0214 */
[----:B------:R-:W-:Y:S01]  /*31d40*/  IMAD.MOV.U32 R4, RZ, RZ, R5 ;  /* 0x000000ffff047224 */ /* 0x000fe200078e0005 */
[----:B------:R-:W3:Y:S01]  /*31d50*/  S2R R20, SR_TID.X ;  /* 0x0000000000147919 */ /* 0x000ee20000002100 */
[----:B-1----:R-:W-:-:S05]  /*31d60*/  @P0 IMAD.HI.U32 R6, R5, R6, RZ ;  /* 0x0000000605060227 */ /* 0x002fca00078e00ff */
[----:B--2---:R-:W-:-:S05]  /*31d70*/  @P0 SHF.R.U32.HI R4, RZ, R0, R6 ;  /* 0x00000000ff040219 */ /* 0x004fca0000011606 */
        /* <DEDUP_REMOVED lines=24> */
[----:B0-----:R-:W-:Y:S10]  /*31f00*/  BRA.DIV UR5, `(.L_x_3057) ;  /* 0x0000009605787947 */ /* 0x001ff4000b800000 */
[----:B------:R-:W0:Y:S01]  /*31f10*/  SHFL.IDX PT, R3, R0, RZ, 0x1c1f ;  /* 0x001c1fff00037589 */ /* 0x000e2200000e0000 */
[----:B------:R-:W-:Y:S02]  /*31f20*/  IMAD R30, R30, R7, RZ ;  /* 0x000000071e1e7224 */ /* 0x000fe400078e02ff */
[----:B------:R-:W-:Y:S01]  /*31f30*/  IMAD R17, R17, 0x80, R9 ;  /* 0x0000008011117824 */ /* 0x000fe200078e0209 */
[----:B------:R-:W1:Y:S04]  /*31f40*/  SHFL.IDX PT, R2, R4, RZ, 0x1c1f ;  /* 0x001c1fff04027589 */ /* 0x000e6800000e0000 */
[----:B------:R-:W-:Y:S01]  /*31f50*/  ISETP.GE.AND P1, PT, R17, R30, PT ;  /* 0x0000001e1100720c */ /* 0x000fe20003f26270 */
[----:B------:R-:W2:-:S12]  /*31f60*/  SHFL.IDX PT, R14, R0, 0x1, 0x1c1f ;  /* 0x003c1f00000e7f89 */ /* 0x000e9800000e0000 */
[----:B0-----:R-:W-:-:S04]  /*31f70*/  @!P1 IADD3 R5, P4, R36, R3, RZ ;  /* 0x0000000324059210 */ /* 0x001fc80007f9e0ff */
[----:B-1----:R-:W-:Y:S01]  /*31f80*/  @!P1 IADD3.X R3, RZ, R2, RZ, P4, !PT ;  /* 0x00000002ff039210 */ /* 0x002fe200027fe4ff */
[----:B------:R-:W-:Y:S02]  /*31f90*/  @!P1 IMAD.MOV.U32 R2, RZ, RZ, R5 ;  /* 0x000000ffff029224 */ /* 0x000fe400078e0005 */
[----:B------:R-:W-:-:S03]  /*31fa0*/  VIADD R5, R17, 0x20 ;  /* 0x0000002011057836 */ /* 0x000fc60000000000 */
[----:B-----5:R-:W-:Y:S04]  /*31fb0*/  @!P1 LDGSTS.E.BYPASS.LTC128B.128 [R8+0x1e200], desc[UR54][R2.64], !P3 ;  /* 0x1e20000002089fae */ /* 0x020fe8000d901d76 */
        /* <DEDUP_REMOVED lines=24> */
.L_x_3348:
[----:B------:R-:W-:Y:S01]  /*32140*/  VIADD R17, R17, 0x60 ;  /* 0x0000006011117836 */ /* 0x000fe20000000000 */
[----:B------:R-:W-:Y:S04]  /*32150*/  BSSY B0, `(.L_x_3058) ;  /* 0x000000b000007945 */ /* 0x000fe80003800000 */
[----:B------:R-:W-:-:S13]  /*32160*/  ISETP.GE.AND P1, PT, R17, R30, PT ;  /* 0x0000001e1100720c */ /* 0x000fda0003f26270 */
[----:B------:R-:W-:Y:S05]  /*32170*/  @P1 BRA `(.L_x_3059) ;  /* 0x0000000000201947 */ /* 0x000fea0003800000 */
[----:B--2---:R-:W-:-:S05]  /*32180*/  IADD3 R2, P1, R36, R14, RZ ;  /* 0x0000000e24027210 */ /* 0x004fca0007f3e0ff */
[----:B------:R-:W-:-:S05]  /*32190*/  IMAD.X R3, RZ, RZ, R4, P1 ;  /* 0x000000ffff037224 */ /* 0x000fca00008e0604 */
[----:B------:R-:W-:Y:S01]  /*321a0*/  @!PT LDS RZ, [RZ] ;  /* 0x00000000fffff984 */ /* 0x000fe20000000800 */
[----:B------:R-:W-:Y:S01]  /*321b0*/  @!PT LDS RZ, [RZ] ;  /* 0x00000000fffff984 */ /* 0x000fe20000000800 */
[----:B------:R-:W-:Y:S01]  /*321c0*/  @!PT LDS RZ, [RZ] ;  /* 0x00000000fffff984 */ /* 0x000fe20000000800 */
[----:B------:R0:W-:Y:S04]  /*321d0*/  LDGSTS.E.BYPASS.LTC128B.128 [R8+0x1fa00], desc[UR54][R2.64], !P3 ;  /* 0x1fa0000002087fae */ /* 0x0001e8000d901d76 */
[----:B------:R0:W-:Y:S04]  /*321e0*/  LDGSTS.E.BYPASS.LTC128B.128 [R8+0x21a00], desc[UR54][R2.64+0x40], !P2 ;  /* 0x21a0004002087fae */ /* 0x0001e8000d101d76 */
[----:B------:R0:W-:Y:S02]  /*321f0*/  LDGSTS.E.BYPASS.LTC128B.128 [R8+0x23a00], desc[UR54][R2.64+0x80], !P0 ;  /* 0x23a0008002087fae */ /* 0x0001e4000c101d76 */
.L_x_3059:
[----:B------:R-:W-:Y:S05]  /*32200*/  BSYNC B0 ;  /* 0x0000000000007941 */ /* 0x000fea0003800000 */
.L_x_3058:
[----:B------:R-:W-:Y:S01]  /*32210*/  NOP ;  /* 0x0000000000007918 */ /* 0x000fe20000000000 */
[----:B------:R-:W-:-:S13]  /*32220*/  PLOP3.LUT P0, PT, PT, PT, PT, 0x80, 0x0 ;  /* 0x000000000000781c */ /* 0x000fda0003f0f070 */
.L_x_3060:
[----:B------:R-:W-:Y:S02]  /*32230*/  PLOP3.LUT P1, PT, P1, P0, PT, 0xa2, 0x0 ;  /* 0x000000000000781c */ /* 0x000fe40000f21472 */
[----:B------:R-:W-:-:S08]  /*32240*/  @P0 R2UR P1, UR4, R22 ;  /* 0x00000000160402ca */ /* 0x000fd00000020000 */
[----:B------:R-:W-:-:S05]  /*32250*/  @P0 PLOP3.LUT P0, PT, P1, PT, PT, 0x80, 0x0 ;  /* 0x000000000000081c */ /* 0x000fca0000f0f070 */
[----:B------:R-:W-:Y:S01]  /*32260*/  @!P1 SYNCS.ARRIVE.TRANS64.RED.A0T1 RZ, [UR4+0x33400], RZ ;  /* 0x033400ffffff99a7 */ /* 0x000fe20008200404 */
[----:B------:R-:W-:Y:S07]  /*32270*/  @!P1 ARRIVES.LDGSTSBAR.64.TRANSCNT [UR4+0x33400] ;  /* 0x03340000ff0099b0 */ /* 0x000fee0008000a84 */
[----:B------:R-:W-:Y:S05]  /*32280*/  @P0 BRA.U.ANY `(.L_x_3060) ;  /* 0xfffffffd00e80947 */ /* 0x000fea000393ffff */
[----:B0-2---:R-:W2:Y:S02]  /*32290*/  LDL.LU R2, [R1+0x34] ;  /* 0x0000340001027983 */ /* 0x005ea40000300800 */
[----:B--2---:R-:W-:-:S04]  /*322a0*/  IADD3 R2, R2, 0x1, RZ ;  /* 0x0000000102027810 */ /* 0x004fc80007ffe0ff */
[----:B------:R-:W-:Y:S01]  /*322b0*/  LEA.HI R0, R2, R2, RZ, 0x1 ;  /* 0x0000000202007211 */ /* 0x000fe200078f08ff */
[----:B------:R0:W-:Y:S03]  /*322c0*/  STL [R1+0x34], R2 ;  /* 0x0000340201007387 */ /* 0x0001e60000100800 */
        /* <DEDUP_REMOVED lines=9> */
.L_x_3349:
[----:B------:R-:W-:Y:S05]  /*32360*/  BSYNC B0 ;  /* 0x0000000000007941 */ /* 0x000fea0003800000 */
.L_x_3061:
[----:B------:R-:W2:Y:S02]  /*32370*/  LDL R0, [R1+0x4] ;  /* 0x0000040001007983 */ /* 0x000ea40000100800 */
[----:B--2---:R-:W-:-:S13]  /*32380*/  ISETP.GE.AND P0, PT, R30, R0, PT ;  /* 0x000000001e00720c */ /* 0x004fda0003f06270 */
[----:B------:R-:W-:Y:S05]  /*32390*/  @!P0 BRA `(.L_x_3063) ;  /* 0x0000001800388947 */ /* 0x000fea0003800000 */
[----:B------:R-:W-:Y:S02]  /*323a0*/  IMAD.MOV.U32 R17, RZ, RZ, R29 ;  /* 0x000000ffff117224 */ /* 0x000fe400078e001d */
[----:B------:R-:W-:-:S07]  /*323b0*/  IMAD.MOV.U32 R20, RZ, RZ, R33 ;  /* 0x000000ffff147224 */ /* 0x000fce00078e0021 */
.L_x_3083:
[----:B------:R-:W2:Y:S01]  /*323c0*/  LDL R9, [R1] ;  /* 0x0000000001097983 */ /* 0x000ea20000100800 */
[----:B-1----:R-:W1:Y:S01]  /*323d0*/  LDC R6, c[0x0][0x430] ;  /* 0x00010c00ff067b82 */ /* 0x002e620000000800 */
[----:B------:R-:W3:Y:S01]  /*323e0*/  S2R R0, SR_TID.X ;  /* 0x0000000000007919 */ /* 0x000ee20000002100 */
[----:B------:R-:W4:Y:S01]  /*323f0*/  S2R R2, SR_TID.X ;  /* 0x0000000000027919 */ /* 0x000f220000002100 */
[----:B0-----:R-:W0:Y:S01]  /*32400*/  S2R R8, SR_TID.X ;  /* 0x0000000000087919 */ /* 0x001e220000002100 */
[----:B------:R-:W2:Y:S01]  /*32410*/  LDL R13, [R1+0x4] ;  /* 0x00000400010d7983 */ /* 0x000ea20000100800 */
[----:B-1----:R-:W-:Y:S02]  /*32420*/  ISETP.NE.AND P0, PT, R6, 0x1, PT ;  /* 0x000000010600780c */ /* 0x002fe40003f05270 */
[----:B---3--:R-:W-:-:S11]  /*32430*/  LOP3.LUT R0, R0, 0x7f, RZ, 0xc0, !PT ;  /* 0x0000007f00007812 */ /* 0x008fd600078ec0ff */
[----:B------:R-:W1:Y:S01]  /*32440*/  @P0 LDC R4, c[0x0][0x434] ;  /* 0x00010d00ff040b82 */ /* 0x000e620000000800 */
[----:B----4-:R-:W-:Y:S01]  /*32450*/  IMAD.SHL.U32 R5, R2, 0x20, RZ ;  /* 0x0000002002057824 */ /* 0x010fe200078e00ff */
[----:B------:R-:W-:-:S06]  /*32460*/  SHF.R.U32.HI R0, RZ, 0x2, R0 ;  /* 0x00000002ff007819 */ /* 0x000fcc0000011600 */
[----:B0-----:R-:W0:Y:S01]  /*32470*/  @P0 LDC R3, c[0x0][0x438] ;  /* 0x00010e00ff030b82 */ /* 0x001e220000000800 */
[----:B------:R-:W-:Y:S01]  /*32480*/  LOP3.LUT R5, R0, 0x60, R5, 0xf8, !PT ;  /* 0x0000006000057812 */ /* 0x000fe200078ef805 */
[----:B------:R-:W-:Y:S01]  /*32490*/  IMAD R0, R30, 0xa0, R37 ;  /* 0x000000a01e007824 */ /* 0x000fe200078e0225 */
[----:B------:R-:W-:Y:S01]  /*324a0*/  LOP3.LUT R2, R2, 0x7f, RZ, 0xc0, !PT ;  /* 0x0000007f02027812 */ /* 0x000fe200078ec0ff */
[----:B------:R-:W-:-:S03]  /*324b0*/  IMAD.SHL.U32 R8, R8, 0x20, RZ ;  /* 0x0000002008087824 */ /* 0x000fc600078e00ff */
[----:B------:R-:W-:Y:S02]  /*324c0*/  IADD3 R5, R5, R0, RZ ;  /* 0x0000000005057210 */ /* 0x000fe40007ffe0ff */
[----:B------:R-:W-:-:S04]  /*324d0*/  SHF.R.U32.HI R7, RZ, 0x2, R2 ;  /* 0x00000002ff077819 */ /* 0x000fc80000011602 */
[----:B------:R-:W-:Y:S02]  /*324e0*/  LOP3.LUT R8, R7, 0x60, R8, 0xf8, !PT ;  /* 0x0000006007087812 */ /* 0x000fe400078ef808 */
[----:B------:R-:W3:Y:S01]  /*324f0*/  @P0 LDC R7, c[0x0][0x434] ;  /* 0x00010d00ff070b82 */ /* 0x000ee20000000800 */
[----:B-1----:R-:W-:-:S04]  /*32500*/  @P0 IMAD.HI.U32 R4, R5, R4, RZ ;  /* 0x0000000405040227 */ /* 0x002fc800078e00ff */
[----:B------:R-:W-:Y:S01]  /*32510*/  IMAD.MOV.U32 R2, RZ, RZ, R5 ;  /* 0x000000ffff027224 */ /* 0x000fe200078e0005 */
[----:B0-----:R-:W-:Y:S02]  /*32520*/  @P0 SHF.R.U32.HI R2, RZ, R3, R4 ;  /* 0x00000003ff020219 */ /* 0x001fe40000011604 */
[----:B------:R-:W0:Y:S01]  /*32530*/  @P0 LDC R3, c[0x0][0x438] ;  /* 0x00010e00ff030b82 */ /* 0x000e220000000800 */
[----:B------:R-:W-:-:S05]  /*32540*/  LOP3.LUT R8, R8, 0x80, RZ, 0xfc, !PT ;  /* 0x0000008008087812 */ /* 0x000fca00078efcff */
[----:B------:R-:W-:-:S04]  /*32550*/  IMAD.IADD R0, R8, 0x1, R0 ;  /* 0x0000000108007824 */ /* 0x000fc800078e0200 */
[----:B---3--:R-:W-:-:S04]  /*32560*/  @P0 IMAD.HI.U32 R7, R0, R7, RZ ;  /* 0x0000000700070227 */ /* 0x008fc800078e00ff */
[----:B------:R-:W-:Y:S01]  /*32570*/  IMAD.MOV.U32 R4, RZ, RZ, R0 ;  /* 0x000000ffff047224 */ /* 0x000fe200078e0000 */
[----:B0-----:R-:W-:Y:S01]  /*32580*/  @P0 SHF.R.U32.HI R4, RZ, R3, R7 ;  /* 0x00000003ff040219 */ /* 0x001fe20000011607 */
[----:B------:R-:W-:-:S03]  /*32590*/  IMAD.MOV R7, RZ, RZ, -R2 ;  /* 0x000000ffff077224 */ /* 0x000fc600078e0a02 */
[----:B------:R-:W-:Y:S01]  /*325a0*/  IADD3 R3, -R4, RZ, RZ ;  /* 0x000000ff04037210 */ /* 0x000fe20007ffe1ff */
[C---:B------:R-:W-:Y:S01]  /*325b0*/  IMAD R5, R6.reuse, R7, R5 ;  /* 0x0000000706057224 */ /* 0x040fe200078e0205 */
[----:B------:R-:W-:Y:S05]  /*325c0*/  YIELD ;  /* 0x0000000000007946 */ /* 0x000fea0003800000 */
[----:B------:R-:W-:Y:S01]  /*325d0*/  IMAD R6, R6, R3, R0 ;  /* 0x0000000306067224 */ /* 0x000fe200078e0200 */
[----:B------:R-:W-:Y:S01]  /*325e0*/  ULDC.64 UR4, c[0x0][0x428] ;  /* 0x00010a0000047ab9 */ /* 0x000fe20000000a00 */
[----:B------:R-:W-:Y:S01]  /*325f0*/  SHF.R.S32.HI R3, RZ, 0x1f, R2 ;  /* 0x0000001fff037819 */ /* 0x000fe20000011402 */
[----:B------:R-:W-:-:S02]  /*32600*/  ULDC.64 UR6, c[0x0][0x418] ;  /* 0x0001060000067ab9 */ /* 0x000fc40000000a00 */
        /* <DEDUP_REMOVED lines=8> */
[--C-:B------:R-:W-:Y:S01]  /*32690*/  @!P1 SHF.R.S32.HI R3, RZ, 0x1f, R4.reuse ;  /* 0x0000001fff039819 */ /* 0x100fe20000011404 */
[----:B------:R-:W-:Y:S01]  /*326a0*/  @!P1 IMAD.MOV.U32 R2, RZ, RZ, R4 ;  /* 0x000000ffff029224 */ /* 0x000fe200078e0004 */
[----:B------:R-:W-:-:S03]  /*326b0*/  MOV R12, UR39 ;  /* 0x00000027000c7c02 */ /* 0x000fc60008000f00 */
        /* <DEDUP_REMOVED lines=10> */
[C---:B------:R-:W-:Y:S01]  /*32760*/  ISETP.GT.AND P1, PT, R30.reuse, R13, PT ;  /* 0x0000000d1e00720c */ /* 0x040fe20003f24270 */
[----:B------:R-:W-:Y:S01]  /*32770*/  VIADD R30, R30, 0xffffffff ;  /* 0xffffffff1e1e7836 */ /* 0x000fe20000000000 */
[----:B------:R-:W-:Y:S02]  /*32780*/  SEL R29, R29, RZ, P0 ;  /* 0x000000ff1d1d7207 */ /* 0x000fe40000000000 */
[----:B------:R-:W-:Y:S02]  /*32790*/  LOP3.LUT R33, R20, R33, RZ, 0x3c, !PT ;  /* 0x0000002114217212 */ /* 0x000fe400078e3cff */
[----:B--2---:R-:W-:Y:S01]  /*327a0*/  SHF.R.S32.HI R27, RZ, 0x1f, R8 ;  /* 0x0000001fff1b7819 */ /* 0x004fe20000011408 */
[----:B0-----:R-:W-:Y:S06]  /*327b0*/  @!P2 BRA `(.L_x_3064) ;  /* 0x000000000004a947 */ /* 0x001fec0003800000 */
[----:B------:R-:W-:Y:S01]  /*327c0*/  BPT.TRAP 0x1 ;  /* 0x000000040000795c */ /* 0x000fe20000300000 */
.L_x_3064:
[----:B------:R-:W-:Y:S01]  /*327d0*/  IMAD R4, R29, 0x8, R22 ;  /* 0x000000081d047824 */ /* 0x000fe200078e0216 */
[----:B------:R-:W-:Y:S01]  /*327e0*/  SHF.L.U32 R28, R33, 0x1f, RZ ;  /* 0x0000001f211c7819 */ /* 0x000fe200000006ff */
[----:B------:R-:W-:Y:S01]  /*327f0*/  BSSY B0, `(.L_x_3065) ;  /* 0x0000004000007945 */ /* 0x000fe20003800000 */
[----:B------:R-:W-:Y:S02]  /*32800*/  SHF.R.S32.HI R24, RZ, 0x1f, R5 ;  /* 0x0000001fff187819 */ /* 0x000fe40000011405 */
[----:B------:R-:W0:Y:S02]  /*32810*/  SYNCS.PHASECHK.TRANS64.TRYWAIT P0, [R4+URZ+0x33480], R28 ;  /* 0x0334801c040075a7 */ /* 0x000e24000800017f */
[----:B0-----:R-:W-:Y:S05]  /*32820*/  @!P0 BRA `(.L_x_3066) ;  /* 0x0000009000848947 */ /* 0x001fea0003800000 */
.L_x_3350:
[----:B------:R-:W-:Y:S05]  /*32830*/  BSYNC B0 ;  /* 0x0000000000007941 */ /* 0x000fea0003800000 */
.L_x_3065:
        /* <DEDUP_REMOVED lines=65> */
[----:B-1----:R-:W-:-:S04]  /*32c50*/  IADD3 R2, P0, R36, R2, RZ ;  /* 0x0000000224027210 */ /* 0x002fc80007f1e0ff */
[----:B------:R-:W-:-:S05]  /*32c60*/  IADD3.X R3, RZ, R34, RZ, P0, !PT ;  /* 0x00000022ff037210 */ /* 0x000fca00007fe4ff */
[----:B------:R-:W-:Y:S04]  /*32c70*/  LDGSTS.E.BYPASS.LTC128B.128 [R0+0x10a00], desc[UR54][R2.64], !P4 ;  /* 0x10a0000002007fae */ /* 0x000fe8000e101d76 */
[----:B------:R-:W-:Y:S04]  /*32c80*/  LDGSTS.E.BYPASS.LTC128B.128 [R0+0x13200], desc[UR54][R2.64+0x40], !P3 ;  /* 0x1320004002007fae */ /* 0x000fe8000d901d76 */
[----:B------:R1:W-:Y:S04]  /*32c90*/  LDGSTS.E.BYPASS.LTC128B.128 [R0+0x15a00], desc[UR54][R2.64+0x80], !P2 ;  /* 0x15a0008002007fae */ /* 0x0003e8000d101d76 */
[----:B-1----:R1:W2:Y:S02]  /*32ca0*/  SHFL.IDX PT, R2, R10, RZ, 0x1c1f ;  /* 0x001c1fff0a027589 */ /* 0x0022a400000e0000 */
.L_x_3362:
        /* <DEDUP_REMOVED lines=10> */
.L_x_3068:
        /* <DEDUP_REMOVED lines=11> */
.L_x_3069:
[----:B------:R2:W-:Y:S01]  /*32e00*/  SYNCS.ARRIVE.TRANS64.A1T0 RZ, [R4+URZ+0x33470], RZ ;  /* 0x033470ff04ff79a7 */ /* 0x0005e2000810003f */
[----:B------:R-:W-:Y:S05]  /*32e10*/  @!P3 BRA `(.L_x_3070) ;  /* 0x000000000004b947 */ /* 0x000fea0003800000 */
[----:B------:R-:W-:Y:S01]  /*32e20*/  BPT.TRAP 0x1 ;  /* 0x000000040000795c */ /* 0x000fe20000300000 */
.L_x_3070:
[----:B------:R-:W3:Y:S01]  /*32e30*/  SYNCS.PHASECHK.TRANS64.TRYWAIT P0, [R4+URZ+0x33440], R28 ;  /* 0x0334401c040075a7 */ /* 0x000ee2000800017f */
[----:B------:R-:W-:Y:S04]  /*32e40*/  BSSY B0, `(.L_x_3071) ;  /* 0x0000002000007945 */ /* 0x000fe80003800000 */
[----:B---3--:R-:W-:Y:S05]  /*32e50*/  @!P0 BRA `(.L_x_3072) ;  /* 0x00000090008c8947 */ /* 0x008fea0003800000 */
.L_x_3363:
[----:B------:R-:W-:Y:S05]  /*32e60*/  BSYNC B0 ;  /* 0x0000000000007941 */ /* 0x000fea0003800000 */
.L_x_3071:
[----:B------:R-:W-:Y:S01]  /*32e70*/  ULDC.64 UR4, c[0x0][0x300] ;  /* 0x0000c00000047ab9 */ /* 0x000fe20000000a00 */
[----:B------:R-:W-:Y:S01]  /*32e80*/  ULDC.64 UR6, c[0x0][0x310] ;  /* 0x0000c40000067ab9 */ /* 0x000fe20000000a00 */
[----:B------:R-:W-:Y:S01]  /*32e90*/  IMAD R9, R24, UR4, RZ ;  /* 0x0000000418097c24 */ /* 0x000fe2000f8e02ff */
[----:B-1----:R-:W1:Y:S01]  /*32ea0*/  LDC R10, c[0x0][0x2f4] ;  /* 0x0000bd00ff0a7b82 */ /* 0x002e620000000800 */
        /* <DEDUP_REMOVED lines=12> */
[-C--:B-1----:R-:W-:Y:S01]  /*32f70*/  ISETP.GE.AND P2, PT, R12, R10.reuse, PT ;  /* 0x0000000a0c00720c */ /* 0x082fe20003f46270 */
[----:B------:R-:W-:Y:S01]  /*32f80*/  IMAD.WIDE.U32 R2, R6, UR4, RZ ;  /* 0x0000000406027c25 */ /* 0x000fe2000f8e00ff */
[----:B------:R-:W-:Y:S01]  /*32f90*/  ULDC.64 UR4, c[0x0][0x308] ;  /* 0x0000c20000047ab9 */ /* 0x000fe20000000a00 */
[----:B------:R-:W-:-:S02]  /*32fa0*/  ISETP.GE.AND P3, PT, R11, R10, PT ;  /* 0x0000000a0b00720c */ /* 0x000fc40003f66270 */
[----:B------:R-:W-:Y:S01]  /*32fb0*/  IMAD R6, R26, UR6, RZ ;  /* 0x000000061a067c24 */ /* 0x000fe2000f8e02ff */
[----:B------:R-:W-:Y:S01]  /*32fc0*/  IADD3 R3, R3, R5, RZ ;  /* 0x0000000503037210 */ /* 0x000fe20007ffe0ff */
[----:B------:R-:W-:Y:S01]  /*32fd0*/  IMAD.WIDE.U32 R8, R18, UR4, R8 ;  /* 0x0000000412087c25 */ /* 0x000fe2000f8e0008 */
[----:B------:R-:W-:-:S03]  /*32fe0*/  ISETP.GE.AND P4, PT, R36, R10, PT ;  /* 0x0000000a2400720c */ /* 0x000fc60003f86270 */
[C---:B------:R-:W-:Y:S02]  /*32ff0*/  IMAD R6, R7.reuse, UR7, R6 ;  /* 0x0000000707067c24 */ /* 0x040fe4000f8e0206 */
[----:B------:R-:W-:Y:S01]  /*33000*/  IMAD.WIDE.U32 R2, R7, UR6, R2 ;  /* 0x0000000607027c25 */ /* 0x000fe2000f8e0002 */
[----:B------:R-:W-:Y:S02]  /*33010*/  ULDC.64 UR6, c[0x0][0x2e8] ;  /* 0x0000ba0000067ab9 */ /* 0x000fe40000000a00 */
[----:B------:R-:W-:Y:S01]  /*33020*/  IADD3 R5, P0, R8, UR6, RZ ;  /* 0x0000000608057c10 */ /* 0x000fe2000ff1e0ff */
[----:B------:R-:W-:Y:S02]  /*33030*/  IMAD.IADD R3, R3, 0x1, R6 ;  /* 0x0000000103037824 */ /* 0x000fe400078e0206 */
[C---:B------:R-:W-:Y:S02]  /*33040*/  IMAD R7, R18.reuse, UR5, RZ ;  /* 0x0000000512077c24 */ /* 0x040fe4000f8e02ff */
[----:B------:R-:W-:Y:S01]  /*33050*/  IMAD.WIDE.U32 R2, R18, UR4, R2 ;  /* 0x0000000412027c25 */ /* 0x000fe2000f8e0002 */
[----:B------:R-:W-:-:S02]  /*33060*/  UMOV UR4, 0xffffffff ;  /* 0xffffffff00047882 */ /* 0x000fc40000000000 */
[----:B------:R-:W-:Y:S02]  /*33070*/  IADD3.X R8, R7, UR7, R9, P0, !PT ;  /* 0x0000000707087c10 */ /* 0x000fe400087fe409 */
[----:B------:R-:W-:-:S04]  /*33080*/  IADD3 R6, P0, R2, UR6, RZ ;  /* 0x0000000602067c10 */ /* 0x000fc8000ff1e0ff */
[----:B------:R-:W-:Y:S01]  /*33090*/  IADD3.X R7, R7, UR7, R3, P0, !PT ;  /* 0x0000000707077c10 */ /* 0x000fe200087fe403 */
[----:B------:R-:W-:Y:S08]  /*330a0*/  BRA.DIV UR4, `(.L_x_3073) ;  /* 0x00000092040c7947 */ /* 0x000ff0000b800000 */
[----:B------:R-:W1:Y:S04]  /*330b0*/  SHFL.IDX PT, R2, R5, RZ, 0x1c1f ;  /* 0x001c1fff05027589 */ /* 0x000e6800000e0000 */
[----:B------:R-:W4:Y:S04]  /*330c0*/  SHFL.IDX PT, R3, R8, RZ, 0x1c1f ;  /* 0x001c1fff08037589 */ /* 0x000f2800000e0000 */
[----:B------:R-:W-:Y:S04]  /*330d0*/  SHFL.IDX PT, R9, R8, 0x2, 0x1c1f ;  /* 0x005c1f0008097f89 */ /* 0x000fe800000e0000 */
[----:B------:R-:W-:Y:S04]  /*330e0*/  SHFL.IDX PT, R7, R7, RZ, 0x1c1f ;  /* 0x001c1fff07077589 */ /* 0x000fe800000e0000 */
[----:B------:R-:W-:Y:S01]  /*330f0*/  SHFL.IDX PT, R14, R6, RZ, 0x1c1f ;  /* 0x001c1fff060e7589 */ /* 0x000fe200000e0000 */
[----:B-1----:R-:W-:-:S05]  /*33100*/  IADD3 R2, P0, R36, R2, RZ ;  /* 0x0000000224027210 */ /* 0x002fca0007f1e0ff */
[----:B----4-:R-:W-:-:S05]  /*33110*/  IMAD.X R3, RZ, RZ, R3, P0 ;  /* 0x000000ffff037224 */ /* 0x010fca00000e0603 */
[----:B------:R-:W-:Y:S04]  /*33120*/  LDGSTS.E.BYPASS.LTC128B.128 [R0+0x24200], desc[UR54][R2.64], !P4 ;  /* 0x2420000002007fae */ /* 0x000fe8000e101d76 */
[----:B------:R-:W-:Y:S04]  /*33130*/  LDGSTS.E.BYPASS.LTC128B.128 [R0+0x26a00], desc[UR54][R2.64+0x40], !P3 ;  /* 0x26a0004002007fae */ /* 0x000fe8000d901d76 */
[----:B------:R1:W-:Y:S04]  /*33140*/  LDGSTS.E.BYPASS.LTC128B.128 [R0+0x29200], desc[UR54][R2.64+0x80], !P2 ;  /* 0x2920008002007fae */ /* 0x0003e8000d101d76 */
[----:B-1----:R-:W1:Y:S04]  /*33150*/  SHFL.IDX PT, R2, R5, 0x1, 0x1c1f ;  /* 0x003c1f0005027f89 */ /* 0x002e6800000e0000 */
[----:B------:R-:W4:Y:S01]  /*33160*/  SHFL.IDX PT, R3, R8, 0x1, 0x1c1f ;  /* 0x003c1f0008037f89 */ /* 0x000f2200000e0000 */
[----:B-1----:R-:W-:-:S05]  /*33170*/  IADD3 R2, P0, R36, R2, RZ ;  /* 0x0000000224027210 */ /* 0x002fca0007f1e0ff */
[----:B----4-:R-:W-:-:S05]  /*33180*/  IMAD.X R3, RZ, RZ, R3, P0 ;  /* 0x000000ffff037224 */ /* 0x010fca00000e0603 */
        /* <DEDUP_REMOVED lines=13> */
[----:B------:R1:W-:Y:S04]  /*33260*/  LDGSTS.E.BYPASS.LTC128B.128 [R0+0x25a00], desc[UR54][R2.64], !P4 ;  /* 0x25a0000002007fae */ /* 0x0003e8000e101d76 */
[----:B------:R1:W-:Y:S04]  /*33270*/  LDGSTS.E.BYPASS.LTC128B.128 [R0+0x28200], desc[UR54][R2.64+0x40], !P3 ;  /* 0x2820004002007fae */ /* 0x0003e8000d901d76 */
[----:B------:R1:W-:Y:S02]  /*33280*/  LDGSTS.E.BYPASS.LTC128B.128 [R0+0x2aa00], desc[UR54][R2.64+0x80], !P2 ;  /* 0x2aa0008002007fae */ /* 0x0003e4000d101d76 */
.L_x_3375:
[----:B-1----:R-:W-:-:S04]  /*33290*/  IADD3 R2, P0, R36, R14, RZ ;  /* 0x0000000e24027210 */ /* 0x002fc80007f1e0ff */
[----:B------:R-:W-:Y:S02]  /*332a0*/  IADD3.X R3, RZ, R7, RZ, P0, !PT ;  /* 0x00000007ff037210 */ /* 0x000fe400007fe4ff */
[----:B------:R-:W-:-:S03]  /*332b0*/  PLOP3.LUT P0, PT, PT, PT, PT, 0x80, 0x0 ;  /* 0x000000000000781c */ /* 0x000fc60003f0f070 */
[----:B------:R-:W-:Y:S01]  /*332c0*/  @!PT LDS RZ, [RZ] ;  /* 0x00000000fffff984 */ /* 0x000fe20000000800 */
[----:B------:R-:W-:Y:S01]  /*332d0*/  @!PT LDS RZ, [RZ] ;  /* 0x00000000fffff984 */ /* 0x000fe20000000800 */
[----:B------:R-:W-:Y:S01]  /*332e0*/  @!PT LDS RZ, [RZ] ;  /* 0x00000000fffff984 */ /* 0x000fe20000000800 */
[----:B------:R1:W-:Y:S04]  /*332f0*/  LDGSTS.E.BYPASS.LTC128B.128 [R0+0x26200], desc[UR54][R2.64], !P4 ;  /* 0x2620000002007fae */ /* 0x0003e8000e101d76 */
[----:B------:R1:W-:Y:S04]  /*33300*/  LDGSTS.E.BYPASS.LTC128B.128 [R0+0x28a00], desc[UR54][R2.64+0x40], !P3 ;  /* 0x28a0004002007fae */ /* 0x0003e8000d901d76 */
[----:B------:R1:W-:Y:S01]  /*33310*/  LDGSTS.E.BYPASS.LTC128B.128 [R0+0x2b200], desc[UR54][R2.64+0x80], !P2 ;  /* 0x2b20008002007fae */ /* 0x0003e2000d101d76 */
[----:B------:R-:W-:Y:S01]  /*33320*/  NOP ;  /* 0x0000000000007918 */ /* 0x000fe20000000000 */
.L_x_3074:
        /* <DEDUP_REMOVED lines=11> */
.L_x_3075:
[----:B------:R-:W-:Y:S01]  /*333e0*/  IMAD.U32 R0, RZ, RZ, UR37 ;  /* 0x00000025ff007e24 */ /* 0x000fe2000f8e00ff */
[----:B------:R1:W-:Y:S04]  /*333f0*/  SYNCS.ARRIVE.TRANS64.A1T0 RZ, [R4+URZ+0x33430], RZ ;  /* 0x033430ff04ff79a7 */ /* 0x0003e8000810003f */
[----:B------:R-:W-:-:S13]  /*33400*/  ISETP.NE.AND P0, PT, R0, 0x3, PT ;  /* 0x000000030000780c */ /* 0x000fda0003f05270 */
[----:B-1----:R-:W-:Y:S05]  /*33410*/  @!P0 BRA `(.L_x_3076) ;  /* 0x0000000000048947 */ /* 0x002fea0003800000 */
[----:B------:R-:W-:Y:S01]  /*33420*/  BPT.TRAP 0x1 ;  /* 0x000000040000795c */ /* 0x000fe20000300000 */
.L_x_3076:
[----:B------:R-:W-:Y:S01]  /*33430*/  LOP3.LUT R3, R20, 0x1, RZ, 0x3c, !PT ;  /* 0x0000000114037812 */ /* 0x000fe200078e3cff */
[----:B------:R-:W-:Y:S01]  /*33440*/  IMAD R0, R17, 0x8, R22 ;  /* 0x0000000811007824 */ /* 0x000fe200078e0216 */
[----:B------:R-:W-:Y:S02]  /*33450*/  BSSY B0, `(.L_x_3077) ;  /* 0x0000004000007945 */ /* 0x000fe40003800000 */
[----:B------:R-:W-:-:S04]  /*33460*/  SHF.L.U32 R3, R3, 0x1f, RZ ;  /* 0x0000001f03037819 */ /* 0x000fc800000006ff */
[----:B------:R-:W1:Y:S02]  /*33470*/  SYNCS.PHASECHK.TRANS64.TRYWAIT P2, [R0+URZ+0x33470], R3 ;  /* 0x03347003000075a7 */ /* 0x000e64000804017f */
[----:B-1----:R-:W-:Y:S05]  /*33480*/  @!P2 BRA `(.L_x_3078) ;  /* 0x00000090008ca947 */ /* 0x002fea0003800000 */
.L_x_3376:
[----:B------:R-:W-:Y:S05]  /*33490*/  BSYNC B0 ;  /* 0x0000000000007941 */ /* 0x000fea0003800000 */
.L_x_3077:
[----:B------:R-:W-:-:S05]  /*334a0*/  IMAD.U32 R2, RZ, RZ, UR39 ;  /* 0x00000027ff027e24 */ /* 0x000fca000f8e00ff */
[----:B------:R-:W-:-:S13]  /*334b0*/  ISETP.NE.AND P2, PT, R2, 0x3, PT ;  /* 0x000000030200780c */ /* 0x000fda0003f45270 */
[----:B------:R-:W-:Y:S05]  /*334c0*/  @!P2 BRA `(.L_x_3079) ;  /* 0x000000000004a947 */ /* 0x000fea0003800000 */
[----:B------:R-:W-:Y:S01]  /*334d0*/  BPT.TRAP 0x1 ;  /* 0x000000040000795c */ /* 0x000fe20000300000 */
.L_x_3079:
[----:B------:R-:W-:Y:S01]  /*334e0*/  SHF.L.U32 R5, R20, 0x1f, RZ ;  /* 0x0000001f14057819 */ /* 0x000fe200000006ff */
[----:B-1----:R-:W-:-:S03]  /*334f0*/  IMAD R3, R17, 0x7800, RZ ;  /* 0x0000780011037824 */ /* 0x002fc600078e02ff */
[----:B------:R-:W1:Y:S02]  /*33500*/  SYNCS.PHASECHK.TRANS64.TRYWAIT P2, [R0+URZ+0x33460], R5 ;  /* 0x03346005000075a7 */ /* 0x000e64000804017f */
[----:B-1----:R-:W-:Y:S05]  /*33510*/  @!P2 BRA `(.L_x_3080) ;  /* 0x00000090007ca947 */ /* 0x002fea0003800000 */
.L_x_3377:
[----:B------:R-:W1:Y:S04]  /*33520*/  LDL R2, [R1+0x18] ;  /* 0x0000180001027983 */ /* 0x000e680000100800 */
[----:B------:R-:W4:Y:S01]  /*33530*/  LDL R8, [R1+0x14] ;  /* 0x0000140001087983 */ /* 0x000f220000100800 */
[----:B------:R-:W-:Y:S05]  /*33540*/  WARPSYNC.ALL ;  /* 0x0000000000007948 */ /* 0x000fea0003800000 */
[----:B------:R-:W-:-:S05]  /*33550*/  IMAD.U32 R17, RZ, RZ, UR39 ;  /* 0x00000027ff117e24 */ /* 0x000fca000f8e00ff */
[----:B------:R-:W-:Y:S02]  /*33560*/  ISETP.NE.AND P2, PT, R17, 0x3, PT ;  /* 0x000000031100780c */ /* 0x000fe40003f45270 */
[C---:B-1----:R-:W-:Y:S02]  /*33570*/  LOP3.LUT R5, R3.reuse, R2, RZ, 0xfc, !PT ;  /* 0x0000000203057212 */ /* 0x042fe400078efcff */
[----:B----4-:R-:W-:-:S03]  /*33580*/  LOP3.LUT R3, R3, R8, RZ, 0xfc, !PT ;  /* 0x0000000803037212 */ /* 0x010fc600078efcff */
[C---:B------:R-:W-:Y:S01]  /*33590*/  IMAD.IADD R2, R22.reuse, 0x1, R5 ;  /* 0x0000000116027824 */ /* 0x040fe200078e0205 */
[----:B------:R-:W-:-:S04]  /*335a0*/  IADD3 R3, R22, R3, RZ ;  /* 0x0000000316037210 */ /* 0x000fc80007ffe0ff */
        /* <DEDUP_REMOVED lines=98> */
.L_x_3081:
[----:B-1----:R1:W-:Y:S01]  /*33bd0*/  SYNCS.ARRIVE.TRANS64.A1T0 RZ, [R0+URZ+0x33450], RZ ;  /* 0x033450ff00ff79a7 */ /* 0x0023e2000810003f */
[----:B------:R-:W-:Y:S06]  /*33be0*/  BAR.SYNC.DEFER_BLOCKING 0x2, 0x80 ;  /* 0x0082000000007b1d */ /* 0x000fec0000010000 */
[----:B------:R-:W-:Y:S05]  /*33bf0*/  @!P0 BRA `(.L_x_3082) ;  /* 0x0000000000048947 */ /* 0x000fea0003800000 */
[----:B------:R-:W-:Y:S01]  /*33c00*/  BPT.TRAP 0x1 ;  /* 0x000000040000795c */ /* 0x000fe20000300000 */
.L_x_3082:
[----:B------:R-:W2:Y:S01]  /*33c10*/  LDL R2, [R1+0x8] ;  /* 0x0000080001027983 */ /* 0x000ea20000100800 */
[----:B-1----:R-:W-:Y:S02]  /*33c20*/  VIADD R0, R0, 0x33480 ;  /* 0x0003348000007836 */ /* 0x002fe40000000000 */
[----:B------:R-:W-:Y:S02]  /*33c30*/  IMAD.MOV.U32 R17, RZ, RZ, R29 ;  /* 0x000000ffff117224 */ /* 0x000fe400078e001d */
[----:B------:R-:W-:Y:S01]  /*33c40*/  IMAD.MOV.U32 R20, RZ, RZ, R33 ;  /* 0x000000ffff147224 */ /* 0x000fe200078e0021 */
[----:B--2---:R-:W-:-:S04]  /*33c50*/  PRMT R0, R2, 0x654, R0 ;  /* 0x0000065402007816 */ /* 0x004fc80000000000 */
[----:B------:R1:W-:Y:S01]  /*33c60*/  SYNCS.ARRIVE.TRANS64.RED.A1T0 RZ, [R0+URZ], RZ ;  /* 0x000000ff00ff79a7 */ /* 0x0003e2000810043f */
[----:B------:R-:W-:Y:S05]  /*33c70*/  @P1 BRA `(.L_x_3083) ;  /* 0xffffffe400d01947 */ /* 0x000fea000383ffff */
.L_x_3063:
[----:B-1----:R-:W1:Y:S01]  /*33c80*/  S2R R0, SR_TID.X ;  /* 0x0000000000007919 */ /* 0x002e620000002100 */
[----:B------:R-:W-:Y:S01]  /*33c90*/  BSSY B0, `(.L_x_3084) ;  /* 0x0000012000007945 */ /* 0x000fe20003800000 */
[----:B-1----:R-:W-:Y:S01]  /*33ca0*/  LOP3.LUT R2, R0, 0x7f, RZ, 0xc0, !PT ;  /* 0x0000007f00027812 */ /* 0x002fe200078ec0ff */
[----:B------:R-:W-:-:S03]  /*33cb0*/  IMAD.U32 R0, RZ, RZ, UR37 ;  /* 0x00000025ff007e24 */ /* 0x000fc6000f8e00ff */
[----:B------:R-:W-:Y:S02]  /*33cc0*/  ISETP.NE.AND P1, PT, R2, RZ, PT ;  /* 0x000000ff0200720c */ /* 0x000fe40003f25270 */
[----:B------:R-:W-:-:S11]  /*33cd0*/  ISETP.NE.AND P0, PT, R0, 0x3, PT ;  /* 0x000000030000780c */ /* 0x000fd60003f05270 */
[----:B------:R-:W-:Y:S05]  /*33ce0*/  @P1 BRA `(.L_x_3085) ;  /* 0x0000000000301947 */ /* 0x000fea0003800000 */
[----:B------:R-:W1:Y:S01]  /*33cf0*/  S2R R5, SR_LANEID ;  /* 0x0000000000057919 */ /* 0x000e620000000000 */
[----:B------:R-:W-:Y:S01]  /*33d00*/  VOTEU.ANY UR4, UPT, PT ;  /* 0x0000000000047886 */ /* 0x000fe200038e0100 */
[----:B0-----:R-:W0:Y:S01]  /*33d10*/  LDC.64 R2, c[0x0][0xc60] ;  /* 0x00031800ff027b82 */ /* 0x001e220000000a00 */
[----:B------:R-:W1:Y:S02]  /*33d20*/  FLO.U32 R0, UR4 ;  /* 0x0000000400007d00 */ /* 0x000e6400080e0000 */
[----:B-1----:R-:W-:-:S06]  /*33d30*/  ISETP.EQ.U32.AND P1, PT, R0, R5, PT ;  /* 0x000000050000720c */ /* 0x002fcc0003f22070 */
[----:B------:R-:W0:Y:S07]  /*33d40*/  POPC R5, UR4 ;  /* 0x0000000400057d09 */ /* 0x000e2e0008000000 */
[----:B0-----:R-:W2:Y:S01]  /*33d50*/  @P1 ATOMG.E.ADD.STRONG.GPU PT, R3, desc[UR54][R2.64], R5 ;  /* 0x00000005020319a8 */ /* 0x001ea200081ee1f6 */
[----:B------:R-:W0:Y:S02]  /*33d60*/  S2R R4, SR_LTMASK ;  /* 0x0000000000047919 */ /* 0x000e240000003900 */
[----:B0-----:R-:W-:-:S04]  /*33d70*/  LOP3.LUT R4, R4, UR4, RZ, 0xc0, !PT ;  /* 0x0000000404047c12 */ /* 0x001fc8000f8ec0ff */
[----:B------:R-:W0:Y:S01]  /*33d80*/  POPC R7, R4 ;  /* 0x0000000400077309 */ /* 0x000e220000000000 */
[----:B--2---:R-:W0:Y:S02]  /*33d90*/  SHFL.IDX PT, R0, R3, R0, 0x1f ;  /* 0x00001f0003007589 */ /* 0x004e2400000e0000 */
[----:B0-----:R-:W-:-:S07]  /*33da0*/  IADD3 R16, R0, UR38, R7 ;  /* 0x0000002600107c10 */ /* 0x001fce000fffe007 */
.L_x_3085:
[----:B------:R-:W-:Y:S05]  /*33db0*/  BSYNC B0 ;  /* 0x0000000000007941 */ /* 0x000fea0003800000 */
.L_x_3084:
[----:B------:R-:W-:Y:S05]  /*33dc0*/  @!P0 BRA `(.L_x_3086) ;  /* 0x0000000000048947 */ /* 0x000fea0003800000 */
[----:B------:R-:W-:Y:S01]  /*33dd0*/  BPT.TRAP 0x1 ;  /* 0x000000040000795c */ /* 0x000fe20000300000 */
.L_x_3086:
[----:B------:R-:W-:Y:S01]  /*33de0*/  LOP3.LUT R0, R33, 0x1, RZ, 0x3c, !PT ;  /* 0x0000000121007812 */ /* 0x000fe200078e3cff */
[----:B------:R-:W-:Y:S01]  /*33df0*/  BSSY B0, `(.L_x_3087) ;  /* 0x0000005000007945 */ /* 0x000fe20003800000 */
[----:B0-----:R-:W-:Y:S02]  /*33e00*/  LEA R3, R29, R22, 0x3 ;  /* 0x000000161d037211 */ /* 0x001fe400078e18ff */
[----:B------:R-:W-:-:S04]  /*33e10*/  SHF.L.U32 R0, R0, 0x1f, RZ ;  /* 0x0000001f00007819 */ /* 0x000fc800000006ff */
[----:B------:R-:W0:Y:S02]  /*33e20*/  SYNCS.PHASECHK.TRANS64.TRYWAIT P1, [R3+URZ+0x33470], R0 ;  /* 0x03347000030075a7 */ /* 0x000e24000802017f */
[----:B0-----:R-:W-:Y:S05]  /*33e30*/  @!P1 BRA `(.L_x_3088) ;  /* 0x0000008800489947 */ /* 0x001fea0003800000 */
.L_x_3378:
[----:B------:R-:W-:Y:S05]  /*33e40*/  BSYNC B0 ;  /* 0x0000000000007941 */ /* 0x000fea0003800000 */
.L_x_3087:
[----:B------:R-:W-:-:S05]  /*33e50*/  IMAD.U32 R2, RZ, RZ, UR39 ;  /* 0x00000027ff027e24 */ /* 0x000fca000f8e00ff */
[----:B------:R-:W-:-:S13]  /*33e60*/  ISETP.NE.AND P1, PT, R2, 0x3, PT ;  /* 0x000000030200780c */ /* 0x000fda0003f25270 */
[----:B------:R-:W-:Y:S05]  /*33e70*/  @!P1 BRA `(.L_x_3089) ;  /* 0x0000000000049947 */ /* 0x000fea0003800000 */
[----:B------:R-:W-:Y:S01]  /*33e80*/  BPT.TRAP 0x1 ;  /* 0x000000040000795c */ /* 0x000fe20000300000 */
.L_x_3089:
[----:B0-----:R-:W-:-:S04]  /*33e90*/  SHF.L.U32 R0, R33, 0x1f, RZ ;  /* 0x0000001f21007819 */ /* 0x001fc800000006ff */
[----:B------:R-:W0:Y:S02]  /*33ea0*/  SYNCS.PHASECHK.TRANS64.TRYWAIT P1, [R3+URZ+0x33460], R0 ;  /* 0x03346000030075a7 */ /* 0x000e24000802017f */
[----:B0-----:R-:W-:Y:S05]  /*33eb0*/  @!P1 BRA `(.L_x_3090) ;  /* 0x00000088003c9947 */ /* 0x001fea0003800000 */
.L_x_3379:
        /* <DEDUP_REMOVED lines=108> */
.L_x_3091:
[----:B-1----:R1:W-:Y:S01]  /*34580*/  SYNCS.ARRIVE.TRANS64.A1T0 RZ, [R3+URZ+0x33450], RZ ;  /* 0x033450ff03ff79a7 */ /* 0x0023e2000810003f */
[----:B------:R-:W-:Y:S06]  /*34590*/  BAR.SYNC.DEFER_BLOCKING 0x2, 0x80 ;  /* 0x0082000000007b1d */ /* 0x000fec0000010000 */
[----:B------:R-:W-:Y:S05]  /*345a0*/  @!P0 BRA `(.L_x_3092) ;  /* 0x0000000000048947 */ /* 0x000fea0003800000 */
[----:B------:R-:W-:Y:S01]  /*345b0*/  BPT.TRAP 0x1 ;  /* 0x000000040000795c */ /* 0x000fe20000300000 */
.L_x_3092:
[----:B------:R-:W2:Y:S01]  /*345c0*/  LDL R0, [R1+0x8] ;  /* 0x0000080001007983 */ /* 0x000ea20000100800 */
[----:B-1----:R-:W-:Y:S01]  /*345d0*/  VIADD R3, R3, 0x33480 ;  /* 0x0003348003037836 */ /* 0x002fe20000000000 */
[----:B------:R-:W-:-:S04]  /*345e0*/  IADD3 R29, R29, 0x1, RZ ;  /* 0x000000011d1d7810 */ /* 0x000fc80007ffe0ff */
[----:B------:R-:W-:-:S04]  /*345f0*/  ISETP.NE.AND P0, PT, R29, 0x2, PT ;  /* 0x000000021d00780c */ /* 0x000fc80003f05270 */
[----:B------:R-:W-:Y:S02]  /*34600*/  SEL R29, R29, RZ, P0 ;  /* 0x000000ff1d1d7207 */ /* 0x000fe40000000000 */
[----:B--2---:R-:W-:Y:S02]  /*34610*/  PRMT R3, R0, 0x654, R3 ;  /* 0x0000065400037816 */ /* 0x004fe40000000003 */
[----:B------:R-:W-:Y:S02]  /*34620*/  SEL R0, RZ, 0x1, P0 ;  /* 0x00000001ff007807 */ /* 0x000fe40000000000 */
[----:B------:R1:W-:Y:S02]  /*34630*/  SYNCS.ARRIVE.TRANS64.RED.A1T0 RZ, [R3+URZ], RZ ;  /* 0x000000ff03ff79a7 */ /* 0x0003e4000810043f */
[----:B------:R-:W-:-:S07]  /*34640*/  LOP3.LUT R33, R33, R0, RZ, 0x3c, !PT ;  /* 0x0000000021217212 */ /* 0x000fce00078e3cff */
.L_x_3031:
[----:B------:R-:W2:Y:S02]  /*34650*/  LDL R0, [R1+0xc] ;  /* 0x00000c0001007983 */ /* 0x000ea40000100800 */
[----:B--2---:R-:W-:-:S13]  /*34660*/  LOP3.LUT P0, RZ, R0, 0x80, RZ, 0xc0, !PT ;  /* 0x0000008000ff7812 */ /* 0x004fda000780c0ff */
[----:B------:R-:W-:Y:S05]  /*34670*/  @!P0 BRA `(.L_x_3093) ;  /* 0x0000000000288947 */ /* 0x000fea0003800000 */
[----:B------:R-:W-:Y:S05]  /*34680*/  WARPSYNC.ALL ;  /* 0x0000000000007948 */ /* 0x000fea0003800000 */
[----:B------:R-:W2:Y:S08]  /*34690*/  S2UR UR4, SR_CgaCtaId ;  /* 0x00000000000479c3 */ /* 0x000eb00000008800 */
[----:B------:R-:W-:Y:S01]  /*346a0*/  BAR.SYNC.DEFER_BLOCKING 0x5, 0x180 ;  /* 0x0146000000007b1d */ /* 0x000fe20000010000 */
[----:B0-----:R-:W-:Y:S01]  /*346b0*/  MOV R22, 0x400 ;  /* 0x0000040000167802 */ /* 0x001fe20000000f00 */
[----:B--2---:R-:W-:-:S05]  /*346c0*/  IMAD.U32 R0, RZ, RZ, UR4 ;  /* 0x00000004ff007e24 */ /* 0x004fca000f8e00ff */
[----:B------:R-:W-:Y:S01]  /*346d0*/  LEA R22, R0, R22, 0x18 ;  /* 0x0000001600167211 */ /* 0x000fe200078ec0ff */
[----:B------:R2:W-:Y:S04]  /*346e0*/  STL [R1+0x8], R0 ;  /* 0x0000080001007387 */ /* 0x0005e80000100800 */
[----:B------:R2:W3:Y:S01]  /*346f0*/  LDS.128 R16, [R22+0x334d0] ;  /* 0x0334d00016107984 */ /* 0x0004e20000000c00 */
[----:B------:R-:W-:Y:S06]  /*34700*/  BAR.ARV 0x4, 0x180 ;  /* 0x0106000000007b1d */ /* 0x000fec0000002000 */
[----:B------:R-:W-:Y:S05]  /*34710*/  BRA `(.L_x_3094) ;  /* 0x0000000c00dc7947 */ /* 0x000fea0003800000 */
.L_x_3093:
        /* <DEDUP_REMOVED lines=8> */
[----:B-1----:R-:W0:Y:S08]  /*347a0*/  @!P1 LDC.64 R2, c[0x0][0xc80] ;  /* 0x00032000ff029b82 */ /* 0x002e300000000a00 */
[----:B------:R-:W1:Y:S01]  /*347b0*/  @!P1 LDC.64 R4, c[0x0][0xc78] ;  /* 0x00031e00ff049b82 */ /* 0x000e620000000a00 */
[----:B0-----:R-:W-:-:S05]  /*347c0*/  @!P1 IMAD.WIDE R2, R9, 0x4, R2 ;  /* 0x0000000409029825 */ /* 0x001fca00078e0202 */
[----:B------:R1:W2:Y:S02]  /*347d0*/  @!P1 LDG.E R7, desc[UR54][R2.64] ;  /* 0x0000003602079981 */ /* 0x0002a4000c1e1900 */
[----:B-1----:R-:W-:-:S05]  /*347e0*/  @!P1 IMAD.WIDE R2, R9, 0x4, R4 ;  /* 0x0000000409029825 */ /* 0x002fca00078e0204 */
        /* <DEDUP_REMOVED lines=9> */
[----:B0-----:R-:W-:Y:S01]  /*34880*/  MOV R16, RZ ;  /* 0x000000ff00107202 */ /* 0x001fe20000000f00 */
[----:B--2---:R-:W-:Y:S01]  /*34890*/  @!P1 IMAD.MOV.U32 R17, RZ, RZ, R7 ;  /* 0x000000ffff119224 */ /* 0x004fe200078e0007 */
[----:B---3--:R-:W-:-:S02]  /*348a0*/  @!P1 MOV R5, R4 ;  /* 0x0000000400059202 */ /* 0x008fc40000000f00 */
        /* <DEDUP_REMOVED lines=17> */
[----:B------:R0:W1:Y:S02]  /*349c0*/  SHFL.IDX PT, R14, R3, 0x1f, 0x1f ;  /* 0x03e01f00030e7f89 */ /* 0x00006400000e0000 */
.L_x_3389:
[----:B------:R-:W-:Y:S02]  /*349d0*/  ULDC UR4, c[0x0][0xc38] ;  /* 0x00030e0000047ab9 */ /* 0x000fe40000000800 */
[----:B------:R-:W-:-:S04]  /*349e0*/  IMAD.U32 R4, RZ, RZ, UR4 ;  /* 0x00000004ff047e24 */ /* 0x000fc8000f8e00ff */
[----:B-1----:R-:W-:-:S04]  /*349f0*/  IMAD R7, R14, R4, RZ ;  /* 0x000000040e077224 */ /* 0x002fc800078e02ff */
[----:B------:R-:W-:-:S05]  /*34a00*/  IMAD.IADD R6, R6, 0x1, R7 ;  /* 0x0000000106067824 */ /* 0x000fca00078e0207 */
[----:B------:R-:W-:-:S13]  /*34a10*/  ISETP.GT.AND P6, PT, R6, R0, PT ;  /* 0x000000000600720c */ /* 0x000fda0003fc4270 */
[----:B------:R-:W-:Y:S05]  /*34a20*/  @P6 BRA `(.L_x_3096) ;  /* 0x0000000000a46947 */ /* 0x000fea0003800000 */
.L_x_3099:
[----:B------:R-:W1:Y:S01]  /*34a30*/  LDC R2, c[0x0][0xc3c] ;  /* 0x00030f00ff027b82 */ /* 0x000e620000000800 */
[----:B------:R-:W-:-:S05]  /*34a40*/  VIADD R19, R19, 0x1f ;  /* 0x0000001f13137836 */ /* 0x000fca0000000000 */
[----:B-1----:R-:W-:-:S13]  /*34a50*/  ISETP.GE.AND P6, PT, R19, R2, PT ;  /* 0x000000021300720c */ /* 0x002fda0003fc6270 */
[----:B------:R-:W-:Y:S05]  /*34a60*/  @P6 BRA `(.L_x_3097) ;  /* 0x0000000800bc6947 */ /* 0x000fea0003800000 */
[----:B0-----:R-:W0:Y:S01]  /*34a70*/  S2R R3, SR_TID.X ;  /* 0x0000000000037919 */ /* 0x001e220000002100 */
[----:B------:R-:W-:Y:S01]  /*34a80*/  IMAD.MOV.U32 R17, RZ, RZ, RZ ;  /* 0x000000ffff117224 */ /* 0x000fe200078e00ff */
[----:B0-----:R-:W-:-:S05]  /*34a90*/  LOP3.LUT R3, R3, 0x1f, RZ, 0xc0, !PT ;  /* 0x0000001f03037812 */ /* 0x001fca00078ec0ff */
[----:B------:R-:W-:-:S05]  /*34aa0*/  IMAD.IADD R7, R19, 0x1, R3 ;  /* 0x0000000113077824 */ /* 0x000fca00078e0203 */
[----:B------:R-:W-:-:S13]  /*34ab0*/  ISETP.GE.OR P6, PT, R7, R2, !P0 ;  /* 0x000000020700720c */ /* 0x000fda00047c6670 */
[----:B------:R-:W0:Y:S08]  /*34ac0*/  @!P6 LDC.64 R2, c[0x0][0xc80] ;  /* 0x00032000ff02eb82 */ /* 0x000e300000000a00 */
[----:B------:R-:W1:Y:S01]  /*34ad0*/  @!P6 LDC.64 R4, c[0x0][0xc78] ;  /* 0x00031e00ff04eb82 */ /* 0x000e620000000a00 */
[----:B0-----:R-:W-:-:S05]  /*34ae0*/  @!P6 IMAD.WIDE R2, R7, 0x4, R2 ;  /* 0x000000040702e825 */ /* 0x001fca00078e0202 */
[----:B------:R1:W2:Y:S02]  /*34af0*/  @!P6 LDG.E R17, desc[UR54][R2.64] ;  /* 0x000000360211e981 */ /* 0x0002a4000c1e1900 */
[----:B-1----:R-:W-:Y:S01]  /*34b00*/  @!P6 IMAD.WIDE R2, R7, 0x4, R4 ;  /* 0x000000040702e825 */ /* 0x002fe200078e0204 */
[----:B------:R-:W-:-:S06]  /*34b10*/  MOV R5, RZ ;  /* 0x000000ff00057202 */ /* 0x000fcc0000000f00 */
[----:B------:R-:W2:Y:S01]  /*34b20*/  @!P6 LDG.E R5, desc[UR54][R2.64] ;  /* 0x000000360205e981 */ /* 0x000ea2000c1e1900 */
[----:B------:R-:W-:Y:S01]  /*34b30*/  UMOV UR4, 0xffffffff ;  /* 0xffffffff00047882 */ /* 0x000fe20000000000 */
[----:B--2---:R-:W-:Y:S02]  /*34b40*/  IMAD R13, R5, R17, RZ ;  /* 0x00000011050d7224 */ /* 0x004fe400078e02ff */
        /* <DEDUP_REMOVED lines=17> */
.L_x_3397:
[----:B------:R-:W-:Y:S02]  /*34c60*/  ULDC UR4, c[0x0][0xc38] ;  /* 0x00030e0000047ab9 */ /* 0x000fe40000000800 */
[----:B------:R-:W-:-:S05]  /*34c70*/  MOV R4, UR4 ;  /* 0x0000000400047c02 */ /* 0x000fca0008000f00 */
[----:B-1----:R-:W-:-:S04]  /*34c80*/  IMAD R7, R14, R4, RZ ;  /* 0x000000040e077224 */ /* 0x002fc800078e02ff */
[----:B------:R-:W-:-:S05]  /*34c90*/  IMAD.IADD R6, R7, 0x1, R6 ;  /* 0x0000000107067824 */ /* 0x000fca00078e0206 */
[----:B------:R-:W-:-:S13]  /*34ca0*/  ISETP.GT.AND P6, PT, R6, R0, PT ;  /* 0x000000000600720c */ /* 0x000fda0003fc4270 */
[----:B------:R-:W-:Y:S05]  /*34cb0*/  @!P6 BRA `(.L_x_3099) ;  /* 0xfffffffc005ce947 */ /* 0x000fea000383ffff */
.L_x_3096:
[----:B------:R-:W-:Y:S01]  /*34cc0*/  IMAD.IADD R7, R6, 0x1, -R7 ;  /* 0x0000000106077824 */ /* 0x000fe200078e0a07 */
[----:B------:R-:W-:-:S03]  /*34cd0*/  UMOV UR4, 0xffffffff ;  /* 0xffffffff00047882 */ /* 0x000fc60000000000 */
[----:B------:R-:W-:-:S05]  /*34ce0*/  IMAD R9, R3, R4, R7 ;  /* 0x0000000403097224 */ /* 0x000fca00078e0207 */
[----:B------:R-:W-:Y:S01]  /*34cf0*/  ISETP.GT.AND P6, PT, R9, R0, PT ;  /* 0x000000000900720c */ /* 0x000fe20003fc4270 */
[----:B------:R-:W-:-:S12]  /*34d00*/  BRA.DIV UR4, `(.L_x_3100) ;  /* 0x0000008204ac7947 */ /* 0x000fd8000b800000 */
[----:B------:R-:W-:-:S04]  /*34d10*/  VOTE.ANY R2, PT, !P6 ;  /* 0x0000000000027806 */ /* 0x000fc800070e0100 */
[----:B------:R-:W1:Y:S02]  /*34d20*/  POPC R12, R2 ;  /* 0x00000002000c7309 */ /* 0x000e640000000000 */
[----:B-1----:R1:W2:Y:S01]  /*34d30*/  SHFL.IDX PT, R17, R17, R12, 0x1f ;  /* 0x00001f0c11117589 */ /* 0x0022a200000e0000 */
[----:B------:R-:W-:-:S03]  /*34d40*/  IMAD.IADD R19, R12, 0x1, R19 ;  /* 0x000000010c137824 */ /* 0x000fc600078e0213 */
[----:B------:R1:W3:Y:S04]  /*34d50*/  SHFL.IDX PT, R5, R5, R12, 0x1f ;  /* 0x00001f0c05057589 */ /* 0x0002e800000e0000 */
.L_x_3402:
[----:B------:R-:W-:-:S13]  /*34d60*/  ISETP.NE.AND P0, PT, R2, RZ, PT ;  /* 0x000000ff0200720c */ /* 0x000fda0003f05270 */
[----:B------:R-:W-:Y:S05]  /*34d70*/  @!P0 BRA `(.L_x_3101) ;  /* 0x0000000000108947 */ /* 0x000fea0003800000 */
[----:B------:R-:W-:Y:S01]  /*34d80*/  UMOV UR4, 0xffffffff ;  /* 0xffffffff00047882 */ /* 0x000fe20000000000 */
[----:B-1----:R-:W-:Y:S02]  /*34d90*/  VIADD R12, R12, 0xffffffff ;  /* 0xffffffff0c0c7836 */ /* 0x002fe40000000000 */
[----:B------:R-:W-:Y:S05]  /*34da0*/  BRA.DIV UR4, `(.L_x_3102) ;  /* 0x0000008204e07947 */ /* 0x000fea000b800000 */
[----:B------:R4:W1:Y:S02]  /*34db0*/  SHFL.IDX PT, R16, R3, R12, 0x1f ;  /* 0x00001f0c03107589 */ /* 0x00086400000e0000 */
.L_x_3101:
[----:B---3--:R-:W-:Y:S01]  /*34dc0*/  ISETP.NE.AND P0, PT, R5, 0x1, PT ;  /* 0x000000010500780c */ /* 0x008fe20003f05270 */
[----:B-1----:R-:W-:-:S04]  /*34dd0*/  IMAD R16, R16, R4, R7 ;  /* 0x0000000410107224 */ /* 0x002fc800078e0207 */
[----:B------:R-:W-:-:S08]  /*34de0*/  IMAD.IADD R0, R0, 0x1, -R16 ;  /* 0x0000000100007824 */ /* 0x000fd000078e0a10 */
[----:B------:R-:W-:Y:S05]  /*34df0*/  @!P0 BRA `(.L_x_3103) ;  /* 0x0000000000dc8947 */ /* 0x000fea0003800000 */
[----:B--2---:R-:W-:Y:S02]  /*34e00*/  IABS R4, R17 ;  /* 0x0000001100047213 */ /* 0x004fe40000000000 */
[----:B------:R-:W-:Y:S02]  /*34e10*/  IABS R6, R5 ;  /* 0x0000000500067213 */ /* 0x000fe40000000000 */
[----:B------:R-:W1:Y:S08]  /*34e20*/  I2F.RP R7, R4 ;  /* 0x0000000400077306 */ /* 0x000e700000209400 */
[----:B------:R-:W2:Y:S08]  /*34e30*/  I2F.RP R8, R6 ;  /* 0x0000000600087306 */ /* 0x000eb00000209400 */
[----:B-1----:R-:W1:Y:S08]  /*34e40*/  MUFU.RCP R7, R7 ;  /* 0x0000000700077308 */ /* 0x002e700000001000 */
[----:B--2---:R-:W-:Y:S01]  /*34e50*/  MUFU.RCP R8, R8 ;  /* 0x0000000800087308 */ /* 0x004fe20000001000 */
[----:B-1----:R-:W-:-:S02]  /*34e60*/  IADD3 R2, R7, 0xffffffe, RZ ;  /* 0x0ffffffe07027810 */ /* 0x002fc40007ffe0ff */
[----:B------:R-:W-:-:S05]  /*34e70*/  IABS R7, R17 ;  /* 0x0000001100077213 */ /* 0x000fca0000000000 */
[----:B0---4-:R0:W1:Y:S02]  /*34e80*/  F2I.FTZ.U32.TRUNC.NTZ R3, R2 ;  /* 0x0000000200037305 */ /* 0x011064000021f000 */
[----:B0-----:R-:W-:Y:S02]  /*34e90*/  IMAD.MOV.U32 R2, RZ, RZ, RZ ;  /* 0x000000ffff027224 */ /* 0x001fe400078e00ff */
[----:B-1----:R-:W-:-:S04]  /*34ea0*/  IMAD.MOV R9, RZ, RZ, -R3 ;  /* 0x000000ffff097224 */ /* 0x002fc800078e0a03 */
        /* <DEDUP_REMOVED lines=13> */
[----:B------:R-:W-:Y:S02]  /*34f80*/  ISETP.GE.U32.AND P0, PT, R9, R4, PT ;  /* 0x000000040900720c */ /* 0x000fe40003f06070 */
[----:B0-----:R-:W-:-:S05]  /*34f90*/  IADD3 R9, RZ, -R3, RZ ;  /* 0x80000003ff097210 */ /* 0x001fca0007ffe0ff */
        /* <DEDUP_REMOVED lines=15> */
[-C--:B------:R-:W-:Y:S01]  /*35090*/  @!P1 IADD3 R3, R3, -R6.reuse, RZ ;  /* 0x8000000603039210 */ /* 0x080fe20007ffe0ff */
[----:B------:R-:W-:Y:S01]  /*350a0*/  @!P1 VIADD R4, R4, 0x1 ;  /* 0x0000000104049836 */ /* 0x000fe20000000000 */
[----:B------:R-:W-:Y:S02]  /*350b0*/  ISETP.NE.AND P1, PT, R5, RZ, PT ;  /* 0x000000ff0500720c */ /* 0x000fe40003f25270 */
[----:B------:R-:W-:Y:S02]  /*350c0*/  ISETP.GE.U32.AND P0, PT, R3, R6, PT ;  /* 0x000000060300720c */ /* 0x000fe40003f06070 */
[----:B------:R-:W-:-:S05]  /*350d0*/  IADD3 R3, -R7, RZ, RZ ;  /* 0x000000ff07037210 */ /* 0x000fca0007ffe1ff */
[----:B------:R-:W-:-:S06]  /*350e0*/  IMAD R3, R17, R3, R0 ;  /* 0x0000000311037224 */ /* 0x000fcc00078e0200 */
[----:B------:R-:W-:-:S04]  /*350f0*/  @P0 VIADD R4, R4, 0x1 ;  /* 0x0000000104040836 */ /* 0x000fc80000000000 */
[----:B------:R-:W-:Y:S01]  /*35100*/  @!P2 IMAD.MOV R4, RZ, RZ, -R4 ;  /* 0x000000ffff04a224 */ /* 0x000fe200078e0a04 */
[----:B------:R-:W-:-:S05]  /*35110*/  @!P1 LOP3.LUT R4, RZ, R5, RZ, 0x33, !PT ;  /* 0x00000005ff049212 */ /* 0x000fca00078e33ff */
[--C-:B------:R-:W-:Y:S02]  /*35120*/  IMAD.MOV R2, RZ, RZ, -R4.reuse ;  /* 0x000000ffff027224 */ /* 0x100fe400078e0a04 */
[C---:B------:R-:W-:Y:S02]  /*35130*/  IMAD R4, R5.reuse, 0x1000000, R4 ;  /* 0x0100000005047824 */ /* 0x040fe400078e0204 */
[----:B------:R-:W-:-:S04]  /*35140*/  IMAD R5, R5, R2, R7 ;  /* 0x0000000205057224 */ /* 0x000fc800078e0207 */
[----:B------:R-:W-:Y:S01]  /*35150*/  IMAD R18, R5, 0x10000, R4 ;  /* 0x0001000005127824 */ /* 0x000fe200078e0204 */
[----:B------:R-:W-:Y:S06]  /*35160*/  BRA `(.L_x_3104) ;  /* 0x0000000000f07947 */ /* 0x000fec0003800000 */
.L_x_3103:
[----:B0---4-:R-:W0:Y:S02]  /*35170*/  LDC.64 R2, c[0x0][0xc90] ;  /* 0x00032400ff027b82 */ /* 0x011e240000000a00 */
[----:B0-----:R-:W-:-:S05]  /*35180*/  IMAD.WIDE R2, R19, 0x4, R2 ;  /* 0x0000000413027825 */ /* 0x001fca00078e0202 */
[----:B------:R0:W2:Y:S02]  /*35190*/  LDG.E R6, desc[UR54][R2.64] ;  /* 0x0000003602067981 */ /* 0x0000a4000c1e1900 */
[----:B0-----:R-:W-:Y:S02]  /*351a0*/  IMAD.MOV.U32 R2, RZ, RZ, RZ ;  /* 0x000000ffff027224 */ /* 0x001fe400078e00ff */
[----:B--2---:R-:W-:-:S05]  /*351b0*/  IMAD R5, R17, R6, RZ ;  /* 0x0000000611057224 */ /* 0x004fca00078e02ff */
[----:B------:R-:W-:-:S04]  /*351c0*/  IABS R7, R5 ;  /* 0x0000000500077213 */ /* 0x000fc80000000000 */
        /* <DEDUP_REMOVED lines=13> */
[-C--:B------:R-:W-:Y:S01]  /*352a0*/  @!P1 IADD3 R2, R2, -R7.reuse, RZ ;  /* 0x8000000702029210 */ /* 0x080fe20007ffe0ff */
        /* <DEDUP_REMOVED lines=8> */
[----:B------:R-:W-:Y:S01]  /*35330*/  IMAD R7, R6, R9, RZ ;  /* 0x0000000906077224 */ /* 0x000fe200078e02ff */
[----:B------:R-:W-:-:S03]  /*35340*/  IADD3 R9, -R9, RZ, RZ ;  /* 0x000000ff09097210 */ /* 0x000fc60007ffe1ff */
        /* <DEDUP_REMOVED lines=8> */
[----:B------:R0:W1:Y:S02]  /*353d0*/  F2I.FTZ.U32.TRUNC.NTZ R3, R2 ;  /* 0x0000000200037305 */ /* 0x000064000021f000 */
[----:B0-----:R-:W-:Y:S02]  /*353e0*/  IMAD.MOV.U32 R2, RZ, RZ, RZ ;  /* 0x000000ffff027224 */ /* 0x001fe400078e00ff */
[----:B-1----:R-:W-:-:S04]  /*353f0*/  IMAD.MOV R5, RZ, RZ, -R3 ;  /* 0x000000ffff057224 */ /* 0x002fc800078e0a03 */
        /* <DEDUP_REMOVED lines=19> */
.L_x_3104:
[----:B------:R-:W-:-:S05]  /*35530*/  LOP3.LUT R0, RZ, R3, RZ, 0x33, !PT ;  /* 0x00000003ff007212 */ /* 0x000fca00078e33ff */
[----:B------:R-:W-:Y:S01]  /*35540*/  IMAD.IADD R17, R17, 0x1, R0 ;  /* 0x0000000111117824 */ /* 0x000fe200078e0200 */
[----:B------:R-:W-:Y:S06]  /*35550*/  BRA `(.L_x_3105) ;  /* 0x00000000001c7947 */ /* 0x000fec0003800000 */
.L_x_3097:
[----:B------:R-:W-:Y:S01]  /*35560*/  UMOV UR4, URZ ;  /* 0x0000003f00047c82 */ /* 0x000fe20008000000 */
[----:B------:R-:W-:Y:S01]  /*35570*/  UMOV UR5, URZ ;  /* 0x0000003f00057c82 */ /* 0x000fe20008000000 */
[----:B------:R-:W-:Y:S01]  /*35580*/  ULDC UR6, c[0x0][0xc3c] ;  /* 0x00030f0000067ab9 */ /* 0x000fe20000000800 */
[----:B------:R-:W-:Y:S01]  /*35590*/  IMAD.MOV.U32 R16, RZ, RZ, R0 ;  /* 0x000000ffff107224 */ /* 0x000fe200078e0000 */
[----:B------:R-:W-:Y:S01]  /*355a0*/  MOV R18, UR5 ;  /* 0x0000000500127c02 */ /* 0x000fe20008000f00 */
[----:B------:R-:W-:Y:S02]  /*355b0*/  IMAD.U32 R17, RZ, RZ, UR4 ;  /* 0x00000004ff117e24 */ /* 0x000fe4000f8e00ff */
[----:B------:R-:W-:-:S07]  /*355c0*/  IMAD.U32 R19, RZ, RZ, UR6 ;  /* 0x00000006ff137e24 */ /* 0x000fce000f8e00ff */
.L_x_3105:
[----:B------:R1:W2:Y:S01]  /*355d0*/  LDL R2, [R1+0x8] ;  /* 0x0000080001027983 */ /* 0x0002a20000100800 */
[----:B------:R-:W3:Y:S01]  /*355e0*/  S2R R0, SR_TID.X ;  /* 0x0000000000007919 */ /* 0x000ee20000002100 */
[----:B------:R-:W-:Y:S05]  /*355f0*/  WARPSYNC.ALL ;  /* 0x0000000000007948 */ /* 0x000fea0003800000 */
[----:B---3--:R-:W-:Y:S01]  /*35600*/  LOP3.LUT R0, R0, 0x1f, RZ, 0xc0, !PT ;  /* 0x0000001f00007812 */ /* 0x008fe200078ec0ff */
[----:B------:R-:W-:Y:S03]  /*35610*/  BAR.SYNC.DEFER_BLOCKING 0x4, 0x180 ;  /* 0x0106000000007b1d */ /* 0x000fe60000010000 */
[----:B------:R-:W-:-:S13]  /*35620*/  ISETP.NE.AND P0, PT, R0, RZ, PT ;  /* 0x000000ff0000720c */ /* 0x000fda0003f05270 */
[----:B------:R-:W-:Y:S01]  /*35630*/  @!P0 MOV R0, 0x400 ;  /* 0x0000040000008802 */ /* 0x000fe20000000f00 */
[----:B--2---:R-:W2:Y:S03]  /*35640*/  @!P0 S2R R2, SR_CgaCtaId ;  /* 0x0000000000028919 */ /* 0x004ea60000008800 */
[----:B--2---:R-:W-:Y:S01]  /*35650*/  @!P0 LEA R22, R2, R0, 0x18 ;  /* 0x0000000002168211 */ /* 0x004fe200078ec0ff */
[----:B------:R1:W-:Y:S04]  /*35660*/  @!P0 STL [R1+0x8], R2 ;  /* 0x0000080201008387 */ /* 0x0003e80000100800 */
[----:B------:R1:W-:Y:S01]  /*35670*/  @!P0 STS.128 [R22+0x334d0], R16 ;  /* 0x0334d01016008388 */ /* 0x0003e20000000c00 */
[----:B------:R-:W-:Y:S06]  /*35680*/  BAR.ARV 0x5, 0x180 ;  /* 0x0146000000007b1d */ /* 0x000fec0000002000 */
.L_x_3094:
[----:B------:R-:W-:Y:S02]  /*35690*/  ULDC UR4, c[0x0][0xc3c] ;  /* 0x00030f0000047ab9 */ /* 0x000fe40000000800 */
[----:B---3--:R-:W-:-:S13]  /*356a0*/  ISETP.GE.AND P0, PT, R19, UR4, PT ;  /* 0x0000000413007c0c */ /* 0x008fda000bf06270 */
[----:B------:R-:W-:Y:S05]  /*356b0*/  @!P0 BRA `(.L_x_3106) ;  /* 0xffffff84006c8947 */ /* 0x000fea000383ffff */
[----:B------:R-:W-:Y:S05]  /*356c0*/  BSYNC B7 ;  /* 0x0000000000077941 */ /* 0x000fea0003800000 */
.L_x_2982:
[----:B--2---:R-:W2:Y:S01]  /*356d0*/  LDL.LU R0, [R1+0x34] ;  /* 0x0000340001007983 */ /* 0x004ea20000300800 */
[----:B------:R-:W-:Y:S01]  /*356e0*/  BSSY B0, `(.L_x_3107) ;  /* 0x000000b000007945 */ /* 0x000fe20003800000 */
[----:B------:R-:W3:Y:S01]  /*356f0*/  S2R R5, SR_CgaCtaId ;  /* 0x0000000000057919 */ /* 0x000ee20000008800 */
[----:B--2---:R-:W-:-:S05]  /*35700*/  VIADD R0, R0, 0x1 ;  /* 0x0000000100007836 */ /* 0x004fca0000000000 */
[----:B01----:R-:W-:-:S04]  /*35710*/  LEA.HI R2, R0, R0, RZ, 0x1 ;  /* 0x0000000000027211 */ /* 0x003fc800078f08ff */
[----:B------:R-:W-:Y:S02]  /*35720*/  LOP3.LUT R3, R2, 0xfffffffe, RZ, 0xc0, !PT ;  /* 0xfffffffe02037812 */ /* 0x000fe400078ec0ff */
[----:B------:R-:W-:-:S03]  /*35730*/  MOV R2, 0x400 ;  /* 0x0000040000027802 */ /* 0x000fc60000000f00 */
[----:B------:R-:W-:Y:S01]  /*35740*/  IMAD.IADD R0, R0, 0x1, -R3 ;  /* 0x0000000100007824 */ /* 0x000fe200078e0a03 */
[----:B---3--:R-:W-:-:S04]  /*35750*/  LEA R5, R5, R2, 0x18 ;  /* 0x0000000205057211 */ /* 0x008fc800078ec0ff */
[----:B------:R-:W-:-:S04]  /*35760*/  SHF.L.U32 R0, R0, 0x1f, RZ ;  /* 0x0000001f00007819 */ /* 0x000fc800000006ff */
[----:B------:R-:W0:Y:S02]  /*35770*/  SYNCS.PHASECHK.TRANS64.TRYWAIT P0, [R5+URZ+0x33420], R0 ;  /* 0x03342000050075a7 */ /* 0x000e24000800017f */
[----:B0-----:R-:W-:Y:S05]  /*35780*/  @!P0 BRA `(.L_x_3108) ;  /* 0x0000007800908947 */ /* 0x001fea0003800000 */
.L_x_3405:
[----:B------:R-:W-:Y:S05]  /*35790*/  BSYNC B0 ;  /* 0x0000000000007941 */ /* 0x000fea0003800000 */
.L_x_3107:
[----:B------:R-:W-:-:S03]  /*357a0*/  UMOV UR4, 0xffffffff ;  /* 0xffffffff00047882 */ /* 0x000fc60000000000 */
[----:B------:R-:W-:Y:S05]  /*357b0*/  BRA.DIV UR4, `(.L_x_3109) ;  /* 0x0000007a04987947 */ /* 0x000fea000b800000 */
[----:B0-----:R-:W0:Y:S02]  /*357c0*/  S2R R0, SR_TID.X ;  /* 0x0000000000007919 */ /* 0x001e240000002100 */
[----:B0-----:R-:W-:-:S04]  /*357d0*/  SHF.R.U32.HI R0, RZ, 0x5, R0 ;  /* 0x00000005ff007819 */ /* 0x001fc80000011600 */
[----:B------:R-:W-:-:S05]  /*357e0*/  LOP3.LUT R0, R0, 0x3, RZ, 0xc0, !PT ;  /* 0x0000000300007812 */ /* 0x000fca00078ec0ff */
[----:B------:R0:W1:Y:S02]  /*357f0*/  SHFL.IDX PT, R14, R0, RZ, 0x1f ;  /* 0x00001fff000e7589 */ /* 0x00006400000e0000 */
.L_x_3408:
[----:B-1----:R-:W-:-:S13]  /*35800*/  ISETP.NE.AND P0, PT, R14, RZ, PT ;  /* 0x000000ff0e00720c */ /* 0x002fda0003f05270 */
[----:B------:R-:W-:Y:S05]  /*35810*/  @P0 BRA `(.L_x_2748) ;  /* 0x0000000000a80947 */ /* 0x000fea0003800000 */
[----:B------:R-:W-:-:S03]  /*35820*/  UMOV UR4, 0xffffffff ;  /* 0xffffffff00047882 */ /* 0x000fc60000000000 */
[----:B------:R-:W-:Y:S05]  /*35830*/  BRA.DIV UR4, `(.L_x_3110) ;  /* 0x0000007a04ac7947 */ /* 0x000fea000b800000 */
[----:B------:R-:W-:-:S13]  /*35840*/  ELECT P6, URZ, PT ;  /* 0x00000000003f782f */ /* 0x000fda00038c0000 */
.L_x_3411:
[----:B------:R-:W-:Y:S05]  /*35850*/  @!P6 BRA `(.L_x_2748) ;  /* 0x000000000098e947 */ /* 0x000fea0003800000 */
[----:B------:R-:W-:-:S06]  /*35860*/  ULOP3.LUT UR4, UR36, 0x2, URZ, 0xfc, !UPT ;  /* 0x0000000224047892 */ /* 0x000fcc000f8efc3f */
[----:B0-----:R-:W-:-:S05]  /*35870*/  IMAD.U32 R0, RZ, RZ, UR4 ;  /* 0x00000004ff007e24 */ /* 0x001fca000f8e00ff */
[----:B------:R-:W-:-:S13]  /*35880*/  ISETP.NE.AND P0, PT, R0, 0x3, PT ;  /* 0x000000030000780c */ /* 0x000fda0003f05270 */
[----:B------:R-:W-:Y:S05]  /*35890*/  @!P0 BRA `(.L_x_3111) ;  /* 0x0000000000048947 */ /* 0x000fea0003800000 */
[----:B------:R-:W-:Y:S01]  /*358a0*/  BPT.TRAP 0x1 ;  /* 0x000000040000795c */ /* 0x000fe20000300000 */
.L_x_3111:
[----:B------:R-:W-:Y:S01]  /*358b0*/  IMAD R3, R29, 0x8, R5 ;  /* 0x000000081d037824 */ /* 0x000fe200078e0205 */
[----:B------:R-:W-:Y:S02]  /*358c0*/  SHF.L.U32 R2, R33, 0x1f, RZ ;  /* 0x0000001f21027819 */ /* 0x000fe400000006ff */
[----:B------:R-:W-:Y:S02]  /*358d0*/  IADD3 R29, R29, 0x1, RZ ;  /* 0x000000011d1d7810 */ /* 0x000fe40007ffe0ff */
[----:B------:R-:W0:Y:S02]  /*358e0*/  SYNCS.PHASECHK.TRANS64.TRYWAIT P1, [R3+URZ+0x33440], R2 ;  /* 0x03344002030075a7 */ /* 0x000e24000802017f */
[----:B------:R-:W-:-:S04]  /*358f0*/  ISETP.NE.AND P2, PT, R29, 0x2, PT ;  /* 0x000000021d00780c */ /* 0x000fc80003f45270 */
[----:B------:R-:W-:Y:S01]  /*35900*/  SEL R0, RZ, 0x1, P2 ;  /* 0x00000001ff007807 */ /* 0x000fe20001000000 */
[----:B0-----:R-:W-:Y:S08]  /*35910*/  @!P1 BRA `(.L_x_3112) ;  /* 0x0000007800949947 */ /* 0x001ff00003800000 */
.L_x_3412:
[----:B------:R-:W-:Y:S02]  /*35920*/  SEL R29, R29, RZ, P2 ;  /* 0x000000ff1d1d7207 */ /* 0x000fe40001000000 */
[----:B------:R-:W-:Y:S01]  /*35930*/  LOP3.LUT R0, R33, R0, RZ, 0x3c, !PT ;  /* 0x0000000021007212 */ /* 0x000fe200078e3cff */
[----:B------:R-:W-:Y:S06]  /*35940*/  @!P0 BRA `(.L_x_3113) ;  /* 0x0000000000048947 */ /* 0x000fec0003800000 */
[----:B------:R-:W-:Y:S01]  /*35950*/  BPT.TRAP 0x1 ;  /* 0x000000040000795c */ /* 0x000fe20000300000 */
.L_x_3113:
[----:B------:R-:W-:Y:S01]  /*35960*/  IMAD R29, R29, 0x8, R5 ;  /* 0x000000081d1d7824 */ /* 0x000fe200078e0205 */
[----:B------:R-:W-:-:S04]  /*35970*/  SHF.L.U32 R0, R0, 0x1f, RZ ;  /* 0x0000001f00007819 */ /* 0x000fc800000006ff */
[----:B------:R-:W1:Y:S02]  /*35980*/  SYNCS.PHASECHK.TRANS64.TRYWAIT P1, [R29+URZ+0x33440], R0 ;  /* 0x033440001d0075a7 */ /* 0x000e64000802017f */
[----:B-1----:R-:W-:Y:S05]  /*35990*/  @!P1 BRA `(.L_x_3114) ;  /* 0x0000007800889947 */ /* 0x002fea0003800000 */
.L_x_3413:
[----:B------:R-:W-:Y:S05]  /*359a0*/  @!P0 BRA `(.L_x_3115) ;  /* 0x0000000000048947 */ /* 0x000fea0003800000 */
[----:B------:R-:W-:Y:S01]  /*359b0*/  BPT.TRAP 0x1 ;  /* 0x000000040000795c */ /* 0x000fe20000300000 */
.L_x_3115:
[----:B------:R-:W2:Y:S02]  /*359c0*/  SYNCS.PHASECHK.TRANS64.TRYWAIT P1, [R3+URZ+0x33460], R2 ;  /* 0x03346002030075a7 */ /* 0x000ea4000802017f */
[----:B--2---:R-:W-:Y:S05]  /*359d0*/  @!P1 BRA `(.L_x_3116) ;  /* 0x00000078008c9947 */ /* 0x004fea0003800000 */
.L_x_3414:
[----:B------:R-:W-:Y:S05]  /*359e0*/  @!P0 BRA `(.L_x_3117) ;  /* 0x0000000000048947 */ /* 0x000fea0003800000 */
[----:B------:R-:W-:Y:S01]  /*359f0*/  BPT.TRAP 0x1 ;  /* 0x000000040000795c */ /* 0x000fe20000300000 */
.L_x_3117:
[----:B------:R-:W3:Y:S02]  /*35a00*/  SYNCS.PHASECHK.TRANS64.TRYWAIT P1, [R29+URZ+0x33460], R0 ;  /* 0x033460001d0075a7 */ /* 0x000ee4000802017f */
[----:B---3--:R-:W-:Y:S05]  /*35a10*/  @!P1 BRA `(.L_x_3118) ;  /* 0x0000007800909947 */ /* 0x008fea0003800000 */
.L_x_3415:
[----:B------:R-:W-:Y:S05]  /*35a20*/  @!P0 BRA `(.L_x_3119) ;  /* 0x0000000000048947 */ /* 0x000fea0003800000 */
[----:B------:R-:W-:Y:S01]  /*35a30*/  BPT.TRAP 0x1 ;  /* 0x000000040000795c */ /* 0x000fe20000300000 */
.L_x_3119:
[----:B------:R-:W4:Y:S02]  /*35a40*/  SYNCS.PHASECHK.TRANS64.TRYWAIT P1, [R3+URZ+0x33480], R2 ;  /* 0x03348002030075a7 */ /* 0x000f24000802017f */
[----:B----4-:R-:W-:Y:S05]  /*35a50*/  @!P1 BRA `(.L_x_3120) ;  /* 0x0000007800949947 */ /* 0x010fea0003800000 */
.L_x_3416:
[----:B------:R-:W-:Y:S05]  /*35a60*/  @!P0 BRA `(.L_x_3121) ;  /* 0x0000000000048947 */ /* 0x000fea0003800000 */
[----:B------:R-:W-:Y:S01]  /*35a70*/  BPT.TRAP 0x1 ;  /* 0x000000040000795c */ /* 0x000fe20000300000 */
.L_x_3121:
[----:B------:R0:W0:Y:S02]  /*35a80*/  SYNCS.PHASECHK.TRANS64.TRYWAIT P0, [R29+URZ+0x33480], R0 ;  /* 0x033480001d0075a7 */ /* 0x000024000800017f */
[----:B0-----:R-:W-:Y:S05]  /*35a90*/  @!P0 NANOSLEEP.SYNCS 0x989680 ;  /* 0x009896800000895d */ /* 0x001fea0003900000 */
[----:B------:R-:W0:Y:S02]  /*35aa0*/  @!P0 SYNCS.PHASECHK.TRANS64 P0, [R29+URZ+0x33480], R0 ;  /* 0x033480001d0085a7 */ /* 0x000e24000800007f */
[----:B0-----:R-:W-:Y:S05]  /*35ab0*/  @!P0 BRA `(.L_x_3121) ;  /* 0xfffffffc00f08947 */ /* 0x001fea000383ffff */
.L_x_2748:
[----:B------:R-:W-:Y:S05]  /*35ac0*/  BSYNC B8 ;  /* 0x0000000000087941 */ /* 0x000fea0003800000 */
.L_x_2745:
[----:B------:R-:W-:Y:S05]  /*35ad0*/  EXIT ;  /* 0x000000000000794d */ /* 0x000fea0003800000 */
.L_x_2768:
[----:B-1----:R1:W2:Y:S02]  /*35ae0*/  SYNCS.PHASECHK.TRANS64.TRYWAIT P5, [R93+URZ+0x33490], R94 ;  /* 0x0334905e5d0075a7 */ /* 0x0022a400080a017f */
[----:B--2---:R-:W-:Y:S05]  /*35af0*/  @!P5 NANOSLEEP.SYNCS 0x989680 ;  /* 0x009896800000d95d */ /* 0x004fea0003900000 */
[----:B------:R-:W2:Y:S02]  /*35b00*/  @!P5 SYNCS.PHASECHK.TRANS64 P5, [R93+URZ+0x33490], R94 ;  /* 0x0334905e5d00d5a7 */ /* 0x000ea400080a007f */
[----:B--2---:R-:W-:Y:S05]  /*35b10*/  @!P5 BRA `(.L_x_2768) ;  /* 0xfffffffc00f0d947 */ /* 0x004fea000383ffff */
[----:B------:R-:W-:Y:S05]  /*35b20*/  BRA `(.L_x_3122) ;  /* 0xfffffce400107947 */ /* 0x000fea000383ffff */
.L_x_2769:
        /* <DEDUP_REMOVED lines=8> */
.L_x_3124:
[----:B------:R-:W-:Y:S05]  /*35bb0*/  BSYNC B1 ;  /* 0x0000000000017941 */ /* 0x000fea0003800000 */
.L_x_3123:
        /* <DEDUP_REMOVED lines=8> */
.L_x_3125:
[----:B------:R-:W-:Y:S01]  /*35c40*/  IMAD.MOV.U32 R11, RZ, RZ, R14 ;  /* 0x000000ffff0b7224 */ /* 0x000fe200078e000e */
[----:B------:R-:W-:Y:S06]  /*35c50*/  BRA `(.L_x_3126) ;  /* 0xfffffce000d87947 */ /* 0x000fec000383ffff */
.L_x_2794:
[----:B------:R-:W-:Y:S01]  /*35c60*/  BSSY B1, `(.L_x_3127) ;  /* 0x0000008000017945 */ /* 0x000fe20003800000 */
[----:B0-----:R-:W-:Y:S01]  /*35c70*/  MOV R13, R119 ;  /* 0x00000077000d7202 */ /* 0x001fe20000000f00 */
[----:B------:R-:W-:Y:S02]  /*35c80*/  IMAD.MOV.U32 R12, RZ, RZ, 0x1 ;  /* 0x00000001ff0c7424 */ /* 0x000fe400078e00ff */
[----:B----4-:R-:W-:Y:S02]  /*35c90*/  IMAD.MOV.U32 R11, RZ, RZ, 0x1e1f ;  /* 0x00001e1fff0b7424 */ /* 0x010fe400078e00ff */
[----:B------:R-:W-:-:S07]  /*35ca0*/  IMAD.MOV.U32 R15, RZ, RZ, -0x1 ;  /* 0xffffffffff0f7424 */ /* 0x000fce00078e00ff */
[----:B-123--:R-:W-:Y:S05]  /*35cb0*/  WARPSYNC.COLLECTIVE R15, `(.L_x_3128) ;  /* 0x000000000f087348 */ /* 0x00efea0003c00000 */
[----:B------:R0:W4:Y:S02]  /*35cc0*/  SHFL.IDX P6, R14, R13, R12, R11 ;  /* 0x0000000c0d0e7389 */ /* 0x00012400000c000b */
[----:B01234-:R-:W-:Y:S01]  /*35cd0*/  ENDCOLLECTIVE ;  /* 0x000000000000791b */ /* 0x01ffe20003800000 */
.L_x_3128:
[----:B------:R-:W-:Y:S05]  /*35ce0*/  BSYNC B1 ;  /* 0x0000000000017941 */ /* 0x000fea0003800000 */
.L_x_3127:
        /* <DEDUP_REMOVED lines=8> */
.L_x_3129:
[----:B------:R-:W-:Y:S01]  /*35d70*/  IMAD.MOV.U32 R120, RZ, RZ, R14 ;  /* 0x000000ffff787224 */ /* 0x000fe200078e000e */
[----:B------:R-:W-:Y:S06]  /*35d80*/  BRA `(.L_x_3130) ;  /* 0xfffffd0c00d07947 */ /* 0x000fec000383ffff */
.L_x_2824:
[----:B-1----:R1:W2:Y:S02]  /*35d90*/  SYNCS.PHASECHK.TRANS64.TRYWAIT P5, [R93+URZ+0x33490], R94 ;  /* 0x0334905e5d0075a7 */ /* 0x0022a400080a017f */
[----:B--2---:R-:W-:Y:S05]  /*35da0*/  @!P5 NANOSLEEP.SYNCS 0x989680 ;  /* 0x009896800000d95d */ /* 0x004fea0003900000 */
[----:B------:R-:W2:Y:S02]  /*35db0*/  @!P5 SYNCS.PHASECHK.TRANS64 P5, [R93+URZ+0x33490], R94 ;  /* 0x0334905e5d00d5a7 */ /* 0x000ea400080a007f */
[----:B--2---:R-:W-:Y:S05]  /*35dc0*/  @!P5 BRA `(.L_x_2824) ;  /* 0xfffffffc00f0d947 */ /* 0x004fea000383ffff */
[----:B------:R-:W-:Y:S05]  /*35dd0*/  BRA `(.L_x_3131) ;  /* 0xfffffd4000e07947 */ /* 0x000fea000383ffff */
.L_x_2825:
[----:B------:R-:W-:Y:S01]  /*35de0*/  BSSY B1, `(.L_x_3132) ;  /* 0x0000008000017945 */ /* 0x000fe20003800000 */
[----:B0-----:R-:W-:Y:S01]  /*35df0*/  IMAD.MOV.U32 R13, RZ, RZ, R119 ;  /* 0x000000ffff0d7224 */ /* 0x001fe200078e0077 */
[----:B------:R-:W-:Y:S01]  /*35e00*/  MOV R11, 0x1e1f ;  /* 0x00001e1f000b7802 */ /* 0x000fe20000000f00 */
[----:B------:R-:W-:Y:S02]  /*35e10*/  IMAD.MOV.U32 R12, RZ, RZ, RZ ;  /* 0x000000ffff0c7224 */ /* 0x000fe400078e00ff */
[----:B------:R-:W-:-:S07]  /*35e20*/  IMAD.MOV.U32 R15, RZ, RZ, -0x1 ;  /* 0xffffffffff0f7424 */ /* 0x000fce00078e00ff */
[----:B-1----:R-:W-:Y:S05]  /*35e30*/  WARPSYNC.COLLECTIVE R15, `(.L_x_3133) ;  /* 0x000000000f087348 */ /* 0x002fea0003c00000 */
[----:B------:R0:W2:Y:S02]  /*35e40*/  SHFL.IDX P6, R14, R13, R12, R11 ;  /* 0x0000000c0d0e7389 */ /* 0x0000a400000c000b */
[----:B012---:R-:W-:Y:S01]  /*35e50*/  ENDCOLLECTIVE ;  /* 0x000000000000791b */ /* 0x007fe20003800000 */
.L_x_3133:
[----:B------:R-:W-:Y:S05]  /*35e60*/  BSYNC B1 ;  /* 0x0000000000017941 */ /* 0x000fea0003800000 */
.L_x_3132:
[----:B------:R-:W-:Y:S01]  /*35e70*/  IMAD.MOV.U32 R13, RZ, RZ, R120 ;  /* 0x000000ffff0d7224 */ /* 0x000fe200078e0078 */
[----:B------:R-:W-:Y:S01]  /*35e80*/  MOV R15, 0xffffffff ;  /* 0xffffffff000f7802 */ /* 0x000fe20000000f00 */
[----:B------:R-:W-:Y:S02]  /*35e90*/  IMAD.MOV.U32 R12, RZ, RZ, RZ ;  /* 0x000000ffff0c7224 */ /* 0x000fe400078e00ff */
[----:B------:R-:W-:Y:S02]  /*35ea0*/  IMAD.MOV.U32 R11, RZ, RZ, 0x1e1f ;  /* 0x00001e1fff0b7424 */ /* 0x000fe400078e00ff */
[----:B------:R-:W-:-:S07]  /*35eb0*/  IMAD.MOV.U32 R147, RZ, RZ, R14 ;  /* 0x000000ffff937224 */ /* 0x000fce00078e000e */
[----:B------:R-:W-:Y:S05]  /*35ec0*/  WARPSYNC.COLLECTIVE R15, `(.L_x_3134) ;  /* 0x000000000f087348 */ /* 0x000fea0003c00000 */
[----:B------:R0:W1:Y:S02]  /*35ed0*/  SHFL.IDX P6, R14, R13, R12, R11 ;  /* 0x0000000c0d0e7389 */ /* 0x00006400000c000b */
[----:B01----:R-:W-:Y:S01]  /*35ee0*/  ENDCOLLECTIVE ;  /* 0x000000000000791b */ /* 0x003fe20003800000 */
.L_x_3134:
[----:B------:R-:W-:Y:S01]  /*35ef0*/  IMAD.MOV.U32 R11, RZ, RZ, R14 ;  /* 0x000000ffff0b7224 */ /* 0x000fe200078e000e */
[----:B------:R-:W-:Y:S06]  /*35f00*/  BRA `(.L_x_3135) ;  /* 0xfffffd4000b07947 */ /* 0x000fec000383ffff */
.L_x_2838:
        /* <DEDUP_REMOVED lines=8> */
.L_x_3137:
[----:B------:R-:W-:Y:S05]  /*35f90*/  BSYNC B1 ;  /* 0x0000000000017941 */ /* 0x000fea0003800000 */
.L_x_3136:
        /* <DEDUP_REMOVED lines=8> */
.L_x_3138:
[----:B------:R-:W-:Y:S01]  /*36020*/  IMAD.MOV.U32 R120, RZ, RZ, R14 ;  /* 0x000000ffff787224 */ /* 0x000fe200078e000e */
[----:B------:R-:W-:Y:S06]  /*36030*/  BRA `(.L_x_3139) ;  /* 0xfffffd7000407947 */ /* 0x000fec000383ffff */
.L_x_2851:
[----:B0-----:R0:W1:Y:S02]  /*36040*/  SYNCS.PHASECHK.TRANS64.TRYWAIT P3, [R93+URZ+0x33490], R94 ;  /* 0x0334905e5d0075a7 */ /* 0x001064000806017f */
[----:B-1----:R-:W-:Y:S05]  /*36050*/  @!P3 NANOSLEEP.SYNCS 0x989680 ;  /* 0x009896800000b95d */ /* 0x002fea0003900000 */
[----:B------:R-:W1:Y:S02]  /*36060*/  @!P3 SYNCS.PHASECHK.TRANS64 P3, [R93+URZ+0x33490], R94 ;  /* 0x0334905e5d00b5a7 */ /* 0x000e64000806007f */
[----:B-1----:R-:W-:Y:S05]  /*36070*/  @!P3 BRA `(.L_x_2851) ;  /* 0xfffffffc00f0b947 */ /* 0x002fea000383ffff */
[----:B------:R-:W-:Y:S05]  /*36080*/  BRA `(.L_x_3140) ;  /* 0xfffffd9c00e47947 */ /* 0x000fea000383ffff */
.L_x_2852:
        /* <DEDUP_REMOVED lines=8> */
.L_x_3142:
[----:B------:R-:W-:Y:S05]  /*36110*/  BSYNC B1 ;  /* 0x0000000000017941 */ /* 0x000fea0003800000 */
.L_x_3141:
        /* <DEDUP_REMOVED lines=8> */
.L_x_3143:
[----:B------:R-:W-:Y:S01]  /*361a0*/  IMAD.MOV.U32 R45, RZ, RZ, R14 ;  /* 0x000000ffff2d7224 */ /* 0x000fe200078e000e */
[----:B------:R-:W-:Y:S06]  /*361b0*/  BRA `(.L_x_3144) ;  /* 0xfffffda000147947 */ /* 0x000fec000383ffff */
.L_x_2855:
[----:B------:R-:W-:Y:S01]  /*361c0*/  BSSY B1, `(.L_x_3145) ;  /* 0x0000008000017945 */ /* 0x000fe20003800000 */
[----:B----4-:R-:W-:Y:S01]  /*361d0*/  IMAD.MOV.U32 R13, RZ, RZ, R44 ;  /* 0x000000ffff0d7224 */ /* 0x010fe200078e002c */
[----:B------:R-:W-:Y:S01]  /*361e0*/  MOV R11, 0x1e1f ;  /* 0x00001e1f000b7802 */ /* 0x000fe20000000f00 */
[----:B------:R-:W-:Y:S02]  /*361f0*/  IMAD.MOV.U32 R12, RZ, RZ, 0x1 ;  /* 0x00000001ff0c7424 */ /* 0x000fe400078e00ff */
[----:B------:R-:W-:-:S07]  /*36200*/  IMAD.MOV.U32 R15, RZ, RZ, -0x1 ;  /* 0xffffffffff0f7424 */ /* 0x000fce00078e00ff */
[----:B0123--:R-:W-:Y:S05]  /*36210*/  WARPSYNC.COLLECTIVE R15, `(.L_x_3146) ;  /* 0x000000000f087348 */ /* 0x00ffea0003c00000 */
[----:B------:R4:W0:Y:S02]  /*36220*/  SHFL.IDX P6, R14, R13, R12, R11 ;  /* 0x0000000c0d0e7389 */ /* 0x00082400000c000b */
[----:B01234-:R-:W-:Y:S01]  /*36230*/  ENDCOLLECTIVE ;  /* 0x000000000000791b */ /* 0x01ffe20003800000 */
.L_x_3146:
[----:B------:R-:W-:Y:S05]  /*36240*/  BSYNC B1 ;  /* 0x0000000000017941 */ /* 0x000fea0003800000 */
.L_x_3145:
        /* <DEDUP_REMOVED lines=8> */
.L_x_3147:
[----:B------:R-:W-:Y:S01]  /*362d0*/  IMAD.MOV.U32 R45, RZ, RZ, R14 ;  /* 0x000000ffff2d7224 */ /* 0x000fe200078e000e */
[----:B------:R-:W-:Y:S06]  /*362e0*/  BRA `(.L_x_3148) ;  /* 0xfffffda000747947 */ /* 0x000fec000383ffff */
.L_x_2859:
[----:B------:R0:W0:Y:S02]  /*362f0*/  SYNCS.PHASECHK.TRANS64.TRYWAIT P2, [R93+URZ+0x334b0], R94 ;  /* 0x0334b05e5d0075a7 */ /* 0x000024000804017f */
[----:B0-----:R-:W-:Y:S05]  /*36300*/  @!P2 NANOSLEEP.SYNCS 0x989680 ;  /* 0x009896800000a95d */ /* 0x001fea0003900000 */
[----:B------:R-:W0:Y:S02]  /*36310*/  @!P2 SYNCS.PHASECHK.TRANS64 P2, [R93+URZ+0x334b0], R94 ;  /* 0x0334b05e5d00a5a7 */ /* 0x000e24000804007f */
[----:B0-----:R-:W-:Y:S05]  /*36320*/  @!P2 BRA `(.L_x_2859) ;  /* 0xfffffffc00f0a947 */ /* 0x001fea000383ffff */
[----:B------:R-:W-:Y:S05]  /*36330*/  BRA `(.L_x_3149) ;  /* 0xfffffda400507947 */ /* 0x000fea000383ffff */
.L_x_2869:
[----:B------:R-:W-:Y:S01]  /*36340*/  BSSY B0, `(.L_x_3150) ;  /* 0x0000007000007945 */ /* 0x000fe20003800000 */
[----:B------:R-:W-:Y:S02]  /*36350*/  IMAD.MOV.U32 R12, RZ, RZ, RZ ;  /* 0x000000ffff0c7224 */ /* 0x000fe400078e00ff */
[----:B------:R-:W-:Y:S02]  /*36360*/  IMAD.MOV.U32 R11, RZ, RZ, 0x1f ;  /* 0x0000001fff0b7424 */ /* 0x000fe400078e00ff */
[----:B------:R-:W-:-:S07]  /*36370*/  IMAD.MOV.U32 R15, RZ, RZ, -0x1 ;  /* 0xffffffffff0f7424 */ /* 0x000fce00078e00ff */
[----:B------:R-:W-:Y:S05]  /*36380*/  WARPSYNC.COLLECTIVE R15, `(.L_x_3151) ;  /* 0x000000000f087348 */ /* 0x000fea0003c00000 */
[----:B------:R0:W1:Y:S02]  /*36390*/  SHFL.IDX P6, R14, R13, R12, R11 ;  /* 0x0000000c0d0e7389 */ /* 0x00006400000c000b */
[----:B01----:R-:W-:Y:S01]  /*363a0*/  ENDCOLLECTIVE ;  /* 0x000000000000791b */ /* 0x003fe20003800000 */
.L_x_3151:
[----:B------:R-:W-:Y:S05]  /*363b0*/  BSYNC B0 ;  /* 0x0000000000007941 */ /* 0x000fea0003800000 */
.L_x_3150:
[----:B------:R0:W-:Y:S01]  /*363c0*/  STL [R1+0x2c], R14 ;  /* 0x00002c0e01007387 */ /* 0x0001e20000100800 */
[----:B------:R-:W-:Y:S05]  /*363d0*/  BRA `(.L_x_3152) ;  /* 0xfffffdb400147947 */ /* 0x000fea000383ffff */
.L_x_2879:
[----:B------:R-:W-:Y:S01]  /*363e0*/  BSSY B1, `(.L_x_3153) ;  /* 0x0000007000017945 */ /* 0x000fe20003800000 */
[----:B------:R-:W-:Y:S01]  /*363f0*/  IMAD.MOV.U32 R12, RZ, RZ, RZ ;  /* 0x000000ffff0c7224 */ /* 0x000fe200078e00ff */
[----:B------:R-:W-:Y:S01]  /*36400*/  MOV R11, 0x1e1f ;  /* 0x00001e1f000b7802 */ /* 0x000fe20000000f00 */
[----:B------:R-:W-:-:S07]  /*36410*/  IMAD.MOV.U32 R15, RZ, RZ, -0x1 ;  /* 0xffffffffff0f7424 */ /* 0x000fce00078e00ff */
[----:B0-----:R-:W-:Y:S05]  /*36420*/  WARPSYNC.COLLECTIVE R15, `(.L_x_3154) ;  /* 0x000000000f087348 */ /* 0x001fea0003c00000 */
[----:B0-----:R0:W1:Y:S02]  /*36430*/  SHFL.IDX P6, R14, R13, R12, R11 ;  /* 0x0000000c0d0e7389 */ /* 0x00106400000c000b */
[----:B01----:R-:W-:Y:S01]  /*36440*/  ENDCOLLECTIVE ;  /* 0x000000000000791b */ /* 0x003fe20003800000 */
.L_x_3154:
[----:B------:R-:W-:Y:S05]  /*36450*/  BSYNC B1 ;  /* 0x0000000000017941 */ /* 0x000fea0003800000 */
.L_x_3153:
        /* <DEDUP_REMOVED lines=8> */
.L_x_3155:
[----:B------:R-:W-:Y:S02]  /*364e0*/  IMAD.MOV.U32 R13, RZ, RZ, R3 ;  /* 0x000000ffff0d7224 */ /* 0x000fe400078e0003 */
[----:B------:R-:W-:-:S07]  /*364f0*/  IMAD.MOV.U32 R7, RZ, RZ, R14 ;  /* 0x000000ffff077224 */ /* 0x000fce00078e000e */
[----:B------:R-:W-:Y:S05]  /*36500*/  WARPSYNC.COLLECTIVE R15, `(.L_x_3156) ;  /* 0x000000000f087348 */ /* 0x000fea0003c00000 */
[----:B------:R0:W1:Y:S02]  /*36510*/  SHFL.IDX P6, R14, R13, R12, R11 ;  /* 0x0000000c0d0e7389 */ /* 0x00006400000c000b */
[----:B01----:R-:W-:Y:S01]  /*36520*/  ENDCOLLECTIVE ;  /* 0x000000000000791b */ /* 0x003fe20003800000 */
.L_x_3156:
[----:B------:R-:W-:Y:S02]  /*36530*/  IMAD.MOV.U32 R13, RZ, RZ, R39 ;  /* 0x000000ffff0d7224 */ /* 0x000fe400078e0027 */
[----:B------:R-:W-:-:S07]  /*36540*/  IMAD.MOV.U32 R3, RZ, RZ, R14 ;  /* 0x000000ffff037224 */ /* 0x000fce00078e000e */
[----:B------:R-:W-:Y:S05]  /*36550*/  WARPSYNC.COLLECTIVE R15, `(.L_x_3157) ;  /* 0x000000000f087348 */ /* 0x000fea0003c00000 */
[----:B------:R0:W1:Y:S02]  /*36560*/  SHFL.IDX P6, R14, R13, R12, R11 ;  /* 0x0000000c0d0e7389 */ /* 0x00006400000c000b */
[----:B01----:R-:W-:Y:S01]  /*36570*/  ENDCOLLECTIVE ;  /* 0x000000000000791b */ /* 0x003fe20003800000 */
.L_x_3157:
[----:B------:R-:W-:Y:S01]  /*36580*/  IMAD.MOV.U32 R39, RZ, RZ, R14 ;  /* 0x000000ffff277224 */ /* 0x000fe200078e000e */
[----:B------:R-:W-:Y:S06]  /*36590*/  BRA `(.L_x_3158) ;  /* 0xfffffdbc00087947 */ /* 0x000fec000383ffff */
.L_x_2883:
[----:B-1----:R1:W2:Y:S02]  /*365a0*/  SYNCS.PHASECHK.TRANS64.TRYWAIT P0, [R18+URZ+0x33400], R3 ;  /* 0x03340003120075a7 */ /* 0x0022a4000800017f */
[----:B--2---:R-:W-:Y:S05]  /*365b0*/  @!P0 NANOSLEEP.SYNCS 0x989680 ;  /* 0x009896800000895d */ /* 0x004fea0003900000 */
[----:B------:R-:W2:Y:S02]  /*365c0*/  @!P0 SYNCS.PHASECHK.TRANS64 P0, [R18+URZ+0x33400], R3 ;  /* 0x03340003120085a7 */ /* 0x000ea4000800007f */
[----:B--2---:R-:W-:Y:S05]  /*365d0*/  @!P0 BRA `(.L_x_2883) ;  /* 0xfffffffc00f08947 */ /* 0x004fea000383ffff */
[----:B------:R-:W-:Y:S05]  /*365e0*/  BRA `(.L_x_3159) ;  /* 0xfffffdc0006c7947 */ /* 0x000fea000383ffff */
.L_x_2895:
[----:B------:R-:W-:Y:S01]  /*365f0*/  BSSY B1, `(.L_x_3160) ;  /* 0x0000007000017945 */ /* 0x000fe20003800000 */
[----:B------:R-:W-:Y:S01]  /*36600*/  MOV R12, RZ ;  /* 0x000000ff000c7202 */ /* 0x000fe20000000f00 */
[----:B------:R-:W-:Y:S02]  /*36610*/  IMAD.MOV.U32 R11, RZ, RZ, 0x1e1f ;  /* 0x00001e1fff0b7424 */ /* 0x000fe400078e00ff */
[----:B------:R-:W-:-:S07]  /*36620*/  IMAD.MOV.U32 R15, RZ, RZ, -0x1 ;  /* 0xffffffffff0f7424 */ /* 0x000fce00078e00ff */
[----:B0-----:R-:W-:Y:S05]  /*36630*/  WARPSYNC.COLLECTIVE R15, `(.L_x_3161) ;  /* 0x000000000f087348 */ /* 0x001fea0003c00000 */
[----:B0-----:R0:W1:Y:S02]  /*36640*/  SHFL.IDX P6, R14, R13, R12, R11 ;  /* 0x0000000c0d0e7389 */ /* 0x00106400000c000b */
[----:B01----:R-:W-:Y:S01]  /*36650*/  ENDCOLLECTIVE ;  /* 0x000000000000791b */ /* 0x003fe20003800000 */
.L_x_3161:
[----:B------:R-:W-:Y:S05]  /*36660*/  BSYNC B1 ;  /* 0x0000000000017941 */ /* 0x000fea0003800000 */
.L_x_3160:
        /* <DEDUP_REMOVED lines=8> */
.L_x_3162:
[----:B------:R-:W-:Y:S02]  /*366f0*/  IMAD.MOV.U32 R13, RZ, RZ, R45 ;  /* 0x000000ffff0d7224 */ /* 0x000fe400078e002d */
[----:B------:R-:W-:-:S07]  /*36700*/  IMAD.MOV.U32 R37, RZ, RZ, R14 ;  /* 0x000000ffff257224 */ /* 0x000fce00078e000e */
[----:B------:R-:W-:Y:S05]  /*36710*/  WARPSYNC.COLLECTIVE R15, `(.L_x_3163) ;  /* 0x000000000f087348 */ /* 0x000fea0003c00000 */
[----:B------:R0:W1:Y:S02]  /*36720*/  SHFL.IDX P6, R14, R13, R12, R11 ;  /* 0x0000000c0d0e7389 */ /* 0x00006400000c000b */
[----:B01----:R-:W-:Y:S01]  /*36730*/  ENDCOLLECTIVE ;  /* 0x000000000000791b */ /* 0x003fe20003800000 */
.L_x_3163:
[----:B------:R-:W-:Y:S02]  /*36740*/  IMAD.MOV.U32 R13, RZ, RZ, R47 ;  /* 0x000000ffff0d7224 */ /* 0x000fe400078e002f */
[----:B------:R-:W-:-:S07]  /*36750*/  IMAD.MOV.U32 R45, RZ, RZ, R14 ;  /* 0x000000ffff2d7224 */ /* 0x000fce00078e000e */
[----:B------:R-:W-:Y:S05]  /*36760*/  WARPSYNC.COLLECTIVE R15, `(.L_x_3164) ;  /* 0x000000000f087348 */ /* 0x000fea0003c00000 */
[----:B------:R0:W1:Y:S02]  /*36770*/  SHFL.IDX P6, R14, R13, R12, R11 ;  /* 0x0000000c0d0e7389 */ /* 0x00006400000c000b */
[----:B01----:R-:W-:Y:S01]  /*36780*/  ENDCOLLECTIVE ;  /* 0x000000000000791b */ /* 0x003fe20003800000 */
.L_x_3164:
[----:B------:R-:W-:Y:S01]  /*36790*/  MOV R47, R14 ;  /* 0x0000000e002f7202 */ /* 0x000fe20000000f00 */
[----:B------:R-:W-:Y:S06]  /*367a0*/  BRA `(.L_x_3165) ;  /* 0xfffffdf000647947 */ /* 0x000fec000383ffff */
.L_x_2899:
[----:B0-----:R0:W1:Y:S02]  /*367b0*/  SYNCS.PHASECHK.TRANS64.TRYWAIT P0, [R18+URZ+0x33400], R3 ;  /* 0x03340003120075a7 */ /* 0x001064000800017f */
[----:B-1----:R-:W-:Y:S05]  /*367c0*/  @!P0 NANOSLEEP.SYNCS 0x989680 ;  /* 0x009896800000895d */ /* 0x002fea0003900000 */
[----:B------:R-:W1:Y:S02]  /*367d0*/  @!P0 SYNCS.PHASECHK.TRANS64 P0, [R18+URZ+0x33400], R3 ;  /* 0x03340003120085a7 */ /* 0x000e64000800007f */
[----:B-1----:R-:W-:Y:S05]  /*367e0*/  @!P0 BRA `(.L_x_2899) ;  /* 0xfffffffc00f08947 */ /* 0x002fea000383ffff */
[----:B------:R-:W-:Y:S05]  /*367f0*/  BRA `(.L_x_3166) ;  /* 0xfffffdf400707947 */ /* 0x000fea000383ffff */
.L_x_2907:
[----:B-1----:R1:W2:Y:S02]  /*36800*/  SYNCS.PHASECHK.TRANS64.TRYWAIT P1, [R0+URZ+0x33430], R3 ;  /* 0x03343003000075a7 */ /* 0x0022a4000802017f */
[----:B--2---:R-:W-:Y:S05]  /*36810*/  @!P1 NANOSLEEP.SYNCS 0x989680 ;  /* 0x009896800000995d */ /* 0x004fea0003900000 */
[----:B------:R-:W2:Y:S02]  /*36820*/  @!P1 SYNCS.PHASECHK.TRANS64 P1, [R0+URZ+0x33430], R3 ;  /* 0x03343003000095a7 */ /* 0x000ea4000802007f */
[----:B--2---:R-:W-:Y:S05]  /*36830*/  @!P1 BRA `(.L_x_2907) ;  /* 0xfffffffc00f09947 */ /* 0x004fea000383ffff */
[----:B------:R-:W-:Y:S05]  /*36840*/  BRA `(.L_x_2906) ;  /* 0xfffffe2400b07947 */ /* 0x000fea000383ffff */
.L_x_2914:
[----:B-1----:R1:W2:Y:S02]  /*36850*/  SYNCS.PHASECHK.TRANS64.TRYWAIT P2, [R5+URZ+0x33430], R4 ;  /* 0x03343004050075a7 */ /* 0x0022a4000804017f */
[----:B--2---:R-:W-:Y:S05]  /*36860*/  @!P2 NANOSLEEP.SYNCS 0x989680 ;  /* 0x009896800000a95d */ /* 0x004fea0003900000 */
[----:B------:R-:W2:Y:S02]  /*36870*/  @!P2 SYNCS.PHASECHK.TRANS64 P2, [R5+URZ+0x33430], R4 ;  /* 0x033430040500a5a7 */ /* 0x000ea4000804007f */
[----:B--2---:R-:W-:Y:S05]  /*36880*/  @!P2 BRA `(.L_x_2914) ;  /* 0xfffffffc00f0a947 */ /* 0x004fea000383ffff */
[----:B------:R-:W-:Y:S05]  /*36890*/  BRA `(.L_x_2913) ;  /* 0xfffffe6c005c7947 */ /* 0x000fea000383ffff */
.L_x_2918:
[----:B-1----:R1:W2:Y:S02]  /*368a0*/  SYNCS.PHASECHK.TRANS64.TRYWAIT P1, [R5+URZ+0x33450], R4 ;  /* 0x03345004050075a7 */ /* 0x0022a4000802017f */
[----:B--2---:R-:W-:Y:S05]  /*368b0*/  @!P1 NANOSLEEP.SYNCS 0x989680 ;  /* 0x009896800000995d */ /* 0x004fea0003900000 */
[----:B------:R-:W2:Y:S02]  /*368c0*/  @!P1 SYNCS.PHASECHK.TRANS64 P1, [R5+URZ+0x33450], R4 ;  /* 0x03345004050095a7 */ /* 0x000ea4000802007f */
[----:B--2---:R-:W-:Y:S05]  /*368d0*/  @!P1 BRA `(.L_x_2918) ;  /* 0xfffffffc00f09947 */ /* 0x004fea000383ffff */
[----:B------:R-:W-:Y:S05]  /*368e0*/  BRA `(.L_x_2915) ;  /* 0xfffffe7c00987947 */ /* 0x000fea000383ffff */
.L_x_2927:
[----:B-1----:R1:W2:Y:S02]  /*368f0*/  SYNCS.PHASECHK.TRANS64.TRYWAIT P1, [R4+URZ+0x33430], R5 ;  /* 0x03343005040075a7 */ /* 0x0022a4000802017f */
[----:B--2---:R-:W-:Y:S05]  /*36900*/  @!P1 NANOSLEEP.SYNCS 0x989680 ;  /* 0x009896800000995d */ /* 0x004fea0003900000 */
[----:B------:R-:W2:Y:S02]  /*36910*/  @!P1 SYNCS.PHASECHK.TRANS64 P1, [R4+URZ+0x33430], R5 ;  /* 0x03343005040095a7 */ /* 0x000ea4000802007f */
[----:B--2---:R-:W-:Y:S05]  /*36920*/  @!P1 BRA `(.L_x_2927) ;  /* 0xfffffffc00f09947 */ /* 0x004fea000383ffff */
[----:B------:R-:W-:Y:S05]  /*36930*/  BRA `(.L_x_2926) ;  /* 0xfffffeb800187947 */ /* 0x000fea000383ffff */
.L_x_2931:
[----:B-1----:R1:W2:Y:S02]  /*36940*/  SYNCS.PHASECHK.TRANS64.TRYWAIT P1, [R5+URZ+0x33450], R4 ;  /* 0x03345004050075a7 */ /* 0x0022a4000802017f */
[----:B--2---:R-:W-:Y:S05]  /*36950*/  @!P1 NANOSLEEP.SYNCS 0x989680 ;  /* 0x009896800000995d */ /* 0x004fea0003900000 */
[----:B------:R-:W2:Y:S02]  /*36960*/  @!P1 SYNCS.PHASECHK.TRANS64 P1, [R5+URZ+0x33450], R4 ;  /* 0x03345004050095a7 */ /* 0x000ea4000802007f */
[----:B--2---:R-:W-:Y:S05]  /*36970*/  @!P1 BRA `(.L_x_2931) ;  /* 0xfffffffc00f09947 */ /* 0x004fea000383ffff */
[----:B------:R-:W-:Y:S05]  /*36980*/  BRA `(.L_x_2928) ;  /* 0xfffffec800487947 */ /* 0x000fea000383ffff */
.L_x_2938:
[----:B-1----:R1:W2:Y:S02]  /*36990*/  SYNCS.PHASECHK.TRANS64.TRYWAIT P1, [R5+URZ+0x33450], R0 ;  /* 0x03345000050075a7 */ /* 0x0022a4000802017f */
[----:B--2---:R-:W-:Y:S05]  /*369a0*/  @!P1 NANOSLEEP.SYNCS 0x989680 ;  /* 0x009896800000995d */ /* 0x004fea0003900000 */
[----:B------:R-:W2:Y:S02]  /*369b0*/  @!P1 SYNCS.PHASECHK.TRANS64 P1, [R5+URZ+0x33450], R0 ;  /* 0x03345000050095a7 */ /* 0x000ea4000802007f */
[----:B--2---:R-:W-:Y:S05]  /*369c0*/  @!P1 BRA `(.L_x_2938) ;  /* 0xfffffffc00f09947 */ /* 0x004fea000383ffff */
[----:B------:R-:W-:Y:S05]  /*369d0*/  BRA `(.L_x_2937) ;  /* 0xfffffef400b87947 */ /* 0x000fea000383ffff */
.L_x_2942:
[----:B------:R-:W-:Y:S01]  /*369e0*/  SEL R119, R3, R127, P0 ;  /* 0x0000007f03777207 */ /* 0x000fe20000000000 */
[----:B------:R-:W-:Y:S01]  /*369f0*/  IMAD.MOV.U32 R15, RZ, RZ, -0x1 ;  /* 0xffffffffff0f7424 */ /* 0x000fe200078e00ff */
[----:B------:R-:W-:Y:S02]  /*36a00*/  SEL R147, R127, R3, P0 ;  /* 0x000000037f937207 */ /* 0x000fe40000000000 */
[----:B------:R-:W-:Y:S02]  /*36a10*/  SEL R3, R12, R134, P0 ;  /* 0x000000860c037207 */ /* 0x000fe40000000000 */
[----:B------:R-:W-:Y:S01]  /*36a20*/  SEL R134, R134, R12, P0 ;  /* 0x0000000c86867207 */ /* 0x000fe20000000000 */
[----:B-----5:R-:W-:Y:S01]  /*36a30*/  IMAD.MOV.U32 R12, RZ, RZ, R0 ;  /* 0x000000ffff0c7224 */ /* 0x020fe200078e0000 */
[----:B------:R-:W-:Y:S02]  /*36a40*/  SEL R26, R11, R125, P0 ;  /* 0x0000007d0b1a7207 */ /* 0x000fe40000000000 */
[----:B------:R-:W-:Y:S01]  /*36a50*/  SEL R27, R125, R11, P0 ;  /* 0x0000000b7d1b7207 */ /* 0x000fe20000000000 */
[----:B------:R-:W-:Y:S01]  /*36a60*/  IMAD.MOV.U32 R11, RZ, RZ, 0x1c1f ;  /* 0x00001c1fff0b7424 */ /* 0x000fe200078e00ff */
[----:B------:R-:W-:-:S02]  /*36a70*/  SEL R59, R60, R109, P0 ;  /* 0x0000006d3c3b7207 */ /* 0x000fc40000000000 */
[----:B------:R-:W-:-:S07]  /*36a80*/  SEL R60, R109, R60, P0 ;  /* 0x0000003c6d3c7207 */ /* 0x000fce0000000000 */
[----:B0-----:R-:W-:Y:S05]  /*36a90*/  WARPSYNC.COLLECTIVE R15, `(.L_x_3167) ;  /* 0x000000000f087348 */ /* 0x001fea0003c00000 */
[----:B------:R1:W2:Y:S02]  /*36aa0*/  SHFL.IDX P6, R14, R13, R12, R11 ;  /* 0x0000000c0d0e7389 */ /* 0x0002a400000c000b */
[----:B012---:R-:W-:Y:S01]  /*36ab0*/  ENDCOLLECTIVE ;  /* 0x000000000000791b */ /* 0x007fe20003800000 */
.L_x_3167:
        /* <DEDUP_REMOVED lines=9> */
[----:B------:R-:W-:Y:S02]  /*36b50*/  LOP3.LUT R121, R0, 0x2, RZ, 0x3c, !PT ;  /* 0x0000000200797812 */ /* 0x000fe400078e3cff */
        /* <DEDUP_REMOVED lines=8> */
.L_x_3168:
        /* <DEDUP_REMOVED lines=18> */
.L_x_3169:
        /* <DEDUP_REMOVED lines=18> */
.L_x_3170:
        /* <DEDUP_REMOVED lines=8> */
[----:B------:R-:W-:Y:S02]  /*36ea0*/  MOV R13, R143 ;  /* 0x0000008f000d7202 */ /* 0x000fe40000000f00 */
        /* <DEDUP_REMOVED lines=9> */
.L_x_3171:
        /* <DEDUP_REMOVED lines=18> */
.L_x_3172:
        /* <DEDUP_REMOVED lines=18> */
.L_x_3173:
        /* <DEDUP_REMOVED lines=11> */
[----:B------:R-:W-:Y:S01]  /*37230*/  MOV R128, RZ ;  /* 0x000000ff00807202 */ /* 0x000fe20000000f00 */
[----:B------:R-:W-:-:S07]  /*37240*/  IMAD.MOV.U32 R86, RZ, RZ, R14 ;  /* 0x000000ffff567224 */ /* 0x000fce00078e000e */
[----:B------:R-:W-:Y:S05]  /*37250*/  WARPSYNC.COLLECTIVE R15, `(.L_x_3174) ;  /* 0x000000000f087348 */ /* 0x000fea0003c00000 */
[----:B------:R0:W1:Y:S02]  /*37260*/  SHFL.IDX P6, R14, R13, R12, R11 ;  /* 0x0000000c0d0e7389 */ /* 0x00006400000c000b */
[----:B01----:R-:W-:Y:S01]  /*37270*/  ENDCOLLECTIVE ;  /* 0x000000000000791b */ /* 0x003fe20003800000 */
.L_x_3174:
        /* <DEDUP_REMOVED lines=8> */
.L_x_3175:
[----:B------:R-:W-:Y:S02]  /*37300*/  SEL R113, R115, R92, P0 ;  /* 0x0000005c73717207 */ /* 0x000fe40000000000 */
[----:B------:R-:W-:Y:S01]  /*37310*/  SEL R115, R92, R115, P0 ;  /* 0x000000735c737207 */ /* 0x000fe20000000000 */
[----:B------:R-:W-:Y:S01]  /*37320*/  IMAD.MOV.U32 R13, RZ, RZ, R119 ;  /* 0x000000ffff0d7224 */ /* 0x000fe200078e0077 */
[----:B------:R-:W-:-:S07]  /*37330*/  MOV R118, R14 ;  /* 0x0000000e00767202 */ /* 0x000fce0000000f00 */
[----:B------:R-:W-:Y:S05]  /*37340*/  WARPSYNC.COLLECTIVE R15, `(.L_x_3176) ;  /* 0x000000000f087348 */ /* 0x000fea0003c00000 */
[----:B------:R0:W1:Y:S02]  /*37350*/  SHFL.IDX P6, R14, R13, R12, R11 ;  /* 0x0000000c0d0e7389 */ /* 0x00006400000c000b */
[----:B01----:R-:W-:Y:S01]  /*37360*/  ENDCOLLECTIVE ;  /* 0x000000000000791b */ /* 0x003fe20003800000 */
.L_x_3176:
[----:B------:R-:W-:Y:S02]  /*37370*/  IMAD.MOV.U32 R13, RZ, RZ, R144 ;  /* 0x000000ffff0d7224 */ /* 0x000fe400078e0090 */
[----:B------:R-:W-:Y:S02]  /*37380*/  IMAD.MOV.U32 R12, RZ, RZ, R121 ;  /* 0x000000ffff0c7224 */ /* 0x000fe400078e0079 */
[----:B------:R-:W-:-:S07]  /*37390*/  IMAD.MOV.U32 R119, RZ, RZ, R14 ;  /* 0x000000ffff777224 */ /* 0x000fce00078e000e */
[----:B------:R-:W-:Y:S05]  /*373a0*/  WARPSYNC.COLLECTIVE R15, `(.L_x_3177) ;  /* 0x000000000f087348 */ /* 0x000fea0003c00000 */
[----:B------:R0:W1:Y:S02]  /*373b0*/  SHFL.IDX P6, R14, R13, R12, R11 ;  /* 0x0000000c0d0e7389 */ /* 0x00006400000c000b */
[----:B01----:R-:W-:Y:S01]  /*373c0*/  ENDCOLLECTIVE ;  /* 0x000000000000791b */ /* 0x003fe20003800000 */
.L_x_3177:
[----:B------:R-:W-:Y:S01]  /*373d0*/  MOV R13, R147 ;  /* 0x00000093000d7202 */ /* 0x000fe20000000f00 */
[----:B------:R-:W-:-:S07]  /*373e0*/  IMAD.MOV.U32 R84, RZ, RZ, R14 ;  /* 0x000000ffff547224 */ /* 0x000fce00078e000e */
[----:B------:R-:W-:Y:S05]  /*373f0*/  WARPSYNC.COLLECTIVE R15, `(.L_x_3178) ;  /* 0x000000000f087348 */ /* 0x000fea0003c00000 */
[----:B------:R0:W1:Y:S02]  /*37400*/  SHFL.IDX P6, R14, R13, R12, R11 ;  /* 0x0000000c0d0e7389 */ /* 0x00006400000c000b */
[----:B01----:R-:W-:Y:S01]  /*37410*/  ENDCOLLECTIVE ;  /* 0x000000000000791b */ /* 0x003fe20003800000 */
.L_x_3178:
        /* <DEDUP_REMOVED lines=8> */
.L_x_3179:
[----:B------:R-:W-:Y:S02]  /*374a0*/  SEL R117, R119, R88, P0 ;  /* 0x0000005877757207 */ /* 0x000fe40000000000 */
[----:B------:R-:W-:Y:S01]  /*374b0*/  SEL R119, R88, R119, P0 ;  /* 0x0000007758777207 */ /* 0x000fe20000000000 */
[----:B------:R-:W-:Y:S02]  /*374c0*/  IMAD.MOV.U32 R13, RZ, RZ, R123 ;  /* 0x000000ffff0d7224 */ /* 0x000fe400078e007b */
[----:B------:R-:W-:-:S07]  /*374d0*/  IMAD.MOV.U32 R122, RZ, RZ, R14 ;  /* 0x000000ffff7a7224 */ /* 0x000fce00078e000e */
[----:B------:R-:W-:Y:S05]  /*374e0*/  WARPSYNC.COLLECTIVE R15, `(.L_x_3180) ;  /* 0x000000000f087348 */ /* 0x000fea0003c00000 */
[----:B------:R0:W1:Y:S02]  /*374f0*/  SHFL.IDX P6, R14, R13, R12, R11 ;  /* 0x0000000c0d0e7389 */ /* 0x00006400000c000b */
[----:B01----:R-:W-:Y:S01]  /*37500*/  ENDCOLLECTIVE ;  /* 0x000000000000791b */ /* 0x003fe20003800000 */
.L_x_3180:
[----:B------:R-:W-:Y:S02]  /*37510*/  IMAD.MOV.U32 R13, RZ, RZ, R131 ;  /* 0x000000ffff0d7224 */ /* 0x000fe400078e0083 */
[----:B------:R-:W-:Y:S01]  /*37520*/  IMAD.MOV.U32 R12, RZ, RZ, R121 ;  /* 0x000000ffff0c7224 */ /* 0x000fe200078e0079 */
[----:B------:R-:W-:-:S07]  /*37530*/  MOV R123, R14 ;  /* 0x0000000e007b7202 */ /* 0x000fce0000000f00 */
[----:B------:R-:W-:Y:S05]  /*37540*/  WARPSYNC.COLLECTIVE R15, `(.L_x_3181) ;  /* 0x000000000f087348 */ /* 0x000fea0003c00000 */
[----:B------:R0:W1:Y:S02]  /*37550*/  SHFL.IDX P6, R14, R13, R12, R11 ;  /* 0x0000000c0d0e7389 */ /* 0x00006400000c000b */
[----:B01----:R-:W-:Y:S01]  /*37560*/  ENDCOLLECTIVE ;  /* 0x000000000000791b */ /* 0x003fe20003800000 */
.L_x_3181:
[----:B------:R-:W-:Y:S02]  /*37570*/  IMAD.MOV.U32 R13, RZ, RZ, R145 ;  /* 0x000000ffff0d7224 */ /* 0x000fe400078e0091 */
[----:B------:R-:W-:-:S07]  /*37580*/  IMAD.MOV.U32 R76, RZ, RZ, R14 ;  /* 0x000000ffff4c7224 */ /* 0x000fce00078e000e */
[----:B------:R-:W-:Y:S05]  /*37590*/  WARPSYNC.COLLECTIVE R15, `(.L_x_3182) ;  /* 0x000000000f087348 */ /* 0x000fea0003c00000 */
[----:B------:R0:W1:Y:S02]  /*375a0*/  SHFL.IDX P6, R14, R13, R12, R11 ;  /* 0x0000000c0d0e7389 */ /* 0x00006400000c000b */
[----:B01----:R-:W-:Y:S01]  /*375b0*/  ENDCOLLECTIVE ;  /* 0x000000000000791b */ /* 0x003fe20003800000 */
.L_x_3182:
[----:B------:R-:W-:Y:S02]  /*375c0*/  SEL R120, R122, R76, P0 ;  /* 0x0000004c7a787207 */ /* 0x000fe40000000000 */
[----:B------:R-:W-:Y:S02]  /*375d0*/  SEL R122, R76, R122, P0 ;  /* 0x0000007a4c7a7207 */ /* 0x000fe40000000000 */
[----:B------:R-:W-:Y:S01]  /*375e0*/  MOV R13, R124 ;  /* 0x0000007c000d7202 */ /* 0x000fe20000000f00 */
[----:B------:R-:W-:Y:S02]  /*375f0*/  IMAD.MOV.U32 R12, RZ, RZ, R0 ;  /* 0x000000ffff0c7224 */ /* 0x000fe400078e0000 */
[----:B------:R-:W-:-:S07]  /*37600*/  IMAD.MOV.U32 R82, RZ, RZ, R14 ;  /* 0x000000ffff527224 */ /* 0x000fce00078e000e */
[----:B------:R-:W-:Y:S05]  /*37610*/  WARPSYNC.COLLECTIVE R15, `(.L_x_3183) ;  /* 0x000000000f087348 */ /* 0x000fea0003c00000 */
[----:B------:R0:W1:Y:S02]  /*37620*/  SHFL.IDX P6, R14, R13, R12, R11 ;  /* 0x0000000c0d0e7389 */ /* 0x00006400000c000b */
[----:B01----:R-:W-:Y:S01]  /*37630*/  ENDCOLLECTIVE ;  /* 0x000000000000791b */ /* 0x003fe20003800000 */
.L_x_3183:
[----:B------:R-:W-:Y:S02]  /*37640*/  IMAD.MOV.U32 R13, RZ, RZ, R3 ;  /* 0x000000ffff0d7224 */ /* 0x000fe400078e0003 */
[----:B------:R-:W-:-:S07]  /*37650*/  IMAD.MOV.U32 R5, RZ, RZ, R14 ;  /* 0x000000ffff057224 */ /* 0x000fce00078e000e */
[----:B------:R-:W-:Y:S05]  /*37660*/  WARPSYNC.COLLECTIVE R15, `(.L_x_3184) ;  /* 0x000000000f087348 */ /* 0x000fea0003c00000 */
[----:B------:R0:W1:Y:S02]  /*37670*/  SHFL.IDX P6, R14, R13, R12, R11 ;  /* 0x0000000c0d0e7389 */ /* 0x00006400000c000b */
[----:B01----:R-:W-:Y:S01]  /*37680*/  ENDCOLLECTIVE ;  /* 0x000000000000791b */ /* 0x003fe20003800000 */
.L_x_3184:
[----:B------:R-:W-:Y:S01]  /*37690*/  IMAD.MOV.U32 R13, RZ, RZ, R6 ;  /* 0x000000ffff0d7224 */ /* 0x000fe200078e0006 */
[----:B------:R-:W-:Y:S01]  /*376a0*/  MOV R12, R121 ;  /* 0x00000079000c7202 */ /* 0x000fe20000000f00 */
[----:B------:R-:W-:-:S07]  /*376b0*/  IMAD.MOV.U32 R3, RZ, RZ, R14 ;  /* 0x000000ffff037224 */ /* 0x000fce00078e000e */
[----:B------:R-:W-:Y:S05]  /*376c0*/  WARPSYNC.COLLECTIVE R15, `(.L_x_3185) ;  /* 0x000000000f087348 */ /* 0x000fea0003c00000 */
[----:B------:R0:W1:Y:S02]  /*376d0*/  SHFL.IDX P6, R14, R13, R12, R11 ;  /* 0x0000000c0d0e7389 */ /* 0x00006400000c000b */
[----:B01----:R-:W-:Y:S01]  /*376e0*/  ENDCOLLECTIVE ;  /* 0x000000000000791b */ /* 0x003fe20003800000 */
.L_x_3185:
[----:B------:R-:W-:Y:S02]  /*376f0*/  IMAD.MOV.U32 R13, RZ, RZ, R134 ;  /* 0x000000ffff0d7224 */ /* 0x000fe400078e0086 */
[----:B------:R-:W-:-:S07]  /*37700*/  IMAD.MOV.U32 R6, RZ, RZ, R14 ;  /* 0x000000ffff067224 */ /* 0x000fce00078e000e */
[----:B------:R-:W-:Y:S05]  /*37710*/  WARPSYNC.COLLECTIVE R15, `(.L_x_3186) ;  /* 0x000000000f087348 */ /* 0x000fea0003c00000 */
[----:B------:R0:W1:Y:S02]  /*37720*/  SHFL.IDX P6, R14, R13, R12, R11 ;  /* 0x0000000c0d0e7389 */ /* 0x00006400000c000b */
[----:B01----:R-:W-:Y:S01]  /*37730*/  ENDCOLLECTIVE ;  /* 0x000000000000791b */ /* 0x003fe20003800000 */
.L_x_3186:
[----:B------:R-:W-:Y:S02]  /*37740*/  IMAD.MOV.U32 R13, RZ, RZ, R106 ;  /* 0x000000ffff0d7224 */ /* 0x000fe400078e006a */
[----:B------:R-:W-:Y:S02]  /*37750*/  IMAD.MOV.U32 R12, RZ, RZ, R0 ;  /* 0x000000ffff0c7224 */ /* 0x000fe400078e0000 */
[----:B------:R-:W-:-:S07]  /*37760*/  IMAD.MOV.U32 R4, RZ, RZ, R14 ;  /* 0x000000ffff047224 */ /* 0x000fce00078e000e */
[----:B------:R-:W-:Y:S05]  /*37770*/  WARPSYNC.COLLECTIVE R15, `(.L_x_3187) ;  /* 0x000000000f087348 */ /* 0x000fea0003c00000 */
[----:B------:R0:W1:Y:S02]  /*37780*/  SHFL.IDX P6, R14, R13, R12, R11 ;  /* 0x0000000c0d0e7389 */ /* 0x00006400000c000b */
[----:B01----:R-:W-:Y:S01]  /*37790*/  ENDCOLLECTIVE ;  /* 0x000000000000791b */ /* 0x003fe20003800000 */
.L_x_3187:
        /* <DEDUP_REMOVED lines=9> */
.L_x_3188:
[----:B------:R-:W-:Y:S02]  /*37830*/  IMAD.MOV.U32 R13, RZ, RZ, R10 ;  /* 0x000000ffff0d7224 */ /* 0x000fe400078e000a */
[----:B------:R-:W-:Y:S02]  /*37840*/  IMAD.MOV.U32 R12, RZ, RZ, R121 ;  /* 0x000000ffff0c7224 */ /* 0x000fe400078e0079 */
[----:B------:R-:W-:-:S07]  /*37850*/  IMAD.MOV.U32 R7, RZ, RZ, R14 ;  /* 0x000000ffff077224 */ /* 0x000fce00078e000e */
[----:B------:R-:W-:Y:S05]  /*37860*/  WARPSYNC.COLLECTIVE R15, `(.L_x_3189) ;  /* 0x000000000f087348 */ /* 0x000fea0003c00000 */
[----:B------:R0:W1:Y:S02]  /*37870*/  SHFL.IDX P6, R14, R13, R12, R11 ;  /* 0x0000000c0d0e7389 */ /* 0x00006400000c000b */
[----:B01----:R-:W-:Y:S01]  /*37880*/  ENDCOLLECTIVE ;  /* 0x000000000000791b */ /* 0x003fe20003800000 */
.L_x_3189:
[----:B------:R-:W-:Y:S01]  /*37890*/  MOV R13, R8 ;  /* 0x00000008000d7202 */ /* 0x000fe20000000f00 */
[----:B------:R-:W-:-:S07]  /*378a0*/  IMAD.MOV.U32 R10, RZ, RZ, R14 ;  /* 0x000000ffff0a7224 */ /* 0x000fce00078e000e */
[----:B------:R-:W-:Y:S05]  /*378b0*/  WARPSYNC.COLLECTIVE R15, `(.L_x_3190) ;  /* 0x000000000f087348 */ /* 0x000fea0003c00000 */
[----:B------:R0:W1:Y:S02]  /*378c0*/  SHFL.IDX P6, R14, R13, R12, R11 ;  /* 0x0000000c0d0e7389 */ /* 0x00006400000c000b */
[----:B01----:R-:W-:Y:S01]  /*378d0*/  ENDCOLLECTIVE ;  /* 0x000000000000791b */ /* 0x003fe20003800000 */
.L_x_3190:
[----:B------:R-:W-:Y:S02]  /*378e0*/  IMAD.MOV.U32 R13, RZ, RZ, R24 ;  /* 0x000000ffff0d7224 */ /* 0x000fe400078e0018 */
[----:B------:R-:W-:Y:S02]  /*378f0*/  IMAD.MOV.U32 R12, RZ, RZ, R0 ;  /* 0x000000ffff0c7224 */ /* 0x000fe400078e0000 */
[----:B------:R-:W-:-:S07]  /*37900*/  IMAD.MOV.U32 R8, RZ, RZ, R14 ;  /* 0x000000ffff087224 */ /* 0x000fce00078e000e */
[----:B------:R-:W-:Y:S05]  /*37910*/  WARPSYNC.COLLECTIVE R15, `(.L_x_3191) ;  /* 0x000000000f087348 */ /* 0x000fea0003c00000 */
[----:B------:R0:W1:Y:S02]  /*37920*/  SHFL.IDX P6, R14, R13, R12, R11 ;  /* 0x0000000c0d0e7389 */ /* 0x00006400000c000b */
[----:B01----:R-:W-:Y:S01]  /*37930*/  ENDCOLLECTIVE ;  /* 0x000000000000791b */ /* 0x003fe20003800000 */
.L_x_3191:
[----:B------:R-:W-:Y:S02]  /*37940*/  SEL R6, R7, R8, P0 ;  /* 0x0000000807067207 */ /* 0x000fe40000000000 */
[----:B------:R-:W-:Y:S02]  /*37950*/  SEL R7, R8, R7, P0 ;  /* 0x0000000708077207 */ /* 0x000fe40000000000 */
[----:B------:R-:W-:Y:S02]  /*37960*/  SEL R8, R9, R10, P0 ;  /* 0x0000000a09087207 */ /* 0x000fe40000000000 */
[----:B------:R-:W-:Y:S01]  /*37970*/  SEL R9, R10, R9, P0 ;  /* 0x000000090a097207 */ /* 0x000fe20000000000 */
[----:B------:R-:W-:Y:S02]  /*37980*/  IMAD.MOV.U32 R13, RZ, RZ, R20 ;  /* 0x000000ffff0d7224 */ /* 0x000fe400078e0014 */
[----:B------:R-:W-:-:S07]  /*37990*/  IMAD.MOV.U32 R24, RZ, RZ, R14 ;  /* 0x000000ffff187224 */ /* 0x000fce00078e000e */
[----:B------:R-:W-:Y:S05]  /*379a0*/  WARPSYNC.COLLECTIVE R15, `(.L_x_3192) ;  /* 0x000000000f087348 */ /* 0x000fea0003c00000 */
[----:B------:R0:W1:Y:S02]  /*379b0*/  SHFL.IDX P6, R14, R13, R12, R11 ;  /* 0x0000000c0d0e7389 */ /* 0x00006400000c000b */
[----:B01----:R-:W-:Y:S01]  /*379c0*/  ENDCOLLECTIVE ;  /* 0x000000000000791b */ /* 0x003fe20003800000 */
.L_x_3192:
[----:B------:R-:W-:Y:S02]  /*379d0*/  IMAD.MOV.U32 R13, RZ, RZ, R25 ;  /* 0x000000ffff0d7224 */ /* 0x000fe400078e0019 */
[----:B------:R-:W-:Y:S01]  /*379e0*/  IMAD.MOV.U32 R12, RZ, RZ, R121 ;  /* 0x000000ffff0c7224 */ /* 0x000fe200078e0079 */
[----:B------:R-:W-:-:S07]  /*379f0*/  MOV R20, R14 ;  /* 0x0000000e00147202 */ /* 0x000fce0000000f00 */
[----:B------:R-:W-:Y:S05]  /*37a00*/  WARPSYNC.COLLECTIVE R15, `(.L_x_3193) ;  /* 0x000000000f087348 */ /* 0x000fea0003c00000 */
[----:B------:R0:W1:Y:S02]  /*37a10*/  SHFL.IDX P6, R14, R13, R12, R11 ;  /* 0x0000000c0d0e7389 */ /* 0x00006400000c000b */
[----:B01----:R-:W-:Y:S01]  /*37a20*/  ENDCOLLECTIVE ;  /* 0x000000000000791b */ /* 0x003fe20003800000 */
.L_x_3193:
[----:B------:R-:W-:Y:S02]  /*37a30*/  IMAD.MOV.U32 R13, RZ, RZ, R21 ;  /* 0x000000ffff0d7224 */ /* 0x000fe400078e0015 */
[----:B------:R-:W-:-:S07]  /*37a40*/  IMAD.MOV.U32 R25, RZ, RZ, R14 ;  /* 0x000000ffff197224 */ /* 0x000fce00078e000e */
[----:B------:R-:W-:Y:S05]  /*37a50*/  WARPSYNC.COLLECTIVE R15, `(.L_x_3194) ;  /* 0x000000000f087348 */ /* 0x000fea0003c00000 */
[----:B------:R0:W1:Y:S02]  /*37a60*/  SHFL.IDX P6, R14, R13, R12, R11 ;  /* 0x0000000c0d0e7389 */ /* 0x00006400000c000b */
[----:B01----:R-:W-:Y:S01]  /*37a70*/  ENDCOLLECTIVE ;  /* 0x000000000000791b */ /* 0x003fe20003800000 */
.L_x_3194:
[----:B------:R-:W-:Y:S01]  /*37a80*/  MOV R13, R28 ;  /* 0x0000001c000d7202 */ /* 0x000fe20000000f00 */
[----:B------:R-:W-:Y:S02]  /*37a90*/  IMAD.MOV.U32 R12, RZ, RZ, R0 ;  /* 0x000000ffff0c7224 */ /* 0x000fe400078e0000 */
[----:B------:R-:W-:-:S07]  /*37aa0*/  IMAD.MOV.U32 R21, RZ, RZ, R14 ;  /* 0x000000ffff157224 */ /* 0x000fce00078e000e */
[----:B------:R-:W-:Y:S05]  /*37ab0*/  WARPSYNC.COLLECTIVE R15, `(.L_x_3195) ;  /* 0x000000000f087348 */ /* 0x000fea0003c00000 */
[----:B------:R0:W1:Y:S02]  /*37ac0*/  SHFL.IDX P6, R14, R13, R12, R11 ;  /* 0x0000000c0d0e7389 */ /* 0x00006400000c000b */
[----:B01----:R-:W-:Y:S01]  /*37ad0*/  ENDCOLLECTIVE ;  /* 0x000000000000791b */ /* 0x003fe20003800000 */
.L_x_3195:
        /* <DEDUP_REMOVED lines=9> */
.L_x_3196:
[----:B------:R-:W-:Y:S01]  /*37b70*/  IMAD.MOV.U32 R13, RZ, RZ, R32 ;  /* 0x000000ffff0d7224 */ /* 0x000fe200078e0020 */
[----:B------:R-:W-:Y:S01]  /*37b80*/  MOV R12, R121 ;  /* 0x00000079000c7202 */ /* 0x000fe20000000f00 */
[----:B------:R-:W-:-:S07]  /*37b90*/  IMAD.MOV.U32 R26, RZ, RZ, R14 ;  /* 0x000000ffff1a7224 */ /* 0x000fce00078e000e */
[----:B------:R-:W-:Y:S05]  /*37ba0*/  WARPSYNC.COLLECTIVE R15, `(.L_x_3197) ;  /* 0x000000000f087348 */ /* 0x000fea0003c00000 */
[----:B------:R0:W1:Y:S02]  /*37bb0*/  SHFL.IDX P6, R14, R13, R12, R11 ;  /* 0x0000000c0d0e7389 */ /* 0x00006400000c000b */
[----:B01----:R-:W-:Y:S01]  /*37bc0*/  ENDCOLLECTIVE ;  /* 0x000000000000791b */ /* 0x003fe20003800000 */
.L_x_3197:
[----:B------:R-:W-:Y:S02]  /*37bd0*/  IMAD.MOV.U32 R13, RZ, RZ, R27 ;  /* 0x000000ffff0d7224 */ /* 0x000fe400078e001b */
[----:B------:R-:W-:-:S07]  /*37be0*/  IMAD.MOV.U32 R32, RZ, RZ, R14 ;  /* 0x000000ffff207224 */ /* 0x000fce00078e000e */
[----:B------:R-:W-:Y:S05]  /*37bf0*/  WARPSYNC.COLLECTIVE R15, `(.L_x_3198) ;  /* 0x000000000f087348 */ /* 0x000fea0003c00000 */
[----:B------:R0:W1:Y:S02]  /*37c00*/  SHFL.IDX P6, R14, R13, R12, R11 ;  /* 0x0000000c0d0e7389 */ /* 0x00006400000c000b */
[----:B01----:R-:W-:Y:S01]  /*37c10*/  ENDCOLLECTIVE ;  /* 0x000000000000791b */ /* 0x003fe20003800000 */
.L_x_3198:
[----:B------:R-:W-:Y:S02]  /*37c20*/  IMAD.MOV.U32 R13, RZ, RZ, R35 ;  /* 0x000000ffff0d7224 */ /* 0x000fe400078e0023 */
[----:B------:R-:W-:Y:S02]  /*37c30*/  IMAD.MOV.U32 R12, RZ, RZ, R0 ;  /* 0x000000ffff0c7224 */ /* 0x000fe400078e0000 */
[----:B------:R-:W-:-:S07]  /*37c40*/  IMAD.MOV.U32 R27, RZ, RZ, R14 ;  /* 0x000000ffff1b7224 */ /* 0x000fce00078e000e */
[----:B------:R-:W-:Y:S05]  /*37c50*/  WARPSYNC.COLLECTIVE R15, `(.L_x_3199) ;  /* 0x000000000f087348 */ /* 0x000fea0003c00000 */
[----:B------:R0:W1:Y:S02]  /*37c60*/  SHFL.IDX P6, R14, R13, R12, R11 ;  /* 0x0000000c0d0e7389 */ /* 0x00006400000c000b */
[----:B01----:R-:W-:Y:S01]  /*37c70*/  ENDCOLLECTIVE ;  /* 0x000000000000791b */ /* 0x003fe20003800000 */
.L_x_3199:
        /* <DEDUP_REMOVED lines=9> */
.L_x_3200:
[----:B------:R-:W-:Y:S02]  /*37d10*/  IMAD.MOV.U32 R13, RZ, RZ, R52 ;  /* 0x000000ffff0d7224 */ /* 0x000fe400078e0034 */
[----:B------:R-:W-:Y:S02]  /*37d20*/  IMAD.MOV.U32 R12, RZ, RZ, R121 ;  /* 0x000000ffff0c7224 */ /* 0x000fe400078e0079 */
[----:B------:R-:W-:-:S07]  /*37d30*/  IMAD.MOV.U32 R33, RZ, RZ, R14 ;  /* 0x000000ffff217224 */ /* 0x000fce00078e000e */
[----:B------:R-:W-:Y:S05]  /*37d40*/  WARPSYNC.COLLECTIVE R15, `(.L_x_3201) ;  /* 0x000000000f087348 */ /* 0x000fea0003c00000 */
[----:B------:R0:W1:Y:S02]  /*37d50*/  SHFL.IDX P6, R14, R13, R12, R11 ;  /* 0x0000000c0d0e7389 */ /* 0x00006400000c000b */
[----:B01----:R-:W-:Y:S01]  /*37d60*/  ENDCOLLECTIVE ;  /* 0x000000000000791b */ /* 0x003fe20003800000 */
.L_x_3201:
[----:B------:R-:W-:Y:S01]  /*37d70*/  MOV R13, R34 ;  /* 0x00000022000d7202 */ /* 0x000fe20000000f00 */
[----:B------:R-:W-:-:S07]  /*37d80*/  IMAD.MOV.U32 R52, RZ, RZ, R14 ;  /* 0x000000ffff347224 */ /* 0x000fce00078e000e */
[----:B------:R-:W-:Y:S05]  /*37d90*/  WARPSYNC.COLLECTIVE R15, `(.L_x_3202) ;  /* 0x000000000f087348 */ /* 0x000fea0003c00000 */
[----:B------:R0:W1:Y:S02]  /*37da0*/  SHFL.IDX P6, R14, R13, R12, R11 ;  /* 0x0000000c0d0e7389 */ /* 0x00006400000c000b */
[----:B01----:R-:W-:Y:S01]  /*37db0*/  ENDCOLLECTIVE ;  /* 0x000000000000791b */ /* 0x003fe20003800000 */
.L_x_3202:
[----:B------:R-:W-:Y:S02]  /*37dc0*/  IMAD.MOV.U32 R13, RZ, RZ, R55 ;  /* 0x000000ffff0d7224 */ /* 0x000fe400078e0037 */
[----:B------:R-:W-:Y:S02]  /*37dd0*/  IMAD.MOV.U32 R12, RZ, RZ, R0 ;  /* 0x000000ffff0c7224 */ /* 0x000fe400078e0000 */
[----:B------:R-:W-:-:S07]  /*37de0*/  IMAD.MOV.U32 R34, RZ, RZ, R14 ;  /* 0x000000ffff227224 */ /* 0x000fce00078e000e */
[----:B------:R-:W-:Y:S05]  /*37df0*/  WARPSYNC.COLLECTIVE R15, `(.L_x_3203) ;  /* 0x000000000f087348 */ /* 0x000fea0003c00000 */
[----:B------:R0:W1:Y:S02]  /*37e00*/  SHFL.IDX P6, R14, R13, R12, R11 ;  /* 0x0000000c0d0e7389 */ /* 0x00006400000c000b */
[----:B01----:R-:W-:Y:S01]  /*37e10*/  ENDCOLLECTIVE ;  /* 0x000000000000791b */ /* 0x003fe20003800000 */
.L_x_3203:
        /* <DEDUP_REMOVED lines=9> */
.L_x_3204:
[----:B------:R-:W-:Y:S02]  /*37eb0*/  IMAD.MOV.U32 R13, RZ, RZ, R56 ;  /* 0x000000ffff0d7224 */ /* 0x000fe400078e0038 */
[----:B------:R-:W-:Y:S01]  /*37ec0*/  IMAD.MOV.U32 R12, RZ, RZ, R121 ;  /* 0x000000ffff0c7224 */ /* 0x000fe200078e0079 */
[----:B------:R-:W-:-:S07]  /*37ed0*/  MOV R53, R14 ;  /* 0x0000000e00357202 */ /* 0x000fce0000000f00 */
[----:B------:R-:W-:Y:S05]  /*37ee0*/  WARPSYNC.COLLECTIVE R15, `(.L_x_3205) ;  /* 0x000000000f087348 */ /* 0x000fea0003c00000 */
[----:B------:R0:W1:Y:S02]  /*37ef0*/  SHFL.IDX P6, R14, R13, R12, R11 ;  /* 0x0000000c0d0e7389 */ /* 0x00006400000c000b */
[----:B01----:R-:W-:Y:S01]  /*37f00*/  ENDCOLLECTIVE ;  /* 0x000000000000791b */ /* 0x003fe20003800000 */
.L_x_3205:
[----:B------:R-:W-:Y:S02]  /*37f10*/  IMAD.MOV.U32 R13, RZ, RZ, R54 ;  /* 0x000000ffff0d7224 */ /* 0x000fe400078e0036 */
[----:B------:R-:W-:-:S07]  /*37f20*/  IMAD.MOV.U32 R56, RZ, RZ, R14 ;  /* 0x000000ffff387224 */ /* 0x000fce00078e000e */
[----:B------:R-:W-:Y:S05]  /*37f30*/  WARPSYNC.COLLECTIVE R15, `(.L_x_3206) ;  /* 0x000000000f087348 */ /* 0x000fea0003c00000 */
[----:B------:R0:W1:Y:S02]  /*37f40*/  SHFL.IDX P6, R14, R13, R12, R11 ;  /* 0x0000000c0d0e7389 */ /* 0x00006400000c000b */
[----:B01----:R-:W-:Y:S01]  /*37f50*/  ENDCOLLECTIVE ;  /* 0x000000000000791b */ /* 0x003fe20003800000 */
.L_x_3206:
[----:B------:R-:W-:Y:S01]  /*37f60*/  MOV R13, R59 ;  /* 0x0000003b000d7202 */ /* 0x000fe20000000f00 */
[----:B------:R-:W-:Y:S02]  /*37f70*/  IMAD.MOV.U32 R12, RZ, RZ, R0 ;  /* 0x000000ffff0c7224 */ /* 0x000fe400078e0000 */
[----:B------:R-:W-:-:S07]  /*37f80*/  IMAD.MOV.U32 R54, RZ, RZ, R14 ;  /* 0x000000ffff367224 */ /* 0x000fce00078e000e */
[----:B------:R-:W-:Y:S05]  /*37f90*/  WARPSYNC.COLLECTIVE R15, `(.L_x_3207) ;  /* 0x000000000f087348 */ /* 0x000fea0003c00000 */
[----:B------:R0:W1:Y:S02]  /*37fa0*/  SHFL.IDX P6, R14, R13, R12, R11 ;  /* 0x0000000c0d0e7389 */ /* 0x00006400000c000b */
[----:B01----:R-:W-:Y:S01]  /*37fb0*/  ENDCOLLECTIVE ;  /* 0x000000000000791b */ /* 0x003fe20003800000 */
.L_x_3207:
        /* <DEDUP_REMOVED lines=9> */
.L_x_3208:
[----:B------:R-:W-:Y:S01]  /*38050*/  IMAD.MOV.U32 R13, RZ, RZ, R60 ;  /* 0x000000ffff0d7224 */ /* 0x000fe200078e003c */
[----:B------:R-:W-:Y:S01]  /*38060*/  MOV R12, R121 ;  /* 0x00000079000c7202 */ /* 0x000fe20000000f00 */
[----:B------:R-:W-:-:S07]  /*38070*/  IMAD.MOV.U32 R57, RZ, RZ, R14 ;  /* 0x000000ffff397224 */ /* 0x000fce00078e000e */
[----:B------:R-:W-:Y:S05]  /*38080*/  WARPSYNC.COLLECTIVE R15, `(.L_x_3209) ;  /* 0x000000000f087348 */ /* 0x000fea0003c00000 */
[----:B------:R0:W1:Y:S02]  /*38090*/  SHFL.IDX P6, R14, R13, R12, R11 ;  /* 0x0000000c0d0e7389 */ /* 0x00006400000c000b */
[----:B01----:R-:W-:Y:S01]  /*380a0*/  ENDCOLLECTIVE ;  /* 0x000000000000791b */ /* 0x003fe20003800000 */
.L_x_3209:
[----:B------:R-:W-:Y:S02]  /*380b0*/  IMAD.MOV.U32 R13, RZ, RZ, R58 ;  /* 0x000000ffff0d7224 */ /* 0x000fe400078e003a */
[----:B------:R-:W-:-:S07]  /*380c0*/  IMAD.MOV.U32 R60, RZ, RZ, R14 ;  /* 0x000000ffff3c7224 */ /* 0x000fce00078e000e */
[----:B------:R-:W-:Y:S05]  /*380d0*/  WARPSYNC.COLLECTIVE R15, `(.L_x_3210) ;  /* 0x000000000f087348 */ /* 0x000fea0003c00000 */
[----:B------:R0:W1:Y:S02]  /*380e0*/  SHFL.IDX P6, R14, R13, R12, R11 ;  /* 0x0000000c0d0e7389 */ /* 0x00006400000c000b */
[----:B01----:R-:W-:Y:S01]  /*380f0*/  ENDCOLLECTIVE ;  /* 0x000000000000791b */ /* 0x003fe20003800000 */
.L_x_3210:
[----:B------:R-:W-:Y:S02]  /*38100*/  IMAD.MOV.U32 R13, RZ, RZ, R63 ;  /* 0x000000ffff0d7224 */ /* 0x000fe400078e003f */
[----:B------:R-:W-:Y:S02]  /*38110*/  IMAD.MOV.U32 R12, RZ, RZ, R0 ;  /* 0x000000ffff0c7224 */ /* 0x000fe400078e0000 */
[----:B------:R-:W-:-:S07]  /*38120*/  IMAD.MOV.U32 R58, RZ, RZ, R14 ;  /* 0x000000ffff3a7224 */ /* 0x000fce00078e000e */
[----:B------:R-:W-:Y:S05]  /*38130*/  WARPSYNC.COLLECTIVE R15, `(.L_x_3211) ;  /* 0x000000000f087348 */ /* 0x000fea0003c00000 */
[----:B------:R0:W1:Y:S02]  /*38140*/  SHFL.IDX P6, R14, R13, R12, R11 ;  /* 0x0000000c0d0e7389 */ /* 0x00006400000c000b */
[----:B01----:R-:W-:Y:S01]  /*38150*/  ENDCOLLECTIVE ;  /* 0x000000000000791b */ /* 0x003fe20003800000 */
.L_x_3211:
        /* <DEDUP_REMOVED lines=9> */
.L_x_3212:
[----:B------:R-:W-:Y:S02]  /*381f0*/  IMAD.MOV.U32 R13, RZ, RZ, R64 ;  /* 0x000000ffff0d7224 */ /* 0x000fe400078e0040 */
[----:B------:R-:W-:Y:S02]  /*38200*/  IMAD.MOV.U32 R12, RZ, RZ, R121 ;  /* 0x000000ffff0c7224 */ /* 0x000fe400078e0079 */
[----:B------:R-:W-:-:S07]  /*38210*/  IMAD.MOV.U32 R61, RZ, RZ, R14 ;  /* 0x000000ffff3d7224 */ /* 0x000fce00078e000e */
[----:B------:R-:W-:Y:S05]  /*38220*/  WARPSYNC.COLLECTIVE R15, `(.L_x_3213) ;  /* 0x000000000f087348 */ /* 0x000fea0003c00000 */
[----:B------:R0:W1:Y:S02]  /*38230*/  SHFL.IDX P6, R14, R13, R12, R11 ;  /* 0x0000000c0d0e7389 */ /* 0x00006400000c000b */
[----:B01----:R-:W-:Y:S01]  /*38240*/  ENDCOLLECTIVE ;  /* 0x000000000000791b */ /* 0x003fe20003800000 */
.L_x_3213:
[----:B------:R-:W-:Y:S01]  /*38250*/  MOV R13, R62 ;  /* 0x0000003e000d7202 */ /* 0x000fe20000000f00 */
[----:B------:R-:W-:-:S07]  /*38260*/  IMAD.MOV.U32 R64, RZ, RZ, R14 ;  /* 0x000000ffff407224 */ /* 0x000fce00078e000e */
[----:B------:R-:W-:Y:S05]  /*38270*/  WARPSYNC.COLLECTIVE R15, `(.L_x_3214) ;  /* 0x000000000f087348 */ /* 0x000fea0003c00000 */
[----:B------:R0:W1:Y:S02]  /*38280*/  SHFL.IDX P6, R14, R13, R12, R11 ;  /* 0x0000000c0d0e7389 */ /* 0x00006400000c000b */
[----:B01----:R-:W-:Y:S01]  /*38290*/  ENDCOLLECTIVE ;  /* 0x000000000000791b */ /* 0x003fe20003800000 */
.L_x_3214:
[----:B------:R-:W-:Y:S02]  /*382a0*/  IMAD.MOV.U32 R13, RZ, RZ, R67 ;  /* 0x000000ffff0d7224 */ /* 0x000fe400078e0043 */
[----:B------:R-:W-:Y:S02]  /*382b0*/  IMAD.MOV.U32 R12, RZ, RZ, R0 ;  /* 0x000000ffff0c7224 */ /* 0x000fe400078e0000 */
[----:B------:R-:W-:-:S07]  /*382c0*/  IMAD.MOV.U32 R62, RZ, RZ, R14 ;  /* 0x000000ffff3e7224 */ /* 0x000fce00078e000e */
[----:B------:R-:W-:Y:S05]  /*382d0*/  WARPSYNC.COLLECTIVE R15, `(.L_x_3215) ;  /* 0x000000000f087348 */ /* 0x000fea0003c00000 */
[----:B------:R0:W1:Y:S02]  /*382e0*/  SHFL.IDX P6, R14, R13, R12, R11 ;  /* 0x0000000c0d0e7389 */ /* 0x00006400000c000b */
[----:B01----:R-:W-:Y:S01]  /*382f0*/  ENDCOLLECTIVE ;  /* 0x000000000000791b */ /* 0x003fe20003800000 */
.L_x_3215:
        /* <DEDUP_REMOVED lines=9> */
.L_x_3216:
[----:B------:R-:W-:Y:S02]  /*38390*/  IMAD.MOV.U32 R13, RZ, RZ, R68 ;  /* 0x000000ffff0d7224 */ /* 0x000fe400078e0044 */
[----:B------:R-:W-:Y:S01]  /*383a0*/  IMAD.MOV.U32 R12, RZ, RZ, R121 ;  /* 0x000000ffff0c7224 */ /* 0x000fe200078e0079 */
[----:B------:R-:W-:-:S07]  /*383b0*/  MOV R65, R14 ;  /* 0x0000000e00417202 */ /* 0x000fce0000000f00 */
[----:B------:R-:W-:Y:S05]  /*383c0*/  WARPSYNC.COLLECTIVE R15, `(.L_x_3217) ;  /* 0x000000000f087348 */ /* 0x000fea0003c00000 */
[----:B------:R0:W1:Y:S02]  /*383d0*/  SHFL.IDX P6, R14, R13, R12, R11 ;  /* 0x0000000c0d0e7389 */ /* 0x00006400000c000b */
[----:B01----:R-:W-:Y:S01]  /*383e0*/  ENDCOLLECTIVE ;  /* 0x000000000000791b */ /* 0x003fe20003800000 */
.L_x_3217:
[----:B------:R-:W-:Y:S02]  /*383f0*/  IMAD.MOV.U32 R13, RZ, RZ, R66 ;  /* 0x000000ffff0d7224 */ /* 0x000fe400078e0042 */
[----:B------:R-:W-:-:S07]  /*38400*/  IMAD.MOV.U32 R68, RZ, RZ, R14 ;  /* 0x000000ffff447224 */ /* 0x000fce00078e000e */
[----:B------:R-:W-:Y:S05]  /*38410*/  WARPSYNC.COLLECTIVE R15, `(.L_x_3218) ;  /* 0x000000000f087348 */ /* 0x000fea0003c00000 */
[----:B------:R0:W1:Y:S02]  /*38420*/  SHFL.IDX P6, R14, R13, R12, R11 ;  /* 0x0000000c0d0e7389 */ /* 0x00006400000c000b */
[----:B01----:R-:W-:Y:S01]  /*38430*/  ENDCOLLECTIVE ;  /* 0x000000000000791b */ /* 0x003fe20003800000 */
.L_x_3218:
[----:B------:R-:W-:Y:S01]  /*38440*/  MOV R13, R71 ;  /* 0x00000047000d7202 */ /* 0x000fe20000000f00 */
[----:B------:R-:W-:Y:S02]  /*38450*/  IMAD.MOV.U32 R12, RZ, RZ, R0 ;  /* 0x000000ffff0c7224 */ /* 0x000fe400078e0000 */
[----:B------:R-:W-:-:S07]  /*38460*/  IMAD.MOV.U32 R66, RZ, RZ, R14 ;  /* 0x000000ffff427224 */ /* 0x000fce00078e000e */
[----:B------:R-:W-:Y:S05]  /*38470*/  WARPSYNC.COLLECTIVE R15, `(.L_x_3219) ;  /* 0x000000000f087348 */ /* 0x000fea0003c00000 */
[----:B------:R0:W1:Y:S02]  /*38480*/  SHFL.IDX P6, R14, R13, R12, R11 ;  /* 0x0000000c0d0e7389 */ /* 0x00006400000c000b */
[----:B01----:R-:W-:Y:S01]  /*38490*/  ENDCOLLECTIVE ;  /* 0x000000000000791b */ /* 0x003fe20003800000 */
.L_x_3219:
        /* <DEDUP_REMOVED lines=9> */
.L_x_3220:
[----:B------:R-:W-:Y:S01]  /*38530*/  IMAD.MOV.U32 R13, RZ, RZ, R72 ;  /* 0x000000ffff0d7224 */ /* 0x000fe200078e0048 */
[----:B------:R-:W-:Y:S01]  /*38540*/  MOV R12, R121 ;  /* 0x00000079000c7202 */ /* 0x000fe20000000f00 */
[----:B------:R-:W-:-:S07]  /*38550*/  IMAD.MOV.U32 R69, RZ, RZ, R14 ;  /* 0x000000ffff457224 */ /* 0x000fce00078e000e */
[----:B------:R-:W-:Y:S05]  /*38560*/  WARPSYNC.COLLECTIVE R15, `(.L_x_3221) ;  /* 0x000000000f087348 */ /* 0x000fea0003c00000 */
[----:B------:R0:W1:Y:S02]  /*38570*/  SHFL.IDX P6, R14, R13, R12, R11 ;  /* 0x0000000c0d0e7389 */ /* 0x00006400000c000b */
[----:B01----:R-:W-:Y:S01]  /*38580*/  ENDCOLLECTIVE ;  /* 0x000000000000791b */ /* 0x003fe20003800000 */
.L_x_3221:
[----:B------:R-:W-:Y:S02]  /*38590*/  IMAD.MOV.U32 R13, RZ, RZ, R70 ;  /* 0x000000ffff0d7224 */ /* 0x000fe400078e0046 */
[----:B------:R-:W-:-:S07]  /*385a0*/  IMAD.MOV.U32 R72, RZ, RZ, R14 ;  /* 0x000000ffff487224 */ /* 0x000fce00078e000e */
[----:B------:R-:W-:Y:S05]  /*385b0*/  WARPSYNC.COLLECTIVE R15, `(.L_x_3222) ;  /* 0x000000000f087348 */ /* 0x000fea0003c00000 */
[----:B------:R0:W1:Y:S02]  /*385c0*/  SHFL.IDX P6, R14, R13, R12, R11 ;  /* 0x0000000c0d0e7389 */ /* 0x00006400000c000b */
[----:B01----:R-:W-:Y:S01]  /*385d0*/  ENDCOLLECTIVE ;  /* 0x000000000000791b */ /* 0x003fe20003800000 */
.L_x_3222:
[----:B------:R-:W-:Y:S02]  /*385e0*/  IMAD.MOV.U32 R13, RZ, RZ, R75 ;  /* 0x000000ffff0d7224 */ /* 0x000fe400078e004b */
[----:B------:R-:W-:Y:S02]  /*385f0*/  IMAD.MOV.U32 R12, RZ, RZ, R0 ;  /* 0x000000ffff0c7224 */ /* 0x000fe400078e0000 */
[----:B------:R-:W-:-:S07]  /*38600*/  IMAD.MOV.U32 R70, RZ, RZ, R14 ;  /* 0x000000ffff467224 */ /* 0x000fce00078e000e */
[----:B------:R-:W-:Y:S05]  /*38610*/  WARPSYNC.COLLECTIVE R15, `(.L_x_3223) ;  /* 0x000000000f087348 */ /* 0x000fea0003c00000 */
[----:B------:R0:W1:Y:S02]  /*38620*/  SHFL.IDX P6, R14, R13, R12, R11 ;  /* 0x0000000c0d0e7389 */ /* 0x00006400000c000b */
[----:B01----:R-:W-:Y:S01]  /*38630*/  ENDCOLLECTIVE ;  /* 0x000000000000791b */ /* 0x003fe20003800000 */
.L_x_3223:
        /* <DEDUP_REMOVED lines=9> */
.L_x_3224:
[----:B------:R-:W-:Y:S02]  /*386d0*/  IMAD.MOV.U32 R13, RZ, RZ, R50 ;  /* 0x000000ffff0d7224 */ /* 0x000fe400078e0032 */
[----:B------:R-:W-:Y:S02]  /*386e0*/  IMAD.MOV.U32 R12, RZ, RZ, R121 ;  /* 0x000000ffff0c7224 */ /* 0x000fe400078e0079 */
[----:B------:R-:W-:-:S07]  /*386f0*/  IMAD.MOV.U32 R73, RZ, RZ, R14 ;  /* 0x000000ffff497224 */ /* 0x000fce00078e000e */
[----:B------:R-:W-:Y:S05]  /*38700*/  WARPSYNC.COLLECTIVE R15, `(.L_x_3225) ;  /* 0x000000000f087348 */ /* 0x000fea0003c00000 */
[----:B------:R0:W1:Y:S02]  /*38710*/  SHFL.IDX P6, R14, R13, R12, R11 ;  /* 0x0000000c0d0e7389 */ /* 0x00006400000c000b */
[----:B01----:R-:W-:Y:S01]  /*38720*/  ENDCOLLECTIVE ;  /* 0x000000000000791b */ /* 0x003fe20003800000 */
.L_x_3225:
[----:B------:R-:W-:Y:S01]  /*38730*/  MOV R13, R74 ;  /* 0x0000004a000d7202 */ /* 0x000fe20000000f00 */
[----:B------:R-:W-:-:S07]  /*38740*/  IMAD.MOV.U32 R50, RZ, RZ, R14 ;  /* 0x000000ffff327224 */ /* 0x000fce00078e000e */
[----:B------:R-:W-:Y:S05]  /*38750*/  WARPSYNC.COLLECTIVE R15, `(.L_x_3226) ;  /* 0x000000000f087348 */ /* 0x000fea0003c00000 */
[----:B------:R0:W1:Y:S02]  /*38760*/  SHFL.IDX P6, R14, R13, R12, R11 ;  /* 0x0000000c0d0e7389 */ /* 0x00006400000c000b */
[----:B01----:R-:W-:Y:S01]  /*38770*/  ENDCOLLECTIVE ;  /* 0x000000000000791b */ /* 0x003fe20003800000 */
.L_x_3226:
[----:B------:R-:W-:Y:S02]  /*38780*/  IMAD.MOV.U32 R13, RZ, RZ, R79 ;  /* 0x000000ffff0d7224 */ /* 0x000fe400078e004f */
[----:B------:R-:W-:Y:S02]  /*38790*/  IMAD.MOV.U32 R12, RZ, RZ, R0 ;  /* 0x000000ffff0c7224 */ /* 0x000fe400078e0000 */
[----:B------:R-:W-:-:S07]  /*387a0*/  IMAD.MOV.U32 R74, RZ, RZ, R14 ;  /* 0x000000ffff4a7224 */ /* 0x000fce00078e000e */
[----:B------:R-:W-:Y:S05]  /*387b0*/  WARPSYNC.COLLECTIVE R15, `(.L_x_3227) ;  /* 0x000000000f087348 */ /* 0x000fea0003c00000 */
[----:B------:R0:W1:Y:S02]  /*387c0*/  SHFL.IDX P6, R14, R13, R12, R11 ;  /* 0x0000000c0d0e7389 */ /* 0x00006400000c000b */
[----:B01----:R-:W-:Y:S01]  /*387d0*/  ENDCOLLECTIVE ;  /* 0x000000000000791b */ /* 0x003fe20003800000 */
.L_x_3227:
        /* <DEDUP_REMOVED lines=9> */
.L_x_3228:
[----:B------:R-:W-:Y:S02]  /*38870*/  IMAD.MOV.U32 R13, RZ, RZ, R48 ;  /* 0x000000ffff0d7224 */ /* 0x000fe400078e0030 */
[----:B------:R-:W-:Y:S01]  /*38880*/  IMAD.MOV.U32 R12, RZ, RZ, R121 ;  /* 0x000000ffff0c7224 */ /* 0x000fe200078e0079 */
[----:B------:R-:W-:-:S07]  /*38890*/  MOV R77, R14 ;  /* 0x0000000e004d7202 */ /* 0x000fce0000000f00 */
[----:B------:R-:W-:Y:S05]  /*388a0*/  WARPSYNC.COLLECTIVE R15, `(.L_x_3229) ;  /* 0x000000000f087348 */ /* 0x000fea0003c00000 */
[----:B------:R0:W1:Y:S02]  /*388b0*/  SHFL.IDX P6, R14, R13, R12, R11 ;  /* 0x0000000c0d0e7389 */ /* 0x00006400000c000b */
[----:B01----:R-:W-:Y:S01]  /*388c0*/  ENDCOLLECTIVE ;  /* 0x000000000000791b */ /* 0x003fe20003800000 */
.L_x_3229:
[----:B------:R-:W-:Y:S02]  /*388d0*/  IMAD.MOV.U32 R13, RZ, RZ, R78 ;  /* 0x000000ffff0d7224 */ /* 0x000fe400078e004e */
[----:B------:R-:W-:-:S07]  /*388e0*/  IMAD.MOV.U32 R48, RZ, RZ, R14 ;  /* 0x000000ffff307224 */ /* 0x000fce00078e000e */
[----:B------:R-:W-:Y:S05]  /*388f0*/  WARPSYNC.COLLECTIVE R15, `(.L_x_3230) ;  /* 0x000000000f087348 */ /* 0x000fea0003c00000 */
[----:B------:R0:W1:Y:S02]  /*38900*/  SHFL.IDX P6, R14, R13, R12, R11 ;  /* 0x0000000c0d0e7389 */ /* 0x00006400000c000b */
[----:B01----:R-:W-:Y:S01]  /*38910*/  ENDCOLLECTIVE ;  /* 0x000000000000791b */ /* 0x003fe20003800000 */
.L_x_3230:
[----:B------:R-:W-:Y:S01]  /*38920*/  MOV R13, R85 ;  /* 0x00000055000d7202 */ /* 0x000fe20000000f00 */
[----:B------:R-:W-:Y:S02]  /*38930*/  IMAD.MOV.U32 R12, RZ, RZ, R0 ;  /* 0x000000ffff0c7224 */ /* 0x000fe400078e0000 */
[----:B------:R-:W-:-:S07]  /*38940*/  IMAD.MOV.U32 R78, RZ, RZ, R14 ;  /* 0x000000ffff4e7224 */ /* 0x000fce00078e000e */
[----:B------:R-:W-:Y:S05]  /*38950*/  WARPSYNC.COLLECTIVE R15, `(.L_x_3231) ;  /* 0x000000000f087348 */ /* 0x000fea0003c00000 */
[----:B------:R0:W1:Y:S02]  /*38960*/  SHFL.IDX P6, R14, R13, R12, R11 ;  /* 0x0000000c0d0e7389 */ /* 0x00006400000c000b */
[----:B01----:R-:W-:Y:S01]  /*38970*/  ENDCOLLECTIVE ;  /* 0x000000000000791b */ /* 0x003fe20003800000 */
.L_x_3231:
        /* <DEDUP_REMOVED lines=9> */
.L_x_3232:
[----:B------:R-:W-:Y:S01]  /*38a10*/  IMAD.MOV.U32 R13, RZ, RZ, R46 ;  /* 0x000000ffff0d7224 */ /* 0x000fe200078e002e */
[----:B------:R-:W-:Y:S01]  /*38a20*/  MOV R12, R121 ;  /* 0x00000079000c7202 */ /* 0x000fe20000000f00 */
[----:B------:R-:W-:-:S07]  /*38a30*/  IMAD.MOV.U32 R83, RZ, RZ, R14 ;  /* 0x000000ffff537224 */ /* 0x000fce00078e000e */
[----:B------:R-:W-:Y:S05]  /*38a40*/  WARPSYNC.COLLECTIVE R15, `(.L_x_3233) ;  /* 0x000000000f087348 */ /* 0x000fea0003c00000 */
[----:B------:R0:W1:Y:S02]  /*38a50*/  SHFL.IDX P6, R14, R13, R12, R11 ;  /* 0x0000000c0d0e7389 */ /* 0x00006400000c000b */
[----:B01----:R-:W-:Y:S01]  /*38a60*/  ENDCOLLECTIVE ;  /* 0x000000000000791b */ /* 0x003fe20003800000 */
.L_x_3233:
[----:B------:R-:W-:Y:S02]  /*38a70*/  IMAD.MOV.U32 R13, RZ, RZ, R51 ;  /* 0x000000ffff0d7224 */ /* 0x000fe400078e0033 */
[----:B------:R-:W-:-:S07]  /*38a80*/  IMAD.MOV.U32 R46, RZ, RZ, R14 ;  /* 0x000000ffff2e7224 */ /* 0x000fce00078e000e */
[----:B------:R-:W-:Y:S05]  /*38a90*/  WARPSYNC.COLLECTIVE R15, `(.L_x_3234) ;  /* 0x000000000f087348 */ /* 0x000fea0003c00000 */
[----:B------:R0:W1:Y:S02]  /*38aa0*/  SHFL.IDX P6, R14, R13, R12, R11 ;  /* 0x0000000c0d0e7389 */ /* 0x00006400000c000b */
[----:B01----:R-:W-:Y:S01]  /*38ab0*/  ENDCOLLECTIVE ;  /* 0x000000000000791b */ /* 0x003fe20003800000 */
.L_x_3234:
        /* <DEDUP_REMOVED lines=8> */
.L_x_3235:
[----:B------:R-:W-:Y:S01]  /*38b40*/  IMAD.MOV.U32 R13, RZ, RZ, R87 ;  /* 0x000000ffff0d7224 */ /* 0x000fe200078e0057 */
[----:B------:R-:W-:-:S07]  /*38b50*/  MOV R89, R14 ;  /* 0x0000000e00597202 */ /* 0x000fce0000000f00 */
[----:B------:R-:W-:Y:S05]  /*38b60*/  WARPSYNC.COLLECTIVE R15, `(.L_x_3236) ;  /* 0x000000000f087348 */ /* 0x000fea0003c00000 */
[----:B------:R0:W1:Y:S02]  /*38b70*/  SHFL.IDX P6, R14, R13, R12, R11 ;  /* 0x0000000c0d0e7389 */ /* 0x00006400000c000b */
[----:B01----:R-:W-:Y:S01]  /*38b80*/  ENDCOLLECTIVE ;  /* 0x000000000000791b */ /* 0x003fe20003800000 */
.L_x_3236:
[----:B------:R-:W-:Y:S02]  /*38b90*/  IMAD.MOV.U32 R13, RZ, RZ, R44 ;  /* 0x000000ffff0d7224 */ /* 0x000fe400078e002c */
[----:B------:R-:W-:Y:S02]  /*38ba0*/  IMAD.MOV.U32 R12, RZ, RZ, R121 ;  /* 0x000000ffff0c7224 */ /* 0x000fe400078e0079 */
[----:B------:R-:W-:-:S07]  /*38bb0*/  IMAD.MOV.U32 R87, RZ, RZ, R14 ;  /* 0x000000ffff577224 */ /* 0x000fce00078e000e */
[----:B------:R-:W-:Y:S05]  /*38bc0*/  WARPSYNC.COLLECTIVE R15, `(.L_x_3237) ;  /* 0x000000000f087348 */ /* 0x000fea0003c00000 */
[----:B------:R0:W1:Y:S02]  /*38bd0*/  SHFL.IDX P6, R14, R13, R12, R11 ;  /* 0x0000000c0d0e7389 */ /* 0x00006400000c000b */
[----:B01----:R-:W-:Y:S01]  /*38be0*/  ENDCOLLECTIVE ;  /* 0x000000000000791b */ /* 0x003fe20003800000 */
.L_x_3237:
[----:B------:R-:W-:Y:S01]  /*38bf0*/  MOV R13, R49 ;  /* 0x00000031000d7202 */ /* 0x000fe20000000f00 */
[----:B------:R-:W-:-:S07]  /*38c00*/  IMAD.MOV.U32 R44, RZ, RZ, R14 ;  /* 0x000000ffff2c7224 */ /* 0x000fce00078e000e */
[----:B------:R-:W-:Y:S05]  /*38c10*/  WARPSYNC.COLLECTIVE R15, `(.L_x_3238) ;  /* 0x000000000f087348 */ /* 0x000fea0003c00000 */
[----:B------:R0:W1:Y:S02]  /*38c20*/  SHFL.IDX P6, R14, R13, R12, R11 ;  /* 0x0000000c0d0e7389 */ /* 0x00006400000c000b */
[----:B01----:R-:W-:Y:S01]  /*38c30*/  ENDCOLLECTIVE ;  /* 0x000000000000791b */ /* 0x003fe20003800000 */
.L_x_3238:
        /* <DEDUP_REMOVED lines=8> */
.L_x_3239:
[----:B------:R-:W-:Y:S02]  /*38cc0*/  SEL R86, R87, R49, P0 ;  /* 0x0000003157567207 */ /* 0x000fe40000000000 */
[----:B------:R-:W-:Y:S01]  /*38cd0*/  SEL R87, R49, R87, P0 ;  /* 0x0000005731577207 */ /* 0x000fe20000000000 */
[----:B------:R-:W-:Y:S02]  /*38ce0*/  IMAD.MOV.U32 R13, RZ, RZ, R91 ;  /* 0x000000ffff0d7224 */ /* 0x000fe400078e005b */
[----:B------:R-:W-:-:S07]  /*38cf0*/  IMAD.MOV.U32 R93, RZ, RZ, R14 ;  /* 0x000000ffff5d7224 */ /* 0x000fce00078e000e */
[----:B------:R-:W-:Y:S05]  /*38d00*/  WARPSYNC.COLLECTIVE R15, `(.L_x_3240) ;  /* 0x000000000f087348 */ /* 0x000fea0003c00000 */
[----:B------:R0:W1:Y:S02]  /*38d10*/  SHFL.IDX P6, R14, R13, R12, R11 ;  /* 0x0000000c0d0e7389 */ /* 0x00006400000c000b */
[----:B01----:R-:W-:Y:S01]  /*38d20*/  ENDCOLLECTIVE ;  /* 0x000000000000791b */ /* 0x003fe20003800000 */
.L_x_3240:
[----:B------:R-:W-:Y:S02]  /*38d30*/  IMAD.MOV.U32 R13, RZ, RZ, R42 ;  /* 0x000000ffff0d7224 */ /* 0x000fe400078e002a */
[----:B------:R-:W-:Y:S01]  /*38d40*/  IMAD.MOV.U32 R12, RZ, RZ, R121 ;  /* 0x000000ffff0c7224 */ /* 0x000fe200078e0079 */
[----:B------:R-:W-:-:S07]  /*38d50*/  MOV R91, R14 ;  /* 0x0000000e005b7202 */ /* 0x000fce0000000f00 */
[----:B------:R-:W-:Y:S05]  /*38d60*/  WARPSYNC.COLLECTIVE R15, `(.L_x_3241) ;  /* 0x000000000f087348 */ /* 0x000fea0003c00000 */
[----:B------:R0:W1:Y:S02]  /*38d70*/  SHFL.IDX P6, R14, R13, R12, R11 ;  /* 0x0000000c0d0e7389 */ /* 0x00006400000c000b */
[----:B01----:R-:W-:Y:S01]  /*38d80*/  ENDCOLLECTIVE ;  /* 0x000000000000791b */ /* 0x003fe20003800000 */
.L_x_3241:
[----:B------:R-:W-:Y:S02]  /*38d90*/  IMAD.MOV.U32 R13, RZ, RZ, R47 ;  /* 0x000000ffff0d7224 */ /* 0x000fe400078e002f */
[----:B------:R-:W-:-:S07]  /*38da0*/  IMAD.MOV.U32 R42, RZ, RZ, R14 ;  /* 0x000000ffff2a7224 */ /* 0x000fce00078e000e */
[----:B------:R-:W-:Y:S05]  /*38db0*/  WARPSYNC.COLLECTIVE R15, `(.L_x_3242) ;  /* 0x000000000f087348 */ /* 0x000fea0003c00000 */
[----:B------:R0:W1:Y:S02]  /*38dc0*/  SHFL.IDX P6, R14, R13, R12, R11 ;  /* 0x0000000c0d0e7389 */ /* 0x00006400000c000b */
[----:B01----:R-:W-:Y:S01]  /*38dd0*/  ENDCOLLECTIVE ;  /* 0x000000000000791b */ /* 0x003fe20003800000 */
.L_x_3242:
        /* <DEDUP_REMOVED lines=8> */
.L_x_3243:
[----:B------:R-:W-:Y:S02]  /*38e60*/  IMAD.MOV.U32 R13, RZ, RZ, R95 ;  /* 0x000000ffff0d7224 */ /* 0x000fe400078e005f */
[----:B------:R-:W-:-:S07]  /*38e70*/  IMAD.MOV.U32 R97, RZ, RZ, R14 ;  /* 0x000000ffff617224 */ /* 0x000fce00078e000e */
[----:B------:R-:W-:Y:S05]  /*38e80*/  WARPSYNC.COLLECTIVE R15, `(.L_x_3244) ;  /* 0x000000000f087348 */ /* 0x000fea0003c00000 */
[----:B------:R0:W1:Y:S02]  /*38e90*/  SHFL.IDX P6, R14, R13, R12, R11 ;  /* 0x0000000c0d0e7389 */ /* 0x00006400000c000b */
[----:B01----:R-:W-:Y:S01]  /*38ea0*/  ENDCOLLECTIVE ;  /* 0x000000000000791b */ /* 0x003fe20003800000 */
.L_x_3244:
[----:B------:R-:W-:Y:S01]  /*38eb0*/  IMAD.MOV.U32 R13, RZ, RZ, R40 ;  /* 0x000000ffff0d7224 */ /* 0x000fe200078e0028 */
[----:B------:R-:W-:Y:S01]  /*38ec0*/  MOV R12, R121 ;  /* 0x00000079000c7202 */ /* 0x000fe20000000f00 */
[----:B------:R-:W-:-:S07]  /*38ed0*/  IMAD.MOV.U32 R95, RZ, RZ, R14 ;  /* 0x000000ffff5f7224 */ /* 0x000fce00078e000e */
[----:B------:R-:W-:Y:S05]  /*38ee0*/  WARPSYNC.COLLECTIVE R15, `(.L_x_3245) ;  /* 0x000000000f087348 */ /* 0x000fea0003c00000 */
[----:B------:R0:W1:Y:S02]  /*38ef0*/  SHFL.IDX P6, R14, R13, R12, R11 ;  /* 0x0000000c0d0e7389 */ /* 0x00006400000c000b */
[----:B01----:R-:W-:Y:S01]  /*38f00*/  ENDCOLLECTIVE ;  /* 0x000000000000791b */ /* 0x003fe20003800000 */
.L_x_3245:
[----:B------:R-:W-:Y:S02]  /*38f10*/  IMAD.MOV.U32 R13, RZ, RZ, R45 ;  /* 0x000000ffff0d7224 */ /* 0x000fe400078e002d */
[----:B------:R-:W-:-:S07]  /*38f20*/  IMAD.MOV.U32 R40, RZ, RZ, R14 ;  /* 0x000000ffff287224 */ /* 0x000fce00078e000e */
[----:B------:R-:W-:Y:S05]  /*38f30*/  WARPSYNC.COLLECTIVE R15, `(.L_x_3246) ;  /* 0x000000000f087348 */ /* 0x000fea0003c00000 */
[----:B------:R0:W1:Y:S02]  /*38f40*/  SHFL.IDX P6, R14, R13, R12, R11 ;  /* 0x0000000c0d0e7389 */ /* 0x00006400000c000b */
[----:B01----:R-:W-:Y:S01]  /*38f50*/  ENDCOLLECTIVE ;  /* 0x000000000000791b */ /* 0x003fe20003800000 */
.L_x_3246:
        /* <DEDUP_REMOVED lines=8> */
.L_x_3247:
[----:B------:R-:W-:Y:S02]  /*38fe0*/  SEL R94, R95, R45, P0 ;  /* 0x0000002d5f5e7207 */ /* 0x000fe40000000000 */
[----:B------:R-:W-:Y:S01]  /*38ff0*/  SEL R95, R45, R95, P0 ;  /* 0x0000005f2d5f7207 */ /* 0x000fe20000000000 */
[----:B------:R-:W-:Y:S01]  /*39000*/  IMAD.MOV.U32 R13, RZ, RZ, R99 ;  /* 0x000000ffff0d7224 */ /* 0x000fe200078e0063 */
[----:B------:R-:W-:-:S07]  /*39010*/  MOV R101, R14 ;  /* 0x0000000e00657202 */ /* 0x000fce0000000f00 */
[----:B------:R-:W-:Y:S05]  /*39020*/  WARPSYNC.COLLECTIVE R15, `(.L_x_3248) ;  /* 0x000000000f087348 */ /* 0x000fea0003c00000 */
[----:B------:R0:W1:Y:S02]  /*39030*/  SHFL.IDX P6, R14, R13, R12, R11 ;  /* 0x0000000c0d0e7389 */ /* 0x00006400000c000b */
[----:B01----:R-:W-:Y:S01]  /*39040*/  ENDCOLLECTIVE ;  /* 0x000000000000791b */ /* 0x003fe20003800000 */
.L_x_3248:
[----:B------:R-:W-:Y:S02]  /*39050*/  IMAD.MOV.U32 R13, RZ, RZ, R38 ;  /* 0x000000ffff0d7224 */ /* 0x000fe400078e0026 */
[----:B------:R-:W-:Y:S02]  /*39060*/  IMAD.MOV.U32 R12, RZ, RZ, R121 ;  /* 0x000000ffff0c7224 */ /* 0x000fe400078e0079 */
[----:B------:R-:W-:-:S07]  /*39070*/  IMAD.MOV.U32 R99, RZ, RZ, R14 ;  /* 0x000000ffff637224 */ /* 0x000fce00078e000e */
[----:B------:R-:W-:Y:S05]  /*39080*/  WARPSYNC.COLLECTIVE R15, `(.L_x_3249) ;  /* 0x000000000f087348 */ /* 0x000fea0003c00000 */
[----:B------:R0:W1:Y:S02]  /*39090*/  SHFL.IDX P6, R14, R13, R12, R11 ;  /* 0x0000000c0d0e7389 */ /* 0x00006400000c000b */
[----:B01----:R-:W-:Y:S01]  /*390a0*/  ENDCOLLECTIVE ;  /* 0x000000000000791b */ /* 0x003fe20003800000 */
.L_x_3249:
[----:B------:R-:W-:Y:S01]  /*390b0*/  MOV R13, R43 ;  /* 0x0000002b000d7202 */ /* 0x000fe20000000f00 */
[----:B------:R-:W-:-:S07]  /*390c0*/  IMAD.MOV.U32 R38, RZ, RZ, R14 ;  /* 0x000000ffff267224 */ /* 0x000fce00078e000e */
[----:B------:R-:W-:Y:S05]  /*390d0*/  WARPSYNC.COLLECTIVE R15, `(.L_x_3250) ;  /* 0x000000000f087348 */ /* 0x000fea0003c00000 */
[----:B------:R0:W1:Y:S02]  /*390e0*/  SHFL.IDX P6, R14, R13, R12, R11 ;  /* 0x0000000c0d0e7389 */ /* 0x00006400000c000b */
[----:B01----:R-:W-:Y:S01]  /*390f0*/  ENDCOLLECTIVE ;  /* 0x000000000000791b */ /* 0x003fe20003800000 */
.L_x_3250:
        /* <DEDUP_REMOVED lines=8> */
.L_x_3251:
[----:B------:R-:W-:Y:S02]  /*39180*/  SEL R98, R99, R43, P0 ;  /* 0x0000002b63627207 */ /* 0x000fe40000000000 */
[----:B------:R-:W-:Y:S01]  /*39190*/  SEL R99, R43, R99, P0 ;  /* 0x000000632b637207 */ /* 0x000fe20000000000 */
[----:B------:R-:W-:Y:S02]  /*391a0*/  IMAD.MOV.U32 R13, RZ, RZ, R103 ;  /* 0x000000ffff0d7224 */ /* 0x000fe400078e0067 */
[----:B------:R-:W-:-:S07]  /*391b0*/  IMAD.MOV.U32 R105, RZ, RZ, R14 ;  /* 0x000000ffff697224 */ /* 0x000fce00078e000e */
[----:B------:R-:W-:Y:S05]  /*391c0*/  WARPSYNC.COLLECTIVE R15, `(.L_x_3252) ;  /* 0x000000000f087348 */ /* 0x000fea0003c00000 */
[----:B------:R0:W1:Y:S02]  /*391d0*/  SHFL.IDX P6, R14, R13, R12, R11 ;  /* 0x0000000c0d0e7389 */ /* 0x00006400000c000b */
[----:B01----:R-:W-:Y:S01]  /*391e0*/  ENDCOLLECTIVE ;  /* 0x000000000000791b */ /* 0x003fe20003800000 */
.L_x_3252:
[----:B------:R-:W-:Y:S02]  /*391f0*/  IMAD.MOV.U32 R13, RZ, RZ, R37 ;  /* 0x000000ffff0d7224 */ /* 0x000fe400078e0025 */
[----:B------:R-:W-:Y:S01]  /*39200*/  IMAD.MOV.U32 R12, RZ, RZ, R121 ;  /* 0x000000ffff0c7224 */ /* 0x000fe200078e0079 */
[----:B------:R-:W-:-:S07]  /*39210*/  MOV R103, R14 ;  /* 0x0000000e00677202 */ /* 0x000fce0000000f00 */
[----:B------:R-:W-:Y:S05]  /*39220*/  WARPSYNC.COLLECTIVE R15, `(.L_x_3253) ;  /* 0x000000000f087348 */ /* 0x000fea0003c00000 */
[----:B------:R0:W1:Y:S02]  /*39230*/  SHFL.IDX P6, R14, R13, R12, R11 ;  /* 0x0000000c0d0e7389 */ /* 0x00006400000c000b */
[----:B01----:R-:W-:Y:S01]  /*39240*/  ENDCOLLECTIVE ;  /* 0x000000000000791b */ /* 0x003fe20003800000 */
.L_x_3253:
[----:B------:R-:W-:Y:S02]  /*39250*/  IMAD.MOV.U32 R13, RZ, RZ, R41 ;  /* 0x000000ffff0d7224 */ /* 0x000fe400078e0029 */
[----:B------:R-:W-:-:S07]  /*39260*/  IMAD.MOV.U32 R37, RZ, RZ, R14 ;  /* 0x000000ffff257224 */ /* 0x000fce00078e000e */
[----:B------:R-:W-:Y:S05]  /*39270*/  WARPSYNC.COLLECTIVE R15, `(.L_x_3254) ;  /* 0x000000000f087348 */ /* 0x000fea0003c00000 */
[----:B------:R0:W1:Y:S02]  /*39280*/  SHFL.IDX P6, R14, R13, R12, R11 ;  /* 0x0000000c0d0e7389 */ /* 0x00006400000c000b */
[----:B01----:R-:W-:Y:S01]  /*39290*/  ENDCOLLECTIVE ;  /* 0x000000000000791b */ /* 0x003fe20003800000 */
.L_x_3254:
        /* <DEDUP_REMOVED lines=8> */
.L_x_3255:
[----:B------:R-:W-:Y:S02]  /*39320*/  SEL R102, R103, R41, P0 ;  /* 0x0000002967667207 */ /* 0x000fe40000000000 */
[----:B------:R-:W-:Y:S01]  /*39330*/  SEL R103, R41, R103, P0 ;  /* 0x0000006729677207 */ /* 0x000fe20000000000 */
[----:B------:R-:W-:Y:S02]  /*39340*/  IMAD.MOV.U32 R13, RZ, RZ, R107 ;  /* 0x000000ffff0d7224 */ /* 0x000fe400078e006b */
[----:B------:R-:W-:-:S07]  /*39350*/  IMAD.MOV.U32 R109, RZ, RZ, R14 ;  /* 0x000000ffff6d7224 */ /* 0x000fce00078e000e */
[----:B------:R-:W-:Y:S05]  /*39360*/  WARPSYNC.COLLECTIVE R15, `(.L_x_3256) ;  /* 0x000000000f087348 */ /* 0x000fea0003c00000 */
[----:B------:R0:W1:Y:S02]  /*39370*/  SHFL.IDX P6, R14, R13, R12, R11 ;  /* 0x0000000c0d0e7389 */ /* 0x00006400000c000b */
[----:B01----:R-:W-:Y:S01]  /*39380*/  ENDCOLLECTIVE ;  /* 0x000000000000791b */ /* 0x003fe20003800000 */
.L_x_3256:
[----:B------:R-:W-:Y:S01]  /*39390*/  MOV R13, R36 ;  /* 0x00000024000d7202 */ /* 0x000fe20000000f00 */
[----:B------:R-:W-:Y:S02]  /*393a0*/  IMAD.MOV.U32 R12, RZ, RZ, R121 ;  /* 0x000000ffff0c7224 */ /* 0x000fe400078e0079 */
[----:B------:R-:W-:-:S07]  /*393b0*/  IMAD.MOV.U32 R107, RZ, RZ, R14 ;  /* 0x000000ffff6b7224 */ /* 0x000fce00078e000e */
[----:B------:R-:W-:Y:S05]  /*393c0*/  WARPSYNC.COLLECTIVE R15, `(.L_x_3257) ;  /* 0x000000000f087348 */ /* 0x000fea0003c00000 */
[----:B------:R0:W1:Y:S02]  /*393d0*/  SHFL.IDX P6, R14, R13, R12, R11 ;  /* 0x0000000c0d0e7389 */ /* 0x00006400000c000b */
[----:B01----:R-:W-:Y:S01]  /*393e0*/  ENDCOLLECTIVE ;  /* 0x000000000000791b */ /* 0x003fe20003800000 */
.L_x_3257:
[----:B------:R-:W-:Y:S02]  /*393f0*/  IMAD.MOV.U32 R13, RZ, RZ, R39 ;  /* 0x000000ffff0d7224 */ /* 0x000fe400078e0027 */
[----:B------:R-:W-:-:S07]  /*39400*/  IMAD.MOV.U32 R36, RZ, RZ, R14 ;  /* 0x000000ffff247224 */ /* 0x000fce00078e000e */
[----:B------:R-:W-:Y:S05]  /*39410*/  WARPSYNC.COLLECTIVE R15, `(.L_x_3258) ;  /* 0x000000000f087348 */ /* 0x000fea0003c00000 */
[----:B------:R0:W1:Y:S02]  /*39420*/  SHFL.IDX P6, R14, R13, R12, R11 ;  /* 0x0000000c0d0e7389 */ /* 0x00006400000c000b */
[----:B01----:R-:W-:Y:S01]  /*39430*/  ENDCOLLECTIVE ;  /* 0x000000000000791b */ /* 0x003fe20003800000 */
.L_x_3258:
[----:B------:R-:W-:Y:S02]  /*39440*/  SEL R108, R109, R36, P0 ;  /* 0x000000246d6c7207 */ /* 0x000fe40000000000 */
[----:B------:R-:W-:Y:S02]  /*39450*/  SEL R109, R36, R109, P0 ;  /* 0x0000006d246d7207 */ /* 0x000fe40000000000 */
[----:B------:R-:W-:Y:S01]  /*39460*/  MOV R13, R125 ;  /* 0x0000007d000d7202 */ /* 0x000fe20000000f00 */
        /* <DEDUP_REMOVED lines=10> */
.L_x_3259:
        /* <DEDUP_REMOVED lines=8> */
.L_x_3260:
[----:B------:R-:W-:Y:S01]  /*39590*/  MOV R13, R126 ;  /* 0x0000007e000d7202 */ /* 0x000fe20000000f00 */
        /* <DEDUP_REMOVED lines=9> */
.L_x_3261:
[----:B------:R-:W-:Y:S02]  /*39630*/  IMAD.MOV.U32 R13, RZ, RZ, R154 ;  /* 0x000000ffff0d7224 */ /* 0x000fe400078e009a */
[----:B------:R-:W-:-:S07]  /*39640*/  IMAD.MOV.U32 R126, RZ, RZ, R14 ;  /* 0x000000ffff7e7224 */ /* 0x000fce00078e000e */
[----:B------:R-:W-:Y:S05]  /*39650*/  WARPSYNC.COLLECTIVE R15, `(.L_x_3262) ;  /* 0x000000000f087348 */ /* 0x000fea0003c00000 */
[----:B------:R0:W1:Y:S02]  /*39660*/  SHFL.IDX P6, R14, R13, R12, R11 ;  /* 0x0000000c0d0e7389 */ /* 0x00006400000c000b */
[----:B01----:R-:W-:Y:S01]  /*39670*/  ENDCOLLECTIVE ;  /* 0x000000000000791b */ /* 0x003fe20003800000 */
.L_x_3262:
[----:B------:R-:W-:Y:S01]  /*39680*/  IMAD.MOV.U32 R11, RZ, RZ, R14 ;  /* 0x000000ffff0b7224 */ /* 0x000fe200078e000e */
[----:B------:R-:W-:Y:S06]  /*39690*/  BRA `(.L_x_3263) ;  /* 0xfffffeec00987947 */ /* 0x000fec000383ffff */
.L_x_2945:
[----:B------:R-:W-:Y:S02]  /*396a0*/  IMAD.MOV.U32 R13, RZ, RZ, R128 ;  /* 0x000000ffff0d7224 */ /* 0x000fe400078e0080 */
[----:B------:R-:W-:Y:S02]  /*396b0*/  IMAD.MOV.U32 R12, RZ, RZ, RZ ;  /* 0x000000ffff0c7224 */ /* 0x000fe400078e00ff */
[----:B------:R-:W-:Y:S02]  /*396c0*/  IMAD.MOV.U32 R11, RZ, RZ, 0x181f ;  /* 0x0000181fff0b7424 */ /* 0x000fe400078e00ff */
[----:B------:R-:W-:-:S07]  /*396d0*/  IMAD.MOV.U32 R15, RZ, RZ, -0x1 ;  /* 0xffffffffff0f7424 */ /* 0x000fce00078e00ff */
[----:B-----5:R-:W-:Y:S05]  /*396e0*/  WARPSYNC.COLLECTIVE R15, `(.L_x_3264) ;  /* 0x000000000f087348 */ /* 0x020fea0003c00000 */
[----:B------:R0:W1:Y:S02]  /*396f0*/  SHFL.IDX P6, R14, R13, R12, R11 ;  /* 0x0000000c0d0e7389 */ /* 0x00006400000c000b */
[----:B01---5:R-:W-:Y:S01]  /*39700*/  ENDCOLLECTIVE ;  /* 0x000000000000791b */ /* 0x023fe20003800000 */
.L_x_3264:
[----:B------:R-:W-:Y:S01]  /*39710*/  IMAD.MOV.U32 R13, RZ, RZ, R20 ;  /* 0x000000ffff0d7224 */ /* 0x000fe200078e0014 */
[----:B------:R-:W-:-:S07]  /*39720*/  MOV R0, R14 ;  /* 0x0000000e00007202 */ /* 0x000fce0000000f00 */
[----:B------:R-:W-:Y:S05]  /*39730*/  WARPSYNC.COLLECTIVE R15, `(.L_x_3265) ;  /* 0x000000000f087348 */ /* 0x000fea0003c00000 */
[----:B------:R0:W1:Y:S02]  /*39740*/  SHFL.IDX P6, R14, R13, R12, R11 ;  /* 0x0000000c0d0e7389 */ /* 0x00006400000c000b */
[----:B01----:R-:W-:Y:S01]  /*39750*/  ENDCOLLECTIVE ;  /* 0x000000000000791b */ /* 0x003fe20003800000 */
.L_x_3265:
[----:B------:R-:W-:Y:S05]  /*39760*/  BRA `(.L_x_3266) ;  /* 0xfffffefc00e47947 */ /* 0x000fea000383ffff */
.L_x_2948:
[----:B------:R-:W-:Y:S01]  /*39770*/  BSSY B1, `(.L_x_3267) ;  /* 0x0000008000017945 */ /* 0x000fe20003800000 */
[----:B------:R-:W-:Y:S01]  /*39780*/  IMAD.MOV.U32 R13, RZ, RZ, R128 ;  /* 0x000000ffff0d7224 */ /* 0x000fe200078e0080 */
[----:B------:R-:W-:Y:S01]  /*39790*/  MOV R15, 0xffffffff ;  /* 0xffffffff000f7802 */ /* 0x000fe20000000f00 */
[----:B------:R-:W-:Y:S02]  /*397a0*/  IMAD.MOV.U32 R12, RZ, RZ, 0x1 ;  /* 0x00000001ff0c7424 */ /* 0x000fe400078e00ff */
[----:B------:R-:W-:-:S07]  /*397b0*/  IMAD.MOV.U32 R11, RZ, RZ, 0x181f ;  /* 0x0000181fff0b7424 */ /* 0x000fce00078e00ff */
[----:B012---:R-:W-:Y:S05]  /*397c0*/  WARPSYNC.COLLECTIVE R15, `(.L_x_3268) ;  /* 0x000000000f087348 */ /* 0x007fea0003c00000 */
[----:B--2---:R2:W3:Y:S02]  /*397d0*/  SHFL.IDX P6, R14, R13, R12, R11 ;  /* 0x0000000c0d0e7389 */ /* 0x0044e400000c000b */
[----:B0123--:R-:W-:Y:S01]  /*397e0*/  ENDCOLLECTIVE ;  /* 0x000000000000791b */ /* 0x00ffe20003800000 */
.L_x_3268:
[----:B------:R-:W-:Y:S05]  /*397f0*/  BSYNC B1 ;  /* 0x0000000000017941 */ /* 0x000fea0003800000 */
.L_x_3267:
        /* <DEDUP_REMOVED lines=8> */
.L_x_3269:
[----:B------:R-:W-:Y:S05]  /*39880*/  BRA `(.L_x_3270) ;  /* 0xffffff00000c7947 */ /* 0x000fea000383ffff */
.L_x_2951:
[----:B------:R-:W-:Y:S01]  /*39890*/  BSSY B1, `(.L_x_3271) ;  /* 0x0000008000017945 */ /* 0x000fe20003800000 */
[----:B------:R-:W-:Y:S02]  /*398a0*/  IMAD.MOV.U32 R13, RZ, RZ, R128 ;  /* 0x000000ffff0d7224 */ /* 0x000fe400078e0080 */
[----:B------:R-:W-:Y:S02]  /*398b0*/  IMAD.MOV.U32 R12, RZ, RZ, 0x2 ;  /* 0x00000002ff0c7424 */ /* 0x000fe400078e00ff */
[----:B------:R-:W-:Y:S02]  /*398c0*/  IMAD.MOV.U32 R11, RZ, RZ, 0x181f ;  /* 0x0000181fff0b7424 */ /* 0x000fe400078e00ff */
[----:B----4-:R-:W-:-:S07]  /*398d0*/  IMAD.MOV.U32 R15, RZ, RZ, -0x1 ;  /* 0xffffffffff0f7424 */ /* 0x010fce00078e00ff */
[----:B0123--:R-:W-:Y:S05]  /*398e0*/  WARPSYNC.COLLECTIVE R15, `(.L_x_3272) ;  /* 0x000000000f087348 */ /* 0x00ffea0003c00000 */
[----:B--2---:R2:W4:Y:S02]  /*398f0*/  SHFL.IDX P6, R14, R13, R12, R11 ;  /* 0x0000000c0d0e7389 */ /* 0x00452400000c000b */
[----:B01234-:R-:W-:Y:S01]  /*39900*/  ENDCOLLECTIVE ;  /* 0x000000000000791b */ /* 0x01ffe20003800000 */
.L_x_3272:
[----:B------:R-:W-:Y:S05]  /*39910*/  BSYNC B1 ;  /* 0x0000000000017941 */ /* 0x000fea0003800000 */
.L_x_3271:
        /* <DEDUP_REMOVED lines=8> */
.L_x_3273:
[----:B------:R-:W-:Y:S05]  /*399a0*/  BRA `(.L_x_3274) ;  /* 0xffffff00001c7947 */ /* 0x000fea000383ffff */
.L_x_2954:
[----:B------:R-:W-:Y:S01]  /*399b0*/  BSSY B1, `(.L_x_3275) ;  /* 0x0000008000017945 */ /* 0x000fe20003800000 */
[----:B------:R-:W-:Y:S01]  /*399c0*/  MOV R13, R128 ;  /* 0x00000080000d7202 */ /* 0x000fe20000000f00 */
[----:B------:R-:W-:Y:S02]  /*399d0*/  IMAD.MOV.U32 R12, RZ, RZ, 0x3 ;  /* 0x00000003ff0c7424 */ /* 0x000fe400078e00ff */
[----:B------:R-:W-:Y:S02]  /*399e0*/  IMAD.MOV.U32 R11, RZ, RZ, 0x181f ;  /* 0x0000181fff0b7424 */ /* 0x000fe400078e00ff */
[----:B----4-:R-:W-:-:S07]  /*399f0*/  IMAD.MOV.U32 R15, RZ, RZ, -0x1 ;  /* 0xffffffffff0f7424 */ /* 0x010fce00078e00ff */
[----:B0123--:R-:W-:Y:S05]  /*39a00*/  WARPSYNC.COLLECTIVE R15, `(.L_x_3276) ;  /* 0x000000000f087348 */ /* 0x00ffea0003c00000 */
[----:B--2---:R2:W4:Y:S02]  /*39a10*/  SHFL.IDX P6, R14, R13, R12, R11 ;  /* 0x0000000c0d0e7389 */ /* 0x00452400000c000b */
[----:B01234-:R-:W-:Y:S01]  /*39a20*/  ENDCOLLECTIVE ;  /* 0x000000000000791b */ /* 0x01ffe20003800000 */
.L_x_3276:
[----:B------:R-:W-:Y:S05]  /*39a30*/  BSYNC B1 ;  /* 0x0000000000017941 */ /* 0x000fea0003800000 */
.L_x_3275:
        /* <DEDUP_REMOVED lines=8> */
.L_x_3277:
[----:B------:R-:W-:Y:S05]  /*39ac0*/  BRA `(.L_x_3278) ;  /* 0xffffff00002c7947 */ /* 0x000fea000383ffff */
.L_x_2956:
[----:B------:R-:W-:Y:S01]  /*39ad0*/  IMAD.MOV.U32 R13, RZ, RZ, R41 ;  /* 0x000000ffff0d7224 */ /* 0x000fe200078e0029 */
[----:B------:R-:W-:Y:S01]  /*39ae0*/  MOV R12, RZ ;  /* 0x000000ff000c7202 */ /* 0x000fe20000000f00 */
[----:B------:R-:W-:Y:S02]  /*39af0*/  IMAD.MOV.U32 R11, RZ, RZ, 0x1c1f ;  /* 0x00001c1fff0b7424 */ /* 0x000fe400078e00ff */
[----:B------:R-:W-:-:S07]  /*39b00*/  IMAD.MOV.U32 R15, RZ, RZ, -0x1 ;  /* 0xffffffffff0f7424 */ /* 0x000fce00078e00ff */
[----:B------:R-:W-:Y:S05]  /*39b10*/  WARPSYNC.COLLECTIVE R15, `(.L_x_3279) ;  /* 0x000000000f087348 */ /* 0x000fea0003c00000 */
[----:B------:R0:W1:Y:S02]  /*39b20*/  SHFL.IDX P6, R14, R13, R12, R11 ;  /* 0x0000000c0d0e7389 */ /* 0x00006400000c000b */
[----:B01----:R-:W-:Y:S01]  /*39b30*/  ENDCOLLECTIVE ;  /* 0x000000000000791b */ /* 0x003fe20003800000 */
.L_x_3279:
[----:B------:R-:W-:Y:S02]  /*39b40*/  IMAD.MOV.U32 R13, RZ, RZ, R40 ;  /* 0x000000ffff0d7224 */ /* 0x000fe400078e0028 */
[----:B------:R-:W-:-:S07]  /*39b50*/  IMAD.MOV.U32 R42, RZ, RZ, R14 ;  /* 0x000000ffff2a7224 */ /* 0x000fce00078e000e */
[----:B------:R-:W-:Y:S05]  /*39b60*/  WARPSYNC.COLLECTIVE R15, `(.L_x_3280) ;  /* 0x000000000f087348 */ /* 0x000fea0003c00000 */
[----:B------:R0:W1:Y:S02]  /*39b70*/  SHFL.IDX P6, R14, R13, R12, R11 ;  /* 0x0000000c0d0e7389 */ /* 0x00006400000c000b */
[----:B01----:R-:W-:Y:S01]  /*39b80*/  ENDCOLLECTIVE ;  /* 0x000000000000791b */ /* 0x003fe20003800000 */
.L_x_3280:
[----:B------:R-:W-:Y:S01]  /*39b90*/  MOV R43, R14 ;  /* 0x0000000e002b7202 */ /* 0x000fe20000000f00 */
[----:B------:R-:W-:Y:S06]  /*39ba0*/  BRA `(.L_x_3281) ;  /* 0xffffff0000f47947 */ /* 0x000fec000383ffff */
.L_x_2959:
[----:B------:R-:W-:Y:S01]  /*39bb0*/  BSSY B1, `(.L_x_3282) ;  /* 0x0000008000017945 */ /* 0x000fe20003800000 */
[----:B------:R-:W-:Y:S02]  /*39bc0*/  IMAD.MOV.U32 R13, RZ, RZ, R41 ;  /* 0x000000ffff0d7224 */ /* 0x000fe400078e0029 */
[----:B------:R-:W-:Y:S02]  /*39bd0*/  IMAD.MOV.U32 R12, RZ, RZ, 0x1 ;  /* 0x00000001ff0c7424 */ /* 0x000fe400078e00ff */
[----:B------:R-:W-:Y:S02]  /*39be0*/  IMAD.MOV.U32 R11, RZ, RZ, 0x1c1f ;  /* 0x00001c1fff0b7424 */ /* 0x000fe400078e00ff */
[----:B------:R-:W-:-:S07]  /*39bf0*/  IMAD.MOV.U32 R15, RZ, RZ, -0x1 ;  /* 0xffffffffff0f7424 */ /* 0x000fce00078e00ff */
[----:B0123--:R-:W-:Y:S05]  /*39c00*/  WARPSYNC.COLLECTIVE R15, `(.L_x_3283) ;  /* 0x000000000f087348 */ /* 0x00ffea0003c00000 */
[----:B------:R4:W0:Y:S02]  /*39c10*/  SHFL.IDX P6, R14, R13, R12, R11 ;  /* 0x0000000c0d0e7389 */ /* 0x00082400000c000b */
[----:B01234-:R-:W-:Y:S01]  /*39c20*/  ENDCOLLECTIVE ;  /* 0x000000000000791b */ /* 0x01ffe20003800000 */
.L_x_3283:
[----:B------:R-:W-:Y:S05]  /*39c30*/  BSYNC B1 ;  /* 0x0000000000017941 */ /* 0x000fea0003800000 */
.L_x_3282:
        /* <DEDUP_REMOVED lines=8> */
.L_x_3284:
[----:B------:R-:W-:Y:S05]  /*39cc0*/  BRA `(.L_x_3285) ;  /* 0xffffff0c00dc7947 */ /* 0x000fea000383ffff */
.L_x_2963:
[----:B------:R-:W-:Y:S01]  /*39cd0*/  MOV R13, R3 ;  /* 0x00000003000d7202 */ /* 0x000fe20000000f00 */
[----:B------:R-:W-:Y:S02]  /*39ce0*/  IMAD.MOV.U32 R12, RZ, RZ, RZ ;  /* 0x000000ffff0c7224 */ /* 0x000fe400078e00ff */
[----:B------:R-:W-:Y:S02]  /*39cf0*/  IMAD.MOV.U32 R11, RZ, RZ, 0x181f ;  /* 0x0000181fff0b7424 */ /* 0x000fe400078e00ff */
[----:B------:R-:W-:-:S07]  /*39d00*/  IMAD.MOV.U32 R15, RZ, RZ, -0x1 ;  /* 0xffffffffff0f7424 */ /* 0x000fce00078e00ff */
[----:B0-----:R-:W-:Y:S05]  /*39d10*/  WARPSYNC.COLLECTIVE R15, `(.L_x_3286) ;  /* 0x000000000f087348 */ /* 0x001fea0003c00000 */
[----:B------:R1:W2:Y:S02]  /*39d20*/  SHFL.IDX P6, R14, R13, R12, R11 ;  /* 0x0000000c0d0e7389 */ /* 0x0002a400000c000b */
[----:B012---:R-:W-:Y:S01]  /*39d30*/  ENDCOLLECTIVE ;  /* 0x000000000000791b */ /* 0x007fe20003800000 */
.L_x_3286:
[----:B------:R-:W-:Y:S01]  /*39d40*/  MOV R13, R2 ;  /* 0x00000002000d7202 */ /* 0x000fe20000000f00 */
[----:B------:R-:W-:-:S07]  /*39d50*/  IMAD.MOV.U32 R0, RZ, RZ, R14 ;  /* 0x000000ffff007224 */ /* 0x000fce00078e000e */
[----:B------:R-:W-:Y:S05]  /*39d60*/  WARPSYNC.COLLECTIVE R15, `(.L_x_3287) ;  /* 0x000000000f087348 */ /* 0x000fea0003c00000 */
[----:B------:R0:W1:Y:S02]  /*39d70*/  SHFL.IDX P6, R14, R13, R12, R11 ;  /* 0x0000000c0d0e7389 */ /* 0x00006400000c000b */
[----:B01----:R-:W-:Y:S01]  /*39d80*/  ENDCOLLECTIVE ;  /* 0x000000000000791b */ /* 0x003fe20003800000 */
.L_x_3287:
[----:B------:R-:W-:Y:S05]  /*39d90*/  BRA `(.L_x_3288) ;  /* 0xffffff24009c7947 */ /* 0x000fea000383ffff */
.L_x_2966:
        /* <DEDUP_REMOVED lines=8> */
.L_x_3290:
[----:B------:R-:W-:Y:S05]  /*39e20*/  BSYNC B1 ;  /* 0x0000000000017941 */ /* 0x000fea0003800000 */
.L_x_3289:
        /* <DEDUP_REMOVED lines=8> */
.L_x_3291:
[----:B------:R-:W-:Y:S05]  /*39eb0*/  BRA `(.L_x_3292) ;  /* 0xffffff2400b07947 */ /* 0x000fea000383ffff */
.L_x_2969:
[----:B------:R-:W-:Y:S01]  /*39ec0*/  BSSY B1, `(.L_x_3293) ;  /* 0x0000008000017945 */ /* 0x000fe20003800000 */
[----:B----4-:R-:W-:Y:S01]  /*39ed0*/  MOV R13, R3 ;  /* 0x00000003000d7202 */ /* 0x010fe20000000f00 */
[----:B------:R-:W-:Y:S02]  /*39ee0*/  IMAD.MOV.U32 R12, RZ, RZ, 0x2 ;  /* 0x00000002ff0c7424 */ /* 0x000fe400078e00ff */
[----:B------:R-:W-:Y:S02]  /*39ef0*/  IMAD.MOV.U32 R11, RZ, RZ, 0x181f ;  /* 0x0000181fff0b7424 */ /* 0x000fe400078e00ff */
[----:B------:R-:W-:-:S07]  /*39f00*/  IMAD.MOV.U32 R15, RZ, RZ, -0x1 ;  /* 0xffffffffff0f7424 */ /* 0x000fce00078e00ff */
[----:B0123--:R-:W-:Y:S05]  /*39f10*/  WARPSYNC.COLLECTIVE R15, `(.L_x_3294) ;  /* 0x000000000f087348 */ /* 0x00ffea0003c00000 */
[----:B---3--:R3:W4:Y:S02]  /*39f20*/  SHFL.IDX P6, R14, R13, R12, R11 ;  /* 0x0000000c0d0e7389 */ /* 0x00872400000c000b */
[----:B01234-:R-:W-:Y:S01]  /*39f30*/  ENDCOLLECTIVE ;  /* 0x000000000000791b */ /* 0x01ffe20003800000 */
.L_x_3294:
[----:B------:R-:W-:Y:S05]  /*39f40*/  BSYNC B1 ;  /* 0x0000000000017941 */ /* 0x000fea0003800000 */
.L_x_3293:
        /* <DEDUP_REMOVED lines=8> */
.L_x_3295:
[----:B------:R-:W-:Y:S05]  /*39fd0*/  BRA `(.L_x_3296) ;  /* 0xffffff2400c07947 */ /* 0x000fea000383ffff */
.L_x_2972:
[----:B------:R-:W-:Y:S01]  /*39fe0*/  BSSY B1, `(.L_x_3297) ;  /* 0x0000008000017945 */ /* 0x000fe20003800000 */
[----:B0-----:R-:W-:Y:S01]  /*39ff0*/  IMAD.MOV.U32 R13, RZ, RZ, R3 ;  /* 0x000000ffff0d7224 */ /* 0x001fe200078e0003 */
[----:B------:R-:W-:Y:S01]  /*3a000*/  MOV R12, 0x3 ;  /* 0x00000003000c7802 */ /* 0x000fe20000000f00 */
[----:B------:R-:W-:Y:S02]  /*3a010*/  IMAD.MOV.U32 R11, RZ, RZ, 0x181f ;  /* 0x0000181fff0b7424 */ /* 0x000fe400078e00ff */
[----:B------:R-:W-:-:S07]  /*3a020*/  IMAD.MOV.U32 R15, RZ, RZ, -0x1 ;  /* 0xffffffffff0f7424 */ /* 0x000fce00078e00ff */
[----:B-1234-:R-:W-:Y:S05]  /*3a030*/  WARPSYNC.COLLECTIVE R15, `(.L_x_3298) ;  /* 0x000000000f087348 */ /* 0x01efea0003c00000 */
[----:B----4-:R0:W4:Y:S02]  /*3a040*/  SHFL.IDX P6, R14, R13, R12, R11 ;  /* 0x0000000c0d0e7389 */ /* 0x01012400000c000b */
[----:B01234-:R-:W-:Y:S01]  /*3a050*/  ENDCOLLECTIVE ;  /* 0x000000000000791b */ /* 0x01ffe20003800000 */
.L_x_3298:
[----:B------:R-:W-:Y:S05]  /*3a060*/  BSYNC B1 ;  /* 0x0000000000017941 */ /* 0x000fea0003800000 */
.L_x_3297:
        /* <DEDUP_REMOVED lines=8> */
.L_x_3299:
[----:B------:R-:W-:Y:S05]  /*3a0f0*/  BRA `(.L_x_3300) ;  /* 0xffffff2400d07947 */ /* 0x000fea000383ffff */
.L_x_2990:
[----:B------:R-:W0:Y:S01]  /*3a100*/  S2R R11, SR_TID.X ;  /* 0x00000000000b7919 */ /* 0x000e220000002100 */
[----:B------:R-:W-:Y:S01]  /*3a110*/  BSSY B1, `(.L_x_3301) ;  /* 0x000000a000017945 */ /* 0x000fe20003800000 */
[----:B------:R-:W-:Y:S02]  /*3a120*/  IMAD.MOV.U32 R12, RZ, RZ, RZ ;  /* 0x000000ffff0c7224 */ /* 0x000fe400078e00ff */
[----:B------:R-:W-:Y:S01]  /*3a130*/  IMAD.MOV.U32 R15, RZ, RZ, -0x1 ;  /* 0xffffffffff0f7424 */ /* 0x000fe200078e00ff */
[----:B0-----:R-:W-:-:S04]  /*3a140*/  SHF.R.U32.HI R11, RZ, 0x5, R11 ;  /* 0x00000005ff0b7819 */ /* 0x001fc8000001160b */
[----:B------:R-:W-:-:S05]  /*3a150*/  LOP3.LUT R11, R11, 0x3, RZ, 0xc0, !PT ;  /* 0x000000030b0b7812 */ /* 0x000fca00078ec0ff */
[----:B------:R-:W-:Y:S01]  /*3a160*/  IMAD.MOV.U32 R13, RZ, RZ, R11 ;  /* 0x000000ffff0d7224 */ /* 0x000fe200078e000b */
[----:B------:R-:W-:-:S07]  /*3a170*/  MOV R11, 0x1f ;  /* 0x0000001f000b7802 */ /* 0x000fce0000000f00 */
[----:B------:R-:W-:Y:S05]  /*3a180*/  WARPSYNC.COLLECTIVE R15, `(.L_x_3302) ;  /* 0x000000000f087348 */ /* 0x000fea0003c00000 */
[----:B------:R0:W1:Y:S02]  /*3a190*/  SHFL.IDX P6, R14, R13, R12, R11 ;  /* 0x0000000c0d0e7389 */ /* 0x00006400000c000b */
[----:B01----:R-:W-:Y:S01]  /*3a1a0*/  ENDCOLLECTIVE ;  /* 0x000000000000791b */ /* 0x003fe20003800000 */
.L_x_3302:
[----:B------:R-:W-:Y:S05]  /*3a1b0*/  BSYNC B1 ;  /* 0x0000000000017941 */ /* 0x000fea0003800000 */
.L_x_3301:
[----:B------:R-:W-:Y:S05]  /*3a1c0*/  BRA `(.L_x_3303) ;  /* 0xffffff4400247947 */ /* 0x000fea000383ffff */
.L_x_2992:
[----:B------:R-:W-:Y:S01]  /*3a1d0*/  BSSY B1, `(.L_x_3304) ;  /* 0x0000006000017945 */ /* 0x000fe20003800000 */
[----:B------:R-:W-:-:S07]  /*3a1e0*/  IMAD.MOV.U32 R15, RZ, RZ, -0x1 ;  /* 0xffffffffff0f7424 */ /* 0x000fce00078e00ff */
[----:B0-----:R-:W-:Y:S05]  /*3a1f0*/  WARPSYNC.COLLECTIVE R15, `(.L_x_3305) ;  /* 0x000000000f0c7348 */ /* 0x001fea0003c00000 */
[----:B------:R-:W-:Y:S02]  /*3a200*/  ELECT P6, UR62, PT ;  /* 0x00000000003e782f */ /* 0x000fe400038c0000 */
[----:B------:R-:W-:Y:S01]  /*3a210*/  MOV R14, UR62 ;  /* 0x0000003e000e7c02 */ /* 0x000fe20008000f00 */
[----:B0-----:R-:W-:Y:S10]  /*3a220*/  ENDCOLLECTIVE ;  /* 0x000000000000791b */ /* 0x001ff40003800000 */
.L_x_3305:
[----:B------:R-:W-:Y:S05]  /*3a230*/  BSYNC B1 ;  /* 0x0000000000017941 */ /* 0x000fea0003800000 */
.L_x_3304:
[----:B------:R-:W-:Y:S05]  /*3a240*/  BRA `(.L_x_2991) ;  /* 0xffffff44001c7947 */ /* 0x000fea000383ffff */
.L_x_2994:
[----:B0-----:R0:W1:Y:S02]  /*3a250*/  SYNCS.PHASECHK.TRANS64.TRYWAIT P0, [R22+URZ+0x33420], R8 ;  /* 0x03342008160075a7 */ /* 0x001064000800017f */
[----:B-1----:R-:W-:Y:S05]  /*3a260*/  @!P0 NANOSLEEP.SYNCS 0x989680 ;  /* 0x009896800000895d */ /* 0x002fea0003900000 */
[----:B------:R-:W1:Y:S02]  /*3a270*/  @!P0 SYNCS.PHASECHK.TRANS64 P0, [R22+URZ+0x33420], R8 ;  /* 0x03342008160085a7 */ /* 0x000e64000800007f */
[----:B-1----:R-:W-:Y:S05]  /*3a280*/  @!P0 BRA `(.L_x_2994) ;  /* 0xfffffffc00f08947 */ /* 0x002fea000383ffff */
[----:B------:R-:W-:Y:S05]  /*3a290*/  BRA `(.L_x_3306) ;  /* 0xffffff44002c7947 */ /* 0x000fea000383ffff */
.L_x_2998:
[----:B-1----:R1:W2:Y:S02]  /*3a2a0*/  SYNCS.PHASECHK.TRANS64.TRYWAIT P0, [R12+URZ+0x334a0], R11 ;  /* 0x0334a00b0c0075a7 */ /* 0x0022a4000800017f */
[----:B--2---:R-:W-:Y:S05]  /*3a2b0*/  @!P0 NANOSLEEP.SYNCS 0x989680 ;  /* 0x009896800000895d */ /* 0x004fea0003900000 */
[----:B------:R-:W2:Y:S02]  /*3a2c0*/  @!P0 SYNCS.PHASECHK.TRANS64 P0, [R12+URZ+0x334a0], R11 ;  /* 0x0334a00b0c0085a7 */ /* 0x000ea4000800007f */
[----:B--2---:R-:W-:Y:S05]  /*3a2d0*/  @!P0 BRA `(.L_x_2998) ;  /* 0xfffffffc00f08947 */ /* 0x004fea000383ffff */
[----:B------:R-:W-:Y:S05]  /*3a2e0*/  BRA `(.L_x_3307) ;  /* 0xffffff4400447947 */ /* 0x000fea000383ffff */
.L_x_3005:
[----:B0-----:R0:W2:Y:S02]  /*3a2f0*/  SYNCS.PHASECHK.TRANS64.TRYWAIT P0, [R12+URZ+0x334c0], R11 ;  /* 0x0334c00b0c0075a7 */ /* 0x0010a4000800017f */
[----:B--2---:R-:W-:Y:S05]  /*3a300*/  @!P0 NANOSLEEP.SYNCS 0x989680 ;  /* 0x009896800000895d */ /* 0x004fea0003900000 */
[----:B------:R-:W2:Y:S02]  /*3a310*/  @!P0 SYNCS.PHASECHK.TRANS64 P0, [R12+URZ+0x334c0], R11 ;  /* 0x0334c00b0c0085a7 */ /* 0x000ea4000800007f */
[----:B--2---:R-:W-:Y:S05]  /*3a320*/  @!P0 BRA `(.L_x_3005) ;  /* 0xfffffffc00f08947 */ /* 0x004fea000383ffff */
[----:B------:R-:W-:Y:S05]  /*3a330*/  BRA `(.L_x_3308) ;  /* 0xffffff4800407947 */ /* 0x000fea000383ffff */
.L_x_3014:
[----:B-1----:R1:W2:Y:S02]  /*3a340*/  SYNCS.PHASECHK.TRANS64.TRYWAIT P1, [R11+URZ+0x334a0], R10 ;  /* 0x0334a00a0b0075a7 */ /* 0x0022a4000802017f */
[----:B--2---:R-:W-:Y:S05]  /*3a350*/  @!P1 NANOSLEEP.SYNCS 0x989680 ;  /* 0x009896800000995d */ /* 0x004fea0003900000 */
[----:B------:R-:W2:Y:S02]  /*3a360*/  @!P1 SYNCS.PHASECHK.TRANS64 P1, [R11+URZ+0x334a0], R10 ;  /* 0x0334a00a0b0095a7 */ /* 0x000ea4000802007f */
[----:B--2---:R-:W-:Y:S05]  /*3a370*/  @!P1 BRA `(.L_x_3014) ;  /* 0xfffffffc00f09947 */ /* 0x004fea000383ffff */
[----:B------:R-:W-:Y:S05]  /*3a380*/  BRA `(.L_x_3309) ;  /* 0xffffff4c00747947 */ /* 0x000fea000383ffff */
.L_x_3021:
[----:B0-----:R0:W2:Y:S02]  /*3a390*/  SYNCS.PHASECHK.TRANS64.TRYWAIT P1, [R11+URZ+0x334c0], R10 ;  /* 0x0334c00a0b0075a7 */ /* 0x0010a4000802017f */
[----:B--2---:R-:W-:Y:S05]  /*3a3a0*/  @!P1 NANOSLEEP.SYNCS 0x989680 ;  /* 0x009896800000995d */ /* 0x004fea0003900000 */
[----:B------:R-:W2:Y:S02]  /*3a3b0*/  @!P1 SYNCS.PHASECHK.TRANS64 P1, [R11+URZ+0x334c0], R10 ;  /* 0x0334c00a0b0095a7 */ /* 0x000ea4000802007f */
[----:B--2---:R-:W-:Y:S05]  /*3a3c0*/  @!P1 BRA `(.L_x_3021) ;  /* 0xfffffffc00f09947 */ /* 0x004fea000383ffff */
[----:B------:R-:W-:Y:S05]  /*3a3d0*/  BRA `(.L_x_3310) ;  /* 0xffffff50006c7947 */ /* 0x000fea000383ffff */
.L_x_3040:
[----:B------:R-:W0:Y:S01]  /*3a3e0*/  S2R R20, SR_TID.X ;  /* 0x0000000000147919 */ /* 0x000e220000002100 */
[----:B------:R-:W-:Y:S01]  /*3a3f0*/  BSSY B0, `(.L_x_3311) ;  /* 0x0000009000007945 */ /* 0x000fe20003800000 */
[----:B------:R-:W-:Y:S01]  /*3a400*/  IMAD.MOV.U32 R12, RZ, RZ, RZ ;  /* 0x000000ffff0c7224 */ /* 0x000fe200078e00ff */
[----:B------:R-:W-:Y:S01]  /*3a410*/  MOV R15, 0xffffffff ;  /* 0xffffffff000f7802 */ /* 0x000fe20000000f00 */
[----:B-1----:R-:W-:Y:S01]  /*3a420*/  IMAD.MOV.U32 R11, RZ, RZ, 0x1f ;  /* 0x0000001fff0b7424 */ /* 0x002fe200078e00ff */
[----:B0-----:R-:W-:-:S04]  /*3a430*/  SHF.R.U32.HI R13, RZ, 0x5, R20 ;  /* 0x00000005ff0d7819 */ /* 0x001fc80000011614 */
[----:B------:R-:W-:-:S07]  /*3a440*/  LOP3.LUT R13, R13, 0x3, RZ, 0xc0, !PT ;  /* 0x000000030d0d7812 */ /* 0x000fce00078ec0ff */
[----:B-----5:R-:W-:Y:S05]  /*3a450*/  WARPSYNC.COLLECTIVE R15, `(.L_x_3312) ;  /* 0x000000000f087348 */ /* 0x020fea0003c00000 */
[----:B------:R0:W1:Y:S02]  /*3a460*/  SHFL.IDX P6, R14, R13, R12, R11 ;  /* 0x0000000c0d0e7389 */ /* 0x00006400000c000b */
[----:B01---5:R-:W-:Y:S01]  /*3a470*/  ENDCOLLECTIVE ;  /* 0x000000000000791b */ /* 0x023fe20003800000 */
.L_x_3312:
[----:B------:R-:W-:Y:S05]  /*3a480*/  BSYNC B0 ;  /* 0x0000000000007941 */ /* 0x000fea0003800000 */
.L_x_3311:
[----:B------:R-:W-:Y:S05]  /*3a490*/  BRA `(.L_x_3313) ;  /* 0xffffff6400307947 */ /* 0x000fea000383ffff */
.L_x_3043:
[----:B0-----:R-:W2:Y:S02]  /*3a4a0*/  LDL R2, [R1+0x28] ;  /* 0x0000280001027983 */ /* 0x001ea40000100800 */
[----:B--2---:R0:W1:Y:S02]  /*3a4b0*/  SYNCS.PHASECHK.TRANS64.TRYWAIT P0, [R0+URZ+0x33480], R2 ;  /* 0x03348002000075a7 */ /* 0x004064000800017f */
[----:B-1----:R-:W-:Y:S05]  /*3a4c0*/  @!P0 NANOSLEEP.SYNCS 0x989680 ;  /* 0x009896800000895d */ /* 0x002fea0003900000 */
[----:B------:R-:W1:Y:S02]  /*3a4d0*/  @!P0 SYNCS.PHASECHK.TRANS64 P0, [R0+URZ+0x33480], R2 ;  /* 0x03348002000085a7 */ /* 0x000e64000800007f */
[----:B-1----:R-:W-:Y:S05]  /*3a4e0*/  @!P0 BRA `(.L_x_3043) ;  /* 0xfffffffc00ec8947 */ /* 0x002fea000383ffff */
[----:B------:R-:W-:Y:S05]  /*3a4f0*/  BRA `(.L_x_3314) ;  /* 0xffffff6400407947 */ /* 0x000fea000383ffff */
.L_x_3044:
[----:B------:R-:W-:Y:S01]  /*3a500*/  BSSY B0, `(.L_x_3315) ;  /* 0x0000008000007945 */ /* 0x000fe20003800000 */
[----:B------:R-:W-:Y:S02]  /*3a510*/  IMAD.MOV.U32 R13, RZ, RZ, R20 ;  /* 0x000000ffff0d7224 */ /* 0x000fe400078e0014 */
[----:B0-----:R-:W-:Y:S02]  /*3a520*/  IMAD.MOV.U32 R12, RZ, RZ, RZ ;  /* 0x000000ffff0c7224 */ /* 0x001fe400078e00ff */
[----:B------:R-:W-:Y:S02]  /*3a530*/  IMAD.MOV.U32 R11, RZ, RZ, 0x1c1f ;  /* 0x00001c1fff0b7424 */ /* 0x000fe400078e00ff */
[----:B------:R-:W-:-:S07]  /*3a540*/  IMAD.MOV.U32 R15, RZ, RZ, -0x1 ;  /* 0xffffffffff0f7424 */ /* 0x000fce00078e00ff */
[----:B------:R-:W-:Y:S05]  /*3a550*/  WARPSYNC.COLLECTIVE R15, `(.L_x_3316) ;  /* 0x000000000f087348 */ /* 0x000fea0003c00000 */
[----:B------:R0:W1:Y:S02]  /*3a560*/  SHFL.IDX P6, R14, R13, R12, R11 ;  /* 0x0000000c0d0e7389 */ /* 0x00006400000c000b */
[----:B01----:R-:W-:Y:S01]  /*3a570*/  ENDCOLLECTIVE ;  /* 0x000000000000791b */ /* 0x003fe20003800000 */
.L_x_3316:
[----:B------:R-:W-:Y:S05]  /*3a580*/  BSYNC B0 ;  /* 0x0000000000007941 */ /* 0x000fea0003800000 */
.L_x_3315:
[----:B------:R-:W-:Y:S01]  /*3a590*/  IMAD.MOV.U32 R13, RZ, RZ, R10 ;  /* 0x000000ffff0d7224 */ /* 0x000fe200078e000a */
[----:B------:R-:W-:Y:S01]  /*3a5a0*/  MOV R3, R14 ;  /* 0x0000000e00037202 */ /* 0x000fe20000000f00 */
[----:B------:R-:W-:Y:S02]  /*3a5b0*/  IMAD.MOV.U32 R12, RZ, RZ, RZ ;  /* 0x000000ffff0c7224 */ /* 0x000fe400078e00ff */
[----:B------:R-:W-:Y:S02]  /*3a5c0*/  IMAD.MOV.U32 R11, RZ, RZ, 0x1c1f ;  /* 0x00001c1fff0b7424 */ /* 0x000fe400078e00ff */
[----:B------:R-:W-:Y:S02]  /*3a5d0*/  IMAD.MOV.U32 R15, RZ, RZ, -0x1 ;  /* 0xffffffffff0f7424 */ /* 0x000fe400078e00ff */
[----:B------:R-:W-:-:S07]  /*3a5e0*/  IMAD.IADD R4, R22, 0x1, R4 ;  /* 0x0000000116047824 */ /* 0x000fce00078e0204 */
[----:B------:R-:W-:Y:S05]  /*3a5f0*/  WARPSYNC.COLLECTIVE R15, `(.L_x_3317) ;  /* 0x000000000f087348 */ /* 0x000fea0003c00000 */
[----:B------:R0:W1:Y:S02]  /*3a600*/  SHFL.IDX P6, R14, R13, R12, R11 ;  /* 0x0000000c0d0e7389 */ /* 0x00006400000c000b */
[----:B01----:R-:W-:Y:S01]  /*3a610*/  ENDCOLLECTIVE ;  /* 0x000000000000791b */ /* 0x003fe20003800000 */
.L_x_3317:
[----:B------:R-:W0:Y:S01]  /*3a620*/  LDC R11, c[0x0][0x2f4] ;  /* 0x0000bd00ff0b7b82 */ /* 0x000e220000000800 */
[C---:B------:R-:W-:Y:S01]  /*3a630*/  LOP3.LUT R12, R36.reuse, 0x40, RZ, 0xfc, !PT ;  /* 0x00000040240c7812 */ /* 0x040fe200078efcff */
[----:B------:R-:W-:Y:S01]  /*3a640*/  IMAD.MOV.U32 R13, RZ, RZ, R20 ;  /* 0x000000ffff0d7224 */ /* 0x000fe200078e0014 */
[----:B------:R-:W-:Y:S02]  /*3a650*/  LOP3.LUT R15, R36, 0x80, RZ, 0xfc, !PT ;  /* 0x00000080240f7812 */ /* 0x000fe400078efcff */
[----:B------:R-:W-:-:S04]  /*3a660*/  MOV R2, R14 ;  /* 0x0000000e00027202 */ /* 0x000fc80000000f00 */
        /* <DEDUP_REMOVED lines=12> */
[----:B------:R-:W-:Y:S01]  /*3a730*/  IMAD.MOV.U32 R15, RZ, RZ, -0x1 ;  /* 0xffffffffff0f7424 */ /* 0x000fe200078e00ff */
[----:B------:R-:W-:Y:S01]  /*3a740*/  MOV R11, 0x1c1f ;  /* 0x00001c1f000b7802 */ /* 0x000fe20000000f00 */
[----:B------:R0:W-:Y:S01]  /*3a750*/  LDGSTS.E.BYPASS.LTC128B.128 [R4+0x11a00], desc[UR54][R2.64+0x40], !P1 ;  /* 0x11a0004002047fae */ /* 0x0001e2000c901d76 */
[----:B------:R-:W-:-:S13]  /*3a760*/  ISETP.LT.OR P1, PT, R9, 0x1, P0 ;  /* 0x000000010900780c */ /* 0x000fda0000721670 */
[----:B0-----:R-:W-:Y:S05]  /*3a770*/  WARPSYNC.COLLECTIVE R15, `(.L_x_3318) ;  /* 0x000000000f087348 */ /* 0x001fea0003c00000 */
[----:B------:R1:W2:Y:S02]  /*3a780*/  SHFL.IDX P6, R14, R13, R12, R11 ;  /* 0x0000000c0d0e7389 */ /* 0x0002a400000c000b */
[----:B012---:R-:W-:Y:S01]  /*3a790*/  ENDCOLLECTIVE ;  /* 0x000000000000791b */ /* 0x007fe20003800000 */
.L_x_3318:
        /* <DEDUP_REMOVED lines=9> */
.L_x_3319:
[----:B------:R-:W-:Y:S02]  /*3a830*/  IMAD.MOV.U32 R13, RZ, RZ, R20 ;  /* 0x000000ffff0d7224 */ /* 0x000fe400078e0014 */
[----:B------:R-:W-:Y:S02]  /*3a840*/  IMAD.MOV.U32 R12, RZ, RZ, 0x2 ;  /* 0x00000002ff0c7424 */ /* 0x000fe400078e00ff */
[----:B------:R-:W-:-:S07]  /*3a850*/  IMAD.MOV.U32 R2, RZ, RZ, R14 ;  /* 0x000000ffff027224 */ /* 0x000fce00078e000e */
[----:B------:R-:W-:Y:S05]  /*3a860*/  WARPSYNC.COLLECTIVE R15, `(.L_x_3320) ;  /* 0x000000000f087348 */ /* 0x000fea0003c00000 */
[----:B------:R0:W1:Y:S02]  /*3a870*/  SHFL.IDX P6, R14, R13, R12, R11 ;  /* 0x0000000c0d0e7389 */ /* 0x00006400000c000b */
[----:B01----:R-:W-:Y:S01]  /*3a880*/  ENDCOLLECTIVE ;  /* 0x000000000000791b */ /* 0x003fe20003800000 */
.L_x_3320:
[----:B------:R-:W-:-:S04]  /*3a890*/  IADD3 R2, P1, R36, R2, RZ ;  /* 0x0000000224027210 */ /* 0x000fc80007f3e0ff */
[----:B------:R-:W-:Y:S02]  /*3a8a0*/  IADD3.X R3, RZ, R3, RZ, P1, !PT ;  /* 0x00000003ff037210 */ /* 0x000fe40000ffe4ff */
        /* <DEDUP_REMOVED lines=14> */
.L_x_3321:
[----:B------:R-:W-:Y:S02]  /*3a990*/  IMAD.MOV.U32 R13, RZ, RZ, R20 ;  /* 0x000000ffff0d7224 */ /* 0x000fe400078e0014 */
[----:B------:R-:W-:Y:S01]  /*3a9a0*/  IMAD.MOV.U32 R12, RZ, RZ, 0x3 ;  /* 0x00000003ff0c7424 */ /* 0x000fe200078e00ff */
[----:B------:R-:W-:-:S07]  /*3a9b0*/  MOV R2, R14 ;  /* 0x0000000e00027202 */ /* 0x000fce0000000f00 */
[----:B------:R-:W-:Y:S05]  /*3a9c0*/  WARPSYNC.COLLECTIVE R15, `(.L_x_3322) ;  /* 0x000000000f087348 */ /* 0x000fea0003c00000 */
[----:B------:R0:W1:Y:S02]  /*3a9d0*/  SHFL.IDX P6, R14, R13, R12, R11 ;  /* 0x0000000c0d0e7389 */ /* 0x00006400000c000b */
[----:B01----:R-:W-:Y:S01]  /*3a9e0*/  ENDCOLLECTIVE ;  /* 0x000000000000791b */ /* 0x003fe20003800000 */
.L_x_3322:
[----:B------:R-:W-:-:S05]  /*3a9f0*/  IADD3 R2, P1, R36, R2, RZ ;  /* 0x0000000224027210 */ /* 0x000fca0007f3e0ff */
[----:B------:R-:W-:Y:S01]  /*3aa00*/  IMAD.X R3, RZ, RZ, R3, P1 ;  /* 0x000000ffff037224 */ /* 0x000fe200008e0603 */
[C---:B------:R-:W-:Y:S02]  /*3aa10*/  ISETP.LT.OR P1, PT, R9.reuse, 0x41, P3 ;  /* 0x000000410900780c */ /* 0x040fe40001f21670 */
[----:B------:R-:W-:Y:S02]  /*3aa20*/  MOV R13, R10 ;  /* 0x0000000a000d7202 */ /* 0x000fe40000000f00 */
[----:B------:R0:W5:Y:S09]  /*3aa30*/  LDL.LU R10, [R1+0xc] ;  /* 0x00000c00010a7983 */ /* 0x0001720000300800 */
        /* <DEDUP_REMOVED lines=9> */
.L_x_3323:
[----:B------:R-:W-:Y:S01]  /*3aad0*/  @!PT LDS RZ, [RZ] ;  /* 0x00000000fffff984 */ /* 0x000fe20000000800 */
[----:B------:R-:W-:Y:S01]  /*3aae0*/  @!PT LDS RZ, [RZ] ;  /* 0x00000000fffff984 */ /* 0x000fe20000000800 */
[----:B------:R-:W-:Y:S01]  /*3aaf0*/  @!PT LDS RZ, [RZ] ;  /* 0x00000000fffff984 */ /* 0x000fe20000000800 */
[----:B------:R-:W-:Y:S01]  /*3ab00*/  LDGSTS.E.BYPASS.LTC128B.128 [R4+0x12a00], desc[UR54][R2.64+0x40], !P1 ;  /* 0x12a0004002047fae */ /* 0x000fe2000c901d76 */
[----:B------:R-:W-:-:S13]  /*3ab10*/  ISETP.LT.OR P1, PT, R9, 0x41, P0 ;  /* 0x000000410900780c */ /* 0x000fda0000721670 */
[----:B------:R0:W-:Y:S02]  /*3ab20*/  LDGSTS.E.BYPASS.LTC128B.128 [R4+0x15200], desc[UR54][R2.64+0x80], !P1 ;  /* 0x1520008002047fae */ /* 0x0001e4000c901d76 */
[----:B0-----:R-:W-:-:S05]  /*3ab30*/  IMAD.MOV.U32 R2, RZ, RZ, R14 ;  /* 0x000000ffff027224 */ /* 0x001fca00078e000e */
[----:B------:R-:W-:-:S05]  /*3ab40*/  IADD3 R2, P1, R36, R2, RZ ;  /* 0x0000000224027210 */ /* 0x000fca0007f3e0ff */
[----:B------:R-:W-:Y:S01]  /*3ab50*/  IMAD.X R3, RZ, RZ, R20, P1 ;  /* 0x000000ffff037224 */ /* 0x000fe200008e0614 */
[----:B------:R-:W-:Y:S01]  /*3ab60*/  ISETP.LT.OR P1, PT, R9, 0x61, P3 ;  /* 0x000000610900780c */ /* 0x000fe20001f21670 */
[----:B------:R-:W-:Y:S02]  /*3ab70*/  IMAD.MOV.U32 R13, RZ, RZ, R21 ;  /* 0x000000ffff0d7224 */ /* 0x000fe400078e0015 */
[----:B------:R-:W-:-:S10]  /*3ab80*/  IMAD.MOV.U32 R12, RZ, RZ, RZ ;  /* 0x000000ffff0c7224 */ /* 0x000fd400078e00ff */
[----:B------:R-:W-:Y:S05]  /*3ab90*/  WARPSYNC.COLLECTIVE R15, `(.L_x_3324) ;  /* 0x000000000f087348 */ /* 0x000fea0003c00000 */
[----:B------:R0:W1:Y:S02]  /*3aba0*/  SHFL.IDX P6, R14, R13, R12, R11 ;  /* 0x0000000c0d0e7389 */ /* 0x00006400000c000b */
[----:B01----:R-:W-:Y:S01]  /*3abb0*/  ENDCOLLECTIVE ;  /* 0x000000000000791b */ /* 0x003fe20003800000 */
.L_x_3324:
        /* <DEDUP_REMOVED lines=9> */
[----:B0-----:R-:W-:-:S07]  /*3ac50*/  MOV R3, R14 ;  /* 0x0000000e00037202 */ /* 0x001fce0000000f00 */
[----:B------:R-:W-:Y:S05]  /*3ac60*/  WARPSYNC.COLLECTIVE R15, `(.L_x_3325) ;  /* 0x000000000f087348 */ /* 0x000fea0003c00000 */
[----:B------:R0:W1:Y:S02]  /*3ac70*/  SHFL.IDX P6, R14, R13, R12, R11 ;  /* 0x0000000c0d0e7389 */ /* 0x00006400000c000b */
[----:B01----:R-:W-:Y:S01]  /*3ac80*/  ENDCOLLECTIVE ;  /* 0x000000000000791b */ /* 0x003fe20003800000 */
.L_x_3325:
[C---:B------:R-:W-:Y:S01]  /*3ac90*/  ISETP.GE.AND P6, PT, R9.reuse, 0x81, PT ;  /* 0x000000810900780c */ /* 0x040fe20003fc6270 */
[----:B------:R-:W-:Y:S01]  /*3aca0*/  IMAD.MOV.U32 R2, RZ, RZ, R14 ;  /* 0x000000ffff027224 */ /* 0x000fe200078e000e */
[C---:B------:R-:W-:Y:S02]  /*3acb0*/  ISETP.GE.AND P5, PT, R9.reuse, 0x21, PT ;  /* 0x000000210900780c */ /* 0x040fe40003fa6270 */
[C---:B------:R-:W-:Y:S02]  /*3acc0*/  ISETP.GE.AND P4, PT, R9.reuse, 0x41, PT ;  /* 0x000000410900780c */ /* 0x040fe40003f86270 */
[----:B------:R-:W-:Y:S02]  /*3acd0*/  ISETP.GE.AND P1, PT, R9, 0x61, PT ;  /* 0x000000610900780c */ /* 0x000fe40003f26270 */
[----:B------:R-:W-:-:S05]  /*3ace0*/  LOP3.LUT R10, R10, 0xffffffbf, RZ, 0xc0, !PT ;  /* 0xffffffbf0a0a7812 */ /* 0x000fca00078ec0ff */
[----:B------:R-:W-:-:S05]  /*3acf0*/  @P6 LOP3.LUT R10, R10, 0x40, RZ, 0xfc, !PT ;  /* 0x000000400a0a6812 */ /* 0x000fca00078efcff */
[----:B------:R0:W-:Y:S01]  /*3ad00*/  STL [R1+0xc], R10 ;  /* 0x00000c0a01007387 */ /* 0x0001e20000100800 */
[----:B------:R-:W-:Y:S05]  /*3ad10*/  BRA `(.L_x_3326) ;  /* 0xffffff6000dc7947 */ /* 0x000fea000383ffff */
.L_x_3049:
[----:B---3--:R-:W3:Y:S02]  /*3ad20*/  LDL R2, [R1+0x28] ;  /* 0x0000280001027983 */ /* 0x008ee40000100800 */
[----:B---3--:R3:W4:Y:S02]  /*3ad30*/  SYNCS.PHASECHK.TRANS64.TRYWAIT P0, [R0+URZ+0x33440], R2 ;  /* 0x03344002000075a7 */ /* 0x008724000800017f */
[----:B----4-:R-:W-:Y:S05]  /*3ad40*/  @!P0 NANOSLEEP.SYNCS 0x989680 ;  /* 0x009896800000895d */ /* 0x010fea0003900000 */
[----:B------:R-:W4:Y:S02]  /*3ad50*/  @!P0 SYNCS.PHASECHK.TRANS64 P0, [R0+URZ+0x33440], R2 ;  /* 0x03344002000085a7 */ /* 0x000f24000800007f */
[----:B----4-:R-:W-:Y:S05]  /*3ad60*/  @!P0 BRA `(.L_x_3049) ;  /* 0xfffffffc00ec8947 */ /* 0x010fea000383ffff */
[----:B------:R-:W-:Y:S05]  /*3ad70*/  BRA `(.L_x_3327) ;  /* 0xffffff6400407947 */ /* 0x000fea000383ffff */
.L_x_3050:
[----:B------:R-:W-:Y:S01]  /*3ad80*/  BSSY B0, `(.L_x_3328) ;  /* 0x0000008000007945 */ /* 0x000fe20003800000 */
[----:B------:R-:W-:Y:S01]  /*3ad90*/  IMAD.MOV.U32 R13, RZ, RZ, R6 ;  /* 0x000000ffff0d7224 */ /* 0x000fe200078e0006 */
[----:B------:R-:W-:Y:S01]  /*3ada0*/  MOV R11, 0x1c1f ;  /* 0x00001c1f000b7802 */ /* 0x000fe20000000f00 */
[----:B------:R-:W-:Y:S02]  /*3adb0*/  IMAD.MOV.U32 R12, RZ, RZ, RZ ;  /* 0x000000ffff0c7224 */ /* 0x000fe400078e00ff */
[----:B------:R-:W-:-:S07]  /*3adc0*/  IMAD.MOV.U32 R15, RZ, RZ, -0x1 ;  /* 0xffffffffff0f7424 */ /* 0x000fce00078e00ff */
[----:B--2--5:R-:W-:Y:S05]  /*3add0*/  WARPSYNC.COLLECTIVE R15, `(.L_x_3329) ;  /* 0x000000000f087348 */ /* 0x024fea0003c00000 */
[----:B------:R0:W1:Y:S02]  /*3ade0*/  SHFL.IDX P6, R14, R13, R12, R11 ;  /* 0x0000000c0d0e7389 */ /* 0x00006400000c000b */
[----:B012--5:R-:W-:Y:S01]  /*3adf0*/  ENDCOLLECTIVE ;  /* 0x000000000000791b */ /* 0x027fe20003800000 */
.L_x_3329:
[----:B------:R-:W-:Y:S05]  /*3ae00*/  BSYNC B0 ;  /* 0x0000000000007941 */ /* 0x000fea0003800000 */
.L_x_3328:
[----:B------:R-:W-:Y:S01]  /*3ae10*/  IMAD.MOV.U32 R13, RZ, RZ, R5 ;  /* 0x000000ffff0d7224 */ /* 0x000fe200078e0005 */
[----:B------:R-:W-:Y:S01]  /*3ae20*/  MOV R11, 0x1c1f ;  /* 0x00001c1f000b7802 */ /* 0x000fe20000000f00 */
[----:B------:R-:W-:Y:S01]  /*3ae30*/  IMAD.MOV.U32 R12, RZ, RZ, RZ ;  /* 0x000000ffff0c7224 */ /* 0x000fe200078e00ff */
[----:B------:R-:W0:Y:S01]  /*3ae40*/  LDC R21, c[0x0][0x2f4] ;  /* 0x0000bd00ff157b82 */ /* 0x000e220000000800 */
[----:B------:R-:W-:Y:S01]  /*3ae50*/  IMAD.MOV.U32 R15, RZ, RZ, -0x1 ;  /* 0xffffffffff0f7424 */ /* 0x000fe200078e00ff */
[C---:B------:R-:W-:Y:S01]  /*3ae60*/  LOP3.LUT R25, R36.reuse, 0x40, RZ, 0xfc, !PT ;  /* 0x0000004024197812 */ /* 0x040fe200078efcff */
[----:B------:R-:W-:Y:S01]  /*3ae70*/  IMAD.MOV.U32 R2, RZ, RZ, R14 ;  /* 0x000000ffff027224 */ /* 0x000fe200078e000e */
[----:B------:R-:W-:-:S07]  /*3ae80*/  LOP3.LUT R24, R36, 0x80, RZ, 0xfc, !PT ;  /* 0x0000008024187812 */ /* 0x000fce00078efcff */
[----:B0-----:R-:W-:Y:S05]  /*3ae90*/  WARPSYNC.COLLECTIVE R15, `(.L_x_3330) ;  /* 0x000000000f087348 */ /* 0x001fea0003c00000 */
[----:B------:R1:W2:Y:S02]  /*3aea0*/  SHFL.IDX P6, R14, R13, R12, R11 ;  /* 0x0000000c0d0e7389 */ /* 0x0002a400000c000b */
[----:B012---:R-:W-:Y:S01]  /*3aeb0*/  ENDCOLLECTIVE ;  /* 0x000000000000791b */ /* 0x007fe20003800000 */
.L_x_3330:
[----:B------:R-:W-:Y:S01]  /*3aec0*/  IMAD.MOV.U32 R13, RZ, RZ, R6 ;  /* 0x000000ffff0d7224 */ /* 0x000fe200078e0006 */
[----:B------:R-:W-:Y:S02]  /*3aed0*/  MOV R12, 0x1 ;  /* 0x00000001000c7802 */ /* 0x000fe40000000f00 */
[-C--:B------:R-:W-:Y:S02]  /*3aee0*/  ISETP.GE.AND P3, PT, R25, R21.reuse, PT ;  /* 0x000000151900720c */ /* 0x080fe40003f66270 */
[----:B------:R-:W-:Y:S02]  /*3aef0*/  ISETP.GE.AND P2, PT, R24, R21, PT ;  /* 0x000000151800720c */ /* 0x000fe40003f46270 */
        /* <DEDUP_REMOVED lines=17> */
.L_x_3331:
[----:B------:R-:W-:Y:S02]  /*3b010*/  IMAD.MOV.U32 R13, RZ, RZ, R5 ;  /* 0x000000ffff0d7224 */ /* 0x000fe400078e0005 */
[----:B------:R-:W-:-:S07]  /*3b020*/  IMAD.MOV.U32 R2, RZ, RZ, R14 ;  /* 0x000000ffff027224 */ /* 0x000fce00078e000e */
[----:B------:R-:W-:Y:S05]  /*3b030*/  WARPSYNC.COLLECTIVE R15, `(.L_x_3332) ;  /* 0x000000000f087348 */ /* 0x000fea0003c00000 */
[----:B------:R0:W1:Y:S02]  /*3b040*/  SHFL.IDX P6, R14, R13, R12, R11 ;  /* 0x0000000c0d0e7389 */ /* 0x00006400000c000b */
[----:B01----:R-:W-:Y:S01]  /*3b050*/  ENDCOLLECTIVE ;  /* 0x000000000000791b */ /* 0x003fe20003800000 */
.L_x_3332:
[----:B------:R-:W-:Y:S01]  /*3b060*/  MOV R13, R6 ;  /* 0x00000006000d7202 */ /* 0x000fe20000000f00 */
        /* <DEDUP_REMOVED lines=15> */
.L_x_3333:
        /* <DEDUP_REMOVED lines=11> */
.L_x_3334:
[----:B------:R-:W-:Y:S02]  /*3b210*/  IMAD.MOV.U32 R13, RZ, RZ, R6 ;  /* 0x000000ffff0d7224 */ /* 0x000fe400078e0006 */
[----:B------:R-:W-:Y:S02]  /*3b220*/  IMAD.MOV.U32 R12, RZ, RZ, 0x3 ;  /* 0x00000003ff0c7424 */ /* 0x000fe400078e00ff */
[----:B------:R-:W-:-:S07]  /*3b230*/  IMAD.MOV.U32 R3, RZ, RZ, R14 ;  /* 0x000000ffff037224 */ /* 0x000fce00078e000e */
[----:B------:R-:W-:Y:S05]  /*3b240*/  WARPSYNC.COLLECTIVE R15, `(.L_x_3335) ;  /* 0x000000000f087348 */ /* 0x000fea0003c00000 */
[----:B------:R0:W1:Y:S02]  /*3b250*/  SHFL.IDX P6, R14, R13, R12, R11 ;  /* 0x0000000c0d0e7389 */ /* 0x00006400000c000b */
[----:B01----:R-:W-:Y:S01]  /*3b260*/  ENDCOLLECTIVE ;  /* 0x000000000000791b */ /* 0x003fe20003800000 */
.L_x_3335:
[----:B------:R-:W-:-:S04]  /*3b270*/  @P4 IADD3 R3, P0, R36, R3, RZ ;  /* 0x0000000324034210 */ /* 0x000fc80007f1e0ff */
[----:B------:R-:W-:-:S04]  /*3b280*/  @P4 IADD3.X R2, RZ, R2, RZ, P0, !PT ;  /* 0x00000002ff024210 */ /* 0x000fc800007fe4ff */
[----:B------:R-:W-:Y:S01]  /*3b290*/  @P4 LOP3.LUT R3, R3, R2, RZ, 0x3c, !PT ;  /* 0x0000000203034212 */ /* 0x000fe200078e3cff */
[----:B------:R-:W-:-:S03]  /*3b2a0*/  IMAD.MOV.U32 R13, RZ, RZ, R5 ;  /* 0x000000ffff0d7224 */ /* 0x000fc600078e0005 */
[----:B------:R-:W-:-:S04]  /*3b2b0*/  @P4 LOP3.LUT R2, R3, R2, RZ, 0x3c, !PT ;  /* 0x0000000203024212 */ /* 0x000fc800078e3cff */
[----:B------:R-:W-:Y:S01]  /*3b2c0*/  @P4 LOP3.LUT R3, R3, R2, RZ, 0x3c, !PT ;  /* 0x0000000203034212 */ /* 0x000fe200078e3cff */
[----:B------:R-:W-:-:S04]  /*3b2d0*/  IMAD.MOV.U32 R6, RZ, RZ, R14 ;  /* 0x000000ffff067224 */ /* 0x000fc800078e000e */
[----:B------:R-:W-:Y:S01]  /*3b2e0*/  @!PT LDS RZ, [RZ] ;  /* 0x00000000fffff984 */ /* 0x000fe20000000800 */
[----:B------:R-:W-:Y:S01]  /*3b2f0*/  @!PT LDS RZ, [RZ] ;  /* 0x00000000fffff984 */ /* 0x000fe20000000800 */
[----:B------:R-:W-:Y:S01]  /*3b300*/  @!PT LDS RZ, [RZ] ;  /* 0x00000000fffff984 */ /* 0x000fe20000000800 */
[----:B------:R0:W-:Y:S03]  /*3b310*/  @P4 LDGSTS.E.BYPASS.LTC128B.128 [R4+0x25200], desc[UR54][R2.64], !P5 ;  /* 0x2520000002044fae */ /* 0x0001e6000e901d76 */
[----:B0-----:R-:W-:Y:S05]  /*3b320*/  WARPSYNC.COLLECTIVE R15, `(.L_x_3336) ;  /* 0x000000000f087348 */ /* 0x001fea0003c00000 */
[----:B------:R1:W2:Y:S02]  /*3b330*/  SHFL.IDX P6, R14, R13, R12, R11 ;  /* 0x0000000c0d0e7389 */ /* 0x0002a400000c000b */
[----:B012---:R-:W-:Y:S01]  /*3b340*/  ENDCOLLECTIVE ;  /* 0x000000000000791b */ /* 0x007fe20003800000 */
.L_x_3336:
[----:B------:R-:W-:Y:S01]  /*3b350*/  @!PT LDS RZ, [RZ] ;  /* 0x00000000fffff984 */ /* 0x000fe20000000800 */
[----:B------:R-:W-:Y:S01]  /*3b360*/  @!PT LDS RZ, [RZ] ;  /* 0x00000000fffff984 */ /* 0x000fe20000000800 */
[----:B------:R-:W-:Y:S01]  /*3b370*/  @!PT LDS RZ, [RZ] ;  /* 0x00000000fffff984 */ /* 0x000fe20000000800 */
[----:B------:R0:W-:Y:S04]  /*3b380*/  @P4 LDGSTS.E.BYPASS.LTC128B.128 [R4+0x27a00], desc[UR54][R2.64+0x40], !P3 ;  /* 0x27a0004002044fae */ /* 0x0001e8000d901d76 */
[----:B------:R0:W-:Y:S01]  /*3b390*/  @P4 LDGSTS.E.BYPASS.LTC128B.128 [R4+0x2a200], desc[UR54][R2.64+0x80], !P2 ;  /* 0x2a20008002044fae */ /* 0x0001e2000d101d76 */
[----:B------:R-:W-:Y:S02]  /*3b3a0*/  IMAD.MOV.U32 R13, RZ, RZ, R7 ;  /* 0x000000ffff0d7224 */ /* 0x000fe400078e0007 */
[----:B------:R-:W-:Y:S01]  /*3b3b0*/  IMAD.MOV.U32 R12, RZ, RZ, RZ ;  /* 0x000000ffff0c7224 */ /* 0x000fe200078e00ff */
[----:B------:R-:W-:-:S07]  /*3b3c0*/  MOV R5, R14 ;  /* 0x0000000e00057202 */ /* 0x000fce0000000f00 */
[----:B0-----:R-:W-:Y:S05]  /*3b3d0*/  WARPSYNC.COLLECTIVE R15, `(.L_x_3337) ;  /* 0x000000000f087348 */ /* 0x001fea0003c00000 */
[----:B------:R1:W2:Y:S02]  /*3b3e0*/  SHFL.IDX P6, R14, R13, R12, R11 ;  /* 0x0000000c0d0e7389 */ /* 0x0002a400000c000b */
[----:B012---:R-:W-:Y:S01]  /*3b3f0*/  ENDCOLLECTIVE ;  /* 0x000000000000791b */ /* 0x007fe20003800000 */
.L_x_3337:
[----:B------:R-:W-:-:S05]  /*3b400*/  @P1 IADD3 R2, P0, R36, R5, RZ ;  /* 0x0000000524021210 */ /* 0x000fca0007f1e0ff */
[----:B------:R-:W-:-:S05]  /*3b410*/  @P1 IMAD.X R3, RZ, RZ, R6, P0 ;  /* 0x000000ffff031224 */ /* 0x000fca00000e0606 */
[----:B------:R-:W-:Y:S01]  /*3b420*/  @!PT LDS RZ, [RZ] ;  /* 0x00000000fffff984 */ /* 0x000fe20000000800 */
[----:B------:R-:W-:Y:S01]  /*3b430*/  @!PT LDS RZ, [RZ] ;  /* 0x00000000fffff984 */ /* 0x000fe20000000800 */
[----:B------:R-:W-:Y:S01]  /*3b440*/  @!PT LDS RZ, [RZ] ;  /* 0x00000000fffff984 */ /* 0x000fe20000000800 */
[----:B------:R0:W-:Y:S01]  /*3b450*/  @P1 LDGSTS.E.BYPASS.LTC128B.128 [R4+0x25a00], desc[UR54][R2.64], !P5 ;  /* 0x25a0000002041fae */ /* 0x0001e2000e901d76 */
[----:B------:R-:W-:-:S03]  /*3b460*/  MOV R13, R8 ;  /* 0x00000008000d7202 */ /* 0x000fc60000000f00 */
[----:B------:R0:W-:Y:S04]  /*3b470*/  @P1 LDGSTS.E.BYPASS.LTC128B.128 [R4+0x28200], desc[UR54][R2.64+0x40], !P3 ;  /* 0x2820004002041fae */ /* 0x0001e8000d901d76 */
[----:B------:R0:W-:Y:S01]  /*3b480*/  @P1 LDGSTS.E.BYPASS.LTC128B.128 [R4+0x2aa00], desc[UR54][R2.64+0x80], !P2 ;  /* 0x2aa0008002041fae */ /* 0x0001e2000d101d76 */
[----:B------:R-:W-:-:S07]  /*3b490*/  IMAD.MOV.U32 R7, RZ, RZ, R14 ;  /* 0x000000ffff077224 */ /* 0x000fce00078e000e */
[----:B0-----:R-:W-:Y:S05]  /*3b4a0*/  WARPSYNC.COLLECTIVE R15, `(.L_x_3338) ;  /* 0x000000000f087348 */ /* 0x001fea0003c00000 */
[----:B------:R1:W2:Y:S02]  /*3b4b0*/  SHFL.IDX P6, R14, R13, R12, R11 ;  /* 0x0000000c0d0e7389 */ /* 0x0002a400000c000b */
[----:B012---:R-:W-:Y:S01]  /*3b4c0*/  ENDCOLLECTIVE ;  /* 0x000000000000791b */ /* 0x007fe20003800000 */
.L_x_3338:
[----:B------:R-:W-:Y:S01]  /*3b4d0*/  IMAD.MOV.U32 R2, RZ, RZ, R14 ;  /* 0x000000ffff027224 */ /* 0x000fe200078e000e */
[----:B------:R-:W-:Y:S06]  /*3b4e0*/  BRA `(.L_x_3339) ;  /* 0xffffff6000b07947 */ /* 0x000fec000383ffff */
.L_x_3057:
[----:B------:R-:W-:Y:S01]  /*3b4f0*/  IMAD.MOV.U32 R13, RZ, RZ, R4 ;  /* 0x000000ffff0d7224 */ /* 0x000fe200078e0004 */
[----:B------:R-:W-:Y:S01]  /*3b500*/  MOV R15, 0xffffffff ;  /* 0xffffffff000f7802 */ /* 0x000fe20000000f00 */
[----:B------:R-:W-:Y:S02]  /*3b510*/  IMAD.MOV.U32 R12, RZ, RZ, RZ ;  /* 0x000000ffff0c7224 */ /* 0x000fe400078e00ff */
[----:B------:R-:W-:Y:S02]  /*3b520*/  IMAD.MOV.U32 R11, RZ, RZ, 0x1c1f ;  /* 0x00001c1fff0b7424 */ /* 0x000fe400078e00ff */
[----:B------:R-:W-:Y:S02]  /*3b530*/  IMAD R30, R30, R7, RZ ;  /* 0x000000071e1e7224 */ /* 0x000fe400078e02ff */
[----:B------:R-:W-:-:S07]  /*3b540*/  IMAD R17, R17, 0x80, R9 ;  /* 0x0000008011117824 */ /* 0x000fce00078e0209 */
[----:B-----5:R-:W-:Y:S05]  /*3b550*/  WARPSYNC.COLLECTIVE R15, `(.L_x_3340) ;  /* 0x000000000f087348 */ /* 0x020fea0003c00000 */
[----:B------:R0:W1:Y:S02]  /*3b560*/  SHFL.IDX P6, R14, R13, R12, R11 ;  /* 0x0000000c0d0e7389 */ /* 0x00006400000c000b */
[----:B01---5:R-:W-:Y:S01]  /*3b570*/  ENDCOLLECTIVE ;  /* 0x000000000000791b */ /* 0x023fe20003800000 */
.L_x_3340:
[----:B------:R-:W-:Y:S01]  /*3b580*/  ISETP.GE.AND P1, PT, R17, R30, PT ;  /* 0x0000001e1100720c */ /* 0x000fe20003f26270 */
[----:B------:R-:W-:Y:S02]  /*3b590*/  IMAD.MOV.U32 R13, RZ, RZ, R0 ;  /* 0x000000ffff0d7224 */ /* 0x000fe400078e0000 */
[----:B------:R-:W-:-:S10]  /*3b5a0*/  IMAD.MOV.U32 R2, RZ, RZ, R14 ;  /* 0x000000ffff027224 */ /* 0x000fd400078e000e */
[----:B------:R-:W-:Y:S05]  /*3b5b0*/  WARPSYNC.COLLECTIVE R15, `(.L_x_3341) ;  /* 0x000000000f087348 */ /* 0x000fea0003c00000 */
[----:B------:R0:W1:Y:S02]  /*3b5c0*/  SHFL.IDX P6, R14, R13, R12, R11 ;  /* 0x0000000c0d0e7389 */ /* 0x00006400000c000b */
[----:B01----:R-:W-:Y:S01]  /*3b5d0*/  ENDCOLLECTIVE ;  /* 0x000000000000791b */ /* 0x003fe20003800000 */
.L_x_3341:
[----:B------:R-:W-:Y:S02]  /*3b5e0*/  IMAD.MOV.U32 R13, RZ, RZ, R4 ;  /* 0x000000ffff0d7224 */ /* 0x000fe400078e0004 */
[----:B------:R-:W-:Y:S02]  /*3b5f0*/  IMAD.MOV.U32 R12, RZ, RZ, 0x1 ;  /* 0x00000001ff0c7424 */ /* 0x000fe400078e00ff */
[----:B------:R-:W-:-:S07]  /*3b600*/  IMAD.MOV.U32 R3, RZ, RZ, R14 ;  /* 0x000000ffff037224 */ /* 0x000fce00078e000e */
[----:B------:R-:W-:Y:S05]  /*3b610*/  WARPSYNC.COLLECTIVE R15, `(.L_x_3342) ;  /* 0x000000000f087348 */ /* 0x000fea0003c00000 */
[----:B------:R0:W1:Y:S02]  /*3b620*/  SHFL.IDX P6, R14, R13, R12, R11 ;  /* 0x0000000c0d0e7389 */ /* 0x00006400000c000b */
[----:B01----:R-:W-:Y:S01]  /*3b630*/  ENDCOLLECTIVE ;  /* 0x000000000000791b */ /* 0x003fe20003800000 */
.L_x_3342:
[----:B------:R-:W-:-:S04]  /*3b640*/  @!P1 IADD3 R5, P4, R36, R3, RZ ;  /* 0x0000000324059210 */ /* 0x000fc80007f9e0ff */
[----:B------:R-:W-:Y:S01]  /*3b650*/  @!P1 IADD3.X R3, RZ, R2, RZ, P4, !PT ;  /* 0x00000002ff039210 */ /* 0x000fe200027fe4ff */
[----:B------:R-:W-:Y:S02]  /*3b660*/  @!P1 IMAD.MOV.U32 R2, RZ, RZ, R5 ;  /* 0x000000ffff029224 */ /* 0x000fe400078e0005 */
[----:B------:R-:W-:-:S03]  /*3b670*/  VIADD R5, R17, 0x20 ;  /* 0x0000002011057836 */ /* 0x000fc60000000000 */
[----:B------:R-:W-:Y:S01]  /*3b680*/  @!PT LDS RZ, [RZ] ;  /* 0x00000000fffff984 */ /* 0x000fe20000000800 */
[----:B------:R-:W-:Y:S01]  /*3b690*/  @!PT LDS RZ, [RZ] ;  /* 0x00000000fffff984 */ /* 0x000fe20000000800 */
[----:B------:R-:W-:Y:S01]  /*3b6a0*/  @!PT LDS RZ, [RZ] ;  /* 0x00000000fffff984 */ /* 0x000fe20000000800 */
[----:B------:R-:W-:Y:S01]  /*3b6b0*/  @!P1 LDGSTS.E.BYPASS.LTC128B.128 [R8+0x1e200], desc[UR54][R2.64], !P3 ;  /* 0x1e20000002089fae */ /* 0x000fe2000d901d76 */
[----:B------:R-:W-:-:S03]  /*3b6c0*/  IMAD.MOV.U32 R13, RZ, RZ, R0 ;  /* 0x000000ffff0d7224 */ /* 0x000fc600078e0000 */
[----:B------:R-:W-:Y:S04]  /*3b6d0*/  @!P1 LDGSTS.E.BYPASS.LTC128B.128 [R8+0x20200], desc[UR54][R2.64+0x40], !P2 ;  /* 0x2020004002089fae */ /* 0x000fe8000d101d76 */
[----:B------:R0:W-:Y:S01]  /*3b6e0*/  @!P1 LDGSTS.E.BYPASS.LTC128B.128 [R8+0x22200], desc[UR54][R2.64+0x80], !P0 ;  /* 0x2220008002089fae */ /* 0x0001e2000c101d76 */
[----:B------:R-:W-:Y:S02]  /*3b6f0*/  ISETP.GE.AND P1, PT, R5, R30, PT ;  /* 0x0000001e0500720c */ /* 0x000fe40003f26270 */
[----:B0-----:R-:W-:-:S11]  /*3b700*/  MOV R2, R14 ;  /* 0x0000000e00027202 */ /* 0x001fd60000000f00 */
[----:B------:R-:W-:Y:S05]  /*3b710*/  WARPSYNC.COLLECTIVE R15, `(.L_x_3343) ;  /* 0x000000000f087348 */ /* 0x000fea0003c00000 */
[----:B------:R0:W1:Y:S02]  /*3b720*/  SHFL.IDX P6, R14, R13, R12, R11 ;  /* 0x0000000c0d0e7389 */ /* 0x00006400000c000b */
[----:B01----:R-:W-:Y:S01]  /*3b730*/  ENDCOLLECTIVE ;  /* 0x000000000000791b */ /* 0x003fe20003800000 */
.L_x_3343:
[----:B------:R-:W-:Y:S02]  /*3b740*/  IMAD.MOV.U32 R13, RZ, RZ, R4 ;  /* 0x000000ffff0d7224 */ /* 0x000fe400078e0004 */
[----:B------:R-:W-:Y:S01]  /*3b750*/  IMAD.MOV.U32 R12, RZ, RZ, 0x2 ;  /* 0x00000002ff0c7424 */ /* 0x000fe200078e00ff */
[----:B------:R-:W-:-:S13]  /*3b760*/  @!P1 IADD3 R5, P4, R36, R14, RZ ;  /* 0x0000000e24059210 */ /* 0x000fda0007f9e0ff */
[----:B------:R-:W-:Y:S05]  /*3b770*/  WARPSYNC.COLLECTIVE R15, `(.L_x_3344) ;  /* 0x000000000f087348 */ /* 0x000fea0003c00000 */
[----:B------:R0:W1:Y:S02]  /*3b780*/  SHFL.IDX P6, R14, R13, R12, R11 ;  /* 0x0000000c0d0e7389 */ /* 0x00006400000c000b */
[----:B01----:R-:W-:Y:S01]  /*3b790*/  ENDCOLLECTIVE ;  /* 0x000000000000791b */ /* 0x003fe20003800000 */
.L_x_3344:
[----:B------:R-:W-:Y:S02]  /*3b7a0*/  @!P1 IMAD.X R6, RZ, RZ, R2, P4 ;  /* 0x000000ffff069224 */ /* 0x000fe400020e0602 */
[----:B------:R-:W-:Y:S01]  /*3b7b0*/  @!P1 IMAD.MOV.U32 R2, RZ, RZ, R5 ;  /* 0x000000ffff029224 */ /* 0x000fe200078e0005 */
[----:B------:R-:W-:Y:S01]  /*3b7c0*/  IADD3 R5, R17, 0x40, RZ ;  /* 0x0000004011057810 */ /* 0x000fe20007ffe0ff */
        /* <DEDUP_REMOVED lines=13> */
.L_x_3345:
[----:B------:R-:W-:Y:S02]  /*3b8a0*/  IMAD.MOV.U32 R13, RZ, RZ, R4 ;  /* 0x000000ffff0d7224 */ /* 0x000fe400078e0004 */
[----:B------:R-:W-:Y:S01]  /*3b8b0*/  IMAD.MOV.U32 R12, RZ, RZ, 0x3 ;  /* 0x00000003ff0c7424 */ /* 0x000fe200078e00ff */
[----:B------:R-:W-:-:S13]  /*3b8c0*/  @!P1 IADD3 R5, P4, R36, R14, RZ ;  /* 0x0000000e24059210 */ /* 0x000fda0007f9e0ff */
[----:B------:R-:W-:Y:S05]  /*3b8d0*/  WARPSYNC.COLLECTIVE R15, `(.L_x_3346) ;  /* 0x000000000f087348 */ /* 0x000fea0003c00000 */
[----:B------:R0:W1:Y:S02]  /*3b8e0*/  SHFL.IDX P6, R14, R13, R12, R11 ;  /* 0x0000000c0d0e7389 */ /* 0x00006400000c000b */
[----:B01----:R-:W-:Y:S01]  /*3b8f0*/  ENDCOLLECTIVE ;  /* 0x000000000000791b */ /* 0x003fe20003800000 */
.L_x_3346:
[----:B------:R-:W-:Y:S01]  /*3b900*/  @!P1 IADD3.X R6, RZ, R2, RZ, P4, !PT ;  /* 0x00000002ff069210 */ /* 0x000fe200027fe4ff */
[----:B------:R-:W-:-:S04]  /*3b910*/  @!P1 IMAD.MOV.U32 R2, RZ, RZ, R5 ;  /* 0x000000ffff029224 */ /* 0x000fc800078e0005 */
        /* <DEDUP_REMOVED lines=8> */
[----:B------:R-:W-:-:S07]  /*3b9a0*/  MOV R4, R14 ;  /* 0x0000000e00047202 */ /* 0x000fce0000000f00 */
[----:B0-----:R-:W-:Y:S05]  /*3b9b0*/  WARPSYNC.COLLECTIVE R15, `(.L_x_3347) ;  /* 0x000000000f087348 */ /* 0x001fea0003c00000 */
[----:B------:R1:W2:Y:S02]  /*3b9c0*/  SHFL.IDX P6, R14, R13, R12, R11 ;  /* 0x0000000c0d0e7389 */ /* 0x0002a400000c000b */
[----:B012---:R-:W-:Y:S01]  /*3b9d0*/  ENDCOLLECTIVE ;  /* 0x000000000000791b */ /* 0x007fe20003800000 */
.L_x_3347:
[----:B------:R-:W-:Y:S05]  /*3b9e0*/  BRA `(.L_x_3348) ;  /* 0xffffff6400d47947 */ /* 0x000fea000383ffff */
.L_x_3062:
[----:B0-----:R0:W1:Y:S02]  /*3b9f0*/  SYNCS.PHASECHK.TRANS64.TRYWAIT P0, [R22+URZ+0x33420], R3 ;  /* 0x03342003160075a7 */ /* 0x001064000800017f */
[----:B-1----:R-:W-:Y:S05]  /*3ba00*/  @!P0 NANOSLEEP.SYNCS 0x989680 ;  /* 0x009896800000895d */ /* 0x002fea0003900000 */
[----:B------:R-:W1:Y:S02]  /*3ba10*/  @!P0 SYNCS.PHASECHK.TRANS64 P0, [R22+URZ+0x33420], R3 ;  /* 0x03342003160085a7 */ /* 0x000e64000800007f */
[----:B-1----:R-:W-:Y:S05]  /*3ba20*/  @!P0 BRA `(.L_x_3062) ;  /* 0xfffffffc00f08947 */ /* 0x002fea000383ffff */
[----:B------:R-:W-:Y:S05]  /*3ba30*/  BRA `(.L_x_3349) ;  /* 0xffffff6800487947 */ /* 0x000fea000383ffff */
.L_x_3066:
[----:B0-----:R0:W1:Y:S02]  /*3ba40*/  SYNCS.PHASECHK.TRANS64.TRYWAIT P0, [R4+URZ+0x33480], R28 ;  /* 0x0334801c040075a7 */ /* 0x001064000800017f */
[----:B-1----:R-:W-:Y:S05]  /*3ba50*/  @!P0 NANOSLEEP.SYNCS 0x989680 ;  /* 0x009896800000895d */ /* 0x002fea0003900000 */
[----:B------:R-:W1:Y:S02]  /*3ba60*/  @!P0 SYNCS.PHASECHK.TRANS64 P0, [R4+URZ+0x33480], R28 ;  /* 0x0334801c040085a7 */ /* 0x000e64000800007f */
[----:B-1----:R-:W-:Y:S05]  /*3ba70*/  @!P0 BRA `(.L_x_3066) ;  /* 0xfffffffc00f08947 */ /* 0x002fea000383ffff */
[----:B------:R-:W-:Y:S05]  /*3ba80*/  BRA `(.L_x_3350) ;  /* 0xffffff6c00687947 */ /* 0x000fea000383ffff */
.L_x_3067:
[----:B------:R-:W-:Y:S01]  /*3ba90*/  BSSY B0, `(.L_x_3351) ;  /* 0x0000008000007945 */ /* 0x000fe20003800000 */
[----:B------:R-:W-:Y:S01]  /*3baa0*/  IMAD.MOV.U32 R13, RZ, RZ, R21 ;  /* 0x000000ffff0d7224 */ /* 0x000fe200078e0015 */
[----:B------:R-:W-:Y:S01]  /*3bab0*/  MOV R15, 0xffffffff ;  /* 0xffffffff000f7802 */ /* 0x000fe20000000f00 */
[----:B------:R-:W-:Y:S02]  /*3bac0*/  IMAD.MOV.U32 R12, RZ, RZ, RZ ;  /* 0x000000ffff0c7224 */ /* 0x000fe400078e00ff */
[----:B------:R-:W-:-:S07]  /*3bad0*/  IMAD.MOV.U32 R11, RZ, RZ, 0x1c1f ;  /* 0x00001c1fff0b7424 */ /* 0x000fce00078e00ff */
[----:B0-----:R-:W-:Y:S05]  /*3bae0*/  WARPSYNC.COLLECTIVE R15, `(.L_x_3352) ;  /* 0x000000000f087348 */ /* 0x001fea0003c00000 */
[----:B------:R1:W2:Y:S02]  /*3baf0*/  SHFL.IDX P6, R14, R13, R12, R11 ;  /* 0x0000000c0d0e7389 */ /* 0x0002a400000c000b */
[----:B012---:R-:W-:Y:S01]  /*3bb00*/  ENDCOLLECTIVE ;  /* 0x000000000000791b */ /* 0x007fe20003800000 */
.L_x_3352:
[----:B------:R-:W-:Y:S05]  /*3bb10*/  BSYNC B0 ;  /* 0x0000000000007941 */ /* 0x000fea0003800000 */
.L_x_3351:
        /* <DEDUP_REMOVED lines=8> */
.L_x_3353:
[----:B------:R-:W-:Y:S01]  /*3bba0*/  IMAD.MOV.U32 R13, RZ, RZ, R21 ;  /* 0x000000ffff0d7224 */ /* 0x000fe200078e0015 */
[----:B------:R-:W-:Y:S01]  /*3bbb0*/  MOV R12, 0x1 ;  /* 0x00000001000c7802 */ /* 0x000fe20000000f00 */
[----:B------:R-:W-:-:S07]  /*3bbc0*/  IMAD.MOV.U32 R2, RZ, RZ, R14 ;  /* 0x000000ffff027224 */ /* 0x000fce00078e000e */
[----:B------:R-:W-:Y:S05]  /*3bbd0*/  WARPSYNC.COLLECTIVE R15, `(.L_x_3354) ;  /* 0x000000000f087348 */ /* 0x000fea0003c00000 */
[----:B------:R0:W1:Y:S02]  /*3bbe0*/  SHFL.IDX P6, R14, R13, R12, R11 ;  /* 0x0000000c0d0e7389 */ /* 0x00006400000c000b */
[----:B01----:R-:W-:Y:S01]  /*3bbf0*/  ENDCOLLECTIVE ;  /* 0x000000000000791b */ /* 0x003fe20003800000 */
.L_x_3354:
        /* <DEDUP_REMOVED lines=14> */
.L_x_3355:
[----:B------:R-:W-:Y:S01]  /*3bce0*/  MOV R13, R21 ;  /* 0x00000015000d7202 */ /* 0x000fe20000000f00 */
[----:B------:R-:W-:Y:S02]  /*3bcf0*/  IMAD.MOV.U32 R12, RZ, RZ, 0x2 ;  /* 0x00000002ff0c7424 */ /* 0x000fe400078e00ff */
[----:B------:R-:W-:-:S07]  /*3bd00*/  IMAD.MOV.U32 R2, RZ, RZ, R14 ;  /* 0x000000ffff027224 */ /* 0x000fce00078e000e */
[----:B------:R-:W-:Y:S05]  /*3bd10*/  WARPSYNC.COLLECTIVE R15, `(.L_x_3356) ;  /* 0x000000000f087348 */ /* 0x000fea0003c00000 */
[----:B------:R0:W1:Y:S02]  /*3bd20*/  SHFL.IDX P6, R14, R13, R12, R11 ;  /* 0x0000000c0d0e7389 */ /* 0x00006400000c000b */
[----:B01----:R-:W-:Y:S01]  /*3bd30*/  ENDCOLLECTIVE ;  /* 0x000000000000791b */ /* 0x003fe20003800000 */
.L_x_3356:
        /* <DEDUP_REMOVED lines=13> */
.L_x_3357:
[----:B------:R-:W-:Y:S02]  /*3be10*/  IMAD.MOV.U32 R13, RZ, RZ, R21 ;  /* 0x000000ffff0d7224 */ /* 0x000fe400078e0015 */
[----:B------:R-:W-:Y:S02]  /*3be20*/  IMAD.MOV.U32 R12, RZ, RZ, 0x3 ;  /* 0x00000003ff0c7424 */ /* 0x000fe400078e00ff */
[----:B------:R-:W-:-:S07]  /*3be30*/  IMAD.MOV.U32 R2, RZ, RZ, R14 ;  /* 0x000000ffff027224 */ /* 0x000fce00078e000e */
[----:B------:R-:W-:Y:S05]  /*3be40*/  WARPSYNC.COLLECTIVE R15, `(.L_x_3358) ;  /* 0x000000000f087348 */ /* 0x000fea0003c00000 */
[----:B------:R0:W1:Y:S02]  /*3be50*/  SHFL.IDX P6, R14, R13, R12, R11 ;  /* 0x0000000c0d0e7389 */ /* 0x00006400000c000b */
[----:B01----:R-:W-:Y:S01]  /*3be60*/  ENDCOLLECTIVE ;  /* 0x000000000000791b */ /* 0x003fe20003800000 */
.L_x_3358:
        /* <DEDUP_REMOVED lines=13> */
.L_x_3359:
[----:B------:R-:W-:Y:S02]  /*3bf40*/  IMAD.MOV.U32 R13, RZ, RZ, R23 ;  /* 0x000000ffff0d7224 */ /* 0x000fe400078e0017 */
[----:B------:R-:W-:Y:S01]  /*3bf50*/  IMAD.MOV.U32 R12, RZ, RZ, RZ ;  /* 0x000000ffff0c7224 */ /* 0x000fe200078e00ff */
[----:B------:R-:W-:-:S07]  /*3bf60*/  MOV R2, R14 ;  /* 0x0000000e00027202 */ /* 0x000fce0000000f00 */
[----:B------:R-:W-:Y:S05]  /*3bf70*/  WARPSYNC.COLLECTIVE R15, `(.L_x_3360) ;  /* 0x000000000f087348 */ /* 0x000fea0003c00000 */
[----:B------:R0:W1:Y:S02]  /*3bf80*/  SHFL.IDX P6, R14, R13, R12, R11 ;  /* 0x0000000c0d0e7389 */ /* 0x00006400000c000b */
[----:B01----:R-:W-:Y:S01]  /*3bf90*/  ENDCOLLECTIVE ;  /* 0x000000000000791b */ /* 0x003fe20003800000 */
.L_x_3360:
        /* <DEDUP_REMOVED lines=13> */
.L_x_3361:
[----:B------:R-:W-:Y:S01]  /*3c070*/  IMAD.MOV.U32 R2, RZ, RZ, R14 ;  /* 0x000000ffff027224 */ /* 0x000fe200078e000e */
[----:B------:R-:W-:Y:S06]  /*3c080*/  BRA `(.L_x_3362) ;  /* 0xffffff6c00087947 */ /* 0x000fec000383ffff */
.L_x_3072:
[----:B---3--:R3:W4:Y:S02]  /*3c090*/  SYNCS.PHASECHK.TRANS64.TRYWAIT P0, [R4+URZ+0x33440], R28 ;  /* 0x0334401c040075a7 */ /* 0x008724000800017f */
[----:B----4-:R-:W-:Y:S05]  /*3c0a0*/  @!P0 NANOSLEEP.SYNCS 0x989680 ;  /* 0x009896800000895d */ /* 0x010fea0003900000 */
[----:B------:R-:W4:Y:S02]  /*3c0b0*/  @!P0 SYNCS.PHASECHK.TRANS64 P0, [R4+URZ+0x33440], R28 ;  /* 0x0334401c040085a7 */ /* 0x000f24000800007f */
[----:B----4-:R-:W-:Y:S05]  /*3c0c0*/  @!P0 BRA `(.L_x_3072) ;  /* 0xfffffffc00f08947 */ /* 0x010fea000383ffff */
[----:B------:R-:W-:Y:S05]  /*3c0d0*/  BRA `(.L_x_3363) ;  /* 0xffffff6c00607947 */ /* 0x000fea000383ffff */
.L_x_3073:
[----:B------:R-:W-:Y:S01]  /*3c0e0*/  BSSY B0, `(.L_x_3364) ;  /* 0x0000008000007945 */ /* 0x000fe20003800000 */
[----:B------:R-:W-:Y:S01]  /*3c0f0*/  IMAD.MOV.U32 R13, RZ, RZ, R8 ;  /* 0x000000ffff0d7224 */ /* 0x000fe200078e0008 */
[----:B------:R-:W-:Y:S01]  /*3c100*/  MOV R15, 0xffffffff ;  /* 0xffffffff000f7802 */ /* 0x000fe20000000f00 */
[----:B------:R-:W-:Y:S02]  /*3c110*/  IMAD.MOV.U32 R12, RZ, RZ, RZ ;  /* 0x000000ffff0c7224 */ /* 0x000fe400078e00ff */
[----:B------:R-:W-:-:S07]  /*3c120*/  IMAD.MOV.U32 R11, RZ, RZ, 0x1c1f ;  /* 0x00001c1fff0b7424 */ /* 0x000fce00078e00ff */
[----:B0-23--:R-:W-:Y:S05]  /*3c130*/  WARPSYNC.COLLECTIVE R15, `(.L_x_3365) ;  /* 0x000000000f087348 */ /* 0x00dfea0003c00000 */
[----:B------:R1:W4:Y:S02]  /*3c140*/  SHFL.IDX P6, R14, R13, R12, R11 ;  /* 0x0000000c0d0e7389 */ /* 0x00032400000c000b */
[----:B01234-:R-:W-:Y:S01]  /*3c150*/  ENDCOLLECTIVE ;  /* 0x000000000000791b */ /* 0x01ffe20003800000 */
.L_x_3365:
[----:B------:R-:W-:Y:S05]  /*3c160*/  BSYNC B0 ;  /* 0x0000000000007941 */ /* 0x000fea0003800000 */
.L_x_3364:
        /* <DEDUP_REMOVED lines=8> */
.L_x_3366:
[----:B------:R-:W-:Y:S02]  /*3c1f0*/  IMAD.MOV.U32 R13, RZ, RZ, R8 ;  /* 0x000000ffff0d7224 */ /* 0x000fe400078e0008 */
[----:B------:R-:W-:Y:S02]  /*3c200*/  IMAD.MOV.U32 R12, RZ, RZ, 0x1 ;  /* 0x00000001ff0c7424 */ /* 0x000fe400078e00ff */
[----:B------:R-:W-:-:S07]  /*3c210*/  IMAD.MOV.U32 R2, RZ, RZ, R14 ;  /* 0x000000ffff027224 */ /* 0x000fce00078e000e */
[----:B------:R-:W-:Y:S05]  /*3c220*/  WARPSYNC.COLLECTIVE R15, `(.L_x_3367) ;  /* 0x000000000f087348 */ /* 0x000fea0003c00000 */
[----:B------:R0:W1:Y:S02]  /*3c230*/  SHFL.IDX P6, R14, R13, R12, R11 ;  /* 0x0000000c0d0e7389 */ /* 0x00006400000c000b */
[----:B01----:R-:W-:Y:S01]  /*3c240*/  ENDCOLLECTIVE ;  /* 0x000000000000791b */ /* 0x003fe20003800000 */
.L_x_3367:
        /* <DEDUP_REMOVED lines=9> */
[----:B0-----:R-:W-:-:S07]  /*3c2e0*/  MOV R3, R14 ;  /* 0x0000000e00037202 */ /* 0x001fce0000000f00 */
[----:B------:R-:W-:Y:S05]  /*3c2f0*/  WARPSYNC.COLLECTIVE R15, `(.L_x_3368) ;  /* 0x000000000f087348 */ /* 0x000fea0003c00000 */
[----:B------:R0:W1:Y:S02]  /*3c300*/  SHFL.IDX P6, R14, R13, R12, R11 ;  /* 0x0000000c0d0e7389 */ /* 0x00006400000c000b */
[----:B01----:R-:W-:Y:S01]  /*3c310*/  ENDCOLLECTIVE ;  /* 0x000000000000791b */ /* 0x003fe20003800000 */
.L_x_3368:
[----:B------:R-:W-:Y:S01]  /*3c320*/  IMAD.MOV.U32 R13, RZ, RZ, R8 ;  /* 0x000000ffff0d7224 */ /* 0x000fe200078e0008 */
[----:B------:R-:W-:Y:S01]  /*3c330*/  MOV R12, 0x2 ;  /* 0x00000002000c7802 */ /* 0x000fe20000000f00 */
[----:B------:R-:W-:-:S07]  /*3c340*/  IMAD.MOV.U32 R2, RZ, RZ, R14 ;  /* 0x000000ffff027224 */ /* 0x000fce00078e000e */
[----:B------:R-:W-:Y:S05]  /*3c350*/  WARPSYNC.COLLECTIVE R15, `(.L_x_3369) ;  /* 0x000000000f087348 */ /* 0x000fea0003c00000 */
[----:B------:R0:W1:Y:S02]  /*3c360*/  SHFL.IDX P6, R14, R13, R12, R11 ;  /* 0x0000000c0d0e7389 */ /* 0x00006400000c000b */
[----:B01----:R-:W-:Y:S01]  /*3c370*/  ENDCOLLECTIVE ;  /* 0x000000000000791b */ /* 0x003fe20003800000 */
.L_x_3369:
        /* <DEDUP_REMOVED lines=13> */
.L_x_3370:
[----:B------:R-:W-:Y:S01]  /*3c450*/  MOV R13, R8 ;  /* 0x00000008000d7202 */ /* 0x000fe20000000f00 */
[----:B------:R-:W-:Y:S02]  /*3c460*/  IMAD.MOV.U32 R12, RZ, RZ, 0x3 ;  /* 0x00000003ff0c7424 */ /* 0x000fe400078e00ff */
[----:B------:R-:W-:-:S07]  /*3c470*/  IMAD.MOV.U32 R2, RZ, RZ, R14 ;  /* 0x000000ffff027224 */ /* 0x000fce00078e000e */
[----:B------:R-:W-:Y:S05]  /*3c480*/  WARPSYNC.COLLECTIVE R15, `(.L_x_3371) ;  /* 0x000000000f087348 */ /* 0x000fea0003c00000 */
[----:B------:R0:W1:Y:S02]  /*3c490*/  SHFL.IDX P6, R14, R13, R12, R11 ;  /* 0x0000000c0d0e7389 */ /* 0x00006400000c000b */
[----:B01----:R-:W-:Y:S01]  /*3c4a0*/  ENDCOLLECTIVE ;  /* 0x000000000000791b */ /* 0x003fe20003800000 */
.L_x_3371:
        /* <DEDUP_REMOVED lines=13> */
.L_x_3372:
[----:B------:R-:W-:Y:S02]  /*3c580*/  IMAD.MOV.U32 R13, RZ, RZ, R7 ;  /* 0x000000ffff0d7224 */ /* 0x000fe400078e0007 */
[----:B------:R-:W-:Y:S02]  /*3c590*/  IMAD.MOV.U32 R12, RZ, RZ, RZ ;  /* 0x000000ffff0c7224 */ /* 0x000fe400078e00ff */
[----:B------:R-:W-:-:S07]  /*3c5a0*/  IMAD.MOV.U32 R2, RZ, RZ, R14 ;  /* 0x000000ffff027224 */ /* 0x000fce00078e000e */
[----:B------:R-:W-:Y:S05]  /*3c5b0*/  WARPSYNC.COLLECTIVE R15, `(.L_x_3373) ;  /* 0x000000000f087348 */ /* 0x000fea0003c00000 */
[----:B------:R0:W1:Y:S02]  /*3c5c0*/  SHFL.IDX P6, R14, R13, R12, R11 ;  /* 0x0000000c0d0e7389 */ /* 0x00006400000c000b */
[----:B01----:R-:W-:Y:S01]  /*3c5d0*/  ENDCOLLECTIVE ;  /* 0x000000000000791b */ /* 0x003fe20003800000 */
.L_x_3373:
        /* <DEDUP_REMOVED lines=13> */
.L_x_3374:
[----:B------:R-:W-:Y:S05]  /*3c6b0*/  BRA `(.L_x_3375) ;  /* 0xffffff6800f47947 */ /* 0x000fea000383ffff */
.L_x_3078:
[----:B-1----:R1:W4:Y:S02]  /*3c6c0*/  SYNCS.PHASECHK.TRANS64.TRYWAIT P2, [R0+URZ+0x33470], R3 ;  /* 0x03347003000075a7 */ /* 0x002324000804017f */
[----:B----4-:R-:W-:Y:S05]  /*3c6d0*/  @!P2 NANOSLEEP.SYNCS 0x989680 ;  /* 0x009896800000a95d */ /* 0x010fea0003900000 */
[----:B------:R-:W4:Y:S02]  /*3c6e0*/  @!P2 SYNCS.PHASECHK.TRANS64 P2, [R0+URZ+0x33470], R3 ;  /* 0x033470030000a5a7 */ /* 0x000f24000804007f */
[----:B----4-:R-:W-:Y:S05]  /*3c6f0*/  @!P2 BRA `(.L_x_3078) ;  /* 0xfffffffc00f0a947 */ /* 0x010fea000383ffff */
[----:B------:R-:W-:Y:S05]  /*3c700*/  BRA `(.L_x_3376) ;  /* 0xffffff6c00607947 */ /* 0x000fea000383ffff */
.L_x_3080:
[----:B-1----:R1:W4:Y:S02]  /*3c710*/  SYNCS.PHASECHK.TRANS64.TRYWAIT P2, [R0+URZ+0x33460], R5 ;  /* 0x03346005000075a7 */ /* 0x002324000804017f */
[----:B----4-:R-:W-:Y:S05]  /*3c720*/  @!P2 NANOSLEEP.SYNCS 0x989680 ;  /* 0x009896800000a95d */ /* 0x010fea0003900000 */
[----:B------:R-:W4:Y:S02]  /*3c730*/  @!P2 SYNCS.PHASECHK.TRANS64 P2, [R0+URZ+0x33460], R5 ;  /* 0x033460050000a5a7 */ /* 0x000f24000804007f */
[----:B----4-:R-:W-:Y:S05]  /*3c740*/  @!P2 BRA `(.L_x_3080) ;  /* 0xfffffffc00f0a947 */ /* 0x010fea000383ffff */
[----:B------:R-:W-:Y:S05]  /*3c750*/  BRA `(.L_x_3377) ;  /* 0xffffff6c00707947 */ /* 0x000fea000383ffff */
.L_x_3088:
[----:B0-----:R0:W1:Y:S02]  /*3c760*/  SYNCS.PHASECHK.TRANS64.TRYWAIT P1, [R3+URZ+0x33470], R0 ;  /* 0x03347000030075a7 */ /* 0x001064000802017f */
[----:B-1----:R-:W-:Y:S05]  /*3c770*/  @!P1 NANOSLEEP.SYNCS 0x989680 ;  /* 0x009896800000995d */ /* 0x002fea0003900000 */
[----:B------:R-:W1:Y:S02]  /*3c780*/  @!P1 SYNCS.PHASECHK.TRANS64 P1, [R3+URZ+0x33470], R0 ;  /* 0x03347000030095a7 */ /* 0x000e64000802007f */
[----:B-1----:R-:W-:Y:S05]  /*3c790*/  @!P1 BRA `(.L_x_3088) ;  /* 0xfffffffc00f09947 */ /* 0x002fea000383ffff */
[----:B------:R-:W-:Y:S05]  /*3c7a0*/  BRA `(.L_x_3378) ;  /* 0xffffff7400a47947 */ /* 0x000fea000383ffff */
.L_x_3090:
[----:B0-----:R0:W1:Y:S02]  /*3c7b0*/  SYNCS.PHASECHK.TRANS64.TRYWAIT P1, [R3+URZ+0x33460], R0 ;  /* 0x03346000030075a7 */ /* 0x001064000802017f */
[----:B-1----:R-:W-:Y:S05]  /*3c7c0*/  @!P1 NANOSLEEP.SYNCS 0x989680 ;  /* 0x009896800000995d */ /* 0x002fea0003900000 */
[----:B------:R-:W1:Y:S02]  /*3c7d0*/  @!P1 SYNCS.PHASECHK.TRANS64 P1, [R3+URZ+0x33460], R0 ;  /* 0x03346000030095a7 */ /* 0x000e64000802007f */
[----:B-1----:R-:W-:Y:S05]  /*3c7e0*/  @!P1 BRA `(.L_x_3090) ;  /* 0xfffffffc00f09947 */ /* 0x002fea000383ffff */
[----:B------:R-:W-:Y:S05]  /*3c7f0*/  BRA `(.L_x_3379) ;  /* 0xffffff7400b07947 */ /* 0x000fea000383ffff */
.L_x_3095:
[----:B------:R-:W-:Y:S01]  /*3c800*/  BSSY B0, `(.L_x_3380) ;  /* 0x0000008000007945 */ /* 0x000fe20003800000 */
[----:B------:R-:W-:Y:S01]  /*3c810*/  MOV R13, R16 ;  /* 0x00000010000d7202 */ /* 0x000fe20000000f00 */
[----:B------:R-:W-:Y:S02]  /*3c820*/  IMAD.MOV.U32 R12, RZ, RZ, RZ ;  /* 0x000000ffff0c7224 */ /* 0x000fe400078e00ff */
[----:B------:R-:W-:Y:S02]  /*3c830*/  IMAD.MOV.U32 R11, RZ, RZ, 0x1f ;  /* 0x0000001fff0b7424 */ /* 0x000fe400078e00ff */
[----:B------:R-:W-:-:S07]  /*3c840*/  IMAD.MOV.U32 R15, RZ, RZ, -0x1 ;  /* 0xffffffffff0f7424 */ /* 0x000fce00078e00ff */
[----:B-1----:R-:W-:Y:S05]  /*3c850*/  WARPSYNC.COLLECTIVE R15, `(.L_x_3381) ;  /* 0x000000000f087348 */ /* 0x002fea0003c00000 */
[----:B------:R0:W2:Y:S02]  /*3c860*/  SHFL.IDX P6, R14, R13, R12, R11 ;  /* 0x0000000c0d0e7389 */ /* 0x0000a400000c000b */
[----:B012---:R-:W-:Y:S01]  /*3c870*/  ENDCOLLECTIVE ;  /* 0x000000000000791b */ /* 0x007fe20003800000 */
.L_x_3381:
[----:B------:R-:W-:Y:S05]  /*3c880*/  BSYNC B0 ;  /* 0x0000000000007941 */ /* 0x000fea0003800000 */
.L_x_3380:
[----:B------:R-:W-:Y:S01]  /*3c890*/  MOV R13, R16 ;  /* 0x00000010000d7202 */ /* 0x000fe20000000f00 */
[----:B------:R-:W-:Y:S01]  /*3c8a0*/  IMAD.MOV.U32 R12, RZ, RZ, 0x1 ;  /* 0x00000001ff0c7424 */ /* 0x000fe200078e00ff */
[----:B------:R-:W-:Y:S01]  /*3c8b0*/  IADD3 R9, R19, R8, RZ ;  /* 0x0000000813097210 */ /* 0x000fe20007ffe0ff */
[----:B------:R-:W-:Y:S02]  /*3c8c0*/  IMAD.MOV.U32 R11, RZ, RZ, 0x1f ;  /* 0x0000001fff0b7424 */ /* 0x000fe400078e00ff */
[----:B------:R-:W-:Y:S02]  /*3c8d0*/  IMAD.MOV.U32 R15, RZ, RZ, -0x1 ;  /* 0xffffffffff0f7424 */ /* 0x000fe400078e00ff */
[----:B------:R-:W-:-:S07]  /*3c8e0*/  IMAD.MOV.U32 R0, RZ, RZ, R14 ;  /* 0x000000ffff007224 */ /* 0x000fce00078e000e */
[----:B------:R-:W-:Y:S05]  /*3c8f0*/  WARPSYNC.COLLECTIVE R15, `(.L_x_3382) ;  /* 0x000000000f087348 */ /* 0x000fea0003c00000 */
[----:B------:R0:W1:Y:S02]  /*3c900*/  SHFL.IDX P6, R14, R13, R12, R11 ;  /* 0x0000000c0d0e7389 */ /* 0x00006400000c000b */
[----:B01----:R-:W-:Y:S01]  /*3c910*/  ENDCOLLECTIVE ;  /* 0x000000000000791b */ /* 0x003fe20003800000 */
.L_x_3382:
        /* <DEDUP_REMOVED lines=23> */
.L_x_3383:
[----:B------:R-:W-:Y:S01]  /*3ca90*/  IMAD.MOV.U32 R12, RZ, RZ, 0x2 ;  /* 0x00000002ff0c7424 */ /* 0x000fe200078e00ff */
[----:B------:R-:W-:-:S04]  /*3caa0*/  SEL R4, R14, RZ, P1 ;  /* 0x000000ff0e047207 */ /* 0x000fc80000800000 */
[----:B------:R-:W-:-:S05]  /*3cab0*/  IADD3 R4, R13, R4, RZ ;  /* 0x000000040d047210 */ /* 0x000fca0007ffe0ff */
[----:B------:R-:W-:-:S07]  /*3cac0*/  IMAD.MOV.U32 R13, RZ, RZ, R4 ;  /* 0x000000ffff0d7224 */ /* 0x000fce00078e0004 */
[----:B------:R-:W-:Y:S05]  /*3cad0*/  WARPSYNC.COLLECTIVE R15, `(.L_x_3384) ;  /* 0x000000000f087348 */ /* 0x000fea0003c00000 */
[----:B------:R0:W1:Y:S02]  /*3cae0*/  SHFL.UP P6, R14, R13, R12, R11 ;  /* 0x0400000c0d0e7389 */ /* 0x00006400000c000b */
[----:B01----:R-:W-:Y:S01]  /*3caf0*/  ENDCOLLECTIVE ;  /* 0x000000000000791b */ /* 0x003fe20003800000 */
.L_x_3384:
[----:B------:R-:W-:Y:S02]  /*3cb00*/  MOV R12, 0x4 ;  /* 0x00000004000c7802 */ /* 0x000fe40000000f00 */
[----:B------:R-:W-:-:S05]  /*3cb10*/  SEL R3, R14, RZ, P2 ;  /* 0x000000ff0e037207 */ /* 0x000fca0001000000 */
[----:B------:R-:W-:-:S04]  /*3cb20*/  IMAD.IADD R2, R4, 0x1, R3 ;  /* 0x0000000104027824 */ /* 0x000fc800078e0203 */
[----:B------:R-:W-:-:S07]  /*3cb30*/  IMAD.MOV.U32 R13, RZ, RZ, R2 ;  /* 0x000000ffff0d7224 */ /* 0x000fce00078e0002 */
[----:B------:R-:W-:Y:S05]  /*3cb40*/  WARPSYNC.COLLECTIVE R15, `(.L_x_3385) ;  /* 0x000000000f087348 */ /* 0x000fea0003c00000 */
[----:B------:R0:W1:Y:S02]  /*3cb50*/  SHFL.UP P6, R14, R13, R12, R11 ;  /* 0x0400000c0d0e7389 */ /* 0x00006400000c000b */
[----:B01----:R-:W-:Y:S01]  /*3cb60*/  ENDCOLLECTIVE ;  /* 0x000000000000791b */ /* 0x003fe20003800000 */
.L_x_3385:
[----:B------:R-:W-:Y:S01]  /*3cb70*/  IMAD.MOV.U32 R12, RZ, RZ, 0x8 ;  /* 0x00000008ff0c7424 */ /* 0x000fe200078e00ff */
[----:B------:R-:W-:-:S05]  /*3cb80*/  SEL R3, R14, RZ, P3 ;  /* 0x000000ff0e037207 */ /* 0x000fca0001800000 */
[----:B------:R-:W-:-:S04]  /*3cb90*/  IMAD.IADD R3, R2, 0x1, R3 ;  /* 0x0000000102037824 */ /* 0x000fc800078e0203 */
[----:B------:R-:W-:-:S07]  /*3cba0*/  IMAD.MOV.U32 R13, RZ, RZ, R3 ;  /* 0x000000ffff0d7224 */ /* 0x000fce00078e0003 */
[----:B------:R-:W-:Y:S05]  /*3cbb0*/  WARPSYNC.COLLECTIVE R15, `(.L_x_3386) ;  /* 0x000000000f087348 */ /* 0x000fea0003c00000 */
[----:B------:R0:W1:Y:S02]  /*3cbc0*/  SHFL.UP P6, R14, R13, R12, R11 ;  /* 0x0400000c0d0e7389 */ /* 0x00006400000c000b */
[----:B01----:R-:W-:Y:S01]  /*3cbd0*/  ENDCOLLECTIVE ;  /* 0x000000000000791b */ /* 0x003fe20003800000 */
.L_x_3386:
[----:B------:R-:W-:Y:S01]  /*3cbe0*/  IMAD.MOV.U32 R12, RZ, RZ, 0x10 ;  /* 0x00000010ff0c7424 */ /* 0x000fe200078e00ff */
[----:B------:R-:W-:-:S05]  /*3cbf0*/  SEL R4, R14, RZ, P4 ;  /* 0x000000ff0e047207 */ /* 0x000fca0002000000 */
[----:B------:R-:W-:-:S05]  /*3cc00*/  IMAD.IADD R4, R3, 0x1, R4 ;  /* 0x0000000103047824 */ /* 0x000fca00078e0204 */
[----:B------:R-:W-:-:S07]  /*3cc10*/  MOV R13, R4 ;  /* 0x00000004000d7202 */ /* 0x000fce0000000f00 */
[----:B------:R-:W-:Y:S05]  /*3cc20*/  WARPSYNC.COLLECTIVE R15, `(.L_x_3387) ;  /* 0x000000000f087348 */ /* 0x000fea0003c00000 */
[----:B------:R0:W1:Y:S02]  /*3cc30*/  SHFL.UP P6, R14, R13, R12, R11 ;  /* 0x0400000c0d0e7389 */ /* 0x00006400000c000b */
[----:B01----:R-:W-:Y:S01]  /*3cc40*/  ENDCOLLECTIVE ;  /* 0x000000000000791b */ /* 0x003fe20003800000 */
.L_x_3387:
        /* <DEDUP_REMOVED lines=8> */
.L_x_3388:
[----:B------:R-:W-:Y:S05]  /*3ccd0*/  BRA `(.L_x_3389) ;  /* 0xffffff7c003c7947 */ /* 0x000fea000383ffff */
.L_x_3098:
[----:B------:R-:W-:Y:S01]  /*3cce0*/  BSSY B0, `(.L_x_3390) ;  /* 0x0000007000007945 */ /* 0x000fe20003800000 */
[----:B------:R-:W-:Y:S02]  /*3ccf0*/  IMAD.MOV.U32 R12, RZ, RZ, 0x1 ;  /* 0x00000001ff0c7424 */ /* 0x000fe400078e00ff */
[----:B------:R-:W-:Y:S02]  /*3cd00*/  IMAD.MOV.U32 R11, RZ, RZ, RZ ;  /* 0x000000ffff0b7224 */ /* 0x000fe400078e00ff */
[----:B------:R-:W-:-:S07]  /*3cd10*/  IMAD.MOV.U32 R15, RZ, RZ, -0x1 ;  /* 0xffffffffff0f7424 */ /* 0x000fce00078e00ff */
[----:B------:R-:W-:Y:S05]  /*3cd20*/  WARPSYNC.COLLECTIVE R15, `(.L_x_3391) ;  /* 0x000000000f087348 */ /* 0x000fea0003c00000 */
[----:B------:R0:W1:Y:S02]  /*3cd30*/  SHFL.UP P6, R14, R13, R12, R11 ;  /* 0x0400000c0d0e7389 */ /* 0x00006400000c000b */
[----:B01----:R-:W-:Y:S01]  /*3cd40*/  ENDCOLLECTIVE ;  /* 0x000000000000791b */ /* 0x003fe20003800000 */
.L_x_3391:
[----:B------:R-:W-:Y:S05]  /*3cd50*/  BSYNC B0 ;  /* 0x0000000000007941 */ /* 0x000fea0003800000 */
.L_x_3390:
        /* <DEDUP_REMOVED lines=8> */
.L_x_3392:
[----:B------:R-:W-:Y:S02]  /*3cde0*/  MOV R12, 0x4 ;  /* 0x00000004000c7802 */ /* 0x000fe40000000f00 */
[----:B------:R-:W-:-:S05]  /*3cdf0*/  SEL R2, R14, RZ, P2 ;  /* 0x000000ff0e027207 */ /* 0x000fca0001000000 */
[----:B------:R-:W-:-:S04]  /*3ce00*/  IMAD.IADD R2, R13, 0x1, R2 ;  /* 0x000000010d027824 */ /* 0x000fc800078e0202 */
[----:B------:R-:W-:-:S07]  /*3ce10*/  IMAD.MOV.U32 R13, RZ, RZ, R2 ;  /* 0x000000ffff0d7224 */ /* 0x000fce00078e0002 */
[----:B------:R-:W-:Y:S05]  /*3ce20*/  WARPSYNC.COLLECTIVE R15, `(.L_x_3393) ;  /* 0x000000000f087348 */ /* 0x000fea0003c00000 */
[----:B------:R0:W1:Y:S02]  /*3ce30*/  SHFL.UP P6, R14, R13, R12, R11 ;  /* 0x0400000c0d0e7389 */ /* 0x00006400000c000b */
[----:B01----:R-:W-:Y:S01]  /*3ce40*/  ENDCOLLECTIVE ;  /* 0x000000000000791b */ /* 0x003fe20003800000 */
.L_x_3393:
[----:B------:R-:W-:Y:S01]  /*3ce50*/  IMAD.MOV.U32 R12, RZ, RZ, 0x8 ;  /* 0x00000008ff0c7424 */ /* 0x000fe200078e00ff */
[----:B------:R-:W-:-:S05]  /*3ce60*/  SEL R3, R14, RZ, P3 ;  /* 0x000000ff0e037207 */ /* 0x000fca0001800000 */
[----:B------:R-:W-:-:S04]  /*3ce70*/  IMAD.IADD R3, R2, 0x1, R3 ;  /* 0x0000000102037824 */ /* 0x000fc800078e0203 */
[----:B------:R-:W-:-:S07]  /*3ce80*/  IMAD.MOV.U32 R13, RZ, RZ, R3 ;  /* 0x000000ffff0d7224 */ /* 0x000fce00078e0003 */
[----:B------:R-:W-:Y:S05]  /*3ce90*/  WARPSYNC.COLLECTIVE R15, `(.L_x_3394) ;  /* 0x000000000f087348 */ /* 0x000fea0003c00000 */
[----:B------:R0:W1:Y:S02]  /*3cea0*/  SHFL.UP P6, R14, R13, R12, R11 ;  /* 0x0400000c0d0e7389 */ /* 0x00006400000c000b */
[----:B01----:R-:W-:Y:S01]  /*3ceb0*/  ENDCOLLECTIVE ;  /* 0x000000000000791b */ /* 0x003fe20003800000 */
.L_x_3394:
[----:B------:R-:W-:Y:S01]  /*3cec0*/  IMAD.MOV.U32 R12, RZ, RZ, 0x10 ;  /* 0x00000010ff0c7424 */ /* 0x000fe200078e00ff */
[----:B------:R-:W-:-:S05]  /*3ced0*/  SEL R4, R14, RZ, P4 ;  /* 0x000000ff0e047207 */ /* 0x000fca0002000000 */
[----:B------:R-:W-:-:S05]  /*3cee0*/  IMAD.IADD R4, R3, 0x1, R4 ;  /* 0x0000000103047824 */ /* 0x000fca00078e0204 */
[----:B------:R-:W-:-:S07]  /*3cef0*/  MOV R13, R4 ;  /* 0x00000004000d7202 */ /* 0x000fce0000000f00 */
[----:B------:R-:W-:Y:S05]  /*3cf00*/  WARPSYNC.COLLECTIVE R15, `(.L_x_3395) ;  /* 0x000000000f087348 */ /* 0x000fea0003c00000 */
[----:B------:R0:W1:Y:S02]  /*3cf10*/  SHFL.UP P6, R14, R13, R12, R11 ;  /* 0x0400000c0d0e7389 */ /* 0x00006400000c000b */
[----:B01----:R-:W-:Y:S01]  /*3cf20*/  ENDCOLLECTIVE ;  /* 0x000000000000791b */ /* 0x003fe20003800000 */
.L_x_3395:
        /* <DEDUP_REMOVED lines=8> */
.L_x_3396:
[----:B------:R-:W-:Y:S05]  /*3cfb0*/  BRA `(.L_x_3397) ;  /* 0xffffff7c00287947 */ /* 0x000fea000383ffff */
.L_x_3100:
[----:B------:R-:W-:Y:S01]  /*3cfc0*/  BSSY B0, `(.L_x_3398) ;  /* 0x0000006000007945 */ /* 0x000fe20003800000 */
[----:B------:R-:W-:Y:S01]  /*3cfd0*/  PLOP3.LUT P6, PT, P6, PT, PT, 0x8, 0x0 ;  /* 0x000000000000781c */ /* 0x000fe200037ce170 */
[----:B------:R-:W-:-:S12]  /*3cfe0*/  IMAD.MOV.U32 R15, RZ, RZ, -0x1 ;  /* 0xffffffffff0f7424 */ /* 0x000fd800078e00ff */
[----:B0-----:R-:W-:Y:S05]  /*3cff0*/  WARPSYNC.COLLECTIVE R15, `(.L_x_3399) ;  /* 0x000000000f087348 */ /* 0x001fea0003c00000 */
[----:B------:R-:W-:Y:S01]  /*3d000*/  VOTE.ANY R14, PT, P6 ;  /* 0x00000000000e7806 */ /* 0x000fe200030e0100 */
[----:B0-----:R-:W-:Y:S06]  /*3d010*/  ENDCOLLECTIVE ;  /* 0x000000000000791b */ /* 0x001fec0003800000 */
.L_x_3399:
[----:B------:R-:W-:Y:S05]  /*3d020*/  BSYNC B0 ;  /* 0x0000000000007941 */ /* 0x000fea0003800000 */
.L_x_3398:
[----:B------:R-:W-:Y:S01]  /*3d030*/  IMAD.MOV.U32 R2, RZ, RZ, R14 ;  /* 0x000000ffff027224 */ /* 0x000fe200078e000e */
[----:B------:R-:W-:Y:S01]  /*3d040*/  MOV R15, 0xffffffff ;  /* 0xffffffff000f7802 */ /* 0x000fe20000000f00 */
[----:B------:R-:W-:Y:S02]  /*3d050*/  IMAD.MOV.U32 R13, RZ, RZ, R17 ;  /* 0x000000ffff0d7224 */ /* 0x000fe400078e0011 */
[----:B------:R0:W1:Y:S01]  /*3d060*/  POPC R12, R2 ;  /* 0x00000002000c7309 */ /* 0x0000620000000000 */
[----:B------:R-:W-:-:S07]  /*3d070*/  IMAD.MOV.U32 R11, RZ, RZ, 0x1f ;  /* 0x0000001fff0b7424 */ /* 0x000fce00078e00ff */
[----:B01----:R-:W-:Y:S05]  /*3d080*/  WARPSYNC.COLLECTIVE R15, `(.L_x_3400) ;  /* 0x000000000f087348 */ /* 0x003fea0003c00000 */
[----:B-1----:R1:W2:Y:S02]  /*3d090*/  SHFL.IDX P6, R14, R13, R12, R11 ;  /* 0x0000000c0d0e7389 */ /* 0x0022a400000c000b */
[----:B012---:R-:W-:Y:S01]  /*3d0a0*/  ENDCOLLECTIVE ;  /* 0x000000000000791b */ /* 0x007fe20003800000 */
.L_x_3400:
[----:B------:R-:W-:Y:S02]  /*3d0b0*/  IMAD.IADD R19, R12, 0x1, R19 ;  /* 0x000000010c137824 */ /* 0x000fe400078e0213 */
[----:B------:R-:W-:Y:S02]  /*3d0c0*/  IMAD.MOV.U32 R13, RZ, RZ, R5 ;  /* 0x000000ffff0d7224 */ /* 0x000fe400078e0005 */
[----:B------:R-:W-:-:S07]  /*3d0d0*/  IMAD.MOV.U32 R17, RZ, RZ, R14 ;  /* 0x000000ffff117224 */ /* 0x000fce00078e000e */
[----:B------:R-:W-:Y:S05]  /*3d0e0*/  WARPSYNC.COLLECTIVE R15, `(.L_x_3401) ;  /* 0x000000000f087348 */ /* 0x000fea0003c00000 */
[----:B------:R0:W1:Y:S02]  /*3d0f0*/  SHFL.IDX P6, R14, R13, R12, R11 ;  /* 0x0000000c0d0e7389 */ /* 0x00006400000c000b */
[----:B01----:R-:W-:Y:S01]  /*3d100*/  ENDCOLLECTIVE ;  /* 0x000000000000791b */ /* 0x003fe20003800000 */
.L_x_3401:
[----:B------:R-:W-:Y:S01]  /*3d110*/  IMAD.MOV.U32 R5, RZ, RZ, R14 ;  /* 0x000000ffff057224 */ /* 0x000fe200078e000e */
[----:B------:R-:W-:Y:S06]  /*3d120*/  BRA `(.L_x_3402) ;  /* 0xffffff7c000c7947 */ /* 0x000fec000383ffff */
.L_x_3102:
[----:B------:R-:W-:Y:S01]  /*3d130*/  BSSY B0, `(.L_x_3403) ;  /* 0x0000007000007945 */ /* 0x000fe20003800000 */
[----:B------:R-:W-:Y:S01]  /*3d140*/  MOV R13, R3 ;  /* 0x00000003000d7202 */ /* 0x000fe20000000f00 */
[----:B------:R-:W-:Y:S02]  /*3d150*/  IMAD.MOV.U32 R11, RZ, RZ, 0x1f ;  /* 0x0000001fff0b7424 */ /* 0x000fe400078e00ff */
[----:B------:R-:W-:-:S07]  /*3d160*/  IMAD.MOV.U32 R15, RZ, RZ, -0x1 ;  /* 0xffffffffff0f7424 */ /* 0x000fce00078e00ff */
[----:B0-23--:R-:W-:Y:S05]  /*3d170*/  WARPSYNC.COLLECTIVE R15, `(.L_x_3404) ;  /* 0x000000000f087348 */ /* 0x00dfea0003c00000 */
[----:B------:R1:W4:Y:S02]  /*3d180*/  SHFL.IDX P6, R14, R13, R12, R11 ;  /* 0x0000000c0d0e7389 */ /* 0x00032400000c000b */
[----:B01234-:R-:W-:Y:S01]  /*3d190*/  ENDCOLLECTIVE ;  /* 0x000000000000791b */ /* 0x01ffe20003800000 */
.L_x_3404:
[----:B------:R-:W-:Y:S05]  /*3d1a0*/  BSYNC B0 ;  /* 0x0000000000007941 */ /* 0x000fea0003800000 */
.L_x_3403:
[----:B------:R-:W-:Y:S01]  /*3d1b0*/  IMAD.MOV.U32 R16, RZ, RZ, R14 ;  /* 0x000000ffff107224 */ /* 0x000fe200078e000e */
[----:B------:R-:W-:Y:S06]  /*3d1c0*/  BRA `(.L_x_3101) ;  /* 0xffffff7800fc7947 */ /* 0x000fec000383ffff */
.L_x_3108:
[----:B0-----:R0:W1:Y:S02]  /*3d1d0*/  SYNCS.PHASECHK.TRANS64.TRYWAIT P0, [R5+URZ+0x33420], R0 ;  /* 0x03342000050075a7 */ /* 0x001064000800017f */
[----:B-1----:R-:W-:Y:S05]  /*3d1e0*/  @!P0 NANOSLEEP.SYNCS 0x989680 ;  /* 0x009896800000895d */ /* 0x002fea0003900000 */
[----:B------:R-:W1:Y:S02]  /*3d1f0*/  @!P0 SYNCS.PHASECHK.TRANS64 P0, [R5+URZ+0x33420], R0 ;  /* 0x03342000050085a7 */ /* 0x000e64000800007f */
[----:B-1----:R-:W-:Y:S05]  /*3d200*/  @!P0 BRA `(.L_x_3108) ;  /* 0xfffffffc00f08947 */ /* 0x002fea000383ffff */
[----:B------:R-:W-:Y:S05]  /*3d210*/  BRA `(.L_x_3405) ;  /* 0xffffff84005c7947 */ /* 0x000fea000383ffff */
.L_x_3109:
[----:B------:R-:W1:Y:S01]  /*3d220*/  S2R R2, SR_TID.X ;  /* 0x0000000000027919 */ /* 0x000e620000002100 */
[----:B------:R-:W-:Y:S01]  /*3d230*/  BSSY B0, `(.L_x_3406) ;  /* 0x000000a000007945 */ /* 0x000fe20003800000 */
[----:B------:R-:W-:Y:S01]  /*3d240*/  MOV R12, RZ ;  /* 0x000000ff000c7202 */ /* 0x000fe20000000f00 */
        /* <DEDUP_REMOVED lines=8> */
.L_x_3407:
[----:B------:R-:W-:Y:S05]  /*3d2d0*/  BSYNC B0 ;  /* 0x0000000000007941 */ /* 0x000fea0003800000 */
.L_x_3406:
[----:B------:R-:W-:Y:S05]  /*3d2e0*/  BRA `(.L_x_3408) ;  /* 0xffffff8400447947 */ /* 0x000fea000383ffff */
.L_x_3110:
[----:B------:R-:W-:Y:S01]  /*3d2f0*/  BSSY B0, `(.L_x_3409) ;  /* 0x0000006000007945 */ /* 0x000fe20003800000 */
[----:B------:R-:W-:-:S07]  /*3d300*/  IMAD.MOV.U32 R15, RZ, RZ, -0x1 ;  /* 0xffffffffff0f7424 */ /* 0x000fce00078e00ff */
[----:B0-----:R-:W-:Y:S05]  /*3d310*/  WARPSYNC.COLLECTIVE R15, `(.L_x_3410) ;  /* 0x000000000f0c7348 */ /* 0x001fea0003c00000 */
[----:B------:R-:W-:Y:S02]  /*3d320*/  ELECT P6, UR62, PT ;  /* 0x00000000003e782f */ /* 0x000fe400038c0000 */
[----:B------:R-:W-:Y:S01]  /*3d330*/  MOV R14, UR62 ;  /* 0x0000003e000e7c02 */ /* 0x000fe20008000f00 */
[----:B0-----:R-:W-:Y:S10]  /*3d340*/  ENDCOLLECTIVE ;  /* 0x000000000000791b */ /* 0x001ff40003800000 */
.L_x_3410:
[----:B------:R-:W-:Y:S05]  /*3d350*/  BSYNC B0 ;  /* 0x0000000000007941 */ /* 0x000fea0003800000 */
.L_x_3409:
[----:B------:R-:W-:Y:S05]  /*3d360*/  BRA `(.L_x_3411) ;  /* 0xffffff8400387947 */ /* 0x000fea000383ffff */
.L_x_3112:
[----:B0-----:R0:W1:Y:S02]  /*3d370*/  SYNCS.PHASECHK.TRANS64.TRYWAIT P1, [R3+URZ+0x33440], R2 ;  /* 0x03344002030075a7 */ /* 0x001064000802017f */
[----:B-1----:R-:W-:Y:S05]  /*3d380*/  @!P1 NANOSLEEP.SYNCS 0x989680 ;  /* 0x009896800000995d */ /* 0x002fea0003900000 */
[----:B------:R-:W1:Y:S02]  /*3d390*/  @!P1 SYNCS.PHASECHK.TRANS64 P1, [R3+URZ+0x33440], R2 ;  /* 0x03344002030095a7 */ /* 0x000e64000802007f */
[----:B-1----:R-:W-:Y:S05]  /*3d3a0*/  @!P1 BRA `(.L_x_3112) ;  /* 0xfffffffc00f09947 */ /* 0x002fea000383ffff */
[----:B------:R-:W-:Y:S05]  /*3d3b0*/  BRA `(.L_x_3412) ;  /* 0xffffff8400587947 */ /* 0x000fea000383ffff */
.L_x_3114:
[----:B-1----:R1:W2:Y:S02]  /*3d3c0*/  SYNCS.PHASECHK.TRANS64.TRYWAIT P1, [R29+URZ+0x33440], R0 ;  /* 0x033440001d0075a7 */ /* 0x0022a4000802017f */
[----:B--2---:R-:W-:Y:S05]  /*3d3d0*/  @!P1 NANOSLEEP.SYNCS 0x989680 ;  /* 0x009896800000995d */ /* 0x004fea0003900000 */
[----:B------:R-:W2:Y:S02]  /*3d3e0*/  @!P1 SYNCS.PHASECHK.TRANS64 P1, [R29+URZ+0x33440], R0 ;  /* 0x033440001d0095a7 */ /* 0x000ea4000802007f */
[----:B--2---:R-:W-:Y:S05]  /*3d3f0*/  @!P1 BRA `(.L_x_3114) ;  /* 0xfffffffc00f09947 */ /* 0x004fea000383ffff */
[----:B------:R-:W-:Y:S05]  /*3d400*/  BRA `(.L_x_3413) ;  /* 0xffffff8400647947 */ /* 0x000fea000383ffff */
.L_x_3116:
[----:B--2---:R2:W3:Y:S02]  /*3d410*/  SYNCS.PHASECHK.TRANS64.TRYWAIT P1, [R3+URZ+0x33460], R2 ;  /* 0x03346002030075a7 */ /* 0x0044e4000802017f */
[----:B---3--:R-:W-:Y:S05]  /*3d420*/  @!P1 NANOSLEEP.SYNCS 0x989680 ;  /* 0x009896800000995d */ /* 0x008fea0003900000 */
[----:B------:R-:W3:Y:S02]  /*3d430*/  @!P1 SYNCS.PHASECHK.TRANS64 P1, [R3+URZ+0x33460], R2 ;  /* 0x03346002030095a7 */ /* 0x000ee4000802007f */
[----:B---3--:R-:W-:Y:S05]  /*3d440*/  @!P1 BRA `(.L_x_3116) ;  /* 0xfffffffc00f09947 */ /* 0x008fea000383ffff */
[----:B------:R-:W-:Y:S05]  /*3d450*/  BRA `(.L_x_3414) ;  /* 0xffffff8400607947 */ /* 0x000fea000383ffff */
.L_x_3118:
[----:B---3--:R3:W4:Y:S02]  /*3d460*/  SYNCS.PHASECHK.TRANS64.TRYWAIT P1, [R29+URZ+0x33460], R0 ;  /* 0x033460001d0075a7 */ /* 0x008724000802017f */
[----:B----4-:R-:W-:Y:S05]  /*3d470*/  @!P1 NANOSLEEP.SYNCS 0x989680 ;  /* 0x009896800000995d */ /* 0x010fea0003900000 */
[----:B------:R-:W4:Y:S02]  /*3d480*/  @!P1 SYNCS.PHASECHK.TRANS64 P1, [R29+URZ+0x33460], R0 ;  /* 0x033460001d0095a7 */ /* 0x000f24000802007f */
[----:B----4-:R-:W-:Y:S05]  /*3d490*/  @!P1 BRA `(.L_x_3118) ;  /* 0xfffffffc00f09947 */ /* 0x010fea000383ffff */
[----:B------:R-:W-:Y:S05]  /*3d4a0*/  BRA `(.L_x_3415) ;  /* 0xffffff84005c7947 */ /* 0x000fea000383ffff */
.L_x_3120:
[----:B----4-:R4:W0:Y:S02]  /*3d4b0*/  SYNCS.PHASECHK.TRANS64.TRYWAIT P1, [R3+URZ+0x33480], R2 ;  /* 0x03348002030075a7 */ /* 0x010824000802017f */
[----:B0-----:R-:W-:Y:S05]  /*3d4c0*/  @!P1 NANOSLEEP.SYNCS 0x989680 ;  /* 0x009896800000995d */ /* 0x001fea0003900000 */
[----:B------:R-:W0:Y:S02]  /*3d4d0*/  @!P1 SYNCS.PHASECHK.TRANS64 P1, [R3+URZ+0x33480], R2 ;  /* 0x03348002030095a7 */ /* 0x000e24000802007f */
[----:B0-----:R-:W-:Y:S05]  /*3d4e0*/  @!P1 BRA `(.L_x_3120) ;  /* 0xfffffffc00f09947 */ /* 0x001fea000383ffff */
[----:B------:R-:W-:Y:S05]  /*3d4f0*/  BRA `(.L_x_3416) ;  /* 0xffffff8400587947 */ /* 0x000fea000383ffff */
.L_x_3417:
        /* <DEDUP_REMOVED lines=16> */
.L_x_3426:


//--------------------- .nv.global.init           --------------------------
	.section	.nv.global.init,"aw",@progbits
	.align	4
.nv.global.init:
	.type		_ZZN5flash28permute_output_fp8_VcolmajorIN4cute6TensorINS1_11ArrayEngineIfLm96EEENS1_6LayoutINS1_5tupleIJNS6_IJNS1_1CILi2EEES8_NS7_ILi24EEEEEENS7_ILi1EEESB_EEENS6_IJNS6_IJSB_S8_NS7_ILi4EEEEEENS7_ILi0EEESF_EEEEEEEEEvRT_E9upper_map,@object
	.size		_ZZN5flash28permute_output_fp8_VcolmajorIN4cute6TensorINS1_11ArrayEngineIfLm96EEENS1_6LayoutINS1_5tupleIJNS6_IJNS1_1CILi2EEES8_NS7_ILi24EEEEEENS7_ILi1EEESB_EEENS6_IJNS6_IJSB_S8_NS7_ILi4EEEEEENS7_ILi0EEESF_EEEEEEEEEvRT_E9upper_map,($str$23 - _ZZN5flash28permute_output_fp8_VcolmajorIN4cute6TensorINS1_11ArrayEngineIfLm96EEENS1_6LayoutINS1_5tupleIJNS6_IJNS1_1CILi2EEES8_NS7_ILi24EEEEEENS7_ILi1EEESB_EEENS6_IJNS6_IJSB_S8_NS7_ILi4EEEEEENS7_ILi0EEESF_EEEEEEEEEvRT_E9upper_map)
_ZZN5flash28permute_output_fp8_VcolmajorIN4cute6TensorINS1_11ArrayEngineIfLm96EEENS1_6LayoutINS1_5tupleIJNS6_IJNS1_1CILi2EEES8_NS7_ILi24EEEEEENS7_ILi1EEESB_EEENS6_IJNS6_IJSB_S8_NS7_ILi4EEEEEENS7_ILi0EEESF_EEEEEEEEEvRT_E9upper_map:
        /*0000*/ 	.byte	0x00, 0x00, 0x00, 0x00, 0x02, 0x00, 0x00, 0x00, 0x03, 0x00, 0x00, 0x00, 0x01, 0x00, 0x00, 0x00
	.type		$str$23,@object
	.size		$str$23,($str$24 - $str$23)
$str$23:
        /*0010*/ 	.byte	0x28, 0x61, 0x64, 0x64, 0x72, 0x65, 0x73, 0x73, 0x20, 0x26, 0x20, 0x6d, 0x61, 0x73, 0x6b, 0x29
        /*0020*/ 	.byte	0x20, 0x3d, 0x3d, 0x20, 0x30, 0x00
	.type		$str$24,@object
	.size		$str$24,(__unnamed_5 - $str$24)
$str$24:
        /*0026*/ 	.byte	0x2f, 0x74, 0x6d, 0x70, 0x2f, 0x6f, 0x73, 0x73, 0x5f, 0x6b, 0x65, 0x72, 0x6e, 0x65, 0x6c, 0x73
        /*0036*/ 	.byte	0x5f, 0x73, 0x72, 0x63, 0x2f, 0x66, 0x6c, 0x61, 0x73, 0x68, 0x5f, 0x61, 0x74, 0x74, 0x65, 0x6e
        /*0046*/ 	.byte	0x74, 0x69, 0x6f, 0x6e, 0x2f, 0x63, 0x73, 0x72, 0x63, 0x2f, 0x63, 0x75, 0x74, 0x6c, 0x61, 0x73
        /*0056*/ 	.byte	0x73, 0x2f, 0x69, 0x6e, 0x63, 0x6c, 0x75, 0x64, 0x65, 0x2f, 0x63, 0x75, 0x74, 0x65, 0x2f, 0x70
        /*0066*/ 	.byte	0x6f, 0x69, 0x6e, 0x74, 0x65, 0x72, 0x5f, 0x66, 0x6c, 0x61, 0x67, 0x67, 0x65, 0x64, 0x2e, 0x68
        /*0076*/ 	.byte	0x70, 0x70, 0x00
	.type		__unnamed_5,@object
	.size		__unnamed_5,(__unnamed_6 - __unnamed_5)
__unnamed_5:
        /* <DEDUP_REMOVED lines=24> */
        /*01f9*/ 	.byte	0x3e, 0x3e, 0x20, 0x26, 0x5d, 0x00
	.type		__unnamed_6,@object
	.size		__unnamed_6,(__unnamed_11 - __unnamed_6)
__unnamed_6:
        /* <DEDUP_REMOVED lines=25> */
	.type		__unnamed_11,@object
	.size		__unnamed_11,(__unnamed_8 - __unnamed_11)
__unnamed_11:
        /* <DEDUP_REMOVED lines=25> */
	.type		__unnamed_8,@object
	.size		__unnamed_8,(__unnamed_10 - __unnamed_8)
__unnamed_8:
        /* <DEDUP_REMOVED lines=29> */
        /*06db*/ 	.byte	0x5d, 0x00
	.type		__unnamed_10,@object
	.size		__unnamed_10,(__unnamed_3 - __unnamed_10)
__unnamed_10:
        /* <DEDUP_REMOVED lines=30> */
	.type		__unnamed_3,@object
	.size		__unnamed_3,(__unnamed_9 - __unnamed_3)
__unnamed_3:
        /* <DEDUP_REMOVED lines=30> */
	.type		__unnamed_9,@object
	.size		__unnamed_9,(__unnamed_2 - __unnamed_9)
__unnamed_9:
        /* <DEDUP_REMOVED lines=30> */
	.type		__unnamed_2,@object
	.size		__unnamed_2,(__unnamed_4 - __unnamed_2)
__unnamed_2:
        /* <DEDUP_REMOVED lines=29> */
        /*0e23*/ 	.byte	0x3e, 0x5d, 0x00
	.type		__unnamed_4,@object
	.size		__unnamed_4,(__unnamed_7 - __unnamed_4)
__unnamed_4:
        /* <DEDUP_REMOVED lines=30> */
	.type		__unnamed_7,@object
	.size		__unnamed_7,(__unnamed_1 - __unnamed_7)
__unnamed_7:
        /* <DEDUP_REMOVED lines=30> */
	.type		__unnamed_1,@object
	.size		__unnamed_1,(.L_0 - __unnamed_1)
__unnamed_1:
        /* <DEDUP_REMOVED lines=29> */
        /*139d*/ 	.byte	0x3e, 0x20, 0x26, 0x5d, 0x00
.L_0:


//--------------------- .nv.shared._ZN7cutlass13device_kernelIN5flash11enable_sm90INS1_16FlashAttnFwdSm90INS1_25CollectiveMainloopFwdSm90ILi2EN4cute5tupleIJNS5_1CILi1EEES8_S8_EEENS6_IJNS7_ILi128EEENS7_ILi160EEENS7_ILi192EEEEEELi192ENS_12float_e4m3_tEfNS_4arch4Sm90ELb0ELb0ELb1ELb0ELb1ELb0ELb0ELb1ELb1ELb1ELb1ELb0EEENS1_21CollectiveEpilogueFwdINS6_IJSA_SC_SB_EEES9_NS_10bfloat16_tESG_Li256ELb0ELb1ELb1ELb1EEENS1_19SingleTileSchedulerILb0ELb1ELb1ELi128EEEEEEEEEvNT_6ParamsE --------------------------
	.section	.nv.shared._ZN7cutlass13device_kernelIN5flash11enable_sm90INS1_16FlashAttnFwdSm90INS1_25CollectiveMainloopFwdSm90ILi2EN4cute5tupleIJNS5_1CILi1EEES8_S8_EEENS6_IJNS7_ILi128EEENS7_ILi160EEENS7_ILi192EEEEEELi192ENS_12float_e4m3_tEfNS_4arch4Sm90ELb0ELb0ELb1ELb0ELb1ELb0ELb0ELb1ELb1ELb1ELb1ELb0EEENS1_21CollectiveEpilogueFwdINS6_IJSA_SC_SB_EEES9_NS_10bfloat16_tESG_Li256ELb0ELb1ELb1ELb1EEENS1_19SingleTileSchedulerILb0ELb1ELb1ELi128EEEEEEEEEvNT_6ParamsE,"aw",@nobits
	.sectionflags	@""
	.align	16
	.zero		1024


//--------------------- .nv.shared.reserved.0     --------------------------
	.section	.nv.shared.reserved.0,"aw",@nobits
	.weak		__nv_reservedSMEM_offset_0_alias
	.size		__nv_reservedSMEM_offset_0_alias, 0, 0
	.other		__nv_reservedSMEM_offset_0_alias,@"STO_CUDA_RESERVED_SHARED STV_DEFAULT"
__nv_reservedSMEM_offset_0_alias:
	.zero		0


//--------------------- .nv.global                --------------------------
	.section	.nv.global,"aw",@nobits
.nv.global:
	.type		_ZN86_INTERNAL_76c29d26_50_flash_fwd_hdim192_e4m3_paged_split_softcap_sm90_cu_ceb34e2a_34174cute1_E,@object
	.size		_ZN86_INTERNAL_76c29d26_50_flash_fwd_hdim192_e4m3_paged_split_softcap_sm90_cu_ceb34e2a_34174cute1_E,(_ZN86_INTERNAL_76c29d26_50_flash_fwd_hdim192_e4m3_paged_split_softcap_sm90_cu_ceb34e2a_34174cuda3std3__45__cpo6cbeginE - _ZN86_INTERNAL_76c29d26_50_flash_fwd_hdim192_e4m3_paged_split_softcap_sm90_cu_ceb34e2a_34174cute1_E)
_ZN86_INTERNAL_76c29d26_50_flash_fwd_hdim192_e4m3_paged_split_softcap_sm90_cu_ceb34e2a_34174cute1_E:
	.zero		1
	.type		_ZN86_INTERNAL_76c29d26_50_flash_fwd_hdim192_e4m3_paged_split_softcap_sm90_cu_ceb34e2a_34174cuda3std3__45__cpo6cbeginE,@object
	.size		_ZN86_INTERNAL_76c29d26_50_flash_fwd_hdim192_e4m3_paged_split_softcap_sm90_cu_ceb34e2a_34174cuda3std3__45__cpo6cbeginE,(_ZN86_INTERNAL_76c29d26_50_flash_fwd_hdim192_e4m3_paged_split_softcap_sm90_cu_ceb34e2a_34174cuda3std3__48in_placeE - _ZN86_INTERNAL_76c29d26_50_flash_fwd_hdim192_e4m3_paged_split_softcap_sm90_cu_ceb34e2a_34174cuda3std3__45__cpo6cbeginE)
_ZN86_INTERNAL_76c29d26_50_flash_fwd_hdim192_e4m3_paged_split_softcap_sm90_cu_ceb34e2a_34174cuda3std3__45__cpo6cbeginE:
	.zero		1
	.type		_ZN86_INTERNAL_76c29d26_50_flash_fwd_hdim192_e4m3_paged_split_softcap_sm90_cu_ceb34e2a_34174cuda3std3__48in_placeE,@object
	.size		_ZN86_INTERNAL_76c29d26_50_flash_fwd_hdim192_e4m3_paged_split_softcap_sm90_cu_ceb34e2a_34174cuda3std3__48in_placeE,(_ZN86_INTERNAL_76c29d26_50_flash_fwd_hdim192_e4m3_paged_split_softcap_sm90_cu_ceb34e2a_34174cuda3std6ranges3__45__cpo9iter_moveE - _ZN86_INTERNAL_76c29d26_50_flash_fwd_hdim192_e4m3_paged_split_softcap_sm90_cu_ceb34e2a_34174cuda3std3__48in_placeE)
_ZN86_INTERNAL_76c29d26_50_flash_fwd_hdim192_e4m3_paged_split_softcap_sm90_cu_ceb34e2a_34174cuda3std3__48in_placeE:
	.zero		1
	.type		_ZN86_INTERNAL_76c29d26_50_flash_fwd_hdim192_e4m3_paged_split_softcap_sm90_cu_ceb34e2a_34174cuda3std6ranges3__45__cpo9iter_moveE,@object
	.size		_ZN86_INTERNAL_76c29d26_50_flash_fwd_hdim192_e4m3_paged_split_softcap_sm90_cu_ceb34e2a_34174cuda3std6ranges3__45__cpo9iter_moveE,(_ZN86_INTERNAL_76c29d26_50_flash_fwd_hdim192_e4m3_paged_split_softcap_sm90_cu_ceb34e2a_34174cuda3std3__45__cpo5beginE - _ZN86_INTERNAL_76c29d26_50_flash_fwd_hdim192_e4m3_paged_split_softcap_sm90_cu_ceb34e2a_34174cuda3std6ranges3__45__cpo9iter_moveE)
_ZN86_INTERNAL_76c29d26_50_flash_fwd_hdim192_e4m3_paged_split_softcap_sm90_cu_ceb34e2a_34174cuda3std6ranges3__45__cpo9iter_moveE:
	.zero		1
	.type		_ZN86_INTERNAL_76c29d26_50_flash_fwd_hdim192_e4m3_paged_split_softcap_sm90_cu_ceb34e2a_34174cuda3std3__45__cpo5beginE,@object
	.size		_ZN86_INTERNAL_76c29d26_50_flash_fwd_hdim192_e4m3_paged_split_softcap_sm90_cu_ceb34e2a_34174cuda3std3__45__cpo5beginE,(_ZN86_INTERNAL_76c29d26_50_flash_fwd_hdim192_e4m3_paged_split_softcap_sm90_cu_ceb34e2a_34174cuda3std3__488_GLOBAL__N__76c29d26_50_flash_fwd_hdim192_e4m3_paged_split_softcap_sm90_cu_ceb34e2a_34176ignoreE - _ZN86_INTERNAL_76c29d26_50_flash_fwd_hdim192_e4m3_paged_split_softcap_sm90_cu_ceb34e2a_34174cuda3std3__45__cpo5beginE)
_ZN86_INTERNAL_76c29d26_50_flash_fwd_hdim192_e4m3_paged_split_softcap_sm90_cu_ceb34e2a_34174cuda3std3__45__cpo5beginE:
	.zero		1
	.type		_ZN86_INTERNAL_76c29d26_50_flash_fwd_hdim192_e4m3_paged_split_softcap_sm90_cu_ceb34e2a_34174cuda3std3__488_GLOBAL__N__76c29d26_50_flash_fwd_hdim192_e4m3_paged_split_softcap_sm90_cu_ceb34e2a_34176ignoreE,@object
	.size		_ZN86_INTERNAL_76c29d26_50_flash_fwd_hdim192_e4m3_paged_split_softcap_sm90_cu_ceb34e2a_34174cuda3std3__488_GLOBAL__N__76c29d26_50_flash_fwd_hdim192_e4m3_paged_split_softcap_sm90_cu_ceb34e2a_34176ignoreE,(_ZN86_INTERNAL_76c29d26_50_flash_fwd_hdim192_e4m3_paged_split_softcap_sm90_cu_ceb34e2a_34174cute7productE - _ZN86_INTERNAL_76c29d26_50_flash_fwd_hdim192_e4m3_paged_split_softcap_sm90_cu_ceb34e2a_34174cuda3std3__488_GLOBAL__N__76c29d26_50_flash_fwd_hdim192_e4m3_paged_split_softcap_sm90_cu_ceb34e2a_34176ignoreE)
_ZN86_INTERNAL_76c29d26_50_flash_fwd_hdim192_e4m3_paged_split_softcap_sm90_cu_ceb34e2a_34174cuda3std3__488_GLOBAL__N__76c29d26_50_flash_fwd_hdim192_e4m3_paged_split_softcap_sm90_cu_ceb34e2a_34176ignoreE:
	.zero		1
	.type		_ZN86_INTERNAL_76c29d26_50_flash_fwd_hdim192_e4m3_paged_split_softcap_sm90_cu_ceb34e2a_34174cute7productE,@object
	.size		_ZN86_INTERNAL_76c29d26_50_flash_fwd_hdim192_e4m3_paged_split_softcap_sm90_cu_ceb34e2a_34174cute7productE,(_ZN86_INTERNAL_76c29d26_50_flash_fwd_hdim192_e4m3_paged_split_softcap_sm90_cu_ceb34e2a_34174cuda3std3__45__cpo3endE - _ZN86_INTERNAL_76c29d26_50_flash_fwd_hdim192_e4m3_paged_split_softcap_sm90_cu_ceb34e2a_34174cute7productE)
_ZN86_INTERNAL_76c29d26_50_flash_fwd_hdim192_e4m3_paged_split_softcap_sm90_cu_ceb34e2a_34174cute7productE:
	.zero		1
	.type		_ZN86_INTERNAL_76c29d26_50_flash_fwd_hdim192_e4m3_paged_split_softcap_sm90_cu_ceb34e2a_34174cuda3std3__45__cpo3endE,@object
	.size		_ZN86_INTERNAL_76c29d26_50_flash_fwd_hdim192_e4m3_paged_split_softcap_sm90_cu_ceb34e2a_34174cuda3std3__45__cpo3endE,(_ZN86_INTERNAL_76c29d26_50_flash_fwd_hdim192_e4m3_paged_split_softcap_sm90_cu_ceb34e2a_34174cuda3std3__419piecewise_constructE - _ZN86_INTERNAL_76c29d26_50_flash_fwd_hdim192_e4m3_paged_split_softcap_sm90_cu_ceb34e2a_34174cuda3std3__45__cpo3endE)
_ZN86_INTERNAL_76c29d26_50_flash_fwd_hdim192_e4m3_paged_split_softcap_sm90_cu_ceb34e2a_34174cuda3std3__45__cpo3endE:
	.zero		1
	.type		_ZN86_INTERNAL_76c29d26_50_flash_fwd_hdim192_e4m3_paged_split_softcap_sm90_cu_ceb34e2a_34174cuda3std3__419piecewise_constructE,@object
	.size		_ZN86_INTERNAL_76c29d26_50_flash_fwd_hdim192_e4m3_paged_split_softcap_sm90_cu_ceb34e2a_34174cuda3std3__419piecewise_constructE,(_ZN86_INTERNAL_76c29d26_50_flash_fwd_hdim192_e4m3_paged_split_softcap_sm90_cu_ceb34e2a_34174cuda3std3__45__cpo4cendE - _ZN86_INTERNAL_76c29d26_50_flash_fwd_hdim192_e4m3_paged_split_softcap_sm90_cu_ceb34e2a_34174cuda3std3__419piecewise_constructE)
_ZN86_INTERNAL_76c29d26_50_flash_fwd_hdim192_e4m3_paged_split_softcap_sm90_cu_ceb34e2a_34174cuda3std3__419piecewise_constructE:
	.zero		1
	.type		_ZN86_INTERNAL_76c29d26_50_flash_fwd_hdim192_e4m3_paged_split_softcap_sm90_cu_ceb34e2a_34174cuda3std3__45__cpo4cendE,@object
	.size		_ZN86_INTERNAL_76c29d26_50_flash_fwd_hdim192_e4m3_paged_split_softcap_sm90_cu_ceb34e2a_34174cuda3std3__45__cpo4cendE,(_ZN86_INTERNAL_76c29d26_50_flash_fwd_hdim192_e4m3_paged_split_softcap_sm90_cu_ceb34e2a_34174cuda3std6ranges3__45__cpo4swapE - _ZN86_INTERNAL_76c29d26_50_flash_fwd_hdim192_e4m3_paged_split_softcap_sm90_cu_ceb34e2a_34174cuda3std3__45__cpo4cendE)
_ZN86_INTERNAL_76c29d26_50_flash_fwd_hdim192_e4m3_paged_split_softcap_sm90_cu_ceb34e2a_34174cuda3std3__45__cpo4cendE:
	.zero		1
	.type		_ZN86_INTERNAL_76c29d26_50_flash_fwd_hdim192_e4m3_paged_split_softcap_sm90_cu_ceb34e2a_34174cuda3std6ranges3__45__cpo4swapE,@object
	.size		_ZN86_INTERNAL_76c29d26_50_flash_fwd_hdim192_e4m3_paged_split_softcap_sm90_cu_ceb34e2a_34174cuda3std6ranges3__45__cpo4swapE,(.L_19 - _ZN86_INTERNAL_76c29d26_50_flash_fwd_hdim192_e4m3_paged_split_softcap_sm90_cu_ceb34e2a_34174cuda3std6ranges3__45__cpo4swapE)
_ZN86_INTERNAL_76c29d26_50_flash_fwd_hdim192_e4m3_paged_split_softcap_sm90_cu_ceb34e2a_34174cuda3std6ranges3__45__cpo4swapE:
	.zero		1
.L_19:


//--------------------- .nv.shared._ZN7cutlass13device_kernelIN5flash11enable_sm90INS1_16FlashAttnFwdSm90INS1_25CollectiveMainloopFwdSm90ILi2EN4cute5tupleIJNS5_1CILi1EEES8_S8_EEENS6_IJNS7_ILi128EEENS7_ILi160EEENS7_ILi192EEEEEELi192ENS_12float_e4m3_tEfNS_4arch4Sm90ELb0ELb0ELb1ELb1ELb1ELb0ELb0ELb1ELb1ELb1ELb1ELb0EEENS1_21CollectiveEpilogueFwdINS6_IJSA_SC_SB_EEES9_NS_10bfloat16_tESG_Li256ELb1ELb1ELb1ELb1EEENS1_36VarlenDynamicPersistentTileSchedulerILi128ELi160ELi256ELi128ELb1ELb1ELb1ELb0ELb1ELb1EEEEEEEEEvNT_6ParamsE --------------------------
	.section	.nv.shared._ZN7cutlass13device_kernelIN5flash11enable_sm90INS1_16FlashAttnFwdSm90INS1_25CollectiveMainloopFwdSm90ILi2EN4cute5tupleIJNS5_1CILi1EEES8_S8_EEENS6_IJNS7_ILi128EEENS7_ILi160EEENS7_ILi192EEEEEELi192ENS_12float_e4m3_tEfNS_4arch4Sm90ELb0ELb0ELb1ELb1ELb1ELb0ELb0ELb1ELb1ELb1ELb1ELb0EEENS1_21CollectiveEpilogueFwdINS6_IJSA_SC_SB_EEES9_NS_10bfloat16_tESG_Li256ELb1ELb1ELb1ELb1EEENS1_36VarlenDynamicPersistentTileSchedulerILi128ELi160ELi256ELi128ELb1ELb1ELb1ELb0ELb1ELb1EEEEEEEEEvNT_6ParamsE,"aw",@nobits
	.sectionflags	@""
	.align	16
	.zero		1024


//--------------------- .nv.shared._ZN7cutlass13device_kernelIN5flash11enable_sm90INS1_16FlashAttnFwdSm90INS1_25CollectiveMainloopFwdSm90ILi2EN4cute5tupleIJNS5_1CILi1EEES8_S8_EEENS6_IJNS7_ILi128EEENS7_ILi160EEENS7_ILi192EEEEEELi192ENS_12float_e4m3_tEfNS_4arch4Sm90ELb0ELb0ELb1ELb1ELb1ELb1ELb0ELb1ELb1ELb1ELb1ELb0EEENS1_21CollectiveEpilogueFwdINS6_IJSA_SC_SB_EEES9_NS_10bfloat16_tESG_Li256ELb1ELb1ELb1ELb1EEENS1_36VarlenDynamicPersistentTileSchedulerILi128ELi160ELi256ELi128ELb1ELb1ELb1ELb0ELb1ELb1EEEEEEEEEvNT_6ParamsE --------------------------
	.section	.nv.shared._ZN7cutlass13device_kernelIN5flash11enable_sm90INS1_16FlashAttnFwdSm90INS1_25CollectiveMainloopFwdSm90ILi2EN4cute5tupleIJNS5_1CILi1EEES8_S8_EEENS6_IJNS7_ILi128EEENS7_ILi160EEENS7_ILi192EEEEEELi192ENS_12float_e4m3_tEfNS_4arch4Sm90ELb0ELb0ELb1ELb1ELb1ELb1ELb0ELb1ELb1ELb1ELb1ELb0EEENS1_21CollectiveEpilogueFwdINS6_IJSA_SC_SB_EEES9_NS_10bfloat16_tESG_Li256ELb1ELb1ELb1ELb1EEENS1_36VarlenDynamicPersistentTileSchedulerILi128ELi160ELi256ELi128ELb1ELb1ELb1ELb0ELb1ELb1EEEEEEEEEvNT_6ParamsE,"aw",@nobits
	.sectionflags	@""
	.align	16
	.zero		1024


//--------------------- .nv.shared._ZN7cutlass13device_kernelIN5flash11enable_sm90INS1_16FlashAttnFwdSm90INS1_25CollectiveMainloopFwdSm90ILi2EN4cute5tupleIJNS5_1CILi1EEES8_S8_EEENS6_IJNS7_ILi128EEESA_NS7_ILi192EEEEEELi192ENS_12float_e4m3_tEfNS_4arch4Sm90ELb0ELb1ELb1ELb0ELb1ELb0ELb0ELb1ELb1ELb1ELb1ELb0EEENS1_21CollectiveEpilogueFwdINS6_IJSA_SB_SA_EEES9_NS_10bfloat16_tESF_Li256ELb0ELb1ELb1ELb1EEENS1_19SingleTileSchedulerILb0ELb1ELb1ELi128EEEEEEEEEvNT_6ParamsE --------------------------
	.section	.nv.shared._ZN7cutlass13device_kernelIN5flash11enable_sm90INS1_16FlashAttnFwdSm90INS1_25CollectiveMainloopFwdSm90ILi2EN4cute5tupleIJNS5_1CILi1EEES8_S8_EEENS6_IJNS7_ILi128EEESA_NS7_ILi192EEEEEELi192ENS_12float_e4m3_tEfNS_4arch4Sm90ELb0ELb1ELb1ELb0ELb1ELb0ELb0ELb1ELb1ELb1ELb1ELb0EEENS1_21CollectiveEpilogueFwdINS6_IJSA_SB_SA_EEES9_NS_10bfloat16_tESF_Li256ELb0ELb1ELb1ELb1EEENS1_19SingleTileSchedulerILb0ELb1ELb1ELi128EEEEEEEEEvNT_6ParamsE,"aw",@nobits
	.sectionflags	@""
	.align	16
	.zero		1024


//--------------------- .nv.shared._ZN7cutlass13device_kernelIN5flash11enable_sm90INS1_16FlashAttnFwdSm90INS1_25CollectiveMainloopFwdSm90ILi2EN4cute5tupleIJNS5_1CILi1EEES8_S8_EEENS6_IJNS7_ILi128EEESA_NS7_ILi192EEEEEELi192ENS_12float_e4m3_tEfNS_4arch4Sm90ELb0ELb1ELb1ELb1ELb1ELb0ELb0ELb1ELb1ELb1ELb1ELb0EEENS1_21CollectiveEpilogueFwdINS6_IJSA_SB_SA_EEES9_NS_10bfloat16_tESF_Li256ELb1ELb1ELb1ELb1EEENS1_36VarlenDynamicPersistentTileSchedulerILi128ELi128ELi256ELi128ELb1ELb1ELb1ELb1ELb0ELb1EEEEEEEEEvNT_6ParamsE --------------------------
	.section	.nv.shared._ZN7cutlass13device_kernelIN5flash11enable_sm90INS1_16FlashAttnFwdSm90INS1_25CollectiveMainloopFwdSm90ILi2EN4cute5tupleIJNS5_1CILi1EEES8_S8_EEENS6_IJNS7_ILi128EEESA_NS7_ILi192EEEEEELi192ENS_12float_e4m3_tEfNS_4arch4Sm90ELb0ELb1ELb1ELb1ELb1ELb0ELb0ELb1ELb1ELb1ELb1ELb0EEENS1_21CollectiveEpilogueFwdINS6_IJSA_SB_SA_EEES9_NS_10bfloat16_tESF_Li256ELb1ELb1ELb1ELb1EEENS1_36VarlenDynamicPersistentTileSchedulerILi128ELi128ELi256ELi128ELb1ELb1ELb1ELb1ELb0ELb1EEEEEEEEEvNT_6ParamsE,"aw",@nobits
	.sectionflags	@""
	.align	16
	.zero		1024


//--------------------- .nv.shared._ZN7cutlass13device_kernelIN5flash11enable_sm90INS1_16FlashAttnFwdSm90INS1_25CollectiveMainloopFwdSm90ILi2EN4cute5tupleIJNS5_1CILi1EEES8_S8_EEENS6_IJNS7_ILi128EEESA_NS7_ILi192EEEEEELi192ENS_12float_e4m3_tEfNS_4arch4Sm90ELb0ELb1ELb1ELb1ELb1ELb1ELb0ELb1ELb1ELb1ELb1ELb0EEENS1_21CollectiveEpilogueFwdINS6_IJSA_SB_SA_EEES9_NS_10bfloat16_tESF_Li256ELb1ELb1ELb1ELb1EEENS1_36VarlenDynamicPersistentTileSchedulerILi128ELi128ELi256ELi128ELb1ELb1ELb1ELb1ELb0ELb1EEEEEEEEEvNT_6ParamsE --------------------------
	.section	.nv.shared._ZN7cutlass13device_kernelIN5flash11enable_sm90INS1_16FlashAttnFwdSm90INS1_25CollectiveMainloopFwdSm90ILi2EN4cute5tupleIJNS5_1CILi1EEES8_S8_EEENS6_IJNS7_ILi128EEESA_NS7_ILi192EEEEEELi192ENS_12float_e4m3_tEfNS_4arch4Sm90ELb0ELb1ELb1ELb1ELb1ELb1ELb0ELb1ELb1ELb1ELb1ELb0EEENS1_21CollectiveEpilogueFwdINS6_IJSA_SB_SA_EEES9_NS_10bfloat16_tESF_Li256ELb1ELb1ELb1ELb1EEENS1_36VarlenDynamicPersistentTileSchedulerILi128ELi128ELi256ELi128ELb1ELb1ELb1ELb1ELb0ELb1EEEEEEEEEvNT_6ParamsE,"aw",@nobits
	.sectionflags	@""
	.align	16
	.zero		1024


//--------------------- .nv.shared._ZN7cutlass13device_kernelIN5flash11enable_sm90INS1_16FlashAttnFwdSm90INS1_25CollectiveMainloopFwdSm90ILi2EN4cute5tupleIJNS5_1CILi1EEES8_S8_EEENS6_IJNS7_ILi128EEENS7_ILi160EEENS7_ILi192EEEEEELi192ENS_12float_e4m3_tEfNS_4arch4Sm90ELb1ELb0ELb1ELb0ELb1ELb0ELb0ELb1ELb1ELb1ELb1ELb0EEENS1_21CollectiveEpilogueFwdINS6_IJSA_SC_SB_EEES9_NS_10bfloat16_tESG_Li256ELb0ELb1ELb1ELb1EEENS1_19SingleTileSchedulerILb0ELb1ELb1ELi128EEEEEEEEEvNT_6ParamsE --------------------------
	.section	.nv.shared._ZN7cutlass13device_kernelIN5flash11enable_sm90INS1_16FlashAttnFwdSm90INS1_25CollectiveMainloopFwdSm90ILi2EN4cute5tupleIJNS5_1CILi1EEES8_S8_EEENS6_IJNS7_ILi128EEENS7_ILi160EEENS7_ILi192EEEEEELi192ENS_12float_e4m3_tEfNS_4arch4Sm90ELb1ELb0ELb1ELb0ELb1ELb0ELb0ELb1ELb1ELb1ELb1ELb0EEENS1_21CollectiveEpilogueFwdINS6_IJSA_SC_SB_EEES9_NS_10bfloat16_tESG_Li256ELb0ELb1ELb1ELb1EEENS1_19SingleTileSchedulerILb0ELb1ELb1ELi128EEEEEEEEEvNT_6ParamsE,"aw",@nobits
	.sectionflags	@""
	.align	16
	.zero		1024


//--------------------- .nv.shared._ZN7cutlass13device_kernelIN5flash11enable_sm90INS1_16FlashAttnFwdSm90INS1_25CollectiveMainloopFwdSm90ILi2EN4cute5tupleIJNS5_1CILi1EEES8_S8_EEENS6_IJNS7_ILi128EEENS7_ILi160EEENS7_ILi192EEEEEELi192ENS_12float_e4m3_tEfNS_4arch4Sm90ELb1ELb0ELb1ELb1ELb1ELb0ELb0ELb1ELb1ELb1ELb1ELb0EEENS1_21CollectiveEpilogueFwdINS6_IJSA_SC_SB_EEES9_NS_10bfloat16_tESG_Li256ELb1ELb1ELb1ELb1EEENS1_36VarlenDynamicPersistentTileSchedulerILi128ELi160ELi256ELi128ELb1ELb1ELb1ELb1ELb1ELb1EEEEEEEEEvNT_6ParamsE --------------------------
	.section	.nv.shared._ZN7cutlass13device_kernelIN5flash11enable_sm90INS1_16FlashAttnFwdSm90INS1_25CollectiveMainloopFwdSm90ILi2EN4cute5tupleIJNS5_1CILi1EEES8_S8_EEENS6_IJNS7_ILi128EEENS7_ILi160EEENS7_ILi192EEEEEELi192ENS_12float_e4m3_tEfNS_4arch4Sm90ELb1ELb0ELb1ELb1ELb1ELb0ELb0ELb1ELb1ELb1ELb1ELb0EEENS1_21CollectiveEpilogueFwdINS6_IJSA_SC_SB_EEES9_NS_10bfloat16_tESG_Li256ELb1ELb1ELb1ELb1EEENS1_36VarlenDynamicPersistentTileSchedulerILi128ELi160ELi256ELi128ELb1ELb1ELb1ELb1ELb1ELb1EEEEEEEEEvNT_6ParamsE,"aw",@nobits
	.sectionflags	@""
	.align	16
	.zero		1024


//--------------------- .nv.shared._ZN7cutlass13device_kernelIN5flash11enable_sm90INS1_16FlashAttnFwdSm90INS1_25CollectiveMainloopFwdSm90ILi2EN4cute5tupleIJNS5_1CILi1EEES8_S8_EEENS6_IJNS7_ILi128EEENS7_ILi160EEENS7_ILi192EEEEEELi192ENS_12float_e4m3_tEfNS_4arch4Sm90ELb1ELb0ELb1ELb1ELb1ELb1ELb0ELb1ELb1ELb1ELb1ELb0EEENS1_21CollectiveEpilogueFwdINS6_IJSA_SC_SB_EEES9_NS_10bfloat16_tESG_Li256ELb1ELb1ELb1ELb1EEENS1_36VarlenDynamicPersistentTileSchedulerILi128ELi160ELi256ELi128ELb1ELb1ELb1ELb1ELb1ELb1EEEEEEEEEvNT_6ParamsE --------------------------
	.section	.nv.shared._ZN7cutlass13device_kernelIN5flash11enable_sm90INS1_16FlashAttnFwdSm90INS1_25CollectiveMainloopFwdSm90ILi2EN4cute5tupleIJNS5_1CILi1EEES8_S8_EEENS6_IJNS7_ILi128EEENS7_ILi160EEENS7_ILi192EEEEEELi192ENS_12float_e4m3_tEfNS_4arch4Sm90ELb1ELb0ELb1ELb1ELb1ELb1ELb0ELb1ELb1ELb1ELb1ELb0EEENS1_21CollectiveEpilogueFwdINS6_IJSA_SC_SB_EEES9_NS_10bfloat16_tESG_Li256ELb1ELb1ELb1ELb1EEENS1_36VarlenDynamicPersistentTileSchedulerILi128ELi160ELi256ELi128ELb1ELb1ELb1ELb1ELb1ELb1EEEEEEEEEvNT_6ParamsE,"aw",@nobits
	.sectionflags	@""
	.align	16
	.zero		1024


//--------------------- .nv.constant0._ZN7cutlass13device_kernelIN5flash11enable_sm90INS1_16FlashAttnFwdSm90INS1_25CollectiveMainloopFwdSm90ILi2EN4cute5tupleIJNS5_1CILi1EEES8_S8_EEENS6_IJNS7_ILi128EEENS7_ILi160EEENS7_ILi192EEEEEELi192ENS_12float_e4m3_tEfNS_4arch4Sm90ELb0ELb0ELb1ELb0ELb1ELb0ELb0ELb1ELb1ELb1ELb1ELb0EEENS1_21CollectiveEpilogueFwdINS6_IJSA_SC_SB_EEES9_NS_10bfloat16_tESG_Li256ELb0ELb1ELb1ELb1EEENS1_19SingleTileSchedulerILb0ELb1ELb1ELi128EEEEEEEEEvNT_6ParamsE --------------------------
	.section	.nv.constant0._ZN7cutlass13device_kernelIN5flash11enable_sm90INS1_16FlashAttnFwdSm90INS1_25CollectiveMainloopFwdSm90ILi2EN4cute5tupleIJNS5_1CILi1EEES8_S8_EEENS6_IJNS7_ILi128EEENS7_ILi160EEENS7_ILi192EEEEEELi192ENS_12float_e4m3_tEfNS_4arch4Sm90ELb0ELb0ELb1ELb0ELb1ELb0ELb0ELb1ELb1ELb1ELb1ELb0EEENS1_21CollectiveEpilogueFwdINS6_IJSA_SC_SB_EEES9_NS_10bfloat16_tESG_Li256ELb0ELb1ELb1ELb1EEENS1_19SingleTileSchedulerILb0ELb1ELb1ELi128EEEEEEEEEvNT_6ParamsE,"a",@progbits
	.sectionflags	@""
	.align	4
.nv.constant0._ZN7cutlass13device_kernelIN5flash11enable_sm90INS1_16FlashAttnFwdSm90INS1_25CollectiveMainloopFwdSm90ILi2EN4cute5tupleIJNS5_1CILi1EEES8_S8_EEENS6_IJNS7_ILi128EEENS7_ILi160EEENS7_ILi192EEEEEELi192ENS_12float_e4m3_tEfNS_4arch4Sm90ELb0ELb0ELb1ELb0ELb1ELb0ELb0ELb1ELb1ELb1ELb1ELb0EEENS1_21CollectiveEpilogueFwdINS6_IJSA_SC_SB_EEES9_NS_10bfloat16_tESG_Li256ELb0ELb1ELb1ELb1EEENS1_19SingleTileSchedulerILb0ELb1ELb1ELi128EEEEEEEEEvNT_6ParamsE:
	.zero		3200


//--------------------- .nv.constant0._ZN7cutlass13device_kernelIN5flash11enable_sm90INS1_16FlashAttnFwdSm90INS1_25CollectiveMainloopFwdSm90ILi2EN4cute5tupleIJNS5_1CILi1EEES8_S8_EEENS6_IJNS7_ILi128EEENS7_ILi160EEENS7_ILi192EEEEEELi192ENS_12float_e4m3_tEfNS_4arch4Sm90ELb0ELb0ELb1ELb1ELb1ELb0ELb0ELb1ELb1ELb1ELb1ELb0EEENS1_21CollectiveEpilogueFwdINS6_IJSA_SC_SB_EEES9_NS_10bfloat16_tESG_Li256ELb1ELb1ELb1ELb1EEENS1_36VarlenDynamicPersistentTileSchedulerILi128ELi160ELi256ELi128ELb1ELb1ELb1ELb0ELb1ELb1EEEEEEEEEvNT_6ParamsE --------------------------
	.section	.nv.constant0._ZN7cutlass13device_kernelIN5flash11enable_sm90INS1_16FlashAttnFwdSm90INS1_25CollectiveMainloopFwdSm90ILi2EN4cute5tupleIJNS5_1CILi1EEES8_S8_EEENS6_IJNS7_ILi128EEENS7_ILi160EEENS7_ILi192EEEEEELi192ENS_12float_e4m3_tEfNS_4arch4Sm90ELb0ELb0ELb1ELb1ELb1ELb0ELb0ELb1ELb1ELb1ELb1ELb0EEENS1_21CollectiveEpilogueFwdINS6_IJSA_SC_SB_EEES9_NS_10bfloat16_tESG_Li256ELb1ELb1ELb1ELb1EEENS1_36VarlenDynamicPersistentTileSchedulerILi128ELi160ELi256ELi128ELb1ELb1ELb1ELb0ELb1ELb1EEEEEEEEEvNT_6ParamsE,"a",@progbits
	.sectionflags	@""
	.align	4
.nv.constant0._ZN7cutlass13device_kernelIN5flash11enable_sm90INS1_16FlashAttnFwdSm90INS1_25CollectiveMainloopFwdSm90ILi2EN4cute5tupleIJNS5_1CILi1EEES8_S8_EEENS6_IJNS7_ILi128EEENS7_ILi160EEENS7_ILi192EEEEEELi192ENS_12float_e4m3_tEfNS_4arch4Sm90ELb0ELb0ELb1ELb1ELb1ELb0ELb0ELb1ELb1ELb1ELb1ELb0EEENS1_21CollectiveEpilogueFwdINS6_IJSA_SC_SB_EEES9_NS_10bfloat16_tESG_Li256ELb1ELb1ELb1ELb1EEENS1_36VarlenDynamicPersistentTileSchedulerILi128ELi160ELi256ELi128ELb1ELb1ELb1ELb0ELb1ELb1EEEEEEEEEvNT_6ParamsE:
	.zero		3328


//--------------------- .nv.constant0._ZN7cutlass13device_kernelIN5flash11enable_sm90INS1_16FlashAttnFwdSm90INS1_25CollectiveMainloopFwdSm90ILi2EN4cute5tupleIJNS5_1CILi1EEES8_S8_EEENS6_IJNS7_ILi128EEENS7_ILi160EEENS7_ILi192EEEEEELi192ENS_12float_e4m3_tEfNS_4arch4Sm90ELb0ELb0ELb1ELb1ELb1ELb1ELb0ELb1ELb1ELb1ELb1ELb0EEENS1_21CollectiveEpilogueFwdINS6_IJSA_SC_SB_EEES9_NS_10bfloat16_tESG_Li256ELb1ELb1ELb1ELb1EEENS1_36VarlenDynamicPersistentTileSchedulerILi128ELi160ELi256ELi128ELb1ELb1ELb1ELb0ELb1ELb1EEEEEEEEEvNT_6ParamsE --------------------------
	.section	.nv.constant0._ZN7cutlass13device_kernelIN5flash11enable_sm90INS1_16FlashAttnFwdSm90INS1_25CollectiveMainloopFwdSm90ILi2EN4cute5tupleIJNS5_1CILi1EEES8_S8_EEENS6_IJNS7_ILi128EEENS7_ILi160EEENS7_ILi192EEEEEELi192ENS_12float_e4m3_tEfNS_4arch4Sm90ELb0ELb0ELb1ELb1ELb1ELb1ELb0ELb1ELb1ELb1ELb1ELb0EEENS1_21CollectiveEpilogueFwdINS6_IJSA_SC_SB_EEES9_NS_10bfloat16_tESG_Li256ELb1ELb1ELb1ELb1EEENS1_36VarlenDynamicPersistentTileSchedulerILi128ELi160ELi256ELi128ELb1ELb1ELb1ELb0ELb1ELb1EEEEEEEEEvNT_6ParamsE,"a",@progbits
	.sectionflags	@""
	.align	4
.nv.constant0._ZN7cutlass13device_kernelIN5flash11enable_sm90INS1_16FlashAttnFwdSm90INS1_25CollectiveMainloopFwdSm90ILi2EN4cute5tupleIJNS5_1CILi1EEES8_S8_EEENS6_IJNS7_ILi128EEENS7_ILi160EEENS7_ILi192EEEEEELi192ENS_12float_e4m3_tEfNS_4arch4Sm90ELb0ELb0ELb1ELb1ELb1ELb1ELb0ELb1ELb1ELb1ELb1ELb0EEENS1_21CollectiveEpilogueFwdINS6_IJSA_SC_SB_EEES9_NS_10bfloat16_tESG_Li256ELb1ELb1ELb1ELb1EEENS1_36VarlenDynamicPersistentTileSchedulerILi128ELi160ELi256ELi128ELb1ELb1ELb1ELb0ELb1ELb1EEEEEEEEEvNT_6ParamsE:
	.zero		3328


//--------------------- .nv.constant0._ZN7cutlass13device_kernelIN5flash11enable_sm90INS1_16FlashAttnFwdSm90INS1_25CollectiveMainloopFwdSm90ILi2EN4cute5tupleIJNS5_1CILi1EEES8_S8_EEENS6_IJNS7_ILi128EEESA_NS7_ILi192EEEEEELi192ENS_12float_e4m3_tEfNS_4arch4Sm90ELb0ELb1ELb1ELb0ELb1ELb0ELb0ELb1ELb1ELb1ELb1ELb0EEENS1_21CollectiveEpilogueFwdINS6_IJSA_SB_SA_EEES9_NS_10bfloat16_tESF_Li256ELb0ELb1ELb1ELb1EEENS1_19SingleTileSchedulerILb0ELb1ELb1ELi128EEEEEEEEEvNT_6ParamsE --------------------------
	.section	.nv.constant0._ZN7cutlass13device_kernelIN5flash11enable_sm90INS1_16FlashAttnFwdSm90INS1_25CollectiveMainloopFwdSm90ILi2EN4cute5tupleIJNS5_1CILi1EEES8_S8_EEENS6_IJNS7_ILi128EEESA_NS7_ILi192EEEEEELi192ENS_12float_e4m3_tEfNS_4arch4Sm90ELb0ELb1ELb1ELb0ELb1ELb0ELb0ELb1ELb1ELb1ELb1ELb0EEENS1_21CollectiveEpilogueFwdINS6_IJSA_SB_SA_EEES9_NS_10bfloat16_tESF_Li256ELb0ELb1ELb1ELb1EEENS1_19SingleTileSchedulerILb0ELb1ELb1ELi128EEEEEEEEEvNT_6ParamsE,"a",@progbits
	.sectionflags	@""
	.align	4
.nv.constant0._ZN7cutlass13device_kernelIN5flash11enable_sm90INS1_16FlashAttnFwdSm90INS1_25CollectiveMainloopFwdSm90ILi2EN4cute5tupleIJNS5_1CILi1EEES8_S8_EEENS6_IJNS7_ILi128EEESA_NS7_ILi192EEEEEELi192ENS_12float_e4m3_tEfNS_4arch4Sm90ELb0ELb1ELb1ELb0ELb1ELb0ELb0ELb1ELb1ELb1ELb1ELb0EEENS1_21CollectiveEpilogueFwdINS6_IJSA_SB_SA_EEES9_NS_10bfloat16_tESF_Li256ELb0ELb1ELb1ELb1EEENS1_19SingleTileSchedulerILb0ELb1ELb1ELi128EEEEEEEEEvNT_6ParamsE:
	.zero		3200


//--------------------- .nv.constant0._ZN7cutlass13device_kernelIN5flash11enable_sm90INS1_16FlashAttnFwdSm90INS1_25CollectiveMainloopFwdSm90ILi2EN4cute5tupleIJNS5_1CILi1EEES8_S8_EEENS6_IJNS7_ILi128EEESA_NS7_ILi192EEEEEELi192ENS_12float_e4m3_tEfNS_4arch4Sm90ELb0ELb1ELb1ELb1ELb1ELb0ELb0ELb1ELb1ELb1ELb1ELb0EEENS1_21CollectiveEpilogueFwdINS6_IJSA_SB_SA_EEES9_NS_10bfloat16_tESF_Li256ELb1ELb1ELb1ELb1EEENS1_36VarlenDynamicPersistentTileSchedulerILi128ELi128ELi256ELi128ELb1ELb1ELb1ELb1ELb0ELb1EEEEEEEEEvNT_6ParamsE --------------------------
	.section	.nv.constant0._ZN7cutlass13device_kernelIN5flash11enable_sm90INS1_16FlashAttnFwdSm90INS1_25CollectiveMainloopFwdSm90ILi2EN4cute5tupleIJNS5_1CILi1EEES8_S8_EEENS6_IJNS7_ILi128EEESA_NS7_ILi192EEEEEELi192ENS_12float_e4m3_tEfNS_4arch4Sm90ELb0ELb1ELb1ELb1ELb1ELb0ELb0ELb1ELb1ELb1ELb1ELb0EEENS1_21CollectiveEpilogueFwdINS6_IJSA_SB_SA_EEES9_NS_10bfloat16_tESF_Li256ELb1ELb1ELb1ELb1EEENS1_36VarlenDynamicPersistentTileSchedulerILi128ELi128ELi256ELi128ELb1ELb1ELb1ELb1ELb0ELb1EEEEEEEEEvNT_6ParamsE,"a",@progbits
	.sectionflags	@""
	.align	4
.nv.constant0._ZN7cutlass13device_kernelIN5flash11enable_sm90INS1_16FlashAttnFwdSm90INS1_25CollectiveMainloopFwdSm90ILi2EN4cute5tupleIJNS5_1CILi1EEES8_S8_EEENS6_IJNS7_ILi128EEESA_NS7_ILi192EEEEEELi192ENS_12float_e4m3_tEfNS_4arch4Sm90ELb0ELb1ELb1ELb1ELb1ELb0ELb0ELb1ELb1ELb1ELb1ELb0EEENS1_21CollectiveEpilogueFwdINS6_IJSA_SB_SA_EEES9_NS_10bfloat16_tESF_Li256ELb1ELb1ELb1ELb1EEENS1_36VarlenDynamicPersistentTileSchedulerILi128ELi128ELi256ELi128ELb1ELb1ELb1ELb1ELb0ELb1EEEEEEEEEvNT_6ParamsE:
	.zero		3328


//--------------------- .nv.constant0._ZN7cutlass13device_kernelIN5flash11enable_sm90INS1_16FlashAttnFwdSm90INS1_25CollectiveMainloopFwdSm90ILi2EN4cute5tupleIJNS5_1CILi1EEES8_S8_EEENS6_IJNS7_ILi128EEESA_NS7_ILi192EEEEEELi192ENS_12float_e4m3_tEfNS_4arch4Sm90ELb0ELb1ELb1ELb1ELb1ELb1ELb0ELb1ELb1ELb1ELb1ELb0EEENS1_21CollectiveEpilogueFwdINS6_IJSA_SB_SA_EEES9_NS_10bfloat16_tESF_Li256ELb1ELb1ELb1ELb1EEENS1_36VarlenDynamicPersistentTileSchedulerILi128ELi128ELi256ELi128ELb1ELb1ELb1ELb1ELb0ELb1EEEEEEEEEvNT_6ParamsE --------------------------
	.section	.nv.constant0._ZN7cutlass13device_kernelIN5flash11enable_sm90INS1_16FlashAttnFwdSm90INS1_25CollectiveMainloopFwdSm90ILi2EN4cute5tupleIJNS5_1CILi1EEES8_S8_EEENS6_IJNS7_ILi128EEESA_NS7_ILi192EEEEEELi192ENS_12float_e4m3_tEfNS_4arch4Sm90ELb0ELb1ELb1ELb1ELb1ELb1ELb0ELb1ELb1ELb1ELb1ELb0EEENS1_21CollectiveEpilogueFwdINS6_IJSA_SB_SA_EEES9_NS_10bfloat16_tESF_Li256ELb1ELb1ELb1ELb1EEENS1_36VarlenDynamicPersistentTileSchedulerILi128ELi128ELi256ELi128ELb1ELb1ELb1ELb1ELb0ELb1EEEEEEEEEvNT_6ParamsE,"a",@progbits
	.sectionflags	@""
	.align	4
.nv.constant0._ZN7cutlass13device_kernelIN5flash11enable_sm90INS1_16FlashAttnFwdSm90INS1_25CollectiveMainloopFwdSm90ILi2EN4cute5tupleIJNS5_1CILi1EEES8_S8_EEENS6_IJNS7_ILi128EEESA_NS7_ILi192EEEEEELi192ENS_12float_e4m3_tEfNS_4arch4Sm90ELb0ELb1ELb1ELb1ELb1ELb1ELb0ELb1ELb1ELb1ELb1ELb0EEENS1_21CollectiveEpilogueFwdINS6_IJSA_SB_SA_EEES9_NS_10bfloat16_tESF_Li256ELb1ELb1ELb1ELb1EEENS1_36VarlenDynamicPersistentTileSchedulerILi128ELi128ELi256ELi128ELb1ELb1ELb1ELb1ELb0ELb1EEEEEEEEEvNT_6ParamsE:
	.zero		3328


//--------------------- .nv.constant0._ZN7cutlass13device_kernelIN5flash11enable_sm90INS1_16FlashAttnFwdSm90INS1_25CollectiveMainloopFwdSm90ILi2EN4cute5tupleIJNS5_1CILi1EEES8_S8_EEENS6_IJNS7_ILi128EEENS7_ILi160EEENS7_ILi192EEEEEELi192ENS_12float_e4m3_tEfNS_4arch4Sm90ELb1ELb0ELb1ELb0ELb1ELb0ELb0ELb1ELb1ELb1ELb1ELb0EEENS1_21CollectiveEpilogueFwdINS6_IJSA_SC_SB_EEES9_NS_10bfloat16_tESG_Li256ELb0ELb1ELb1ELb1EEENS1_19SingleTileSchedulerILb0ELb1ELb1ELi128EEEEEEEEEvNT_6ParamsE --------------------------
	.section	.nv.constant0._ZN7cutlass13device_kernelIN5flash11enable_sm90INS1_16FlashAttnFwdSm90INS1_25CollectiveMainloopFwdSm90ILi2EN4cute5tupleIJNS5_1CILi1EEES8_S8_EEENS6_IJNS7_ILi128EEENS7_ILi160EEENS7_ILi192EEEEEELi192ENS_12float_e4m3_tEfNS_4arch4Sm90ELb1ELb0ELb1ELb0ELb1ELb0ELb0ELb1ELb1ELb1ELb1ELb0EEENS1_21CollectiveEpilogueFwdINS6_IJSA_SC_SB_EEES9_NS_10bfloat16_tESG_Li256ELb0ELb1ELb1ELb1EEENS1_19SingleTileSchedulerILb0ELb1ELb1ELi128EEEEEEEEEvNT_6ParamsE,"a",@progbits
	.sectionflags	@""
	.align	4
.nv.constant0._ZN7cutlass13device_kernelIN5flash11enable_sm90INS1_16FlashAttnFwdSm90INS1_25CollectiveMainloopFwdSm90ILi2EN4cute5tupleIJNS5_1CILi1EEES8_S8_EEENS6_IJNS7_ILi128EEENS7_ILi160EEENS7_ILi192EEEEEELi192ENS_12float_e4m3_tEfNS_4arch4Sm90ELb1ELb0ELb1ELb0ELb1ELb0ELb0ELb1ELb1ELb1ELb1ELb0EEENS1_21CollectiveEpilogueFwdINS6_IJSA_SC_SB_EEES9_NS_10bfloat16_tESG_Li256ELb0ELb1ELb1ELb1EEENS1_19SingleTileSchedulerILb0ELb1ELb1ELi128EEEEEEEEEvNT_6ParamsE:
	.zero		3200


//--------------------- .nv.constant0._ZN7cutlass13device_kernelIN5flash11enable_sm90INS1_16FlashAttnFwdSm90INS1_25CollectiveMainloopFwdSm90ILi2EN4cute5tupleIJNS5_1CILi1EEES8_S8_EEENS6_IJNS7_ILi128EEENS7_ILi160EEENS7_ILi192EEEEEELi192ENS_12float_e4m3_tEfNS_4arch4Sm90ELb1ELb0ELb1ELb1ELb1ELb0ELb0ELb1ELb1ELb1ELb1ELb0EEENS1_21CollectiveEpilogueFwdINS6_IJSA_SC_SB_EEES9_NS_10bfloat16_tESG_Li256ELb1ELb1ELb1ELb1EEENS1_36VarlenDynamicPersistentTileSchedulerILi128ELi160ELi256ELi128ELb1ELb1ELb1ELb1ELb1ELb1EEEEEEEEEvNT_6ParamsE --------------------------
	.section	.nv.constant0._ZN7cutlass13device_kernelIN5flash11enable_sm90INS1_16FlashAttnFwdSm90INS1_25CollectiveMainloopFwdSm90ILi2EN4cute5tupleIJNS5_1CILi1EEES8_S8_EEENS6_IJNS7_ILi128EEENS7_ILi160EEENS7_ILi192EEEEEELi192ENS_12float_e4m3_tEfNS_4arch4Sm90ELb1ELb0ELb1ELb1ELb1ELb0ELb0ELb1ELb1ELb1ELb1ELb0EEENS1_21CollectiveEpilogueFwdINS6_IJSA_SC_SB_EEES9_NS_10bfloat16_tESG_Li256ELb1ELb1ELb1ELb1EEENS1_36VarlenDynamicPersistentTileSchedulerILi128ELi160ELi256ELi128ELb1ELb1ELb1ELb1ELb1ELb1EEEEEEEEEvNT_6ParamsE,"a",@progbits
	.sectionflags	@""
	.align	4
.nv.constant0._ZN7cutlass13device_kernelIN5flash11enable_sm90INS1_16FlashAttnFwdSm90INS1_25CollectiveMainloopFwdSm90ILi2EN4cute5tupleIJNS5_1CILi1EEES8_S8_EEENS6_IJNS7_ILi128EEENS7_ILi160EEENS7_ILi192EEEEEELi192ENS_12float_e4m3_tEfNS_4arch4Sm90ELb1ELb0ELb1ELb1ELb1ELb0ELb0ELb1ELb1ELb1ELb1ELb0EEENS1_21CollectiveEpilogueFwdINS6_IJSA_SC_SB_EEES9_NS_10bfloat16_tESG_Li256ELb1ELb1ELb1ELb1EEENS1_36VarlenDynamicPersistentTileSchedulerILi128ELi160ELi256ELi128ELb1ELb1ELb1ELb1ELb1ELb1EEEEEEEEEvNT_6ParamsE:
	.zero		3328


//--------------------- .nv.constant0._ZN7cutlass13device_kernelIN5flash11enable_sm90INS1_16FlashAttnFwdSm90INS1_25CollectiveMainloopFwdSm90ILi2EN4cute5tupleIJNS5_1CILi1EEES8_S8_EEENS6_IJNS7_ILi128EEENS7_ILi160EEENS7_ILi192EEEEEELi192ENS_12float_e4m3_tEfNS_4arch4Sm90ELb1ELb0ELb1ELb1ELb1ELb1ELb0ELb1ELb1ELb1ELb1ELb0EEENS1_21CollectiveEpilogueFwdINS6_IJSA_SC_SB_EEES9_NS_10bfloat16_tESG_Li256ELb1ELb1ELb1ELb1EEENS1_36VarlenDynamicPersistentTileSchedulerILi128ELi160ELi256ELi128ELb1ELb1ELb1ELb1ELb1ELb1EEEEEEEEEvNT_6ParamsE --------------------------
	.section	.nv.constant0._ZN7cutlass13device_kernelIN5flash11enable_sm90INS1_16FlashAttnFwdSm90INS1_25CollectiveMainloopFwdSm90ILi2EN4cute5tupleIJNS5_1CILi1EEES8_S8_EEENS6_IJNS7_ILi128EEENS7_ILi160EEENS7_ILi192EEEEEELi192ENS_12float_e4m3_tEfNS_4arch4Sm90ELb1ELb0ELb1ELb1ELb1ELb1ELb0ELb1ELb1ELb1ELb1ELb0EEENS1_21CollectiveEpilogueFwdINS6_IJSA_SC_SB_EEES9_NS_10bfloat16_tESG_Li256ELb1ELb1ELb1ELb1EEENS1_36VarlenDynamicPersistentTileSchedulerILi128ELi160ELi256ELi128ELb1ELb1ELb1ELb1ELb1ELb1EEEEEEEEEvNT_6ParamsE,"a",@progbits
	.sectionflags	@""
	.align	4
.nv.constant0._ZN7cutlass13device_kernelIN5flash11enable_sm90INS1_16FlashAttnFwdSm90INS1_25CollectiveMainloopFwdSm90ILi2EN4cute5tupleIJNS5_1CILi1EEES8_S8_EEENS6_IJNS7_ILi128EEENS7_ILi160EEENS7_ILi192EEEEEELi192ENS_12float_e4m3_tEfNS_4arch4Sm90ELb1ELb0ELb1ELb1ELb1ELb1ELb0ELb1ELb1ELb1ELb1ELb0EEENS1_21CollectiveEpilogueFwdINS6_IJSA_SC_SB_EEES9_NS_10bfloat16_tESG_Li256ELb1ELb1ELb1ELb1EEENS1_36VarlenDynamicPersistentTileSchedulerILi128ELi160ELi256ELi128ELb1ELb1ELb1ELb1ELb1ELb1EEEEEEEEEvNT_6ParamsE:
	.zero		3328


//--------------------- SYMBOLS --------------------------

	.type		.nv.reservedSmem.offset0,@object
	.size		.nv.reservedSmem.offset0,0x4
	.type		__assertfail,@function
